	.target	sm_90a

	.elftype	@"ET_EXEC"


//--------------------- .note.nv.tkinfo           --------------------------
	.section	.note.nv.tkinfo,"",@"SHT_NOTE"
	.sectionflags	@"SHF_NOTE_NV_TKINFO"
	.tkinfo
        /*0018*/ 	.word	0x00000002
        /*0030*/ 	.string	""
        /*0030*/ 	.string	"ptxas"
        /*0030*/ 	.string	"Cuda compilation tools, release 13.0, V13.0.88"
        /*0030*/ 	.string	"Build cuda_13.0.r13.0/compiler.36424714_0"
        /*0030*/ 	.string	"-arch sm_90a -m 64 "



//--------------------- .note.nv.cuinfo           --------------------------
	.section	.note.nv.cuinfo,"",@"SHT_NOTE"
	.sectionflags	@"SHF_NOTE_NV_CUINFO"
        /*0018*/ 	.short	0x0002
        /*001a*/ 	.short	0x005a
        /*001c*/ 	.short	0x0082
	.zero		2


//--------------------- .nv.info                  --------------------------
	.section	.nv.info,"",@"SHT_CUDA_INFO"
	.align	4


	//----- nvinfo : EIATTR_REGCOUNT
	.align		4
        /*0000*/ 	.byte	0x04, 0x2f
        /*0002*/ 	.short	(.L_10 - .L_9)
	.align		4
.L_9:
        /*0004*/ 	.word	index@(_ZN10layer_norm31ln_parallel_residual_fwd_kernelINS_13Kernel_traitsIfffffjLj6144ELj1ELj1ELj8ELj16ENS_18Kernel_traits_baseILj6144EfffffjLj256EEEEELb1ELb1ELb1EEEvNS_9FwdParamsE)
        /*0008*/ 	.word	0x00000080


	//----- nvinfo : EIATTR_FRAME_SIZE
	.align		4
.L_10:
        /*000c*/ 	.byte	0x04, 0x11
        /*000e*/ 	.short	(.L_12 - .L_11)
	.align		4
.L_11:
        /*0010*/ 	.word	index@(_ZN10layer_norm31ln_parallel_residual_fwd_kernelINS_13Kernel_traitsIfffffjLj6144ELj1ELj1ELj8ELj16ENS_18Kernel_traits_baseILj6144EfffffjLj256EEEEELb1ELb1ELb1EEEvNS_9FwdParamsE)
        /*0014*/ 	.word	0x00000000


	//----- nvinfo : EIATTR_REGCOUNT
	.align		4
.L_12:
        /*0018*/ 	.byte	0x04, 0x2f
        /*001a*/ 	.short	(.L_14 - .L_13)
	.align		4
.L_13:
        /*001c*/ 	.word	index@(_ZN10layer_norm31ln_parallel_residual_fwd_kernelINS_13Kernel_traitsIfffffjLj6144ELj1ELj1ELj8ELj16ENS_18Kernel_traits_baseILj6144EfffffjLj256EEEEELb1ELb1ELb0EEEvNS_9FwdParamsE)
        /*0020*/ 	.word	0x00000080


	//----- nvinfo : EIATTR_FRAME_SIZE
	.align		4
.L_14:
        /*0024*/ 	.byte	0x04, 0x11
        /*0026*/ 	.short	(.L_16 - .L_15)
	.align		4
.L_15:
        /*0028*/ 	.word	index@(_ZN10layer_norm31ln_parallel_residual_fwd_kernelINS_13Kernel_traitsIfffffjLj6144ELj1ELj1ELj8ELj16ENS_18Kernel_traits_baseILj6144EfffffjLj256EEEEELb1ELb1ELb0EEEvNS_9FwdParamsE)
        /*002c*/ 	.word	0x00000008


	//----- nvinfo : EIATTR_REGCOUNT
	.align		4
.L_16:
        /*0030*/ 	.byte	0x04, 0x2f
        /*0032*/ 	.short	(.L_18 - .L_17)
	.align		4
.L_17:
        /*0034*/ 	.word	index@(_ZN10layer_norm31ln_parallel_residual_fwd_kernelINS_13Kernel_traitsIfffffjLj6144ELj1ELj1ELj8ELj16ENS_18Kernel_traits_baseILj6144EfffffjLj256EEEEELb1ELb0ELb1EEEvNS_9FwdParamsE)
        /*0038*/ 	.word	0x000000ce


	//----- nvinfo : EIATTR_FRAME_SIZE
	.align		4
.L_18:
        /*003c*/ 	.byte	0x04, 0x11
        /*003e*/ 	.short	(.L_20 - .L_19)
	.align		4
.L_19:
        /*0040*/ 	.word	index@(_ZN10layer_norm31ln_parallel_residual_fwd_kernelINS_13Kernel_traitsIfffffjLj6144ELj1ELj1ELj8ELj16ENS_18Kernel_traits_baseILj6144EfffffjLj256EEEEELb1ELb0ELb1EEEvNS_9FwdParamsE)
        /*0044*/ 	.word	0x00000000


	//----- nvinfo : EIATTR_REGCOUNT
	.align		4
.L_20:
        /*0048*/ 	.byte	0x04, 0x2f
        /*004a*/ 	.short	(.L_22 - .L_21)
	.align		4
.L_21:
        /*004c*/ 	.word	index@(_ZN10layer_norm31ln_parallel_residual_fwd_kernelINS_13Kernel_traitsIfffffjLj6144ELj1ELj1ELj8ELj16ENS_18Kernel_traits_baseILj6144EfffffjLj256EEEEELb1ELb0ELb0EEEvNS_9FwdParamsE)
        /*0050*/ 	.word	0x000000bc


	//----- nvinfo : EIATTR_FRAME_SIZE
	.align		4
.L_22:
        /*0054*/ 	.byte	0x04, 0x11
        /*0056*/ 	.short	(.L_24 - .L_23)
	.align		4
.L_23:
        /*0058*/ 	.word	index@(_ZN10layer_norm31ln_parallel_residual_fwd_kernelINS_13Kernel_traitsIfffffjLj6144ELj1ELj1ELj8ELj16ENS_18Kernel_traits_baseILj6144EfffffjLj256EEEEELb1ELb0ELb0EEEvNS_9FwdParamsE)
        /*005c*/ 	.word	0x00000000


	//----- nvinfo : EIATTR_REGCOUNT
	.align		4
.L_24:
        /*0060*/ 	.byte	0x04, 0x2f
        /*0062*/ 	.short	(.L_26 - .L_25)
	.align		4
.L_25:
        /*0064*/ 	.word	index@(_ZN10layer_norm31ln_parallel_residual_fwd_kernelINS_13Kernel_traitsIfffffjLj6144ELj1ELj1ELj8ELj16ENS_18Kernel_traits_baseILj6144EfffffjLj256EEEEELb0ELb1ELb1EEEvNS_9FwdParamsE)
        /*0068*/ 	.word	0x0000007f


	//----- nvinfo : EIATTR_FRAME_SIZE
	.align		4
.L_26:
        /*006c*/ 	.byte	0x04, 0x11
        /*006e*/ 	.short	(.L_28 - .L_27)
	.align		4
.L_27:
        /*0070*/ 	.word	index@(_ZN10layer_norm31ln_parallel_residual_fwd_kernelINS_13Kernel_traitsIfffffjLj6144ELj1ELj1ELj8ELj16ENS_18Kernel_traits_baseILj6144EfffffjLj256EEEEELb0ELb1ELb1EEEvNS_9FwdParamsE)
        /*0074*/ 	.word	0x00000000


	//----- nvinfo : EIATTR_REGCOUNT
	.align		4
.L_28:
        /*0078*/ 	.byte	0x04, 0x2f
        /*007a*/ 	.short	(.L_30 - .L_29)
	.align		4
.L_29:
        /*007c*/ 	.word	index@(_ZN10layer_norm31ln_parallel_residual_fwd_kernelINS_13Kernel_traitsIfffffjLj6144ELj1ELj1ELj8ELj16ENS_18Kernel_traits_baseILj6144EfffffjLj256EEEEELb0ELb1ELb0EEEvNS_9FwdParamsE)
        /*0080*/ 	.word	0x0000006e


	//----- nvinfo : EIATTR_FRAME_SIZE
	.align		4
.L_30:
        /*0084*/ 	.byte	0x04, 0x11
        /*0086*/ 	.short	(.L_32 - .L_31)
	.align		4
.L_31:
        /*0088*/ 	.word	index@(_ZN10layer_norm31ln_parallel_residual_fwd_kernelINS_13Kernel_traitsIfffffjLj6144ELj1ELj1ELj8ELj16ENS_18Kernel_traits_baseILj6144EfffffjLj256EEEEELb0ELb1ELb0EEEvNS_9FwdParamsE)
        /*008c*/ 	.word	0x00000000


	//----- nvinfo : EIATTR_REGCOUNT
	.align		4
.L_32:
        /*0090*/ 	.byte	0x04, 0x2f
        /*0092*/ 	.short	(.L_34 - .L_33)
	.align		4
.L_33:
        /*0094*/ 	.word	index@(_ZN10layer_norm31ln_parallel_residual_fwd_kernelINS_13Kernel_traitsIfffffjLj6144ELj1ELj1ELj8ELj16ENS_18Kernel_traits_baseILj6144EfffffjLj256EEEEELb0ELb0ELb1EEEvNS_9FwdParamsE)
        /*0098*/ 	.word	0x000000ac


	//----- nvinfo : EIATTR_FRAME_SIZE
	.align		4
.L_34:
        /*009c*/ 	.byte	0x04, 0x11
        /*009e*/ 	.short	(.L_36 - .L_35)
	.align		4
.L_35:
        /*00a0*/ 	.word	index@(_ZN10layer_norm31ln_parallel_residual_fwd_kernelINS_13Kernel_traitsIfffffjLj6144ELj1ELj1ELj8ELj16ENS_18Kernel_traits_baseILj6144EfffffjLj256EEEEELb0ELb0ELb1EEEvNS_9FwdParamsE)
        /*00a4*/ 	.word	0x00000000


	//----- nvinfo : EIATTR_REGCOUNT
	.align		4
.L_36:
        /*00a8*/ 	.byte	0x04, 0x2f
        /*00aa*/ 	.short	(.L_38 - .L_37)
	.align		4
.L_37:
        /*00ac*/ 	.word	index@(_ZN10layer_norm31ln_parallel_residual_fwd_kernelINS_13Kernel_traitsIfffffjLj6144ELj1ELj1ELj8ELj16ENS_18Kernel_traits_baseILj6144EfffffjLj256EEEEELb0ELb0ELb0EEEvNS_9FwdParamsE)
        /*00b0*/ 	.word	0x000000a2


	//----- nvinfo : EIATTR_FRAME_SIZE
	.align		4
.L_38:
        /*00b4*/ 	.byte	0x04, 0x11
        /*00b6*/ 	.short	(.L_40 - .L_39)
	.align		4
.L_39:
        /*00b8*/ 	.word	index@(_ZN10layer_norm31ln_parallel_residual_fwd_kernelINS_13Kernel_traitsIfffffjLj6144ELj1ELj1ELj8ELj16ENS_18Kernel_traits_baseILj6144EfffffjLj256EEEEELb0ELb0ELb0EEEvNS_9FwdParamsE)
        /*00bc*/ 	.word	0x00000000


	//----- nvinfo : EIATTR_REGCOUNT
	.align		4
.L_40:
        /*00c0*/ 	.byte	0x04, 0x2f
        /*00c2*/ 	.short	(.L_42 - .L_41)
	.align		4
.L_41:
        /*00c4*/ 	.word	index@(_ZN10layer_norm31ln_parallel_residual_fwd_kernelINS_13Kernel_traitsI6__halfffffjLj6144ELj1ELj1ELj8ELj16ENS_18Kernel_traits_baseILj6144ES2_ffffjLj256EEEEELb1ELb1ELb1EEEvNS_9FwdParamsE)
        /*00c8*/ 	.word	0x00000080


	//----- nvinfo : EIATTR_FRAME_SIZE
	.align		4
.L_42:
        /*00cc*/ 	.byte	0x04, 0x11
        /*00ce*/ 	.short	(.L_44 - .L_43)
	.align		4
.L_43:
        /*00d0*/ 	.word	index@(_ZN10layer_norm31ln_parallel_residual_fwd_kernelINS_13Kernel_traitsI6__halfffffjLj6144ELj1ELj1ELj8ELj16ENS_18Kernel_traits_baseILj6144ES2_ffffjLj256EEEEELb1ELb1ELb1EEEvNS_9FwdParamsE)
        /*00d4*/ 	.word	0x00000000


	//----- nvinfo : EIATTR_REGCOUNT
	.align		4
.L_44:
        /*00d8*/ 	.byte	0x04, 0x2f
        /*00da*/ 	.short	(.L_46 - .L_45)
	.align		4
.L_45:
        /*00dc*/ 	.word	index@(_ZN10layer_norm31ln_parallel_residual_fwd_kernelINS_13Kernel_traitsI6__halfffffjLj6144ELj1ELj1ELj8ELj16ENS_18Kernel_traits_baseILj6144ES2_ffffjLj256EEEEELb1ELb1ELb0EEEvNS_9FwdParamsE)
        /*00e0*/ 	.word	0x00000080


	//----- nvinfo : EIATTR_FRAME_SIZE
	.align		4
.L_46:
        /*00e4*/ 	.byte	0x04, 0x11
        /*00e6*/ 	.short	(.L_48 - .L_47)
	.align		4
.L_47:
        /*00e8*/ 	.word	index@(_ZN10layer_norm31ln_parallel_residual_fwd_kernelINS_13Kernel_traitsI6__halfffffjLj6144ELj1ELj1ELj8ELj16ENS_18Kernel_traits_baseILj6144ES2_ffffjLj256EEEEELb1ELb1ELb0EEEvNS_9FwdParamsE)
        /*00ec*/ 	.word	0x00000008


	//----- nvinfo : EIATTR_REGCOUNT
	.align		4
.L_48:
        /*00f0*/ 	.byte	0x04, 0x2f
        /*00f2*/ 	.short	(.L_50 - .L_49)
	.align		4
.L_49:
        /*00f4*/ 	.word	index@(_ZN10layer_norm31ln_parallel_residual_fwd_kernelINS_13Kernel_traitsI6__halfffffjLj6144ELj1ELj1ELj8ELj16ENS_18Kernel_traits_baseILj6144ES2_ffffjLj256EEEEELb1ELb0ELb1EEEvNS_9FwdParamsE)
        /*00f8*/ 	.word	0x000000cc


	//----- nvinfo : EIATTR_FRAME_SIZE
	.align		4
.L_50:
        /*00fc*/ 	.byte	0x04, 0x11
        /*00fe*/ 	.short	(.L_52 - .L_51)
	.align		4
.L_51:
        /*0100*/ 	.word	index@(_ZN10layer_norm31ln_parallel_residual_fwd_kernelINS_13Kernel_traitsI6__halfffffjLj6144ELj1ELj1ELj8ELj16ENS_18Kernel_traits_baseILj6144ES2_ffffjLj256EEEEELb1ELb0ELb1EEEvNS_9FwdParamsE)
        /*0104*/ 	.word	0x00000000


	//----- nvinfo : EIATTR_REGCOUNT
	.align		4
.L_52:
        /*0108*/ 	.byte	0x04, 0x2f
        /*010a*/ 	.short	(.L_54 - .L_53)
	.align		4
.L_53:
        /*010c*/ 	.word	index@(_ZN10layer_norm31ln_parallel_residual_fwd_kernelINS_13Kernel_traitsI6__halfffffjLj6144ELj1ELj1ELj8ELj16ENS_18Kernel_traits_baseILj6144ES2_ffffjLj256EEEEELb1ELb0ELb0EEEvNS_9FwdParamsE)
        /*0110*/ 	.word	0x000000bc


	//----- nvinfo : EIATTR_FRAME_SIZE
	.align		4
.L_54:
        /*0114*/ 	.byte	0x04, 0x11
        /*0116*/ 	.short	(.L_56 - .L_55)
	.align		4
.L_55:
        /*0118*/ 	.word	index@(_ZN10layer_norm31ln_parallel_residual_fwd_kernelINS_13Kernel_traitsI6__halfffffjLj6144ELj1ELj1ELj8ELj16ENS_18Kernel_traits_baseILj6144ES2_ffffjLj256EEEEELb1ELb0ELb0EEEvNS_9FwdParamsE)
        /*011c*/ 	.word	0x00000000


	//----- nvinfo : EIATTR_REGCOUNT
	.align		4
.L_56:
        /*0120*/ 	.byte	0x04, 0x2f
        /*0122*/ 	.short	(.L_58 - .L_57)
	.align		4
.L_57:
        /*0124*/ 	.word	index@(_ZN10layer_norm31ln_parallel_residual_fwd_kernelINS_13Kernel_traitsI6__halfffffjLj6144ELj1ELj1ELj8ELj16ENS_18Kernel_traits_baseILj6144ES2_ffffjLj256EEEEELb0ELb1ELb1EEEvNS_9FwdParamsE)
        /*0128*/ 	.word	0x0000007b


	//----- nvinfo : EIATTR_FRAME_SIZE
	.align		4
.L_58:
        /*012c*/ 	.byte	0x04, 0x11
        /*012e*/ 	.short	(.L_60 - .L_59)
	.align		4
.L_59:
        /*0130*/ 	.word	index@(_ZN10layer_norm31ln_parallel_residual_fwd_kernelINS_13Kernel_traitsI6__halfffffjLj6144ELj1ELj1ELj8ELj16ENS_18Kernel_traits_baseILj6144ES2_ffffjLj256EEEEELb0ELb1ELb1EEEvNS_9FwdParamsE)
        /*0134*/ 	.word	0x00000000


	//----- nvinfo : EIATTR_REGCOUNT
	.align		4
.L_60:
        /*0138*/ 	.byte	0x04, 0x2f
        /*013a*/ 	.short	(.L_62 - .L_61)
	.align		4
.L_61:
        /*013c*/ 	.word	index@(_ZN10layer_norm31ln_parallel_residual_fwd_kernelINS_13Kernel_traitsI6__halfffffjLj6144ELj1ELj1ELj8ELj16ENS_18Kernel_traits_baseILj6144ES2_ffffjLj256EEEEELb0ELb1ELb0EEEvNS_9FwdParamsE)
        /*0140*/ 	.word	0x0000006e


	//----- nvinfo : EIATTR_FRAME_SIZE
	.align		4
.L_62:
        /*0144*/ 	.byte	0x04, 0x11
        /*0146*/ 	.short	(.L_64 - .L_63)
	.align		4
.L_63:
        /*0148*/ 	.word	index@(_ZN10layer_norm31ln_parallel_residual_fwd_kernelINS_13Kernel_traitsI6__halfffffjLj6144ELj1ELj1ELj8ELj16ENS_18Kernel_traits_baseILj6144ES2_ffffjLj256EEEEELb0ELb1ELb0EEEvNS_9FwdParamsE)
        /*014c*/ 	.word	0x00000000


	//----- nvinfo : EIATTR_REGCOUNT
	.align		4
.L_64:
        /*0150*/ 	.byte	0x04, 0x2f
        /*0152*/ 	.short	(.L_66 - .L_65)
	.align		4
.L_65:
        /*0154*/ 	.word	index@(_ZN10layer_norm31ln_parallel_residual_fwd_kernelINS_13Kernel_traitsI6__halfffffjLj6144ELj1ELj1ELj8ELj16ENS_18Kernel_traits_baseILj6144ES2_ffffjLj256EEEEELb0ELb0ELb1EEEvNS_9FwdParamsE)
        /*0158*/ 	.word	0x000000a4


	//----- nvinfo : EIATTR_FRAME_SIZE
	.align		4
.L_66:
        /*015c*/ 	.byte	0x04, 0x11
        /*015e*/ 	.short	(.L_68 - .L_67)
	.align		4
.L_67:
        /*0160*/ 	.word	index@(_ZN10layer_norm31ln_parallel_residual_fwd_kernelINS_13Kernel_traitsI6__halfffffjLj6144ELj1ELj1ELj8ELj16ENS_18Kernel_traits_baseILj6144ES2_ffffjLj256EEEEELb0ELb0ELb1EEEvNS_9FwdParamsE)
        /*0164*/ 	.word	0x00000000


	//----- nvinfo : EIATTR_REGCOUNT
	.align		4
.L_68:
        /*0168*/ 	.byte	0x04, 0x2f
        /*016a*/ 	.short	(.L_70 - .L_69)
	.align		4
.L_69:
        /*016c*/ 	.word	index@(_ZN10layer_norm31ln_parallel_residual_fwd_kernelINS_13Kernel_traitsI6__halfffffjLj6144ELj1ELj1ELj8ELj16ENS_18Kernel_traits_baseILj6144ES2_ffffjLj256EEEEELb0ELb0ELb0EEEvNS_9FwdParamsE)
        /*0170*/ 	.word	0x0000009f


	//----- nvinfo : EIATTR_FRAME_SIZE
	.align		4
.L_70:
        /*0174*/ 	.byte	0x04, 0x11
        /*0176*/ 	.short	(.L_72 - .L_71)
	.align		4
.L_71:
        /*0178*/ 	.word	index@(_ZN10layer_norm31ln_parallel_residual_fwd_kernelINS_13Kernel_traitsI6__halfffffjLj6144ELj1ELj1ELj8ELj16ENS_18Kernel_traits_baseILj6144ES2_ffffjLj256EEEEELb0ELb0ELb0EEEvNS_9FwdParamsE)
        /*017c*/ 	.word	0x00000000


	//----- nvinfo : EIATTR_REGCOUNT
	.align		4
.L_72:
        /*0180*/ 	.byte	0x04, 0x2f
        /*0182*/ 	.short	(.L_74 - .L_73)
	.align		4
.L_73:
        /*0184*/ 	.word	index@(_ZN10layer_norm31ln_parallel_residual_fwd_kernelINS_13Kernel_traitsIf6__halffS2_fjLj6144ELj1ELj1ELj8ELj16ENS_18Kernel_traits_baseILj6144EfS2_fS2_fjLj256EEEEELb1ELb1ELb1EEEvNS_9FwdParamsE)
        /*0188*/ 	.word	0x00000080


	//----- nvinfo : EIATTR_FRAME_SIZE
	.align		4
.L_74:
        /*018c*/ 	.byte	0x04, 0x11
        /*018e*/ 	.short	(.L_76 - .L_75)
	.align		4
.L_75:
        /*0190*/ 	.word	index@(_ZN10layer_norm31ln_parallel_residual_fwd_kernelINS_13Kernel_traitsIf6__halffS2_fjLj6144ELj1ELj1ELj8ELj16ENS_18Kernel_traits_baseILj6144EfS2_fS2_fjLj256EEEEELb1ELb1ELb1EEEvNS_9FwdParamsE)
        /*0194*/ 	.word	0x00000000


	//----- nvinfo : EIATTR_REGCOUNT
	.align		4
.L_76:
        /*0198*/ 	.byte	0x04, 0x2f
        /*019a*/ 	.short	(.L_78 - .L_77)
	.align		4
.L_77:
        /*019c*/ 	.word	index@(_ZN10layer_norm31ln_parallel_residual_fwd_kernelINS_13Kernel_traitsIf6__halffS2_fjLj6144ELj1ELj1ELj8ELj16ENS_18Kernel_traits_baseILj6144EfS2_fS2_fjLj256EEEEELb1ELb1ELb0EEEvNS_9FwdParamsE)
        /*01a0*/ 	.word	0x00000080


	//----- nvinfo : EIATTR_FRAME_SIZE
	.align		4
.L_78:
        /*01a4*/ 	.byte	0x04, 0x11
        /*01a6*/ 	.short	(.L_80 - .L_79)
	.align		4
.L_79:
        /*01a8*/ 	.word	index@(_ZN10layer_norm31ln_parallel_residual_fwd_kernelINS_13Kernel_traitsIf6__halffS2_fjLj6144ELj1ELj1ELj8ELj16ENS_18Kernel_traits_baseILj6144EfS2_fS2_fjLj256EEEEELb1ELb1ELb0EEEvNS_9FwdParamsE)
        /*01ac*/ 	.word	0x00000000


	//----- nvinfo : EIATTR_REGCOUNT
	.align		4
.L_80:
        /*01b0*/ 	.byte	0x04, 0x2f
        /*01b2*/ 	.short	(.L_82 - .L_81)
	.align		4
.L_81:
        /*01b4*/ 	.word	index@(_ZN10layer_norm31ln_parallel_residual_fwd_kernelINS_13Kernel_traitsIf6__halffS2_fjLj6144ELj1ELj1ELj8ELj16ENS_18Kernel_traits_baseILj6144EfS2_fS2_fjLj256EEEEELb1ELb0ELb1EEEvNS_9FwdParamsE)
        /*01b8*/ 	.word	0x000000c6


	//----- nvinfo : EIATTR_FRAME_SIZE
	.align		4
.L_82:
        /*01bc*/ 	.byte	0x04, 0x11
        /*01be*/ 	.short	(.L_84 - .L_83)
	.align		4
.L_83:
        /*01c0*/ 	.word	index@(_ZN10layer_norm31ln_parallel_residual_fwd_kernelINS_13Kernel_traitsIf6__halffS2_fjLj6144ELj1ELj1ELj8ELj16ENS_18Kernel_traits_baseILj6144EfS2_fS2_fjLj256EEEEELb1ELb0ELb1EEEvNS_9FwdParamsE)
        /*01c4*/ 	.word	0x00000000


	//----- nvinfo : EIATTR_REGCOUNT
	.align		4
.L_84:
        /*01c8*/ 	.byte	0x04, 0x2f
        /*01ca*/ 	.short	(.L_86 - .L_85)
	.align		4
.L_85:
        /*01cc*/ 	.word	index@(_ZN10layer_norm31ln_parallel_residual_fwd_kernelINS_13Kernel_traitsIf6__halffS2_fjLj6144ELj1ELj1ELj8ELj16ENS_18Kernel_traits_baseILj6144EfS2_fS2_fjLj256EEEEELb1ELb0ELb0EEEvNS_9FwdParamsE)
        /*01d0*/ 	.word	0x000000cc


	//----- nvinfo : EIATTR_FRAME_SIZE
	.align		4
.L_86:
        /*01d4*/ 	.byte	0x04, 0x11
        /*01d6*/ 	.short	(.L_88 - .L_87)
	.align		4
.L_87:
        /*01d8*/ 	.word	index@(_ZN10layer_norm31ln_parallel_residual_fwd_kernelINS_13Kernel_traitsIf6__halffS2_fjLj6144ELj1ELj1ELj8ELj16ENS_18Kernel_traits_baseILj6144EfS2_fS2_fjLj256EEEEELb1ELb0ELb0EEEvNS_9FwdParamsE)
        /*01dc*/ 	.word	0x00000000


	//----- nvinfo : EIATTR_REGCOUNT
	.align		4
.L_88:
        /*01e0*/ 	.byte	0x04, 0x2f
        /*01e2*/ 	.short	(.L_90 - .L_89)
	.align		4
.L_89:
        /*01e4*/ 	.word	index@(_ZN10layer_norm31ln_parallel_residual_fwd_kernelINS_13Kernel_traitsIf6__halffS2_fjLj6144ELj1ELj1ELj8ELj16ENS_18Kernel_traits_baseILj6144EfS2_fS2_fjLj256EEEEELb0ELb1ELb1EEEvNS_9FwdParamsE)
        /*01e8*/ 	.word	0x00000080


	//----- nvinfo : EIATTR_FRAME_SIZE
	.align		4
.L_90:
        /*01ec*/ 	.byte	0x04, 0x11
        /*01ee*/ 	.short	(.L_92 - .L_91)
	.align		4
.L_91:
        /*01f0*/ 	.word	index@(_ZN10layer_norm31ln_parallel_residual_fwd_kernelINS_13Kernel_traitsIf6__halffS2_fjLj6144ELj1ELj1ELj8ELj16ENS_18Kernel_traits_baseILj6144EfS2_fS2_fjLj256EEEEELb0ELb1ELb1EEEvNS_9FwdParamsE)
        /*01f4*/ 	.word	0x00000000


	//----- nvinfo : EIATTR_REGCOUNT
	.align		4
.L_92:
        /*01f8*/ 	.byte	0x04, 0x2f
        /*01fa*/ 	.short	(.L_94 - .L_93)
	.align		4
.L_93:
        /*01fc*/ 	.word	index@(_ZN10layer_norm31ln_parallel_residual_fwd_kernelINS_13Kernel_traitsIf6__halffS2_fjLj6144ELj1ELj1ELj8ELj16ENS_18Kernel_traits_baseILj6144EfS2_fS2_fjLj256EEEEELb0ELb1ELb0EEEvNS_9FwdParamsE)
        /*0200*/ 	.word	0x00000072


	//----- nvinfo : EIATTR_FRAME_SIZE
	.align		4
.L_94:
        /*0204*/ 	.byte	0x04, 0x11
        /*0206*/ 	.short	(.L_96 - .L_95)
	.align		4
.L_95:
        /*0208*/ 	.word	index@(_ZN10layer_norm31ln_parallel_residual_fwd_kernelINS_13Kernel_traitsIf6__halffS2_fjLj6144ELj1ELj1ELj8ELj16ENS_18Kernel_traits_baseILj6144EfS2_fS2_fjLj256EEEEELb0ELb1ELb0EEEvNS_9FwdParamsE)
        /*020c*/ 	.word	0x00000000


	//----- nvinfo : EIATTR_REGCOUNT
	.align		4
.L_96:
        /*0210*/ 	.byte	0x04, 0x2f
        /*0212*/ 	.short	(.L_98 - .L_97)
	.align		4
.L_97:
        /*0214*/ 	.word	index@(_ZN10layer_norm31ln_parallel_residual_fwd_kernelINS_13Kernel_traitsIf6__halffS2_fjLj6144ELj1ELj1ELj8ELj16ENS_18Kernel_traits_baseILj6144EfS2_fS2_fjLj256EEEEELb0ELb0ELb1EEEvNS_9FwdParamsE)
        /*0218*/ 	.word	0x000000ac


	//----- nvinfo : EIATTR_FRAME_SIZE
	.align		4
.L_98:
        /*021c*/ 	.byte	0x04, 0x11
        /*021e*/ 	.short	(.L_100 - .L_99)
	.align		4
.L_99:
        /*0220*/ 	.word	index@(_ZN10layer_norm31ln_parallel_residual_fwd_kernelINS_13Kernel_traitsIf6__halffS2_fjLj6144ELj1ELj1ELj8ELj16ENS_18Kernel_traits_baseILj6144EfS2_fS2_fjLj256EEEEELb0ELb0ELb1EEEvNS_9FwdParamsE)
        /*0224*/ 	.word	0x00000000


	//----- nvinfo : EIATTR_REGCOUNT
	.align		4
.L_100:
        /*0228*/ 	.byte	0x04, 0x2f
        /*022a*/ 	.short	(.L_102 - .L_101)
	.align		4
.L_101:
        /*022c*/ 	.word	index@(_ZN10layer_norm31ln_parallel_residual_fwd_kernelINS_13Kernel_traitsIf6__halffS2_fjLj6144ELj1ELj1ELj8ELj16ENS_18Kernel_traits_baseILj6144EfS2_fS2_fjLj256EEEEELb0ELb0ELb0EEEvNS_9FwdParamsE)
        /*0230*/ 	.word	0x000000a3


	//----- nvinfo : EIATTR_FRAME_SIZE
	.align		4
.L_102:
        /*0234*/ 	.byte	0x04, 0x11
        /*0236*/ 	.short	(.L_104 - .L_103)
	.align		4
.L_103:
        /*0238*/ 	.word	index@(_ZN10layer_norm31ln_parallel_residual_fwd_kernelINS_13Kernel_traitsIf6__halffS2_fjLj6144ELj1ELj1ELj8ELj16ENS_18Kernel_traits_baseILj6144EfS2_fS2_fjLj256EEEEELb0ELb0ELb0EEEvNS_9FwdParamsE)
        /*023c*/ 	.word	0x00000000


	//----- nvinfo : EIATTR_REGCOUNT
	.align		4
.L_104:
        /*0240*/ 	.byte	0x04, 0x2f
        /*0242*/ 	.short	(.L_106 - .L_105)
	.align		4
.L_105:
        /*0244*/ 	.word	index@(_ZN10layer_norm31ln_parallel_residual_fwd_kernelINS_13Kernel_traitsI6__halfS2_fS2_fjLj6144ELj1ELj1ELj8ELj16ENS_18Kernel_traits_baseILj6144ES2_S2_fS2_fjLj256EEEEELb1ELb1ELb1EEEvNS_9FwdParamsE)
        /*0248*/ 	.word	0x00000080


	//----- nvinfo : EIATTR_FRAME_SIZE
	.align		4
.L_106:
        /*024c*/ 	.byte	0x04, 0x11
        /*024e*/ 	.short	(.L_108 - .L_107)
	.align		4
.L_107:
        /*0250*/ 	.word	index@(_ZN10layer_norm31ln_parallel_residual_fwd_kernelINS_13Kernel_traitsI6__halfS2_fS2_fjLj6144ELj1ELj1ELj8ELj16ENS_18Kernel_traits_baseILj6144ES2_S2_fS2_fjLj256EEEEELb1ELb1ELb1EEEvNS_9FwdParamsE)
        /*0254*/ 	.word	0x00000000


	//----- nvinfo : EIATTR_REGCOUNT
	.align		4
.L_108:
        /*0258*/ 	.byte	0x04, 0x2f
        /*025a*/ 	.short	(.L_110 - .L_109)
	.align		4
.L_109:
        /*025c*/ 	.word	index@(_ZN10layer_norm31ln_parallel_residual_fwd_kernelINS_13Kernel_traitsI6__halfS2_fS2_fjLj6144ELj1ELj1ELj8ELj16ENS_18Kernel_traits_baseILj6144ES2_S2_fS2_fjLj256EEEEELb1ELb1ELb0EEEvNS_9FwdParamsE)
        /*0260*/ 	.word	0x00000080


	//----- nvinfo : EIATTR_FRAME_SIZE
	.align		4
.L_110:
        /*0264*/ 	.byte	0x04, 0x11
        /*0266*/ 	.short	(.L_112 - .L_111)
	.align		4
.L_111:
        /*0268*/ 	.word	index@(_ZN10layer_norm31ln_parallel_residual_fwd_kernelINS_13Kernel_traitsI6__halfS2_fS2_fjLj6144ELj1ELj1ELj8ELj16ENS_18Kernel_traits_baseILj6144ES2_S2_fS2_fjLj256EEEEELb1ELb1ELb0EEEvNS_9FwdParamsE)
        /*026c*/ 	.word	0x00000000


	//----- nvinfo : EIATTR_REGCOUNT
	.align		4
.L_112:
        /*0270*/ 	.byte	0x04, 0x2f
        /*0272*/ 	.short	(.L_114 - .L_113)
	.align		4
.L_113:
        /*0274*/ 	.word	index@(_ZN10layer_norm31ln_parallel_residual_fwd_kernelINS_13Kernel_traitsI6__halfS2_fS2_fjLj6144ELj1ELj1ELj8ELj16ENS_18Kernel_traits_baseILj6144ES2_S2_fS2_fjLj256EEEEELb1ELb0ELb1EEEvNS_9FwdParamsE)
        /*0278*/ 	.word	0x000000b3


	//----- nvinfo : EIATTR_FRAME_SIZE
	.align		4
.L_114:
        /*027c*/ 	.byte	0x04, 0x11
        /*027e*/ 	.short	(.L_116 - .L_115)
	.align		4
.L_115:
        /*0280*/ 	.word	index@(_ZN10layer_norm31ln_parallel_residual_fwd_kernelINS_13Kernel_traitsI6__halfS2_fS2_fjLj6144ELj1ELj1ELj8ELj16ENS_18Kernel_traits_baseILj6144ES2_S2_fS2_fjLj256EEEEELb1ELb0ELb1EEEvNS_9FwdParamsE)
        /*0284*/ 	.word	0x00000000


	//----- nvinfo : EIATTR_REGCOUNT
	.align		4
.L_116:
        /*0288*/ 	.byte	0x04, 0x2f
        /*028a*/ 	.short	(.L_118 - .L_117)
	.align		4
.L_117:
        /*028c*/ 	.word	index@(_ZN10layer_norm31ln_parallel_residual_fwd_kernelINS_13Kernel_traitsI6__halfS2_fS2_fjLj6144ELj1ELj1ELj8ELj16ENS_18Kernel_traits_baseILj6144ES2_S2_fS2_fjLj256EEEEELb1ELb0ELb0EEEvNS_9FwdParamsE)
        /*0290*/ 	.word	0x000000cb


	//----- nvinfo : EIATTR_FRAME_SIZE
	.align		4
.L_118:
        /*0294*/ 	.byte	0x04, 0x11
        /*0296*/ 	.short	(.L_120 - .L_119)
	.align		4
.L_119:
        /*0298*/ 	.word	index@(_ZN10layer_norm31ln_parallel_residual_fwd_kernelINS_13Kernel_traitsI6__halfS2_fS2_fjLj6144ELj1ELj1ELj8ELj16ENS_18Kernel_traits_baseILj6144ES2_S2_fS2_fjLj256EEEEELb1ELb0ELb0EEEvNS_9FwdParamsE)
        /*029c*/ 	.word	0x00000000


	//----- nvinfo : EIATTR_REGCOUNT
	.align		4
.L_120:
        /*02a0*/ 	.byte	0x04, 0x2f
        /*02a2*/ 	.short	(.L_122 - .L_121)
	.align		4
.L_121:
        /*02a4*/ 	.word	index@(_ZN10layer_norm31ln_parallel_residual_fwd_kernelINS_13Kernel_traitsI6__halfS2_fS2_fjLj6144ELj1ELj1ELj8ELj16ENS_18Kernel_traits_baseILj6144ES2_S2_fS2_fjLj256EEEEELb0ELb1ELb1EEEvNS_9FwdParamsE)
        /*02a8*/ 	.word	0x0000007b


	//----- nvinfo : EIATTR_FRAME_SIZE
	.align		4
.L_122:
        /*02ac*/ 	.byte	0x04, 0x11
        /*02ae*/ 	.short	(.L_124 - .L_123)
	.align		4
.L_123:
        /*02b0*/ 	.word	index@(_ZN10layer_norm31ln_parallel_residual_fwd_kernelINS_13Kernel_traitsI6__halfS2_fS2_fjLj6144ELj1ELj1ELj8ELj16ENS_18Kernel_traits_baseILj6144ES2_S2_fS2_fjLj256EEEEELb0ELb1ELb1EEEvNS_9FwdParamsE)
        /*02b4*/ 	.word	0x00000000


	//----- nvinfo : EIATTR_REGCOUNT
	.align		4
.L_124:
        /*02b8*/ 	.byte	0x04, 0x2f
        /*02ba*/ 	.short	(.L_126 - .L_125)
	.align		4
.L_125:
        /*02bc*/ 	.word	index@(_ZN10layer_norm31ln_parallel_residual_fwd_kernelINS_13Kernel_traitsI6__halfS2_fS2_fjLj6144ELj1ELj1ELj8ELj16ENS_18Kernel_traits_baseILj6144ES2_S2_fS2_fjLj256EEEEELb0ELb1ELb0EEEvNS_9FwdParamsE)
        /*02c0*/ 	.word	0x00000071


	//----- nvinfo : EIATTR_FRAME_SIZE
	.align		4
.L_126:
        /*02c4*/ 	.byte	0x04, 0x11
        /*02c6*/ 	.short	(.L_128 - .L_127)
	.align		4
.L_127:
        /*02c8*/ 	.word	index@(_ZN10layer_norm31ln_parallel_residual_fwd_kernelINS_13Kernel_traitsI6__halfS2_fS2_fjLj6144ELj1ELj1ELj8ELj16ENS_18Kernel_traits_baseILj6144ES2_S2_fS2_fjLj256EEEEELb0ELb1ELb0EEEvNS_9FwdParamsE)
        /*02cc*/ 	.word	0x00000000


	//----- nvinfo : EIATTR_REGCOUNT
	.align		4
.L_128:
        /*02d0*/ 	.byte	0x04, 0x2f
        /*02d2*/ 	.short	(.L_130 - .L_129)
	.align		4
.L_129:
        /*02d4*/ 	.word	index@(_ZN10layer_norm31ln_parallel_residual_fwd_kernelINS_13Kernel_traitsI6__halfS2_fS2_fjLj6144ELj1ELj1ELj8ELj16ENS_18Kernel_traits_baseILj6144ES2_S2_fS2_fjLj256EEEEELb0ELb0ELb1EEEvNS_9FwdParamsE)
        /*02d8*/ 	.word	0x000000a2


	//----- nvinfo : EIATTR_FRAME_SIZE
	.align		4
.L_130:
        /*02dc*/ 	.byte	0x04, 0x11
        /*02de*/ 	.short	(.L_132 - .L_131)
	.align		4
.L_131:
        /*02e0*/ 	.word	index@(_ZN10layer_norm31ln_parallel_residual_fwd_kernelINS_13Kernel_traitsI6__halfS2_fS2_fjLj6144ELj1ELj1ELj8ELj16ENS_18Kernel_traits_baseILj6144ES2_S2_fS2_fjLj256EEEEELb0ELb0ELb1EEEvNS_9FwdParamsE)
        /*02e4*/ 	.word	0x00000000


	//----- nvinfo : EIATTR_REGCOUNT
	.align		4
.L_132:
        /*02e8*/ 	.byte	0x04, 0x2f
        /*02ea*/ 	.short	(.L_134 - .L_133)
	.align		4
.L_133:
        /*02ec*/ 	.word	index@(_ZN10layer_norm31ln_parallel_residual_fwd_kernelINS_13Kernel_traitsI6__halfS2_fS2_fjLj6144ELj1ELj1ELj8ELj16ENS_18Kernel_traits_baseILj6144ES2_S2_fS2_fjLj256EEEEELb0ELb0ELb0EEEvNS_9FwdParamsE)
        /*02f0*/ 	.word	0x000000a2


	//----- nvinfo : EIATTR_FRAME_SIZE
	.align		4
.L_134:
        /*02f4*/ 	.byte	0x04, 0x11
        /*02f6*/ 	.short	(.L_136 - .L_135)
	.align		4
.L_135:
        /*02f8*/ 	.word	index@(_ZN10layer_norm31ln_parallel_residual_fwd_kernelINS_13Kernel_traitsI6__halfS2_fS2_fjLj6144ELj1ELj1ELj8ELj16ENS_18Kernel_traits_baseILj6144ES2_S2_fS2_fjLj256EEEEELb0ELb0ELb0EEEvNS_9FwdParamsE)
        /*02fc*/ 	.word	0x00000000


	//----- nvinfo : EIATTR_REGCOUNT
	.align		4
.L_136:
        /*0300*/ 	.byte	0x04, 0x2f
        /*0302*/ 	.short	(.L_138 - .L_137)
	.align		4
.L_137:
        /*0304*/ 	.word	index@(_ZN10layer_norm31ln_parallel_residual_fwd_kernelINS_13Kernel_traitsIf6__halfS2_S2_fjLj6144ELj1ELj1ELj8ELj16ENS_18Kernel_traits_baseILj6144EfS2_S2_S2_fjLj256EEEEELb1ELb1ELb1EEEvNS_9FwdParamsE)
        /*0308*/ 	.word	0x0000007f


	//----- nvinfo : EIATTR_FRAME_SIZE
	.align		4
.L_138:
        /*030c*/ 	.byte	0x04, 0x11
        /*030e*/ 	.short	(.L_140 - .L_139)
	.align		4
.L_139:
        /*0310*/ 	.word	index@(_ZN10layer_norm31ln_parallel_residual_fwd_kernelINS_13Kernel_traitsIf6__halfS2_S2_fjLj6144ELj1ELj1ELj8ELj16ENS_18Kernel_traits_baseILj6144EfS2_S2_S2_fjLj256EEEEELb1ELb1ELb1EEEvNS_9FwdParamsE)
        /*0314*/ 	.word	0x00000000


	//----- nvinfo : EIATTR_REGCOUNT
	.align		4
.L_140:
        /*0318*/ 	.byte	0x04, 0x2f
        /*031a*/ 	.short	(.L_142 - .L_141)
	.align		4
.L_141:
        /*031c*/ 	.word	index@(_ZN10layer_norm31ln_parallel_residual_fwd_kernelINS_13Kernel_traitsIf6__halfS2_S2_fjLj6144ELj1ELj1ELj8ELj16ENS_18Kernel_traits_baseILj6144EfS2_S2_S2_fjLj256EEEEELb1ELb1ELb0EEEvNS_9FwdParamsE)
        /*0320*/ 	.word	0x0000007f


	//----- nvinfo : EIATTR_FRAME_SIZE
	.align		4
.L_142:
        /*0324*/ 	.byte	0x04, 0x11
        /*0326*/ 	.short	(.L_144 - .L_143)
	.align		4
.L_143:
        /*0328*/ 	.word	index@(_ZN10layer_norm31ln_parallel_residual_fwd_kernelINS_13Kernel_traitsIf6__halfS2_S2_fjLj6144ELj1ELj1ELj8ELj16ENS_18Kernel_traits_baseILj6144EfS2_S2_S2_fjLj256EEEEELb1ELb1ELb0EEEvNS_9FwdParamsE)
        /*032c*/ 	.word	0x00000000


	//----- nvinfo : EIATTR_REGCOUNT
	.align		4
.L_144:
        /*0330*/ 	.byte	0x04, 0x2f
        /*0332*/ 	.short	(.L_146 - .L_145)
	.align		4
.L_145:
        /*0334*/ 	.word	index@(_ZN10layer_norm31ln_parallel_residual_fwd_kernelINS_13Kernel_traitsIf6__halfS2_S2_fjLj6144ELj1ELj1ELj8ELj16ENS_18Kernel_traits_baseILj6144EfS2_S2_S2_fjLj256EEEEELb1ELb0ELb1EEEvNS_9FwdParamsE)
        /*0338*/ 	.word	0x000000d6


	//----- nvinfo : EIATTR_FRAME_SIZE
	.align		4
.L_146:
        /*033c*/ 	.byte	0x04, 0x11
        /*033e*/ 	.short	(.L_148 - .L_147)
	.align		4
.L_147:
        /*0340*/ 	.word	index@(_ZN10layer_norm31ln_parallel_residual_fwd_kernelINS_13Kernel_traitsIf6__halfS2_S2_fjLj6144ELj1ELj1ELj8ELj16ENS_18Kernel_traits_baseILj6144EfS2_S2_S2_fjLj256EEEEELb1ELb0ELb1EEEvNS_9FwdParamsE)
        /*0344*/ 	.word	0x00000000


	//----- nvinfo : EIATTR_REGCOUNT
	.align		4
.L_148:
        /*0348*/ 	.byte	0x04, 0x2f
        /*034a*/ 	.short	(.L_150 - .L_149)
	.align		4
.L_149:
        /*034c*/ 	.word	index@(_ZN10layer_norm31ln_parallel_residual_fwd_kernelINS_13Kernel_traitsIf6__halfS2_S2_fjLj6144ELj1ELj1ELj8ELj16ENS_18Kernel_traits_baseILj6144EfS2_S2_S2_fjLj256EEEEELb1ELb0ELb0EEEvNS_9FwdParamsE)
        /*0350*/ 	.word	0x000000de


	//----- nvinfo : EIATTR_FRAME_SIZE
	.align		4
.L_150:
        /*0354*/ 	.byte	0x04, 0x11
        /*0356*/ 	.short	(.L_152 - .L_151)
	.align		4
.L_151:
        /*0358*/ 	.word	index@(_ZN10layer_norm31ln_parallel_residual_fwd_kernelINS_13Kernel_traitsIf6__halfS2_S2_fjLj6144ELj1ELj1ELj8ELj16ENS_18Kernel_traits_baseILj6144EfS2_S2_S2_fjLj256EEEEELb1ELb0ELb0EEEvNS_9FwdParamsE)
        /*035c*/ 	.word	0x00000000


	//----- nvinfo : EIATTR_REGCOUNT
	.align		4
.L_152:
        /*0360*/ 	.byte	0x04, 0x2f
        /*0362*/ 	.short	(.L_154 - .L_153)
	.align		4
.L_153:
        /*0364*/ 	.word	index@(_ZN10layer_norm31ln_parallel_residual_fwd_kernelINS_13Kernel_traitsIf6__halfS2_S2_fjLj6144ELj1ELj1ELj8ELj16ENS_18Kernel_traits_baseILj6144EfS2_S2_S2_fjLj256EEEEELb0ELb1ELb1EEEvNS_9FwdParamsE)
        /*0368*/ 	.word	0x00000080


	//----- nvinfo : EIATTR_FRAME_SIZE
	.align		4
.L_154:
        /*036c*/ 	.byte	0x04, 0x11
        /*036e*/ 	.short	(.L_156 - .L_155)
	.align		4
.L_155:
        /*0370*/ 	.word	index@(_ZN10layer_norm31ln_parallel_residual_fwd_kernelINS_13Kernel_traitsIf6__halfS2_S2_fjLj6144ELj1ELj1ELj8ELj16ENS_18Kernel_traits_baseILj6144EfS2_S2_S2_fjLj256EEEEELb0ELb1ELb1EEEvNS_9FwdParamsE)
        /*0374*/ 	.word	0x00000000


	//----- nvinfo : EIATTR_REGCOUNT
	.align		4
.L_156:
        /*0378*/ 	.byte	0x04, 0x2f
        /*037a*/ 	.short	(.L_158 - .L_157)
	.align		4
.L_157:
        /*037c*/ 	.word	index@(_ZN10layer_norm31ln_parallel_residual_fwd_kernelINS_13Kernel_traitsIf6__halfS2_S2_fjLj6144ELj1ELj1ELj8ELj16ENS_18Kernel_traits_baseILj6144EfS2_S2_S2_fjLj256EEEEELb0ELb1ELb0EEEvNS_9FwdParamsE)
        /*0380*/ 	.word	0x00000080


	//----- nvinfo : EIATTR_FRAME_SIZE
	.align		4
.L_158:
        /*0384*/ 	.byte	0x04, 0x11
        /*0386*/ 	.short	(.L_160 - .L_159)
	.align		4
.L_159:
        /*0388*/ 	.word	index@(_ZN10layer_norm31ln_parallel_residual_fwd_kernelINS_13Kernel_traitsIf6__halfS2_S2_fjLj6144ELj1ELj1ELj8ELj16ENS_18Kernel_traits_baseILj6144EfS2_S2_S2_fjLj256EEEEELb0ELb1ELb0EEEvNS_9FwdParamsE)
        /*038c*/ 	.word	0x00000000


	//----- nvinfo : EIATTR_REGCOUNT
	.align		4
.L_160:
        /*0390*/ 	.byte	0x04, 0x2f
        /*0392*/ 	.short	(.L_162 - .L_161)
	.align		4
.L_161:
        /*0394*/ 	.word	index@(_ZN10layer_norm31ln_parallel_residual_fwd_kernelINS_13Kernel_traitsIf6__halfS2_S2_fjLj6144ELj1ELj1ELj8ELj16ENS_18Kernel_traits_baseILj6144EfS2_S2_S2_fjLj256EEEEELb0ELb0ELb1EEEvNS_9FwdParamsE)
        /*0398*/ 	.word	0x000000ba


	//----- nvinfo : EIATTR_FRAME_SIZE
	.align		4
.L_162:
        /*039c*/ 	.byte	0x04, 0x11
        /*039e*/ 	.short	(.L_164 - .L_163)
	.align		4
.L_163:
        /*03a0*/ 	.word	index@(_ZN10layer_norm31ln_parallel_residual_fwd_kernelINS_13Kernel_traitsIf6__halfS2_S2_fjLj6144ELj1ELj1ELj8ELj16ENS_18Kernel_traits_baseILj6144EfS2_S2_S2_fjLj256EEEEELb0ELb0ELb1EEEvNS_9FwdParamsE)
        /*03a4*/ 	.word	0x00000000


	//----- nvinfo : EIATTR_REGCOUNT
	.align		4
.L_164:
        /*03a8*/ 	.byte	0x04, 0x2f
        /*03aa*/ 	.short	(.L_166 - .L_165)
	.align		4
.L_165:
        /*03ac*/ 	.word	index@(_ZN10layer_norm31ln_parallel_residual_fwd_kernelINS_13Kernel_traitsIf6__halfS2_S2_fjLj6144ELj1ELj1ELj8ELj16ENS_18Kernel_traits_baseILj6144EfS2_S2_S2_fjLj256EEEEELb0ELb0ELb0EEEvNS_9FwdParamsE)
        /*03b0*/ 	.word	0x000000ba


	//----- nvinfo : EIATTR_FRAME_SIZE
	.align		4
.L_166:
        /*03b4*/ 	.byte	0x04, 0x11
        /*03b6*/ 	.short	(.L_168 - .L_167)
	.align		4
.L_167:
        /*03b8*/ 	.word	index@(_ZN10layer_norm31ln_parallel_residual_fwd_kernelINS_13Kernel_traitsIf6__halfS2_S2_fjLj6144ELj1ELj1ELj8ELj16ENS_18Kernel_traits_baseILj6144EfS2_S2_S2_fjLj256EEEEELb0ELb0ELb0EEEvNS_9FwdParamsE)
        /*03bc*/ 	.word	0x00000000


	//----- nvinfo : EIATTR_REGCOUNT
	.align		4
.L_168:
        /*03c0*/ 	.byte	0x04, 0x2f
        /*03c2*/ 	.short	(.L_170 - .L_169)
	.align		4
.L_169:
        /*03c4*/ 	.word	index@(_ZN10layer_norm31ln_parallel_residual_fwd_kernelINS_13Kernel_traitsIf13__nv_bfloat16fS2_fjLj6144ELj1ELj1ELj8ELj16ENS_18Kernel_traits_baseILj6144EfS2_fS2_fjLj256EEEEELb1ELb1ELb1EEEvNS_9FwdParamsE)
        /*03c8*/ 	.word	0x00000080


	//----- nvinfo : EIATTR_FRAME_SIZE
	.align		4
.L_170:
        /*03cc*/ 	.byte	0x04, 0x11
        /*03ce*/ 	.short	(.L_172 - .L_171)
	.align		4
.L_171:
        /*03d0*/ 	.word	index@(_ZN10layer_norm31ln_parallel_residual_fwd_kernelINS_13Kernel_traitsIf13__nv_bfloat16fS2_fjLj6144ELj1ELj1ELj8ELj16ENS_18Kernel_traits_baseILj6144EfS2_fS2_fjLj256EEEEELb1ELb1ELb1EEEvNS_9FwdParamsE)
        /*03d4*/ 	.word	0x00000000


	//----- nvinfo : EIATTR_REGCOUNT
	.align		4
.L_172:
        /*03d8*/ 	.byte	0x04, 0x2f
        /*03da*/ 	.short	(.L_174 - .L_173)
	.align		4
.L_173:
        /*03dc*/ 	.word	index@(_ZN10layer_norm31ln_parallel_residual_fwd_kernelINS_13Kernel_traitsIf13__nv_bfloat16fS2_fjLj6144ELj1ELj1ELj8ELj16ENS_18Kernel_traits_baseILj6144EfS2_fS2_fjLj256EEEEELb1ELb1ELb0EEEvNS_9FwdParamsE)
        /*03e0*/ 	.word	0x00000080


	//----- nvinfo : EIATTR_FRAME_SIZE
	.align		4
.L_174:
        /*03e4*/ 	.byte	0x04, 0x11
        /*03e6*/ 	.short	(.L_176 - .L_175)
	.align		4
.L_175:
        /*03e8*/ 	.word	index@(_ZN10layer_norm31ln_parallel_residual_fwd_kernelINS_13Kernel_traitsIf13__nv_bfloat16fS2_fjLj6144ELj1ELj1ELj8ELj16ENS_18Kernel_traits_baseILj6144EfS2_fS2_fjLj256EEEEELb1ELb1ELb0EEEvNS_9FwdParamsE)
        /*03ec*/ 	.word	0x00000000


	//----- nvinfo : EIATTR_REGCOUNT
	.align		4
.L_176:
        /*03f0*/ 	.byte	0x04, 0x2f
        /*03f2*/ 	.short	(.L_178 - .L_177)
	.align		4
.L_177:
        /*03f4*/ 	.word	index@(_ZN10layer_norm31ln_parallel_residual_fwd_kernelINS_13Kernel_traitsIf13__nv_bfloat16fS2_fjLj6144ELj1ELj1ELj8ELj16ENS_18Kernel_traits_baseILj6144EfS2_fS2_fjLj256EEEEELb1ELb0ELb1EEEvNS_9FwdParamsE)
        /*03f8*/ 	.word	0x000000c6


	//----- nvinfo : EIATTR_FRAME_SIZE
	.align		4
.L_178:
        /*03fc*/ 	.byte	0x04, 0x11
        /*03fe*/ 	.short	(.L_180 - .L_179)
	.align		4
.L_179:
        /*0400*/ 	.word	index@(_ZN10layer_norm31ln_parallel_residual_fwd_kernelINS_13Kernel_traitsIf13__nv_bfloat16fS2_fjLj6144ELj1ELj1ELj8ELj16ENS_18Kernel_traits_baseILj6144EfS2_fS2_fjLj256EEEEELb1ELb0ELb1EEEvNS_9FwdParamsE)
        /*0404*/ 	.word	0x00000000


	//----- nvinfo : EIATTR_REGCOUNT
	.align		4
.L_180:
        /*0408*/ 	.byte	0x04, 0x2f
        /*040a*/ 	.short	(.L_182 - .L_181)
	.align		4
.L_181:
        /*040c*/ 	.word	index@(_ZN10layer_norm31ln_parallel_residual_fwd_kernelINS_13Kernel_traitsIf13__nv_bfloat16fS2_fjLj6144ELj1ELj1ELj8ELj16ENS_18Kernel_traits_baseILj6144EfS2_fS2_fjLj256EEEEELb1ELb0ELb0EEEvNS_9FwdParamsE)
        /*0410*/ 	.word	0x000000ca


	//----- nvinfo : EIATTR_FRAME_SIZE
	.align		4
.L_182:
        /*0414*/ 	.byte	0x04, 0x11
        /*0416*/ 	.short	(.L_184 - .L_183)
	.align		4
.L_183:
        /*0418*/ 	.word	index@(_ZN10layer_norm31ln_parallel_residual_fwd_kernelINS_13Kernel_traitsIf13__nv_bfloat16fS2_fjLj6144ELj1ELj1ELj8ELj16ENS_18Kernel_traits_baseILj6144EfS2_fS2_fjLj256EEEEELb1ELb0ELb0EEEvNS_9FwdParamsE)
        /*041c*/ 	.word	0x00000000


	//----- nvinfo : EIATTR_REGCOUNT
	.align		4
.L_184:
        /*0420*/ 	.byte	0x04, 0x2f
        /*0422*/ 	.short	(.L_186 - .L_185)
	.align		4
.L_185:
        /*0424*/ 	.word	index@(_ZN10layer_norm31ln_parallel_residual_fwd_kernelINS_13Kernel_traitsIf13__nv_bfloat16fS2_fjLj6144ELj1ELj1ELj8ELj16ENS_18Kernel_traits_baseILj6144EfS2_fS2_fjLj256EEEEELb0ELb1ELb1EEEvNS_9FwdParamsE)
        /*0428*/ 	.word	0x00000080


	//----- nvinfo : EIATTR_FRAME_SIZE
	.align		4
.L_186:
        /*042c*/ 	.byte	0x04, 0x11
        /*042e*/ 	.short	(.L_188 - .L_187)
	.align		4
.L_187:
        /*0430*/ 	.word	index@(_ZN10layer_norm31ln_parallel_residual_fwd_kernelINS_13Kernel_traitsIf13__nv_bfloat16fS2_fjLj6144ELj1ELj1ELj8ELj16ENS_18Kernel_traits_baseILj6144EfS2_fS2_fjLj256EEEEELb0ELb1ELb1EEEvNS_9FwdParamsE)
        /*0434*/ 	.word	0x00000000


	//----- nvinfo : EIATTR_REGCOUNT
	.align		4
.L_188:
        /*0438*/ 	.byte	0x04, 0x2f
        /*043a*/ 	.short	(.L_190 - .L_189)
	.align		4
.L_189:
        /*043c*/ 	.word	index@(_ZN10layer_norm31ln_parallel_residual_fwd_kernelINS_13Kernel_traitsIf13__nv_bfloat16fS2_fjLj6144ELj1ELj1ELj8ELj16ENS_18Kernel_traits_baseILj6144EfS2_fS2_fjLj256EEEEELb0ELb1ELb0EEEvNS_9FwdParamsE)
        /*0440*/ 	.word	0x00000072


	//----- nvinfo : EIATTR_FRAME_SIZE
	.align		4
.L_190:
        /*0444*/ 	.byte	0x04, 0x11
        /*0446*/ 	.short	(.L_192 - .L_191)
	.align		4
.L_191:
        /*0448*/ 	.word	index@(_ZN10layer_norm31ln_parallel_residual_fwd_kernelINS_13Kernel_traitsIf13__nv_bfloat16fS2_fjLj6144ELj1ELj1ELj8ELj16ENS_18Kernel_traits_baseILj6144EfS2_fS2_fjLj256EEEEELb0ELb1ELb0EEEvNS_9FwdParamsE)
        /*044c*/ 	.word	0x00000000


	//----- nvinfo : EIATTR_REGCOUNT
	.align		4
.L_192:
        /*0450*/ 	.byte	0x04, 0x2f
        /*0452*/ 	.short	(.L_194 - .L_193)
	.align		4
.L_193:
        /*0454*/ 	.word	index@(_ZN10layer_norm31ln_parallel_residual_fwd_kernelINS_13Kernel_traitsIf13__nv_bfloat16fS2_fjLj6144ELj1ELj1ELj8ELj16ENS_18Kernel_traits_baseILj6144EfS2_fS2_fjLj256EEEEELb0ELb0ELb1EEEvNS_9FwdParamsE)
        /*0458*/ 	.word	0x000000ac


	//----- nvinfo : EIATTR_FRAME_SIZE
	.align		4
.L_194:
        /*045c*/ 	.byte	0x04, 0x11
        /*045e*/ 	.short	(.L_196 - .L_195)
	.align		4
.L_195:
        /*0460*/ 	.word	index@(_ZN10layer_norm31ln_parallel_residual_fwd_kernelINS_13Kernel_traitsIf13__nv_bfloat16fS2_fjLj6144ELj1ELj1ELj8ELj16ENS_18Kernel_traits_baseILj6144EfS2_fS2_fjLj256EEEEELb0ELb0ELb1EEEvNS_9FwdParamsE)
        /*0464*/ 	.word	0x00000000


	//----- nvinfo : EIATTR_REGCOUNT
	.align		4
.L_196:
        /*0468*/ 	.byte	0x04, 0x2f
        /*046a*/ 	.short	(.L_198 - .L_197)
	.align		4
.L_197:
        /*046c*/ 	.word	index@(_ZN10layer_norm31ln_parallel_residual_fwd_kernelINS_13Kernel_traitsIf13__nv_bfloat16fS2_fjLj6144ELj1ELj1ELj8ELj16ENS_18Kernel_traits_baseILj6144EfS2_fS2_fjLj256EEEEELb0ELb0ELb0EEEvNS_9FwdParamsE)
        /*0470*/ 	.word	0x000000a3


	//----- nvinfo : EIATTR_FRAME_SIZE
	.align		4
.L_198:
        /*0474*/ 	.byte	0x04, 0x11
        /*0476*/ 	.short	(.L_200 - .L_199)
	.align		4
.L_199:
        /*0478*/ 	.word	index@(_ZN10layer_norm31ln_parallel_residual_fwd_kernelINS_13Kernel_traitsIf13__nv_bfloat16fS2_fjLj6144ELj1ELj1ELj8ELj16ENS_18Kernel_traits_baseILj6144EfS2_fS2_fjLj256EEEEELb0ELb0ELb0EEEvNS_9FwdParamsE)
        /*047c*/ 	.word	0x00000000


	//----- nvinfo : EIATTR_REGCOUNT
	.align		4
.L_200:
        /*0480*/ 	.byte	0x04, 0x2f
        /*0482*/ 	.short	(.L_202 - .L_201)
	.align		4
.L_201:
        /*0484*/ 	.word	index@(_ZN10layer_norm31ln_parallel_residual_fwd_kernelINS_13Kernel_traitsI13__nv_bfloat16S2_fS2_fjLj6144ELj1ELj1ELj8ELj16ENS_18Kernel_traits_baseILj6144ES2_S2_fS2_fjLj256EEEEELb1ELb1ELb1EEEvNS_9FwdParamsE)
        /*0488*/ 	.word	0x00000080


	//----- nvinfo : EIATTR_FRAME_SIZE
	.align		4
.L_202:
        /*048c*/ 	.byte	0x04, 0x11
        /*048e*/ 	.short	(.L_204 - .L_203)
	.align		4
.L_203:
        /*0490*/ 	.word	index@(_ZN10layer_norm31ln_parallel_residual_fwd_kernelINS_13Kernel_traitsI13__nv_bfloat16S2_fS2_fjLj6144ELj1ELj1ELj8ELj16ENS_18Kernel_traits_baseILj6144ES2_S2_fS2_fjLj256EEEEELb1ELb1ELb1EEEvNS_9FwdParamsE)
        /*0494*/ 	.word	0x00000000


	//----- nvinfo : EIATTR_REGCOUNT
	.align		4
.L_204:
        /*0498*/ 	.byte	0x04, 0x2f
        /*049a*/ 	.short	(.L_206 - .L_205)
	.align		4
.L_205:
        /*049c*/ 	.word	index@(_ZN10layer_norm31ln_parallel_residual_fwd_kernelINS_13Kernel_traitsI13__nv_bfloat16S2_fS2_fjLj6144ELj1ELj1ELj8ELj16ENS_18Kernel_traits_baseILj6144ES2_S2_fS2_fjLj256EEEEELb1ELb1ELb0EEEvNS_9FwdParamsE)
        /*04a0*/ 	.word	0x00000080


	//----- nvinfo : EIATTR_FRAME_SIZE
	.align		4
.L_206:
        /*04a4*/ 	.byte	0x04, 0x11
        /*04a6*/ 	.short	(.L_208 - .L_207)
	.align		4
.L_207:
        /*04a8*/ 	.word	index@(_ZN10layer_norm31ln_parallel_residual_fwd_kernelINS_13Kernel_traitsI13__nv_bfloat16S2_fS2_fjLj6144ELj1ELj1ELj8ELj16ENS_18Kernel_traits_baseILj6144ES2_S2_fS2_fjLj256EEEEELb1ELb1ELb0EEEvNS_9FwdParamsE)
        /*04ac*/ 	.word	0x00000000


	//----- nvinfo : EIATTR_REGCOUNT
	.align		4
.L_208:
        /*04b0*/ 	.byte	0x04, 0x2f
        /*04b2*/ 	.short	(.L_210 - .L_209)
	.align		4
.L_209:
        /*04b4*/ 	.word	index@(_ZN10layer_norm31ln_parallel_residual_fwd_kernelINS_13Kernel_traitsI13__nv_bfloat16S2_fS2_fjLj6144ELj1ELj1ELj8ELj16ENS_18Kernel_traits_baseILj6144ES2_S2_fS2_fjLj256EEEEELb1ELb0ELb1EEEvNS_9FwdParamsE)
        /*04b8*/ 	.word	0x000000c5


	//----- nvinfo : EIATTR_FRAME_SIZE
	.align		4
.L_210:
        /*04bc*/ 	.byte	0x04, 0x11
        /*04be*/ 	.short	(.L_212 - .L_211)
	.align		4
.L_211:
        /*04c0*/ 	.word	index@(_ZN10layer_norm31ln_parallel_residual_fwd_kernelINS_13Kernel_traitsI13__nv_bfloat16S2_fS2_fjLj6144ELj1ELj1ELj8ELj16ENS_18Kernel_traits_baseILj6144ES2_S2_fS2_fjLj256EEEEELb1ELb0ELb1EEEvNS_9FwdParamsE)
        /*04c4*/ 	.word	0x00000000


	//----- nvinfo : EIATTR_REGCOUNT
	.align		4
.L_212:
        /*04c8*/ 	.byte	0x04, 0x2f
        /*04ca*/ 	.short	(.L_214 - .L_213)
	.align		4
.L_213:
        /*04cc*/ 	.word	index@(_ZN10layer_norm31ln_parallel_residual_fwd_kernelINS_13Kernel_traitsI13__nv_bfloat16S2_fS2_fjLj6144ELj1ELj1ELj8ELj16ENS_18Kernel_traits_baseILj6144ES2_S2_fS2_fjLj256EEEEELb1ELb0ELb0EEEvNS_9FwdParamsE)
        /*04d0*/ 	.word	0x000000cb


	//----- nvinfo : EIATTR_FRAME_SIZE
	.align		4
.L_214:
        /*04d4*/ 	.byte	0x04, 0x11
        /*04d6*/ 	.short	(.L_216 - .L_215)
	.align		4
.L_215:
        /*04d8*/ 	.word	index@(_ZN10layer_norm31ln_parallel_residual_fwd_kernelINS_13Kernel_traitsI13__nv_bfloat16S2_fS2_fjLj6144ELj1ELj1ELj8ELj16ENS_18Kernel_traits_baseILj6144ES2_S2_fS2_fjLj256EEEEELb1ELb0ELb0EEEvNS_9FwdParamsE)
        /*04dc*/ 	.word	0x00000000


	//----- nvinfo : EIATTR_REGCOUNT
	.align		4
.L_216:
        /*04e0*/ 	.byte	0x04, 0x2f
        /*04e2*/ 	.short	(.L_218 - .L_217)
	.align		4
.L_217:
        /*04e4*/ 	.word	index@(_ZN10layer_norm31ln_parallel_residual_fwd_kernelINS_13Kernel_traitsI13__nv_bfloat16S2_fS2_fjLj6144ELj1ELj1ELj8ELj16ENS_18Kernel_traits_baseILj6144ES2_S2_fS2_fjLj256EEEEELb0ELb1ELb1EEEvNS_9FwdParamsE)
        /*04e8*/ 	.word	0x0000007f


	//----- nvinfo : EIATTR_FRAME_SIZE
	.align		4
.L_218:
        /*04ec*/ 	.byte	0x04, 0x11
        /*04ee*/ 	.short	(.L_220 - .L_219)
	.align		4
.L_219:
        /*04f0*/ 	.word	index@(_ZN10layer_norm31ln_parallel_residual_fwd_kernelINS_13Kernel_traitsI13__nv_bfloat16S2_fS2_fjLj6144ELj1ELj1ELj8ELj16ENS_18Kernel_traits_baseILj6144ES2_S2_fS2_fjLj256EEEEELb0ELb1ELb1EEEvNS_9FwdParamsE)
        /*04f4*/ 	.word	0x00000000


	//----- nvinfo : EIATTR_REGCOUNT
	.align		4
.L_220:
        /*04f8*/ 	.byte	0x04, 0x2f
        /*04fa*/ 	.short	(.L_222 - .L_221)
	.align		4
.L_221:
        /*04fc*/ 	.word	index@(_ZN10layer_norm31ln_parallel_residual_fwd_kernelINS_13Kernel_traitsI13__nv_bfloat16S2_fS2_fjLj6144ELj1ELj1ELj8ELj16ENS_18Kernel_traits_baseILj6144ES2_S2_fS2_fjLj256EEEEELb0ELb1ELb0EEEvNS_9FwdParamsE)
        /*0500*/ 	.word	0x00000071


	//----- nvinfo : EIATTR_FRAME_SIZE
	.align		4
.L_222:
        /*0504*/ 	.byte	0x04, 0x11
        /*0506*/ 	.short	(.L_224 - .L_223)
	.align		4
.L_223:
        /*0508*/ 	.word	index@(_ZN10layer_norm31ln_parallel_residual_fwd_kernelINS_13Kernel_traitsI13__nv_bfloat16S2_fS2_fjLj6144ELj1ELj1ELj8ELj16ENS_18Kernel_traits_baseILj6144ES2_S2_fS2_fjLj256EEEEELb0ELb1ELb0EEEvNS_9FwdParamsE)
        /*050c*/ 	.word	0x00000000


	//----- nvinfo : EIATTR_REGCOUNT
	.align		4
.L_224:
        /*0510*/ 	.byte	0x04, 0x2f
        /*0512*/ 	.short	(.L_226 - .L_225)
	.align		4
.L_225:
        /*0514*/ 	.word	index@(_ZN10layer_norm31ln_parallel_residual_fwd_kernelINS_13Kernel_traitsI13__nv_bfloat16S2_fS2_fjLj6144ELj1ELj1ELj8ELj16ENS_18Kernel_traits_baseILj6144ES2_S2_fS2_fjLj256EEEEELb0ELb0ELb1EEEvNS_9FwdParamsE)
        /*0518*/ 	.word	0x000000a4


	//----- nvinfo : EIATTR_FRAME_SIZE
	.align		4
.L_226:
        /*051c*/ 	.byte	0x04, 0x11
        /*051e*/ 	.short	(.L_228 - .L_227)
	.align		4
.L_227:
        /*0520*/ 	.word	index@(_ZN10layer_norm31ln_parallel_residual_fwd_kernelINS_13Kernel_traitsI13__nv_bfloat16S2_fS2_fjLj6144ELj1ELj1ELj8ELj16ENS_18Kernel_traits_baseILj6144ES2_S2_fS2_fjLj256EEEEELb0ELb0ELb1EEEvNS_9FwdParamsE)
        /*0524*/ 	.word	0x00000000


	//----- nvinfo : EIATTR_REGCOUNT
	.align		4
.L_228:
        /*0528*/ 	.byte	0x04, 0x2f
        /*052a*/ 	.short	(.L_230 - .L_229)
	.align		4
.L_229:
        /*052c*/ 	.word	index@(_ZN10layer_norm31ln_parallel_residual_fwd_kernelINS_13Kernel_traitsI13__nv_bfloat16S2_fS2_fjLj6144ELj1ELj1ELj8ELj16ENS_18Kernel_traits_baseILj6144ES2_S2_fS2_fjLj256EEEEELb0ELb0ELb0EEEvNS_9FwdParamsE)
        /*0530*/ 	.word	0x000000a2


	//----- nvinfo : EIATTR_FRAME_SIZE
	.align		4
.L_230:
        /*0534*/ 	.byte	0x04, 0x11
        /*0536*/ 	.short	(.L_232 - .L_231)
	.align		4
.L_231:
        /*0538*/ 	.word	index@(_ZN10layer_norm31ln_parallel_residual_fwd_kernelINS_13Kernel_traitsI13__nv_bfloat16S2_fS2_fjLj6144ELj1ELj1ELj8ELj16ENS_18Kernel_traits_baseILj6144ES2_S2_fS2_fjLj256EEEEELb0ELb0ELb0EEEvNS_9FwdParamsE)
        /*053c*/ 	.word	0x00000000


	//----- nvinfo : EIATTR_REGCOUNT
	.align		4
.L_232:
        /*0540*/ 	.byte	0x04, 0x2f
        /*0542*/ 	.short	(.L_234 - .L_233)
	.align		4
.L_233:
        /*0544*/ 	.word	index@(_ZN10layer_norm31ln_parallel_residual_fwd_kernelINS_13Kernel_traitsIf13__nv_bfloat16S2_S2_fjLj6144ELj1ELj1ELj8ELj16ENS_18Kernel_traits_baseILj6144EfS2_S2_S2_fjLj256EEEEELb1ELb1ELb1EEEvNS_9FwdParamsE)
        /*0548*/ 	.word	0x0000007f


	//----- nvinfo : EIATTR_FRAME_SIZE
	.align		4
.L_234:
        /*054c*/ 	.byte	0x04, 0x11
        /*054e*/ 	.short	(.L_236 - .L_235)
	.align		4
.L_235:
        /*0550*/ 	.word	index@(_ZN10layer_norm31ln_parallel_residual_fwd_kernelINS_13Kernel_traitsIf13__nv_bfloat16S2_S2_fjLj6144ELj1ELj1ELj8ELj16ENS_18Kernel_traits_baseILj6144EfS2_S2_S2_fjLj256EEEEELb1ELb1ELb1EEEvNS_9FwdParamsE)
        /*0554*/ 	.word	0x00000000


	//----- nvinfo : EIATTR_REGCOUNT
	.align		4
.L_236:
        /*0558*/ 	.byte	0x04, 0x2f
        /*055a*/ 	.short	(.L_238 - .L_237)
	.align		4
.L_237:
        /*055c*/ 	.word	index@(_ZN10layer_norm31ln_parallel_residual_fwd_kernelINS_13Kernel_traitsIf13__nv_bfloat16S2_S2_fjLj6144ELj1ELj1ELj8ELj16ENS_18Kernel_traits_baseILj6144EfS2_S2_S2_fjLj256EEEEELb1ELb1ELb0EEEvNS_9FwdParamsE)
        /*0560*/ 	.word	0x0000007f


	//----- nvinfo : EIATTR_FRAME_SIZE
	.align		4
.L_238:
        /*0564*/ 	.byte	0x04, 0x11
        /*0566*/ 	.short	(.L_240 - .L_239)
	.align		4
.L_239:
        /*0568*/ 	.word	index@(_ZN10layer_norm31ln_parallel_residual_fwd_kernelINS_13Kernel_traitsIf13__nv_bfloat16S2_S2_fjLj6144ELj1ELj1ELj8ELj16ENS_18Kernel_traits_baseILj6144EfS2_S2_S2_fjLj256EEEEELb1ELb1ELb0EEEvNS_9FwdParamsE)
        /*056c*/ 	.word	0x00000000


	//----- nvinfo : EIATTR_REGCOUNT
	.align		4
.L_240:
        /*0570*/ 	.byte	0x04, 0x2f
        /*0572*/ 	.short	(.L_242 - .L_241)
	.align		4
.L_241:
        /*0574*/ 	.word	index@(_ZN10layer_norm31ln_parallel_residual_fwd_kernelINS_13Kernel_traitsIf13__nv_bfloat16S2_S2_fjLj6144ELj1ELj1ELj8ELj16ENS_18Kernel_traits_baseILj6144EfS2_S2_S2_fjLj256EEEEELb1ELb0ELb1EEEvNS_9FwdParamsE)
        /*0578*/ 	.word	0x000000d6


	//----- nvinfo : EIATTR_FRAME_SIZE
	.align		4
.L_242:
        /*057c*/ 	.byte	0x04, 0x11
        /*057e*/ 	.short	(.L_244 - .L_243)
	.align		4
.L_243:
        /*0580*/ 	.word	index@(_ZN10layer_norm31ln_parallel_residual_fwd_kernelINS_13Kernel_traitsIf13__nv_bfloat16S2_S2_fjLj6144ELj1ELj1ELj8ELj16ENS_18Kernel_traits_baseILj6144EfS2_S2_S2_fjLj256EEEEELb1ELb0ELb1EEEvNS_9FwdParamsE)
        /*0584*/ 	.word	0x00000000


	//----- nvinfo : EIATTR_REGCOUNT
	.align		4
.L_244:
        /*0588*/ 	.byte	0x04, 0x2f
        /*058a*/ 	.short	(.L_246 - .L_245)
	.align		4
.L_245:
        /*058c*/ 	.word	index@(_ZN10layer_norm31ln_parallel_residual_fwd_kernelINS_13Kernel_traitsIf13__nv_bfloat16S2_S2_fjLj6144ELj1ELj1ELj8ELj16ENS_18Kernel_traits_baseILj6144EfS2_S2_S2_fjLj256EEEEELb1ELb0ELb0EEEvNS_9FwdParamsE)
        /*0590*/ 	.word	0x000000de


	//----- nvinfo : EIATTR_FRAME_SIZE
	.align		4
.L_246:
        /*0594*/ 	.byte	0x04, 0x11
        /*0596*/ 	.short	(.L_248 - .L_247)
	.align		4
.L_247:
        /*0598*/ 	.word	index@(_ZN10layer_norm31ln_parallel_residual_fwd_kernelINS_13Kernel_traitsIf13__nv_bfloat16S2_S2_fjLj6144ELj1ELj1ELj8ELj16ENS_18Kernel_traits_baseILj6144EfS2_S2_S2_fjLj256EEEEELb1ELb0ELb0EEEvNS_9FwdParamsE)
        /*059c*/ 	.word	0x00000000


	//----- nvinfo : EIATTR_REGCOUNT
	.align		4
.L_248:
        /*05a0*/ 	.byte	0x04, 0x2f
        /*05a2*/ 	.short	(.L_250 - .L_249)
	.align		4
.L_249:
        /*05a4*/ 	.word	index@(_ZN10layer_norm31ln_parallel_residual_fwd_kernelINS_13Kernel_traitsIf13__nv_bfloat16S2_S2_fjLj6144ELj1ELj1ELj8ELj16ENS_18Kernel_traits_baseILj6144EfS2_S2_S2_fjLj256EEEEELb0ELb1ELb1EEEvNS_9FwdParamsE)
        /*05a8*/ 	.word	0x00000080


	//----- nvinfo : EIATTR_FRAME_SIZE
	.align		4
.L_250:
        /*05ac*/ 	.byte	0x04, 0x11
        /*05ae*/ 	.short	(.L_252 - .L_251)
	.align		4
.L_251:
        /*05b0*/ 	.word	index@(_ZN10layer_norm31ln_parallel_residual_fwd_kernelINS_13Kernel_traitsIf13__nv_bfloat16S2_S2_fjLj6144ELj1ELj1ELj8ELj16ENS_18Kernel_traits_baseILj6144EfS2_S2_S2_fjLj256EEEEELb0ELb1ELb1EEEvNS_9FwdParamsE)
        /*05b4*/ 	.word	0x00000000


	//----- nvinfo : EIATTR_REGCOUNT
	.align		4
.L_252:
        /*05b8*/ 	.byte	0x04, 0x2f
        /*05ba*/ 	.short	(.L_254 - .L_253)
	.align		4
.L_253:
        /*05bc*/ 	.word	index@(_ZN10layer_norm31ln_parallel_residual_fwd_kernelINS_13Kernel_traitsIf13__nv_bfloat16S2_S2_fjLj6144ELj1ELj1ELj8ELj16ENS_18Kernel_traits_baseILj6144EfS2_S2_S2_fjLj256EEEEELb0ELb1ELb0EEEvNS_9FwdParamsE)
        /*05c0*/ 	.word	0x00000080


	//----- nvinfo : EIATTR_FRAME_SIZE
	.align		4
.L_254:
        /*05c4*/ 	.byte	0x04, 0x11
        /*05c6*/ 	.short	(.L_256 - .L_255)
	.align		4
.L_255:
        /*05c8*/ 	.word	index@(_ZN10layer_norm31ln_parallel_residual_fwd_kernelINS_13Kernel_traitsIf13__nv_bfloat16S2_S2_fjLj6144ELj1ELj1ELj8ELj16ENS_18Kernel_traits_baseILj6144EfS2_S2_S2_fjLj256EEEEELb0ELb1ELb0EEEvNS_9FwdParamsE)
        /*05cc*/ 	.word	0x00000000


	//----- nvinfo : EIATTR_REGCOUNT
	.align		4
.L_256:
        /*05d0*/ 	.byte	0x04, 0x2f
        /*05d2*/ 	.short	(.L_258 - .L_257)
	.align		4
.L_257:
        /*05d4*/ 	.word	index@(_ZN10layer_norm31ln_parallel_residual_fwd_kernelINS_13Kernel_traitsIf13__nv_bfloat16S2_S2_fjLj6144ELj1ELj1ELj8ELj16ENS_18Kernel_traits_baseILj6144EfS2_S2_S2_fjLj256EEEEELb0ELb0ELb1EEEvNS_9FwdParamsE)
        /*05d8*/ 	.word	0x000000ba


	//----- nvinfo : EIATTR_FRAME_SIZE
	.align		4
.L_258:
        /*05dc*/ 	.byte	0x04, 0x11
        /*05de*/ 	.short	(.L_260 - .L_259)
	.align		4
.L_259:
        /*05e0*/ 	.word	index@(_ZN10layer_norm31ln_parallel_residual_fwd_kernelINS_13Kernel_traitsIf13__nv_bfloat16S2_S2_fjLj6144ELj1ELj1ELj8ELj16ENS_18Kernel_traits_baseILj6144EfS2_S2_S2_fjLj256EEEEELb0ELb0ELb1EEEvNS_9FwdParamsE)
        /*05e4*/ 	.word	0x00000000


	//----- nvinfo : EIATTR_REGCOUNT
	.align		4
.L_260:
        /*05e8*/ 	.byte	0x04, 0x2f
        /*05ea*/ 	.short	(.L_262 - .L_261)
	.align		4
.L_261:
        /*05ec*/ 	.word	index@(_ZN10layer_norm31ln_parallel_residual_fwd_kernelINS_13Kernel_traitsIf13__nv_bfloat16S2_S2_fjLj6144ELj1ELj1ELj8ELj16ENS_18Kernel_traits_baseILj6144EfS2_S2_S2_fjLj256EEEEELb0ELb0ELb0EEEvNS_9FwdParamsE)
        /*05f0*/ 	.word	0x000000ba


	//----- nvinfo : EIATTR_FRAME_SIZE
	.align		4
.L_262:
        /*05f4*/ 	.byte	0x04, 0x11
        /*05f6*/ 	.short	(.L_264 - .L_263)
	.align		4
.L_263:
        /*05f8*/ 	.word	index@(_ZN10layer_norm31ln_parallel_residual_fwd_kernelINS_13Kernel_traitsIf13__nv_bfloat16S2_S2_fjLj6144ELj1ELj1ELj8ELj16ENS_18Kernel_traits_baseILj6144EfS2_S2_S2_fjLj256EEEEELb0ELb0ELb0EEEvNS_9FwdParamsE)
        /*05fc*/ 	.word	0x00000000


	//----- nvinfo : EIATTR_REGCOUNT
	.align		4
.L_264:
        /*0600*/ 	.byte	0x04, 0x2f
        /*0602*/ 	.short	(.L_266 - .L_265)
	.align		4
.L_265:
        /*0604*/ 	.word	index@(_ZN10layer_norm31ln_parallel_residual_fwd_kernelINS_13Kernel_traitsI6__halfS2_S2_S2_fjLj6144ELj1ELj1ELj8ELj16ENS_18Kernel_traits_baseILj6144ES2_S2_S2_S2_fjLj256EEEEELb1ELb1ELb1EEEvNS_9FwdParamsE)
        /*0608*/ 	.word	0x00000080


	//----- nvinfo : EIATTR_FRAME_SIZE
	.align		4
.L_266:
        /*060c*/ 	.byte	0x04, 0x11
        /*060e*/ 	.short	(.L_268 - .L_267)
	.align		4
.L_267:
        /*0610*/ 	.word	index@(_ZN10layer_norm31ln_parallel_residual_fwd_kernelINS_13Kernel_traitsI6__halfS2_S2_S2_fjLj6144ELj1ELj1ELj8ELj16ENS_18Kernel_traits_baseILj6144ES2_S2_S2_S2_fjLj256EEEEELb1ELb1ELb1EEEvNS_9FwdParamsE)
        /*0614*/ 	.word	0x00000000


	//----- nvinfo : EIATTR_REGCOUNT
	.align		4
.L_268:
        /*0618*/ 	.byte	0x04, 0x2f
        /*061a*/ 	.short	(.L_270 - .L_269)
	.align		4
.L_269:
        /*061c*/ 	.word	index@(_ZN10layer_norm31ln_parallel_residual_fwd_kernelINS_13Kernel_traitsI6__halfS2_S2_S2_fjLj6144ELj1ELj1ELj8ELj16ENS_18Kernel_traits_baseILj6144ES2_S2_S2_S2_fjLj256EEEEELb1ELb1ELb0EEEvNS_9FwdParamsE)
        /*0620*/ 	.word	0x00000080


	//----- nvinfo : EIATTR_FRAME_SIZE
	.align		4
.L_270:
        /*0624*/ 	.byte	0x04, 0x11
        /*0626*/ 	.short	(.L_272 - .L_271)
	.align		4
.L_271:
        /*0628*/ 	.word	index@(_ZN10layer_norm31ln_parallel_residual_fwd_kernelINS_13Kernel_traitsI6__halfS2_S2_S2_fjLj6144ELj1ELj1ELj8ELj16ENS_18Kernel_traits_baseILj6144ES2_S2_S2_S2_fjLj256EEEEELb1ELb1ELb0EEEvNS_9FwdParamsE)
        /*062c*/ 	.word	0x00000000


	//----- nvinfo : EIATTR_REGCOUNT
	.align		4
.L_272:
        /*0630*/ 	.byte	0x04, 0x2f
        /*0632*/ 	.short	(.L_274 - .L_273)
	.align		4
.L_273:
        /*0634*/ 	.word	index@(_ZN10layer_norm31ln_parallel_residual_fwd_kernelINS_13Kernel_traitsI6__halfS2_S2_S2_fjLj6144ELj1ELj1ELj8ELj16ENS_18Kernel_traits_baseILj6144ES2_S2_S2_S2_fjLj256EEEEELb1ELb0ELb1EEEvNS_9FwdParamsE)
        /*0638*/ 	.word	0x000000b8


	//----- nvinfo : EIATTR_FRAME_SIZE
	.align		4
.L_274:
        /*063c*/ 	.byte	0x04, 0x11
        /*063e*/ 	.short	(.L_276 - .L_275)
	.align		4
.L_275:
        /*0640*/ 	.word	index@(_ZN10layer_norm31ln_parallel_residual_fwd_kernelINS_13Kernel_traitsI6__halfS2_S2_S2_fjLj6144ELj1ELj1ELj8ELj16ENS_18Kernel_traits_baseILj6144ES2_S2_S2_S2_fjLj256EEEEELb1ELb0ELb1EEEvNS_9FwdParamsE)
        /*0644*/ 	.word	0x00000000


	//----- nvinfo : EIATTR_REGCOUNT
	.align		4
.L_276:
        /*0648*/ 	.byte	0x04, 0x2f
        /*064a*/ 	.short	(.L_278 - .L_277)
	.align		4
.L_277:
        /*064c*/ 	.word	index@(_ZN10layer_norm31ln_parallel_residual_fwd_kernelINS_13Kernel_traitsI6__halfS2_S2_S2_fjLj6144ELj1ELj1ELj8ELj16ENS_18Kernel_traits_baseILj6144ES2_S2_S2_S2_fjLj256EEEEELb1ELb0ELb0EEEvNS_9FwdParamsE)
        /*0650*/ 	.word	0x000000de


	//----- nvinfo : EIATTR_FRAME_SIZE
	.align		4
.L_278:
        /*0654*/ 	.byte	0x04, 0x11
        /*0656*/ 	.short	(.L_280 - .L_279)
	.align		4
.L_279:
        /*0658*/ 	.word	index@(_ZN10layer_norm31ln_parallel_residual_fwd_kernelINS_13Kernel_traitsI6__halfS2_S2_S2_fjLj6144ELj1ELj1ELj8ELj16ENS_18Kernel_traits_baseILj6144ES2_S2_S2_S2_fjLj256EEEEELb1ELb0ELb0EEEvNS_9FwdParamsE)
        /*065c*/ 	.word	0x00000000


	//----- nvinfo : EIATTR_REGCOUNT
	.align		4
.L_280:
        /*0660*/ 	.byte	0x04, 0x2f
        /*0662*/ 	.short	(.L_282 - .L_281)
	.align		4
.L_281:
        /*0664*/ 	.word	index@(_ZN10layer_norm31ln_parallel_residual_fwd_kernelINS_13Kernel_traitsI6__halfS2_S2_S2_fjLj6144ELj1ELj1ELj8ELj16ENS_18Kernel_traits_baseILj6144ES2_S2_S2_S2_fjLj256EEEEELb0ELb1ELb1EEEvNS_9FwdParamsE)
        /*0668*/ 	.word	0x00000080


	//----- nvinfo : EIATTR_FRAME_SIZE
	.align		4
.L_282:
        /*066c*/ 	.byte	0x04, 0x11
        /*066e*/ 	.short	(.L_284 - .L_283)
	.align		4
.L_283:
        /*0670*/ 	.word	index@(_ZN10layer_norm31ln_parallel_residual_fwd_kernelINS_13Kernel_traitsI6__halfS2_S2_S2_fjLj6144ELj1ELj1ELj8ELj16ENS_18Kernel_traits_baseILj6144ES2_S2_S2_S2_fjLj256EEEEELb0ELb1ELb1EEEvNS_9FwdParamsE)
        /*0674*/ 	.word	0x00000000


	//----- nvinfo : EIATTR_REGCOUNT
	.align		4
.L_284:
        /*0678*/ 	.byte	0x04, 0x2f
        /*067a*/ 	.short	(.L_286 - .L_285)
	.align		4
.L_285:
        /*067c*/ 	.word	index@(_ZN10layer_norm31ln_parallel_residual_fwd_kernelINS_13Kernel_traitsI6__halfS2_S2_S2_fjLj6144ELj1ELj1ELj8ELj16ENS_18Kernel_traits_baseILj6144ES2_S2_S2_S2_fjLj256EEEEELb0ELb1ELb0EEEvNS_9FwdParamsE)
        /*0680*/ 	.word	0x00000080


	//----- nvinfo : EIATTR_FRAME_SIZE
	.align		4
.L_286:
        /*0684*/ 	.byte	0x04, 0x11
        /*0686*/ 	.short	(.L_288 - .L_287)
	.align		4
.L_287:
        /*0688*/ 	.word	index@(_ZN10layer_norm31ln_parallel_residual_fwd_kernelINS_13Kernel_traitsI6__halfS2_S2_S2_fjLj6144ELj1ELj1ELj8ELj16ENS_18Kernel_traits_baseILj6144ES2_S2_S2_S2_fjLj256EEEEELb0ELb1ELb0EEEvNS_9FwdParamsE)
        /*068c*/ 	.word	0x00000000


	//----- nvinfo : EIATTR_REGCOUNT
	.align		4
.L_288:
        /*0690*/ 	.byte	0x04, 0x2f
        /*0692*/ 	.short	(.L_290 - .L_289)
	.align		4
.L_289:
        /*0694*/ 	.word	index@(_ZN10layer_norm31ln_parallel_residual_fwd_kernelINS_13Kernel_traitsI6__halfS2_S2_S2_fjLj6144ELj1ELj1ELj8ELj16ENS_18Kernel_traits_baseILj6144ES2_S2_S2_S2_fjLj256EEEEELb0ELb0ELb1EEEvNS_9FwdParamsE)
        /*0698*/ 	.word	0x000000ba


	//----- nvinfo : EIATTR_FRAME_SIZE
	.align		4
.L_290:
        /*069c*/ 	.byte	0x04, 0x11
        /*069e*/ 	.short	(.L_292 - .L_291)
	.align		4
.L_291:
        /*06a0*/ 	.word	index@(_ZN10layer_norm31ln_parallel_residual_fwd_kernelINS_13Kernel_traitsI6__halfS2_S2_S2_fjLj6144ELj1ELj1ELj8ELj16ENS_18Kernel_traits_baseILj6144ES2_S2_S2_S2_fjLj256EEEEELb0ELb0ELb1EEEvNS_9FwdParamsE)
        /*06a4*/ 	.word	0x00000000


	//----- nvinfo : EIATTR_REGCOUNT
	.align		4
.L_292:
        /*06a8*/ 	.byte	0x04, 0x2f
        /*06aa*/ 	.short	(.L_294 - .L_293)
	.align		4
.L_293:
        /*06ac*/ 	.word	index@(_ZN10layer_norm31ln_parallel_residual_fwd_kernelINS_13Kernel_traitsI6__halfS2_S2_S2_fjLj6144ELj1ELj1ELj8ELj16ENS_18Kernel_traits_baseILj6144ES2_S2_S2_S2_fjLj256EEEEELb0ELb0ELb0EEEvNS_9FwdParamsE)
        /*06b0*/ 	.word	0x000000ba


	//----- nvinfo : EIATTR_FRAME_SIZE
	.align		4
.L_294:
        /*06b4*/ 	.byte	0x04, 0x11
        /*06b6*/ 	.short	(.L_296 - .L_295)
	.align		4
.L_295:
        /*06b8*/ 	.word	index@(_ZN10layer_norm31ln_parallel_residual_fwd_kernelINS_13Kernel_traitsI6__halfS2_S2_S2_fjLj6144ELj1ELj1ELj8ELj16ENS_18Kernel_traits_baseILj6144ES2_S2_S2_S2_fjLj256EEEEELb0ELb0ELb0EEEvNS_9FwdParamsE)
        /*06bc*/ 	.word	0x00000000


	//----- nvinfo : EIATTR_REGCOUNT
	.align		4
.L_296:
        /*06c0*/ 	.byte	0x04, 0x2f
        /*06c2*/ 	.short	(.L_298 - .L_297)
	.align		4
.L_297:
        /*06c4*/ 	.word	index@(_ZN10layer_norm31ln_parallel_residual_fwd_kernelINS_13Kernel_traitsI13__nv_bfloat16S2_S2_S2_fjLj6144ELj1ELj1ELj8ELj16ENS_18Kernel_traits_baseILj6144ES2_S2_S2_S2_fjLj256EEEEELb1ELb1ELb1EEEvNS_9FwdParamsE)
        /*06c8*/ 	.word	0x00000080


	//----- nvinfo : EIATTR_FRAME_SIZE
	.align		4
.L_298:
        /*06cc*/ 	.byte	0x04, 0x11
        /*06ce*/ 	.short	(.L_300 - .L_299)
	.align		4
.L_299:
        /*06d0*/ 	.word	index@(_ZN10layer_norm31ln_parallel_residual_fwd_kernelINS_13Kernel_traitsI13__nv_bfloat16S2_S2_S2_fjLj6144ELj1ELj1ELj8ELj16ENS_18Kernel_traits_baseILj6144ES2_S2_S2_S2_fjLj256EEEEELb1ELb1ELb1EEEvNS_9FwdParamsE)
        /*06d4*/ 	.word	0x00000000


	//----- nvinfo : EIATTR_REGCOUNT
	.align		4
.L_300:
        /*06d8*/ 	.byte	0x04, 0x2f
        /*06da*/ 	.short	(.L_302 - .L_301)
	.align		4
.L_301:
        /*06dc*/ 	.word	index@(_ZN10layer_norm31ln_parallel_residual_fwd_kernelINS_13Kernel_traitsI13__nv_bfloat16S2_S2_S2_fjLj6144ELj1ELj1ELj8ELj16ENS_18Kernel_traits_baseILj6144ES2_S2_S2_S2_fjLj256EEEEELb1ELb1ELb0EEEvNS_9FwdParamsE)
        /*06e0*/ 	.word	0x0000007f


	//----- nvinfo : EIATTR_FRAME_SIZE
	.align		4
.L_302:
        /*06e4*/ 	.byte	0x04, 0x11
        /*06e6*/ 	.short	(.L_304 - .L_303)
	.align		4
.L_303:
        /*06e8*/ 	.word	index@(_ZN10layer_norm31ln_parallel_residual_fwd_kernelINS_13Kernel_traitsI13__nv_bfloat16S2_S2_S2_fjLj6144ELj1ELj1ELj8ELj16ENS_18Kernel_traits_baseILj6144ES2_S2_S2_S2_fjLj256EEEEELb1ELb1ELb0EEEvNS_9FwdParamsE)
        /*06ec*/ 	.word	0x00000000


	//----- nvinfo : EIATTR_REGCOUNT
	.align		4
.L_304:
        /*06f0*/ 	.byte	0x04, 0x2f
        /*06f2*/ 	.short	(.L_306 - .L_305)
	.align		4
.L_305:
        /*06f4*/ 	.word	index@(_ZN10layer_norm31ln_parallel_residual_fwd_kernelINS_13Kernel_traitsI13__nv_bfloat16S2_S2_S2_fjLj6144ELj1ELj1ELj8ELj16ENS_18Kernel_traits_baseILj6144ES2_S2_S2_S2_fjLj256EEEEELb1ELb0ELb1EEEvNS_9FwdParamsE)
        /*06f8*/ 	.word	0x000000d0


	//----- nvinfo : EIATTR_FRAME_SIZE
	.align		4
.L_306:
        /*06fc*/ 	.byte	0x04, 0x11
        /*06fe*/ 	.short	(.L_308 - .L_307)
	.align		4
.L_307:
        /*0700*/ 	.word	index@(_ZN10layer_norm31ln_parallel_residual_fwd_kernelINS_13Kernel_traitsI13__nv_bfloat16S2_S2_S2_fjLj6144ELj1ELj1ELj8ELj16ENS_18Kernel_traits_baseILj6144ES2_S2_S2_S2_fjLj256EEEEELb1ELb0ELb1EEEvNS_9FwdParamsE)
        /*0704*/ 	.word	0x00000000


	//----- nvinfo : EIATTR_REGCOUNT
	.align		4
.L_308:
        /*0708*/ 	.byte	0x04, 0x2f
        /*070a*/ 	.short	(.L_310 - .L_309)
	.align		4
.L_309:
        /*070c*/ 	.word	index@(_ZN10layer_norm31ln_parallel_residual_fwd_kernelINS_13Kernel_traitsI13__nv_bfloat16S2_S2_S2_fjLj6144ELj1ELj1ELj8ELj16ENS_18Kernel_traits_baseILj6144ES2_S2_S2_S2_fjLj256EEEEELb1ELb0ELb0EEEvNS_9FwdParamsE)
        /*0710*/ 	.word	0x000000de


	//----- nvinfo : EIATTR_FRAME_SIZE
	.align		4
.L_310:
        /*0714*/ 	.byte	0x04, 0x11
        /*0716*/ 	.short	(.L_312 - .L_311)
	.align		4
.L_311:
        /*0718*/ 	.word	index@(_ZN10layer_norm31ln_parallel_residual_fwd_kernelINS_13Kernel_traitsI13__nv_bfloat16S2_S2_S2_fjLj6144ELj1ELj1ELj8ELj16ENS_18Kernel_traits_baseILj6144ES2_S2_S2_S2_fjLj256EEEEELb1ELb0ELb0EEEvNS_9FwdParamsE)
        /*071c*/ 	.word	0x00000000


	//----- nvinfo : EIATTR_REGCOUNT
	.align		4
.L_312:
        /*0720*/ 	.byte	0x04, 0x2f
        /*0722*/ 	.short	(.L_314 - .L_313)
	.align		4
.L_313:
        /*0724*/ 	.word	index@(_ZN10layer_norm31ln_parallel_residual_fwd_kernelINS_13Kernel_traitsI13__nv_bfloat16S2_S2_S2_fjLj6144ELj1ELj1ELj8ELj16ENS_18Kernel_traits_baseILj6144ES2_S2_S2_S2_fjLj256EEEEELb0ELb1ELb1EEEvNS_9FwdParamsE)
        /*0728*/ 	.word	0x00000080


	//----- nvinfo : EIATTR_FRAME_SIZE
	.align		4
.L_314:
        /*072c*/ 	.byte	0x04, 0x11
        /*072e*/ 	.short	(.L_316 - .L_315)
	.align		4
.L_315:
        /*0730*/ 	.word	index@(_ZN10layer_norm31ln_parallel_residual_fwd_kernelINS_13Kernel_traitsI13__nv_bfloat16S2_S2_S2_fjLj6144ELj1ELj1ELj8ELj16ENS_18Kernel_traits_baseILj6144ES2_S2_S2_S2_fjLj256EEEEELb0ELb1ELb1EEEvNS_9FwdParamsE)
        /*0734*/ 	.word	0x00000000


	//----- nvinfo : EIATTR_REGCOUNT
	.align		4
.L_316:
        /*0738*/ 	.byte	0x04, 0x2f
        /*073a*/ 	.short	(.L_318 - .L_317)
	.align		4
.L_317:
        /*073c*/ 	.word	index@(_ZN10layer_norm31ln_parallel_residual_fwd_kernelINS_13Kernel_traitsI13__nv_bfloat16S2_S2_S2_fjLj6144ELj1ELj1ELj8ELj16ENS_18Kernel_traits_baseILj6144ES2_S2_S2_S2_fjLj256EEEEELb0ELb1ELb0EEEvNS_9FwdParamsE)
        /*0740*/ 	.word	0x00000080


	//----- nvinfo : EIATTR_FRAME_SIZE
	.align		4
.L_318:
        /*0744*/ 	.byte	0x04, 0x11
        /*0746*/ 	.short	(.L_320 - .L_319)
	.align		4
.L_319:
        /*0748*/ 	.word	index@(_ZN10layer_norm31ln_parallel_residual_fwd_kernelINS_13Kernel_traitsI13__nv_bfloat16S2_S2_S2_fjLj6144ELj1ELj1ELj8ELj16ENS_18Kernel_traits_baseILj6144ES2_S2_S2_S2_fjLj256EEEEELb0ELb1ELb0EEEvNS_9FwdParamsE)
        /*074c*/ 	.word	0x00000000


	//----- nvinfo : EIATTR_REGCOUNT
	.align		4
.L_320:
        /*0750*/ 	.byte	0x04, 0x2f
        /*0752*/ 	.short	(.L_322 - .L_321)
	.align		4
.L_321:
        /*0754*/ 	.word	index@(_ZN10layer_norm31ln_parallel_residual_fwd_kernelINS_13Kernel_traitsI13__nv_bfloat16S2_S2_S2_fjLj6144ELj1ELj1ELj8ELj16ENS_18Kernel_traits_baseILj6144ES2_S2_S2_S2_fjLj256EEEEELb0ELb0ELb1EEEvNS_9FwdParamsE)
        /*0758*/ 	.word	0x000000bc


	//----- nvinfo : EIATTR_FRAME_SIZE
	.align		4
.L_322:
        /*075c*/ 	.byte	0x04, 0x11
        /*075e*/ 	.short	(.L_324 - .L_323)
	.align		4
.L_323:
        /*0760*/ 	.word	index@(_ZN10layer_norm31ln_parallel_residual_fwd_kernelINS_13Kernel_traitsI13__nv_bfloat16S2_S2_S2_fjLj6144ELj1ELj1ELj8ELj16ENS_18Kernel_traits_baseILj6144ES2_S2_S2_S2_fjLj256EEEEELb0ELb0ELb1EEEvNS_9FwdParamsE)
        /*0764*/ 	.word	0x00000000


	//----- nvinfo : EIATTR_REGCOUNT
	.align		4
.L_324:
        /*0768*/ 	.byte	0x04, 0x2f
        /*076a*/ 	.short	(.L_326 - .L_325)
	.align		4
.L_325:
        /*076c*/ 	.word	index@(_ZN10layer_norm31ln_parallel_residual_fwd_kernelINS_13Kernel_traitsI13__nv_bfloat16S2_S2_S2_fjLj6144ELj1ELj1ELj8ELj16ENS_18Kernel_traits_baseILj6144ES2_S2_S2_S2_fjLj256EEEEELb0ELb0ELb0EEEvNS_9FwdParamsE)
        /*0770*/ 	.word	0x000000bc


	//----- nvinfo : EIATTR_FRAME_SIZE
	.align		4
.L_326:
        /*0774*/ 	.byte	0x04, 0x11
        /*0776*/ 	.short	(.L_328 - .L_327)
	.align		4
.L_327:
        /*0778*/ 	.word	index@(_ZN10layer_norm31ln_parallel_residual_fwd_kernelINS_13Kernel_traitsI13__nv_bfloat16S2_S2_S2_fjLj6144ELj1ELj1ELj8ELj16ENS_18Kernel_traits_baseILj6144ES2_S2_S2_S2_fjLj256EEEEELb0ELb0ELb0EEEvNS_9FwdParamsE)
        /*077c*/ 	.word	0x00000000


	//----- nvinfo : EIATTR_MIN_STACK_SIZE
	.align		4
.L_328:
        /*0780*/ 	.byte	0x04, 0x12
        /*0782*/ 	.short	(.L_330 - .L_329)
	.align		4
.L_329:
        /*0784*/ 	.word	index@(_ZN10layer_norm31ln_parallel_residual_fwd_kernelINS_13Kernel_traitsI13__nv_bfloat16S2_S2_S2_fjLj6144ELj1ELj1ELj8ELj16ENS_18Kernel_traits_baseILj6144ES2_S2_S2_S2_fjLj256EEEEELb0ELb0ELb0EEEvNS_9FwdParamsE)
        /*0788*/ 	.word	0x00000000


	//----- nvinfo : EIATTR_MIN_STACK_SIZE
	.align		4
.L_330:
        /*078c*/ 	.byte	0x04, 0x12
        /*078e*/ 	.short	(.L_332 - .L_331)
	.align		4
.L_331:
        /*0790*/ 	.word	index@(_ZN10layer_norm31ln_parallel_residual_fwd_kernelINS_13Kernel_traitsI13__nv_bfloat16S2_S2_S2_fjLj6144ELj1ELj1ELj8ELj16ENS_18Kernel_traits_baseILj6144ES2_S2_S2_S2_fjLj256EEEEELb0ELb0ELb1EEEvNS_9FwdParamsE)
        /*0794*/ 	.word	0x00000000


	//----- nvinfo : EIATTR_MIN_STACK_SIZE
	.align		4
.L_332:
        /*0798*/ 	.byte	0x04, 0x12
        /*079a*/ 	.short	(.L_334 - .L_333)
	.align		4
.L_333:
        /*079c*/ 	.word	index@(_ZN10layer_norm31ln_parallel_residual_fwd_kernelINS_13Kernel_traitsI13__nv_bfloat16S2_S2_S2_fjLj6144ELj1ELj1ELj8ELj16ENS_18Kernel_traits_baseILj6144ES2_S2_S2_S2_fjLj256EEEEELb0ELb1ELb0EEEvNS_9FwdParamsE)
        /*07a0*/ 	.word	0x00000000


	//----- nvinfo : EIATTR_MIN_STACK_SIZE
	.align		4
.L_334:
        /*07a4*/ 	.byte	0x04, 0x12
        /*07a6*/ 	.short	(.L_336 - .L_335)
	.align		4
.L_335:
        /*07a8*/ 	.word	index@(_ZN10layer_norm31ln_parallel_residual_fwd_kernelINS_13Kernel_traitsI13__nv_bfloat16S2_S2_S2_fjLj6144ELj1ELj1ELj8ELj16ENS_18Kernel_traits_baseILj6144ES2_S2_S2_S2_fjLj256EEEEELb0ELb1ELb1EEEvNS_9FwdParamsE)
        /*07ac*/ 	.word	0x00000000


	//----- nvinfo : EIATTR_MIN_STACK_SIZE
	.align		4
.L_336:
        /*07b0*/ 	.byte	0x04, 0x12
        /*07b2*/ 	.short	(.L_338 - .L_337)
	.align		4
.L_337:
        /*07b4*/ 	.word	index@(_ZN10layer_norm31ln_parallel_residual_fwd_kernelINS_13Kernel_traitsI13__nv_bfloat16S2_S2_S2_fjLj6144ELj1ELj1ELj8ELj16ENS_18Kernel_traits_baseILj6144ES2_S2_S2_S2_fjLj256EEEEELb1ELb0ELb0EEEvNS_9FwdParamsE)
        /*07b8*/ 	.word	0x00000000


	//----- nvinfo : EIATTR_MIN_STACK_SIZE
	.align		4
.L_338:
        /*07bc*/ 	.byte	0x04, 0x12
        /*07be*/ 	.short	(.L_340 - .L_339)
	.align		4
.L_339:
        /*07c0*/ 	.word	index@(_ZN10layer_norm31ln_parallel_residual_fwd_kernelINS_13Kernel_traitsI13__nv_bfloat16S2_S2_S2_fjLj6144ELj1ELj1ELj8ELj16ENS_18Kernel_traits_baseILj6144ES2_S2_S2_S2_fjLj256EEEEELb1ELb0ELb1EEEvNS_9FwdParamsE)
        /*07c4*/ 	.word	0x00000000


	//----- nvinfo : EIATTR_MIN_STACK_SIZE
	.align		4
.L_340:
        /*07c8*/ 	.byte	0x04, 0x12
        /*07ca*/ 	.short	(.L_342 - .L_341)
	.align		4
.L_341:
        /*07cc*/ 	.word	index@(_ZN10layer_norm31ln_parallel_residual_fwd_kernelINS_13Kernel_traitsI13__nv_bfloat16S2_S2_S2_fjLj6144ELj1ELj1ELj8ELj16ENS_18Kernel_traits_baseILj6144ES2_S2_S2_S2_fjLj256EEEEELb1ELb1ELb0EEEvNS_9FwdParamsE)
        /*07d0*/ 	.word	0x00000000


	//----- nvinfo : EIATTR_MIN_STACK_SIZE
	.align		4
.L_342:
        /*07d4*/ 	.byte	0x04, 0x12
        /*07d6*/ 	.short	(.L_344 - .L_343)
	.align		4
.L_343:
        /*07d8*/ 	.word	index@(_ZN10layer_norm31ln_parallel_residual_fwd_kernelINS_13Kernel_traitsI13__nv_bfloat16S2_S2_S2_fjLj6144ELj1ELj1ELj8ELj16ENS_18Kernel_traits_baseILj6144ES2_S2_S2_S2_fjLj256EEEEELb1ELb1ELb1EEEvNS_9FwdParamsE)
        /*07dc*/ 	.word	0x00000000


	//----- nvinfo : EIATTR_MIN_STACK_SIZE
	.align		4
.L_344:
        /*07e0*/ 	.byte	0x04, 0x12
        /*07e2*/ 	.short	(.L_346 - .L_345)
	.align		4
.L_345:
        /*07e4*/ 	.word	index@(_ZN10layer_norm31ln_parallel_residual_fwd_kernelINS_13Kernel_traitsI6__halfS2_S2_S2_fjLj6144ELj1ELj1ELj8ELj16ENS_18Kernel_traits_baseILj6144ES2_S2_S2_S2_fjLj256EEEEELb0ELb0ELb0EEEvNS_9FwdParamsE)
        /*07e8*/ 	.word	0x00000000


	//----- nvinfo : EIATTR_MIN_STACK_SIZE
	.align		4
.L_346:
        /*07ec*/ 	.byte	0x04, 0x12
        /*07ee*/ 	.short	(.L_348 - .L_347)
	.align		4
.L_347:
        /*07f0*/ 	.word	index@(_ZN10layer_norm31ln_parallel_residual_fwd_kernelINS_13Kernel_traitsI6__halfS2_S2_S2_fjLj6144ELj1ELj1ELj8ELj16ENS_18Kernel_traits_baseILj6144ES2_S2_S2_S2_fjLj256EEEEELb0ELb0ELb1EEEvNS_9FwdParamsE)
        /*07f4*/ 	.word	0x00000000


	//----- nvinfo : EIATTR_MIN_STACK_SIZE
	.align		4
.L_348:
        /*07f8*/ 	.byte	0x04, 0x12
        /*07fa*/ 	.short	(.L_350 - .L_349)
	.align		4
.L_349:
        /*07fc*/ 	.word	index@(_ZN10layer_norm31ln_parallel_residual_fwd_kernelINS_13Kernel_traitsI6__halfS2_S2_S2_fjLj6144ELj1ELj1ELj8ELj16ENS_18Kernel_traits_baseILj6144ES2_S2_S2_S2_fjLj256EEEEELb0ELb1ELb0EEEvNS_9FwdParamsE)
        /*0800*/ 	.word	0x00000000


	//----- nvinfo : EIATTR_MIN_STACK_SIZE
	.align		4
.L_350:
        /*0804*/ 	.byte	0x04, 0x12
        /*0806*/ 	.short	(.L_352 - .L_351)
	.align		4
.L_351:
        /*0808*/ 	.word	index@(_ZN10layer_norm31ln_parallel_residual_fwd_kernelINS_13Kernel_traitsI6__halfS2_S2_S2_fjLj6144ELj1ELj1ELj8ELj16ENS_18Kernel_traits_baseILj6144ES2_S2_S2_S2_fjLj256EEEEELb0ELb1ELb1EEEvNS_9FwdParamsE)
        /*080c*/ 	.word	0x00000000


	//----- nvinfo : EIATTR_MIN_STACK_SIZE
	.align		4
.L_352:
        /*0810*/ 	.byte	0x04, 0x12
        /*0812*/ 	.short	(.L_354 - .L_353)
	.align		4
.L_353:
        /*0814*/ 	.word	index@(_ZN10layer_norm31ln_parallel_residual_fwd_kernelINS_13Kernel_traitsI6__halfS2_S2_S2_fjLj6144ELj1ELj1ELj8ELj16ENS_18Kernel_traits_baseILj6144ES2_S2_S2_S2_fjLj256EEEEELb1ELb0ELb0EEEvNS_9FwdParamsE)
        /*0818*/ 	.word	0x00000000


	//----- nvinfo : EIATTR_MIN_STACK_SIZE
	.align		4
.L_354:
        /*081c*/ 	.byte	0x04, 0x12
        /*081e*/ 	.short	(.L_356 - .L_355)
	.align		4
.L_355:
        /*0820*/ 	.word	index@(_ZN10layer_norm31ln_parallel_residual_fwd_kernelINS_13Kernel_traitsI6__halfS2_S2_S2_fjLj6144ELj1ELj1ELj8ELj16ENS_18Kernel_traits_baseILj6144ES2_S2_S2_S2_fjLj256EEEEELb1ELb0ELb1EEEvNS_9FwdParamsE)
        /*0824*/ 	.word	0x00000000


	//----- nvinfo : EIATTR_MIN_STACK_SIZE
	.align		4
.L_356:
        /*0828*/ 	.byte	0x04, 0x12
        /*082a*/ 	.short	(.L_358 - .L_357)
	.align		4
.L_357:
        /*082c*/ 	.word	index@(_ZN10layer_norm31ln_parallel_residual_fwd_kernelINS_13Kernel_traitsI6__halfS2_S2_S2_fjLj6144ELj1ELj1ELj8ELj16ENS_18Kernel_traits_baseILj6144ES2_S2_S2_S2_fjLj256EEEEELb1ELb1ELb0EEEvNS_9FwdParamsE)
        /*0830*/ 	.word	0x00000000


	//----- nvinfo : EIATTR_MIN_STACK_SIZE
	.align		4
.L_358:
        /*0834*/ 	.byte	0x04, 0x12
        /*0836*/ 	.short	(.L_360 - .L_359)
	.align		4
.L_359:
        /*0838*/ 	.word	index@(_ZN10layer_norm31ln_parallel_residual_fwd_kernelINS_13Kernel_traitsI6__halfS2_S2_S2_fjLj6144ELj1ELj1ELj8ELj16ENS_18Kernel_traits_baseILj6144ES2_S2_S2_S2_fjLj256EEEEELb1ELb1ELb1EEEvNS_9FwdParamsE)
        /*083c*/ 	.word	0x00000000


	//----- nvinfo : EIATTR_MIN_STACK_SIZE
	.align		4
.L_360:
        /*0840*/ 	.byte	0x04, 0x12
        /*0842*/ 	.short	(.L_362 - .L_361)
	.align		4
.L_361:
        /*0844*/ 	.word	index@(_ZN10layer_norm31ln_parallel_residual_fwd_kernelINS_13Kernel_traitsIf13__nv_bfloat16S2_S2_fjLj6144ELj1ELj1ELj8ELj16ENS_18Kernel_traits_baseILj6144EfS2_S2_S2_fjLj256EEEEELb0ELb0ELb0EEEvNS_9FwdParamsE)
        /*0848*/ 	.word	0x00000000


	//----- nvinfo : EIATTR_MIN_STACK_SIZE
	.align		4
.L_362:
        /*084c*/ 	.byte	0x04, 0x12
        /*084e*/ 	.short	(.L_364 - .L_363)
	.align		4
.L_363:
        /*0850*/ 	.word	index@(_ZN10layer_norm31ln_parallel_residual_fwd_kernelINS_13Kernel_traitsIf13__nv_bfloat16S2_S2_fjLj6144ELj1ELj1ELj8ELj16ENS_18Kernel_traits_baseILj6144EfS2_S2_S2_fjLj256EEEEELb0ELb0ELb1EEEvNS_9FwdParamsE)
        /*0854*/ 	.word	0x00000000


	//----- nvinfo : EIATTR_MIN_STACK_SIZE
	.align		4
.L_364:
        /*0858*/ 	.byte	0x04, 0x12
        /*085a*/ 	.short	(.L_366 - .L_365)
	.align		4
.L_365:
        /*085c*/ 	.word	index@(_ZN10layer_norm31ln_parallel_residual_fwd_kernelINS_13Kernel_traitsIf13__nv_bfloat16S2_S2_fjLj6144ELj1ELj1ELj8ELj16ENS_18Kernel_traits_baseILj6144EfS2_S2_S2_fjLj256EEEEELb0ELb1ELb0EEEvNS_9FwdParamsE)
        /*0860*/ 	.word	0x00000000


	//----- nvinfo : EIATTR_MIN_STACK_SIZE
	.align		4
.L_366:
        /*0864*/ 	.byte	0x04, 0x12
        /*0866*/ 	.short	(.L_368 - .L_367)
	.align		4
.L_367:
        /*0868*/ 	.word	index@(_ZN10layer_norm31ln_parallel_residual_fwd_kernelINS_13Kernel_traitsIf13__nv_bfloat16S2_S2_fjLj6144ELj1ELj1ELj8ELj16ENS_18Kernel_traits_baseILj6144EfS2_S2_S2_fjLj256EEEEELb0ELb1ELb1EEEvNS_9FwdParamsE)
        /*086c*/ 	.word	0x00000000


	//----- nvinfo : EIATTR_MIN_STACK_SIZE
	.align		4
.L_368:
        /*0870*/ 	.byte	0x04, 0x12
        /*0872*/ 	.short	(.L_370 - .L_369)
	.align		4
.L_369:
        /*0874*/ 	.word	index@(_ZN10layer_norm31ln_parallel_residual_fwd_kernelINS_13Kernel_traitsIf13__nv_bfloat16S2_S2_fjLj6144ELj1ELj1ELj8ELj16ENS_18Kernel_traits_baseILj6144EfS2_S2_S2_fjLj256EEEEELb1ELb0ELb0EEEvNS_9FwdParamsE)
        /*0878*/ 	.word	0x00000000


	//----- nvinfo : EIATTR_MIN_STACK_SIZE
	.align		4
.L_370:
        /*087c*/ 	.byte	0x04, 0x12
        /*087e*/ 	.short	(.L_372 - .L_371)
	.align		4
.L_371:
        /*0880*/ 	.word	index@(_ZN10layer_norm31ln_parallel_residual_fwd_kernelINS_13Kernel_traitsIf13__nv_bfloat16S2_S2_fjLj6144ELj1ELj1ELj8ELj16ENS_18Kernel_traits_baseILj6144EfS2_S2_S2_fjLj256EEEEELb1ELb0ELb1EEEvNS_9FwdParamsE)
        /*0884*/ 	.word	0x00000000


	//----- nvinfo : EIATTR_MIN_STACK_SIZE
	.align		4
.L_372:
        /*0888*/ 	.byte	0x04, 0x12
        /*088a*/ 	.short	(.L_374 - .L_373)
	.align		4
.L_373:
        /*088c*/ 	.word	index@(_ZN10layer_norm31ln_parallel_residual_fwd_kernelINS_13Kernel_traitsIf13__nv_bfloat16S2_S2_fjLj6144ELj1ELj1ELj8ELj16ENS_18Kernel_traits_baseILj6144EfS2_S2_S2_fjLj256EEEEELb1ELb1ELb0EEEvNS_9FwdParamsE)
        /*0890*/ 	.word	0x00000000


	//----- nvinfo : EIATTR_MIN_STACK_SIZE
	.align		4
.L_374:
        /*0894*/ 	.byte	0x04, 0x12
        /*0896*/ 	.short	(.L_376 - .L_375)
	.align		4
.L_375:
        /*0898*/ 	.word	index@(_ZN10layer_norm31ln_parallel_residual_fwd_kernelINS_13Kernel_traitsIf13__nv_bfloat16S2_S2_fjLj6144ELj1ELj1ELj8ELj16ENS_18Kernel_traits_baseILj6144EfS2_S2_S2_fjLj256EEEEELb1ELb1ELb1EEEvNS_9FwdParamsE)
        /*089c*/ 	.word	0x00000000


	//----- nvinfo : EIATTR_MIN_STACK_SIZE
	.align		4
.L_376:
        /*08a0*/ 	.byte	0x04, 0x12
        /*08a2*/ 	.short	(.L_378 - .L_377)
	.align		4
.L_377:
        /*08a4*/ 	.word	index@(_ZN10layer_norm31ln_parallel_residual_fwd_kernelINS_13Kernel_traitsI13__nv_bfloat16S2_fS2_fjLj6144ELj1ELj1ELj8ELj16ENS_18Kernel_traits_baseILj6144ES2_S2_fS2_fjLj256EEEEELb0ELb0ELb0EEEvNS_9FwdParamsE)
        /*08a8*/ 	.word	0x00000000


	//----- nvinfo : EIATTR_MIN_STACK_SIZE
	.align		4
.L_378:
        /*08ac*/ 	.byte	0x04, 0x12
        /*08ae*/ 	.short	(.L_380 - .L_379)
	.align		4
.L_379:
        /*08b0*/ 	.word	index@(_ZN10layer_norm31ln_parallel_residual_fwd_kernelINS_13Kernel_traitsI13__nv_bfloat16S2_fS2_fjLj6144ELj1ELj1ELj8ELj16ENS_18Kernel_traits_baseILj6144ES2_S2_fS2_fjLj256EEEEELb0ELb0ELb1EEEvNS_9FwdParamsE)
        /*08b4*/ 	.word	0x00000000


	//----- nvinfo : EIATTR_MIN_STACK_SIZE
	.align		4
.L_380:
        /*08b8*/ 	.byte	0x04, 0x12
        /*08ba*/ 	.short	(.L_382 - .L_381)
	.align		4
.L_381:
        /*08bc*/ 	.word	index@(_ZN10layer_norm31ln_parallel_residual_fwd_kernelINS_13Kernel_traitsI13__nv_bfloat16S2_fS2_fjLj6144ELj1ELj1ELj8ELj16ENS_18Kernel_traits_baseILj6144ES2_S2_fS2_fjLj256EEEEELb0ELb1ELb0EEEvNS_9FwdParamsE)
        /*08c0*/ 	.word	0x00000000


	//----- nvinfo : EIATTR_MIN_STACK_SIZE
	.align		4
.L_382:
        /*08c4*/ 	.byte	0x04, 0x12
        /*08c6*/ 	.short	(.L_384 - .L_383)
	.align		4
.L_383:
        /*08c8*/ 	.word	index@(_ZN10layer_norm31ln_parallel_residual_fwd_kernelINS_13Kernel_traitsI13__nv_bfloat16S2_fS2_fjLj6144ELj1ELj1ELj8ELj16ENS_18Kernel_traits_baseILj6144ES2_S2_fS2_fjLj256EEEEELb0ELb1ELb1EEEvNS_9FwdParamsE)
        /*08cc*/ 	.word	0x00000000


	//----- nvinfo : EIATTR_MIN_STACK_SIZE
	.align		4
.L_384:
        /*08d0*/ 	.byte	0x04, 0x12
        /*08d2*/ 	.short	(.L_386 - .L_385)
	.align		4
.L_385:
        /*08d4*/ 	.word	index@(_ZN10layer_norm31ln_parallel_residual_fwd_kernelINS_13Kernel_traitsI13__nv_bfloat16S2_fS2_fjLj6144ELj1ELj1ELj8ELj16ENS_18Kernel_traits_baseILj6144ES2_S2_fS2_fjLj256EEEEELb1ELb0ELb0EEEvNS_9FwdParamsE)
        /*08d8*/ 	.word	0x00000000


	//----- nvinfo : EIATTR_MIN_STACK_SIZE
	.align		4
.L_386:
        /*08dc*/ 	.byte	0x04, 0x12
        /*08de*/ 	.short	(.L_388 - .L_387)
	.align		4
.L_387:
        /*08e0*/ 	.word	index@(_ZN10layer_norm31ln_parallel_residual_fwd_kernelINS_13Kernel_traitsI13__nv_bfloat16S2_fS2_fjLj6144ELj1ELj1ELj8ELj16ENS_18Kernel_traits_baseILj6144ES2_S2_fS2_fjLj256EEEEELb1ELb0ELb1EEEvNS_9FwdParamsE)
        /*08e4*/ 	.word	0x00000000


	//----- nvinfo : EIATTR_MIN_STACK_SIZE
	.align		4
.L_388:
        /*08e8*/ 	.byte	0x04, 0x12
        /*08ea*/ 	.short	(.L_390 - .L_389)
	.align		4
.L_389:
        /*08ec*/ 	.word	index@(_ZN10layer_norm31ln_parallel_residual_fwd_kernelINS_13Kernel_traitsI13__nv_bfloat16S2_fS2_fjLj6144ELj1ELj1ELj8ELj16ENS_18Kernel_traits_baseILj6144ES2_S2_fS2_fjLj256EEEEELb1ELb1ELb0EEEvNS_9FwdParamsE)
        /*08f0*/ 	.word	0x00000000


	//----- nvinfo : EIATTR_MIN_STACK_SIZE
	.align		4
.L_390:
        /*08f4*/ 	.byte	0x04, 0x12
        /*08f6*/ 	.short	(.L_392 - .L_391)
	.align		4
.L_391:
        /*08f8*/ 	.word	index@(_ZN10layer_norm31ln_parallel_residual_fwd_kernelINS_13Kernel_traitsI13__nv_bfloat16S2_fS2_fjLj6144ELj1ELj1ELj8ELj16ENS_18Kernel_traits_baseILj6144ES2_S2_fS2_fjLj256EEEEELb1ELb1ELb1EEEvNS_9FwdParamsE)
        /*08fc*/ 	.word	0x00000000


	//----- nvinfo : EIATTR_MIN_STACK_SIZE
	.align		4
.L_392:
        /*0900*/ 	.byte	0x04, 0x12
        /*0902*/ 	.short	(.L_394 - .L_393)
	.align		4
.L_393:
        /*0904*/ 	.word	index@(_ZN10layer_norm31ln_parallel_residual_fwd_kernelINS_13Kernel_traitsIf13__nv_bfloat16fS2_fjLj6144ELj1ELj1ELj8ELj16ENS_18Kernel_traits_baseILj6144EfS2_fS2_fjLj256EEEEELb0ELb0ELb0EEEvNS_9FwdParamsE)
        /*0908*/ 	.word	0x00000000


	//----- nvinfo : EIATTR_MIN_STACK_SIZE
	.align		4
.L_394:
        /*090c*/ 	.byte	0x04, 0x12
        /*090e*/ 	.short	(.L_396 - .L_395)
	.align		4
.L_395:
        /*0910*/ 	.word	index@(_ZN10layer_norm31ln_parallel_residual_fwd_kernelINS_13Kernel_traitsIf13__nv_bfloat16fS2_fjLj6144ELj1ELj1ELj8ELj16ENS_18Kernel_traits_baseILj6144EfS2_fS2_fjLj256EEEEELb0ELb0ELb1EEEvNS_9FwdParamsE)
        /*0914*/ 	.word	0x00000000


	//----- nvinfo : EIATTR_MIN_STACK_SIZE
	.align		4
.L_396:
        /*0918*/ 	.byte	0x04, 0x12
        /*091a*/ 	.short	(.L_398 - .L_397)
	.align		4
.L_397:
        /*091c*/ 	.word	index@(_ZN10layer_norm31ln_parallel_residual_fwd_kernelINS_13Kernel_traitsIf13__nv_bfloat16fS2_fjLj6144ELj1ELj1ELj8ELj16ENS_18Kernel_traits_baseILj6144EfS2_fS2_fjLj256EEEEELb0ELb1ELb0EEEvNS_9FwdParamsE)
        /*0920*/ 	.word	0x00000000


	//----- nvinfo : EIATTR_MIN_STACK_SIZE
	.align		4
.L_398:
        /*0924*/ 	.byte	0x04, 0x12
        /*0926*/ 	.short	(.L_400 - .L_399)
	.align		4
.L_399:
        /*0928*/ 	.word	index@(_ZN10layer_norm31ln_parallel_residual_fwd_kernelINS_13Kernel_traitsIf13__nv_bfloat16fS2_fjLj6144ELj1ELj1ELj8ELj16ENS_18Kernel_traits_baseILj6144EfS2_fS2_fjLj256EEEEELb0ELb1ELb1EEEvNS_9FwdParamsE)
        /*092c*/ 	.word	0x00000000


	//----- nvinfo : EIATTR_MIN_STACK_SIZE
	.align		4
.L_400:
        /*0930*/ 	.byte	0x04, 0x12
        /*0932*/ 	.short	(.L_402 - .L_401)
	.align		4
.L_401:
        /*0934*/ 	.word	index@(_ZN10layer_norm31ln_parallel_residual_fwd_kernelINS_13Kernel_traitsIf13__nv_bfloat16fS2_fjLj6144ELj1ELj1ELj8ELj16ENS_18Kernel_traits_baseILj6144EfS2_fS2_fjLj256EEEEELb1ELb0ELb0EEEvNS_9FwdParamsE)
        /*0938*/ 	.word	0x00000000


	//----- nvinfo : EIATTR_MIN_STACK_SIZE
	.align		4
.L_402:
        /*093c*/ 	.byte	0x04, 0x12
        /*093e*/ 	.short	(.L_404 - .L_403)
	.align		4
.L_403:
        /*0940*/ 	.word	index@(_ZN10layer_norm31ln_parallel_residual_fwd_kernelINS_13Kernel_traitsIf13__nv_bfloat16fS2_fjLj6144ELj1ELj1ELj8ELj16ENS_18Kernel_traits_baseILj6144EfS2_fS2_fjLj256EEEEELb1ELb0ELb1EEEvNS_9FwdParamsE)
        /*0944*/ 	.word	0x00000000


	//----- nvinfo : EIATTR_MIN_STACK_SIZE
	.align		4
.L_404:
        /*0948*/ 	.byte	0x04, 0x12
        /*094a*/ 	.short	(.L_406 - .L_405)
	.align		4
.L_405:
        /*094c*/ 	.word	index@(_ZN10layer_norm31ln_parallel_residual_fwd_kernelINS_13Kernel_traitsIf13__nv_bfloat16fS2_fjLj6144ELj1ELj1ELj8ELj16ENS_18Kernel_traits_baseILj6144EfS2_fS2_fjLj256EEEEELb1ELb1ELb0EEEvNS_9FwdParamsE)
        /*0950*/ 	.word	0x00000000


	//----- nvinfo : EIATTR_MIN_STACK_SIZE
	.align		4
.L_406:
        /*0954*/ 	.byte	0x04, 0x12
        /*0956*/ 	.short	(.L_408 - .L_407)
	.align		4
.L_407:
        /*0958*/ 	.word	index@(_ZN10layer_norm31ln_parallel_residual_fwd_kernelINS_13Kernel_traitsIf13__nv_bfloat16fS2_fjLj6144ELj1ELj1ELj8ELj16ENS_18Kernel_traits_baseILj6144EfS2_fS2_fjLj256EEEEELb1ELb1ELb1EEEvNS_9FwdParamsE)
        /*095c*/ 	.word	0x00000000


	//----- nvinfo : EIATTR_MIN_STACK_SIZE
	.align		4
.L_408:
        /*0960*/ 	.byte	0x04, 0x12
        /*0962*/ 	.short	(.L_410 - .L_409)
	.align		4
.L_409:
        /*0964*/ 	.word	index@(_ZN10layer_norm31ln_parallel_residual_fwd_kernelINS_13Kernel_traitsIf6__halfS2_S2_fjLj6144ELj1ELj1ELj8ELj16ENS_18Kernel_traits_baseILj6144EfS2_S2_S2_fjLj256EEEEELb0ELb0ELb0EEEvNS_9FwdParamsE)
        /*0968*/ 	.word	0x00000000


	//----- nvinfo : EIATTR_MIN_STACK_SIZE
	.align		4
.L_410:
        /*096c*/ 	.byte	0x04, 0x12
        /*096e*/ 	.short	(.L_412 - .L_411)
	.align		4
.L_411:
        /*0970*/ 	.word	index@(_ZN10layer_norm31ln_parallel_residual_fwd_kernelINS_13Kernel_traitsIf6__halfS2_S2_fjLj6144ELj1ELj1ELj8ELj16ENS_18Kernel_traits_baseILj6144EfS2_S2_S2_fjLj256EEEEELb0ELb0ELb1EEEvNS_9FwdParamsE)
        /*0974*/ 	.word	0x00000000


	//----- nvinfo : EIATTR_MIN_STACK_SIZE
	.align		4
.L_412:
        /*0978*/ 	.byte	0x04, 0x12
        /*097a*/ 	.short	(.L_414 - .L_413)
	.align		4
.L_413:
        /*097c*/ 	.word	index@(_ZN10layer_norm31ln_parallel_residual_fwd_kernelINS_13Kernel_traitsIf6__halfS2_S2_fjLj6144ELj1ELj1ELj8ELj16ENS_18Kernel_traits_baseILj6144EfS2_S2_S2_fjLj256EEEEELb0ELb1ELb0EEEvNS_9FwdParamsE)
        /*0980*/ 	.word	0x00000000


	//----- nvinfo : EIATTR_MIN_STACK_SIZE
	.align		4
.L_414:
        /*0984*/ 	.byte	0x04, 0x12
        /*0986*/ 	.short	(.L_416 - .L_415)
	.align		4
.L_415:
        /*0988*/ 	.word	index@(_ZN10layer_norm31ln_parallel_residual_fwd_kernelINS_13Kernel_traitsIf6__halfS2_S2_fjLj6144ELj1ELj1ELj8ELj16ENS_18Kernel_traits_baseILj6144EfS2_S2_S2_fjLj256EEEEELb0ELb1ELb1EEEvNS_9FwdParamsE)
        /*098c*/ 	.word	0x00000000


	//----- nvinfo : EIATTR_MIN_STACK_SIZE
	.align		4
.L_416:
        /*0990*/ 	.byte	0x04, 0x12
        /*0992*/ 	.short	(.L_418 - .L_417)
	.align		4
.L_417:
        /*0994*/ 	.word	index@(_ZN10layer_norm31ln_parallel_residual_fwd_kernelINS_13Kernel_traitsIf6__halfS2_S2_fjLj6144ELj1ELj1ELj8ELj16ENS_18Kernel_traits_baseILj6144EfS2_S2_S2_fjLj256EEEEELb1ELb0ELb0EEEvNS_9FwdParamsE)
        /*0998*/ 	.word	0x00000000


	//----- nvinfo : EIATTR_MIN_STACK_SIZE
	.align		4
.L_418:
        /*099c*/ 	.byte	0x04, 0x12
        /*099e*/ 	.short	(.L_420 - .L_419)
	.align		4
.L_419:
        /*09a0*/ 	.word	index@(_ZN10layer_norm31ln_parallel_residual_fwd_kernelINS_13Kernel_traitsIf6__halfS2_S2_fjLj6144ELj1ELj1ELj8ELj16ENS_18Kernel_traits_baseILj6144EfS2_S2_S2_fjLj256EEEEELb1ELb0ELb1EEEvNS_9FwdParamsE)
        /*09a4*/ 	.word	0x00000000


	//----- nvinfo : EIATTR_MIN_STACK_SIZE
	.align		4
.L_420:
        /*09a8*/ 	.byte	0x04, 0x12
        /*09aa*/ 	.short	(.L_422 - .L_421)
	.align		4
.L_421:
        /*09ac*/ 	.word	index@(_ZN10layer_norm31ln_parallel_residual_fwd_kernelINS_13Kernel_traitsIf6__halfS2_S2_fjLj6144ELj1ELj1ELj8ELj16ENS_18Kernel_traits_baseILj6144EfS2_S2_S2_fjLj256EEEEELb1ELb1ELb0EEEvNS_9FwdParamsE)
        /*09b0*/ 	.word	0x00000000


	//----- nvinfo : EIATTR_MIN_STACK_SIZE
	.align		4
.L_422:
        /*09b4*/ 	.byte	0x04, 0x12
        /*09b6*/ 	.short	(.L_424 - .L_423)
	.align		4
.L_423:
        /*09b8*/ 	.word	index@(_ZN10layer_norm31ln_parallel_residual_fwd_kernelINS_13Kernel_traitsIf6__halfS2_S2_fjLj6144ELj1ELj1ELj8ELj16ENS_18Kernel_traits_baseILj6144EfS2_S2_S2_fjLj256EEEEELb1ELb1ELb1EEEvNS_9FwdParamsE)
        /*09bc*/ 	.word	0x00000000


	//----- nvinfo : EIATTR_MIN_STACK_SIZE
	.align		4
.L_424:
        /*09c0*/ 	.byte	0x04, 0x12
        /*09c2*/ 	.short	(.L_426 - .L_425)
	.align		4
.L_425:
        /*09c4*/ 	.word	index@(_ZN10layer_norm31ln_parallel_residual_fwd_kernelINS_13Kernel_traitsI6__halfS2_fS2_fjLj6144ELj1ELj1ELj8ELj16ENS_18Kernel_traits_baseILj6144ES2_S2_fS2_fjLj256EEEEELb0ELb0ELb0EEEvNS_9FwdParamsE)
        /*09c8*/ 	.word	0x00000000


	//----- nvinfo : EIATTR_MIN_STACK_SIZE
	.align		4
.L_426:
        /*09cc*/ 	.byte	0x04, 0x12
        /*09ce*/ 	.short	(.L_428 - .L_427)
	.align		4
.L_427:
        /*09d0*/ 	.word	index@(_ZN10layer_norm31ln_parallel_residual_fwd_kernelINS_13Kernel_traitsI6__halfS2_fS2_fjLj6144ELj1ELj1ELj8ELj16ENS_18Kernel_traits_baseILj6144ES2_S2_fS2_fjLj256EEEEELb0ELb0ELb1EEEvNS_9FwdParamsE)
        /*09d4*/ 	.word	0x00000000


	//----- nvinfo : EIATTR_MIN_STACK_SIZE
	.align		4
.L_428:
        /*09d8*/ 	.byte	0x04, 0x12
        /*09da*/ 	.short	(.L_430 - .L_429)
	.align		4
.L_429:
        /*09dc*/ 	.word	index@(_ZN10layer_norm31ln_parallel_residual_fwd_kernelINS_13Kernel_traitsI6__halfS2_fS2_fjLj6144ELj1ELj1ELj8ELj16ENS_18Kernel_traits_baseILj6144ES2_S2_fS2_fjLj256EEEEELb0ELb1ELb0EEEvNS_9FwdParamsE)
        /*09e0*/ 	.word	0x00000000


	//----- nvinfo : EIATTR_MIN_STACK_SIZE
	.align		4
.L_430:
        /*09e4*/ 	.byte	0x04, 0x12
        /*09e6*/ 	.short	(.L_432 - .L_431)
	.align		4
.L_431:
        /*09e8*/ 	.word	index@(_ZN10layer_norm31ln_parallel_residual_fwd_kernelINS_13Kernel_traitsI6__halfS2_fS2_fjLj6144ELj1ELj1ELj8ELj16ENS_18Kernel_traits_baseILj6144ES2_S2_fS2_fjLj256EEEEELb0ELb1ELb1EEEvNS_9FwdParamsE)
        /*09ec*/ 	.word	0x00000000


	//----- nvinfo : EIATTR_MIN_STACK_SIZE
	.align		4
.L_432:
        /*09f0*/ 	.byte	0x04, 0x12
        /*09f2*/ 	.short	(.L_434 - .L_433)
	.align		4
.L_433:
        /*09f4*/ 	.word	index@(_ZN10layer_norm31ln_parallel_residual_fwd_kernelINS_13Kernel_traitsI6__halfS2_fS2_fjLj6144ELj1ELj1ELj8ELj16ENS_18Kernel_traits_baseILj6144ES2_S2_fS2_fjLj256EEEEELb1ELb0ELb0EEEvNS_9FwdParamsE)
        /*09f8*/ 	.word	0x00000000


	//----- nvinfo : EIATTR_MIN_STACK_SIZE
	.align		4
.L_434:
        /*09fc*/ 	.byte	0x04, 0x12
        /*09fe*/ 	.short	(.L_436 - .L_435)
	.align		4
.L_435:
        /*0a00*/ 	.word	index@(_ZN10layer_norm31ln_parallel_residual_fwd_kernelINS_13Kernel_traitsI6__halfS2_fS2_fjLj6144ELj1ELj1ELj8ELj16ENS_18Kernel_traits_baseILj6144ES2_S2_fS2_fjLj256EEEEELb1ELb0ELb1EEEvNS_9FwdParamsE)
        /*0a04*/ 	.word	0x00000000


	//----- nvinfo : EIATTR_MIN_STACK_SIZE
	.align		4
.L_436:
        /*0a08*/ 	.byte	0x04, 0x12
        /*0a0a*/ 	.short	(.L_438 - .L_437)
	.align		4
.L_437:
        /*0a0c*/ 	.word	index@(_ZN10layer_norm31ln_parallel_residual_fwd_kernelINS_13Kernel_traitsI6__halfS2_fS2_fjLj6144ELj1ELj1ELj8ELj16ENS_18Kernel_traits_baseILj6144ES2_S2_fS2_fjLj256EEEEELb1ELb1ELb0EEEvNS_9FwdParamsE)
        /*0a10*/ 	.word	0x00000000


	//----- nvinfo : EIATTR_MIN_STACK_SIZE
	.align		4
.L_438:
        /*0a14*/ 	.byte	0x04, 0x12
        /*0a16*/ 	.short	(.L_440 - .L_439)
	.align		4
.L_439:
        /*0a18*/ 	.word	index@(_ZN10layer_norm31ln_parallel_residual_fwd_kernelINS_13Kernel_traitsI6__halfS2_fS2_fjLj6144ELj1ELj1ELj8ELj16ENS_18Kernel_traits_baseILj6144ES2_S2_fS2_fjLj256EEEEELb1ELb1ELb1EEEvNS_9FwdParamsE)
        /*0a1c*/ 	.word	0x00000000


	//----- nvinfo : EIATTR_MIN_STACK_SIZE
	.align		4
.L_440:
        /*0a20*/ 	.byte	0x04, 0x12
        /*0a22*/ 	.short	(.L_442 - .L_441)
	.align		4
.L_441:
        /*0a24*/ 	.word	index@(_ZN10layer_norm31ln_parallel_residual_fwd_kernelINS_13Kernel_traitsIf6__halffS2_fjLj6144ELj1ELj1ELj8ELj16ENS_18Kernel_traits_baseILj6144EfS2_fS2_fjLj256EEEEELb0ELb0ELb0EEEvNS_9FwdParamsE)
        /*0a28*/ 	.word	0x00000000


	//----- nvinfo : EIATTR_MIN_STACK_SIZE
	.align		4
.L_442:
        /*0a2c*/ 	.byte	0x04, 0x12
        /*0a2e*/ 	.short	(.L_444 - .L_443)
	.align		4
.L_443:
        /*0a30*/ 	.word	index@(_ZN10layer_norm31ln_parallel_residual_fwd_kernelINS_13Kernel_traitsIf6__halffS2_fjLj6144ELj1ELj1ELj8ELj16ENS_18Kernel_traits_baseILj6144EfS2_fS2_fjLj256EEEEELb0ELb0ELb1EEEvNS_9FwdParamsE)
        /*0a34*/ 	.word	0x00000000


	//----- nvinfo : EIATTR_MIN_STACK_SIZE
	.align		4
.L_444:
        /*0a38*/ 	.byte	0x04, 0x12
        /*0a3a*/ 	.short	(.L_446 - .L_445)
	.align		4
.L_445:
        /*0a3c*/ 	.word	index@(_ZN10layer_norm31ln_parallel_residual_fwd_kernelINS_13Kernel_traitsIf6__halffS2_fjLj6144ELj1ELj1ELj8ELj16ENS_18Kernel_traits_baseILj6144EfS2_fS2_fjLj256EEEEELb0ELb1ELb0EEEvNS_9FwdParamsE)
        /*0a40*/ 	.word	0x00000000


	//----- nvinfo : EIATTR_MIN_STACK_SIZE
	.align		4
.L_446:
        /*0a44*/ 	.byte	0x04, 0x12
        /*0a46*/ 	.short	(.L_448 - .L_447)
	.align		4
.L_447:
        /*0a48*/ 	.word	index@(_ZN10layer_norm31ln_parallel_residual_fwd_kernelINS_13Kernel_traitsIf6__halffS2_fjLj6144ELj1ELj1ELj8ELj16ENS_18Kernel_traits_baseILj6144EfS2_fS2_fjLj256EEEEELb0ELb1ELb1EEEvNS_9FwdParamsE)
        /*0a4c*/ 	.word	0x00000000


	//----- nvinfo : EIATTR_MIN_STACK_SIZE
	.align		4
.L_448:
        /*0a50*/ 	.byte	0x04, 0x12
        /*0a52*/ 	.short	(.L_450 - .L_449)
	.align		4
.L_449:
        /*0a54*/ 	.word	index@(_ZN10layer_norm31ln_parallel_residual_fwd_kernelINS_13Kernel_traitsIf6__halffS2_fjLj6144ELj1ELj1ELj8ELj16ENS_18Kernel_traits_baseILj6144EfS2_fS2_fjLj256EEEEELb1ELb0ELb0EEEvNS_9FwdParamsE)
        /*0a58*/ 	.word	0x00000000


	//----- nvinfo : EIATTR_MIN_STACK_SIZE
	.align		4
.L_450:
        /*0a5c*/ 	.byte	0x04, 0x12
        /*0a5e*/ 	.short	(.L_452 - .L_451)
	.align		4
.L_451:
        /*0a60*/ 	.word	index@(_ZN10layer_norm31ln_parallel_residual_fwd_kernelINS_13Kernel_traitsIf6__halffS2_fjLj6144ELj1ELj1ELj8ELj16ENS_18Kernel_traits_baseILj6144EfS2_fS2_fjLj256EEEEELb1ELb0ELb1EEEvNS_9FwdParamsE)
        /*0a64*/ 	.word	0x00000000


	//----- nvinfo : EIATTR_MIN_STACK_SIZE
	.align		4
.L_452:
        /*0a68*/ 	.byte	0x04, 0x12
        /*0a6a*/ 	.short	(.L_454 - .L_453)
	.align		4
.L_453:
        /*0a6c*/ 	.word	index@(_ZN10layer_norm31ln_parallel_residual_fwd_kernelINS_13Kernel_traitsIf6__halffS2_fjLj6144ELj1ELj1ELj8ELj16ENS_18Kernel_traits_baseILj6144EfS2_fS2_fjLj256EEEEELb1ELb1ELb0EEEvNS_9FwdParamsE)
        /*0a70*/ 	.word	0x00000000


	//----- nvinfo : EIATTR_MIN_STACK_SIZE
	.align		4
.L_454:
        /*0a74*/ 	.byte	0x04, 0x12
        /*0a76*/ 	.short	(.L_456 - .L_455)
	.align		4
.L_455:
        /*0a78*/ 	.word	index@(_ZN10layer_norm31ln_parallel_residual_fwd_kernelINS_13Kernel_traitsIf6__halffS2_fjLj6144ELj1ELj1ELj8ELj16ENS_18Kernel_traits_baseILj6144EfS2_fS2_fjLj256EEEEELb1ELb1ELb1EEEvNS_9FwdParamsE)
        /*0a7c*/ 	.word	0x00000000


	//----- nvinfo : EIATTR_MIN_STACK_SIZE
	.align		4
.L_456:
        /*0a80*/ 	.byte	0x04, 0x12
        /*0a82*/ 	.short	(.L_458 - .L_457)
	.align		4
.L_457:
        /*0a84*/ 	.word	index@(_ZN10layer_norm31ln_parallel_residual_fwd_kernelINS_13Kernel_traitsI6__halfffffjLj6144ELj1ELj1ELj8ELj16ENS_18Kernel_traits_baseILj6144ES2_ffffjLj256EEEEELb0ELb0ELb0EEEvNS_9FwdParamsE)
        /*0a88*/ 	.word	0x00000000


	//----- nvinfo : EIATTR_MIN_STACK_SIZE
	.align		4
.L_458:
        /*0a8c*/ 	.byte	0x04, 0x12
        /*0a8e*/ 	.short	(.L_460 - .L_459)
	.align		4
.L_459:
        /*0a90*/ 	.word	index@(_ZN10layer_norm31ln_parallel_residual_fwd_kernelINS_13Kernel_traitsI6__halfffffjLj6144ELj1ELj1ELj8ELj16ENS_18Kernel_traits_baseILj6144ES2_ffffjLj256EEEEELb0ELb0ELb1EEEvNS_9FwdParamsE)
        /*0a94*/ 	.word	0x00000000


	//----- nvinfo : EIATTR_MIN_STACK_SIZE
	.align		4
.L_460:
        /*0a98*/ 	.byte	0x04, 0x12
        /*0a9a*/ 	.short	(.L_462 - .L_461)
	.align		4
.L_461:
        /*0a9c*/ 	.word	index@(_ZN10layer_norm31ln_parallel_residual_fwd_kernelINS_13Kernel_traitsI6__halfffffjLj6144ELj1ELj1ELj8ELj16ENS_18Kernel_traits_baseILj6144ES2_ffffjLj256EEEEELb0ELb1ELb0EEEvNS_9FwdParamsE)
        /*0aa0*/ 	.word	0x00000000


	//----- nvinfo : EIATTR_MIN_STACK_SIZE
	.align		4
.L_462:
        /*0aa4*/ 	.byte	0x04, 0x12
        /*0aa6*/ 	.short	(.L_464 - .L_463)
	.align		4
.L_463:
        /*0aa8*/ 	.word	index@(_ZN10layer_norm31ln_parallel_residual_fwd_kernelINS_13Kernel_traitsI6__halfffffjLj6144ELj1ELj1ELj8ELj16ENS_18Kernel_traits_baseILj6144ES2_ffffjLj256EEEEELb0ELb1ELb1EEEvNS_9FwdParamsE)
        /*0aac*/ 	.word	0x00000000


	//----- nvinfo : EIATTR_MIN_STACK_SIZE
	.align		4
.L_464:
        /*0ab0*/ 	.byte	0x04, 0x12
        /*0ab2*/ 	.short	(.L_466 - .L_465)
	.align		4
.L_465:
        /*0ab4*/ 	.word	index@(_ZN10layer_norm31ln_parallel_residual_fwd_kernelINS_13Kernel_traitsI6__halfffffjLj6144ELj1ELj1ELj8ELj16ENS_18Kernel_traits_baseILj6144ES2_ffffjLj256EEEEELb1ELb0ELb0EEEvNS_9FwdParamsE)
        /*0ab8*/ 	.word	0x00000000


	//----- nvinfo : EIATTR_MIN_STACK_SIZE
	.align		4
.L_466:
        /*0abc*/ 	.byte	0x04, 0x12
        /*0abe*/ 	.short	(.L_468 - .L_467)
	.align		4
.L_467:
        /*0ac0*/ 	.word	index@(_ZN10layer_norm31ln_parallel_residual_fwd_kernelINS_13Kernel_traitsI6__halfffffjLj6144ELj1ELj1ELj8ELj16ENS_18Kernel_traits_baseILj6144ES2_ffffjLj256EEEEELb1ELb0ELb1EEEvNS_9FwdParamsE)
        /*0ac4*/ 	.word	0x00000000


	//----- nvinfo : EIATTR_MIN_STACK_SIZE
	.align		4
.L_468:
        /*0ac8*/ 	.byte	0x04, 0x12
        /*0aca*/ 	.short	(.L_470 - .L_469)
	.align		4
.L_469:
        /*0acc*/ 	.word	index@(_ZN10layer_norm31ln_parallel_residual_fwd_kernelINS_13Kernel_traitsI6__halfffffjLj6144ELj1ELj1ELj8ELj16ENS_18Kernel_traits_baseILj6144ES2_ffffjLj256EEEEELb1ELb1ELb0EEEvNS_9FwdParamsE)
        /*0ad0*/ 	.word	0x00000008


	//----- nvinfo : EIATTR_MIN_STACK_SIZE
	.align		4
.L_470:
        /*0ad4*/ 	.byte	0x04, 0x12
        /*0ad6*/ 	.short	(.L_472 - .L_471)
	.align		4
.L_471:
        /*0ad8*/ 	.word	index@(_ZN10layer_norm31ln_parallel_residual_fwd_kernelINS_13Kernel_traitsI6__halfffffjLj6144ELj1ELj1ELj8ELj16ENS_18Kernel_traits_baseILj6144ES2_ffffjLj256EEEEELb1ELb1ELb1EEEvNS_9FwdParamsE)
        /*0adc*/ 	.word	0x00000000


	//----- nvinfo : EIATTR_MIN_STACK_SIZE
	.align		4
.L_472:
        /*0ae0*/ 	.byte	0x04, 0x12
        /*0ae2*/ 	.short	(.L_474 - .L_473)
	.align		4
.L_473:
        /*0ae4*/ 	.word	index@(_ZN10layer_norm31ln_parallel_residual_fwd_kernelINS_13Kernel_traitsIfffffjLj6144ELj1ELj1ELj8ELj16ENS_18Kernel_traits_baseILj6144EfffffjLj256EEEEELb0ELb0ELb0EEEvNS_9FwdParamsE)
        /*0ae8*/ 	.word	0x00000000


	//----- nvinfo : EIATTR_MIN_STACK_SIZE
	.align		4
.L_474:
        /*0aec*/ 	.byte	0x04, 0x12
        /*0aee*/ 	.short	(.L_476 - .L_475)
	.align		4
.L_475:
        /*0af0*/ 	.word	index@(_ZN10layer_norm31ln_parallel_residual_fwd_kernelINS_13Kernel_traitsIfffffjLj6144ELj1ELj1ELj8ELj16ENS_18Kernel_traits_baseILj6144EfffffjLj256EEEEELb0ELb0ELb1EEEvNS_9FwdParamsE)
        /*0af4*/ 	.word	0x00000000


	//----- nvinfo : EIATTR_MIN_STACK_SIZE
	.align		4
.L_476:
        /*0af8*/ 	.byte	0x04, 0x12
        /*0afa*/ 	.short	(.L_478 - .L_477)
	.align		4
.L_477:
        /*0afc*/ 	.word	index@(_ZN10layer_norm31ln_parallel_residual_fwd_kernelINS_13Kernel_traitsIfffffjLj6144ELj1ELj1ELj8ELj16ENS_18Kernel_traits_baseILj6144EfffffjLj256EEEEELb0ELb1ELb0EEEvNS_9FwdParamsE)
        /*0b00*/ 	.word	0x00000000


	//----- nvinfo : EIATTR_MIN_STACK_SIZE
	.align		4
.L_478:
        /*0b04*/ 	.byte	0x04, 0x12
        /*0b06*/ 	.short	(.L_480 - .L_479)
	.align		4
.L_479:
        /*0b08*/ 	.word	index@(_ZN10layer_norm31ln_parallel_residual_fwd_kernelINS_13Kernel_traitsIfffffjLj6144ELj1ELj1ELj8ELj16ENS_18Kernel_traits_baseILj6144EfffffjLj256EEEEELb0ELb1ELb1EEEvNS_9FwdParamsE)
        /*0b0c*/ 	.word	0x00000000


	//----- nvinfo : EIATTR_MIN_STACK_SIZE
	.align		4
.L_480:
        /*0b10*/ 	.byte	0x04, 0x12
        /*0b12*/ 	.short	(.L_482 - .L_481)
	.align		4
.L_481:
        /*0b14*/ 	.word	index@(_ZN10layer_norm31ln_parallel_residual_fwd_kernelINS_13Kernel_traitsIfffffjLj6144ELj1ELj1ELj8ELj16ENS_18Kernel_traits_baseILj6144EfffffjLj256EEEEELb1ELb0ELb0EEEvNS_9FwdParamsE)
        /*0b18*/ 	.word	0x00000000


	//----- nvinfo : EIATTR_MIN_STACK_SIZE
	.align		4
.L_482:
        /*0b1c*/ 	.byte	0x04, 0x12
        /*0b1e*/ 	.short	(.L_484 - .L_483)
	.align		4
.L_483:
        /*0b20*/ 	.word	index@(_ZN10layer_norm31ln_parallel_residual_fwd_kernelINS_13Kernel_traitsIfffffjLj6144ELj1ELj1ELj8ELj16ENS_18Kernel_traits_baseILj6144EfffffjLj256EEEEELb1ELb0ELb1EEEvNS_9FwdParamsE)
        /*0b24*/ 	.word	0x00000000


	//----- nvinfo : EIATTR_MIN_STACK_SIZE
	.align		4
.L_484:
        /*0b28*/ 	.byte	0x04, 0x12
        /*0b2a*/ 	.short	(.L_486 - .L_485)
	.align		4
.L_485:
        /*0b2c*/ 	.word	index@(_ZN10layer_norm31ln_parallel_residual_fwd_kernelINS_13Kernel_traitsIfffffjLj6144ELj1ELj1ELj8ELj16ENS_18Kernel_traits_baseILj6144EfffffjLj256EEEEELb1ELb1ELb0EEEvNS_9FwdParamsE)
        /*0b30*/ 	.word	0x00000008


	//----- nvinfo : EIATTR_MIN_STACK_SIZE
	.align		4
.L_486:
        /*0b34*/ 	.byte	0x04, 0x12
        /*0b36*/ 	.short	(.L_488 - .L_487)
	.align		4
.L_487:
        /*0b38*/ 	.word	index@(_ZN10layer_norm31ln_parallel_residual_fwd_kernelINS_13Kernel_traitsIfffffjLj6144ELj1ELj1ELj8ELj16ENS_18Kernel_traits_baseILj6144EfffffjLj256EEEEELb1ELb1ELb1EEEvNS_9FwdParamsE)
        /*0b3c*/ 	.word	0x00000000
.L_488:


//--------------------- .nv.compat                --------------------------
	.section	.nv.compat,"",@"SHT_CUDA_COMPAT_INFO"
	.align	4
        /*0000*/ 	.byte	0x02, 0x09, 0x01, 0x00, 0x02, 0x02, 0x01, 0x00, 0x02, 0x05, 0x05, 0x00, 0x03, 0x07, 0x01, 0x01
        /*0010*/ 	.byte	0x02, 0x03, 0x00, 0x00, 0x02, 0x06, 0x01, 0x00, 0x04, 0x0b, 0x08, 0x00, 0x00, 0x00, 0x00, 0x00
        /*0020*/ 	.byte	0x00, 0x00, 0x00, 0x00


//--------------------- .nv.info._ZN10layer_norm31ln_parallel_residual_fwd_kernelINS_13Kernel_traitsI13__nv_bfloat16S2_S2_S2_fjLj6144ELj1ELj1ELj8ELj16ENS_18Kernel_traits_baseILj6144ES2_S2_S2_S2_fjLj256EEEEELb0ELb0ELb0EEEvNS_9FwdParamsE --------------------------
	.section	.nv.info._ZN10layer_norm31ln_parallel_residual_fwd_kernelINS_13Kernel_traitsI13__nv_bfloat16S2_S2_S2_fjLj6144ELj1ELj1ELj8ELj16ENS_18Kernel_traits_baseILj6144ES2_S2_S2_S2_fjLj256EEEEELb0ELb0ELb0EEEvNS_9FwdParamsE,"",@"SHT_CUDA_INFO"
	.sectionflags	@""
	.align	4


	//----- nvinfo : EIATTR_CUDA_API_VERSION
	.align		4
        /*0000*/ 	.byte	0x04, 0x37
        /*0002*/ 	.short	(.L_490 - .L_489)
.L_489:
        /*0004*/ 	.word	0x00000082


	//----- nvinfo : EIATTR_KPARAM_INFO
	.align		4
.L_490:
        /*0008*/ 	.byte	0x04, 0x17
        /*000a*/ 	.short	(.L_492 - .L_491)
.L_491:
        /*000c*/ 	.word	0x00000000
        /*0010*/ 	.short	0x0000
        /*0012*/ 	.short	0x0000
        /*0014*/ 	.byte	0x00, 0xf0, 0xa1, 0x03


	//----- nvinfo : EIATTR_SPARSE_MMA_MASK
	.align		4
.L_492:
        /*0018*/ 	.byte	0x03, 0x50
        /*001a*/ 	.short	0x0000


	//----- nvinfo : EIATTR_MAXREG_COUNT
	.align		4
        /*001c*/ 	.byte	0x03, 0x1b
        /*001e*/ 	.short	0x00ff


	//----- nvinfo : EIATTR_NUM_BARRIERS
	.align		4
        /*0020*/ 	.byte	0x02, 0x4c
        /*0022*/ 	.byte	0x01
	.zero		1


	//----- nvinfo : EIATTR_MERCURY_ISA_VERSION
	.align		4
        /*0024*/ 	.byte	0x03, 0x5f
        /*0026*/ 	.short	0x0101


	//----- nvinfo : EIATTR_COOP_GROUP_MASK_REGIDS
	.align		4
        /*0028*/ 	.byte	0x04, 0x29
        /*002a*/ 	.short	(.L_494 - .L_493)


	//   ....[0]....
.L_493:
        /*002c*/ 	.word	0xffffffff


	//   ....[1]....
        /*0030*/ 	.word	0xffffffff


	//   ....[2]....
        /*0034*/ 	.word	0xffffffff


	//   ....[3]....
        /*0038*/ 	.word	0xffffffff


	//   ....[4]....
        /*003c*/ 	.word	0xffffffff


	//   ....[5]....
        /*0040*/ 	.word	0xffffffff


	//   ....[6]....
        /*0044*/ 	.word	0xffffffff


	//   ....[7]....
        /*0048*/ 	.word	0xffffffff


	//   ....[8]....
        /*004c*/ 	.word	0xffffffff


	//   ....[9]....
        /*0050*/ 	.word	0xffffffff


	//   ....[10]....
        /*0054*/ 	.word	0xffffffff


	//   ....[11]....
        /*0058*/ 	.word	0xffffffff


	//   ....[12]....
        /*005c*/ 	.word	0xffffffff


	//   ....[13]....
        /*0060*/ 	.word	0xffffffff


	//   ....[14]....
        /*0064*/ 	.word	0xffffffff


	//   ....[15]....
        /*0068*/ 	.word	0xffffffff


	//   ....[16]....
        /*006c*/ 	.word	0xffffffff


	//   ....[17]....
        /*0070*/ 	.word	0xffffffff


	//   ....[18]....
        /*0074*/ 	.word	0xffffffff


	//   ....[19]....
        /*0078*/ 	.word	0xffffffff


	//   ....[20]....
        /*007c*/ 	.word	0xffffffff


	//   ....[21]....
        /*0080*/ 	.word	0x05000038


	//   ....[22]....
        /*0084*/ 	.word	0x05000038


	//   ....[23]....
        /*0088*/ 	.word	0x05000038


	//   ....[24]....
        /*008c*/ 	.word	0x05000038


	//   ....[25]....
        /*0090*/ 	.word	0x05000038


	//   ....[26]....
        /*0094*/ 	.word	0x05000038


	//   ....[27]....
        /*0098*/ 	.word	0x05000038


	//   ....[28]....
        /*009c*/ 	.word	0x05000038


	//   ....[29]....
        /*00a0*/ 	.word	0x05000038


	//   ....[30]....
        /*00a4*/ 	.word	0x05000038


	//----- nvinfo : EIATTR_COOP_GROUP_INSTR_OFFSETS
	.align		4
.L_494:
        /*00a8*/ 	.byte	0x04, 0x28
        /*00aa*/ 	.short	(.L_496 - .L_495)


	//   ....[0]....
.L_495:
        /*00ac*/ 	.word	0x00003340


	//   ....[1]....
        /*00b0*/ 	.word	0x00003360


	//   ....[2]....
        /*00b4*/ 	.word	0x00003380


	//   ....[3]....
        /*00b8*/ 	.word	0x000033a0


	//   ....[4]....
        /*00bc*/ 	.word	0x000033c0


	//   ....[5]....
        /*00c0*/ 	.word	0x00003700


	//   ....[6]....
        /*00c4*/ 	.word	0x00003720


	//   ....[7]....
        /*00c8*/ 	.word	0x00003740


	//   ....[8]....
        /*00cc*/ 	.word	0x00003760


	//   ....[9]....
        /*00d0*/ 	.word	0x00003780


	//   ....[10]....
        /*00d4*/ 	.word	0x00003900


	//   ....[11]....
        /*00d8*/ 	.word	0x00003970


	//   ....[12]....
        /*00dc*/ 	.word	0x00003990


	//   ....[13]....
        /*00e0*/ 	.word	0x000039a0


	//   ....[14]....
        /*00e4*/ 	.word	0x00003a60


	//   ....[15]....
        /*00e8*/ 	.word	0x00003a90


	//   ....[16]....
        /*00ec*/ 	.word	0x00003aa0


	//   ....[17]....
        /*00f0*/ 	.word	0x00003b50


	//   ....[18]....
        /*00f4*/ 	.word	0x00003b90


	//   ....[19]....
        /*00f8*/ 	.word	0x00003c30


	//   ....[20]....
        /*00fc*/ 	.word	0x00003c60


	//   ....[21]....
        /*0100*/ 	.word	0x00004710


	//   ....[22]....
        /*0104*/ 	.word	0x00004780


	//   ....[23]....
        /*0108*/ 	.word	0x000047f0


	//   ....[24]....
        /*010c*/ 	.word	0x00004860


	//   ....[25]....
        /*0110*/ 	.word	0x000048d0


	//   ....[26]....
        /*0114*/ 	.word	0x00004c60


	//   ....[27]....
        /*0118*/ 	.word	0x00004cd0


	//   ....[28]....
        /*011c*/ 	.word	0x00004d40


	//   ....[29]....
        /*0120*/ 	.word	0x00004db0


	//   ....[30]....
        /*0124*/ 	.word	0x00004e20


	//----- nvinfo : EIATTR_EXIT_INSTR_OFFSETS
	.align		4
.L_496:
        /*0128*/ 	.byte	0x04, 0x1c
        /*012a*/ 	.short	(.L_498 - .L_497)


	//   ....[0]....
.L_497:
        /*012c*/ 	.word	0x000007c0


	//   ....[1]....
        /*0130*/ 	.word	0x000046b0


	//----- nvinfo : EIATTR_MAX_THREADS
	.align		4
.L_498:
        /*0134*/ 	.byte	0x04, 0x05
        /*0136*/ 	.short	(.L_500 - .L_499)
.L_499:
        /*0138*/ 	.word	0x00000100
        /*013c*/ 	.word	0x00000001
        /*0140*/ 	.word	0x00000001


	//----- nvinfo : EIATTR_CRS_STACK_SIZE
	.align		4
.L_500:
        /*0144*/ 	.byte	0x04, 0x1e
        /*0146*/ 	.short	(.L_502 - .L_501)
.L_501:
        /*0148*/ 	.word	0x00000000


	//----- nvinfo : EIATTR_CBANK_PARAM_SIZE
	.align		4
.L_502:
        /*014c*/ 	.byte	0x03, 0x19
        /*014e*/ 	.short	0x00e8


	//----- nvinfo : EIATTR_PARAM_CBANK
	.align		4
        /*0150*/ 	.byte	0x04, 0x0a
        /*0152*/ 	.short	(.L_504 - .L_503)
	.align		4
.L_503:
        /*0154*/ 	.word	index@(.nv.constant0._ZN10layer_norm31ln_parallel_residual_fwd_kernelINS_13Kernel_traitsI13__nv_bfloat16S2_S2_S2_fjLj6144ELj1ELj1ELj8ELj16ENS_18Kernel_traits_baseILj6144ES2_S2_S2_S2_fjLj256EEEEELb0ELb0ELb0EEEvNS_9FwdParamsE)
        /*0158*/ 	.short	0x0210
        /*015a*/ 	.short	0x00e8


	//----- nvinfo : EIATTR_SW_WAR
	.align		4
.L_504:
        /*015c*/ 	.byte	0x04, 0x36
        /*015e*/ 	.short	(.L_506 - .L_505)
.L_505:
        /*0160*/ 	.word	0x00000008
.L_506:


//--------------------- .nv.info._ZN10layer_norm31ln_parallel_residual_fwd_kernelINS_13Kernel_traitsI13__nv_bfloat16S2_S2_S2_fjLj6144ELj1ELj1ELj8ELj16ENS_18Kernel_traits_baseILj6144ES2_S2_S2_S2_fjLj256EEEEELb0ELb0ELb1EEEvNS_9FwdParamsE --------------------------
	.section	.nv.info._ZN10layer_norm31ln_parallel_residual_fwd_kernelINS_13Kernel_traitsI13__nv_bfloat16S2_S2_S2_fjLj6144ELj1ELj1ELj8ELj16ENS_18Kernel_traits_baseILj6144ES2_S2_S2_S2_fjLj256EEEEELb0ELb0ELb1EEEvNS_9FwdParamsE,"",@"SHT_CUDA_INFO"
	.sectionflags	@""
	.align	4


	//----- nvinfo : EIATTR_CUDA_API_VERSION
	.align		4
        /*0000*/ 	.byte	0x04, 0x37
        /*0002*/ 	.short	(.L_508 - .L_507)
.L_507:
        /*0004*/ 	.word	0x00000082


	//----- nvinfo : EIATTR_KPARAM_INFO
	.align		4
.L_508:
        /*0008*/ 	.byte	0x04, 0x17
        /*000a*/ 	.short	(.L_510 - .L_509)
.L_509:
        /*000c*/ 	.word	0x00000000
        /*0010*/ 	.short	0x0000
        /*0012*/ 	.short	0x0000
        /*0014*/ 	.byte	0x00, 0xf0, 0xa1, 0x03


	//----- nvinfo : EIATTR_SPARSE_MMA_MASK
	.align		4
.L_510:
        /*0018*/ 	.byte	0x03, 0x50
        /*001a*/ 	.short	0x0000


	//----- nvinfo : EIATTR_MAXREG_COUNT
	.align		4
        /*001c*/ 	.byte	0x03, 0x1b
        /*001e*/ 	.short	0x00ff


	//----- nvinfo : EIATTR_NUM_BARRIERS
	.align		4
        /*0020*/ 	.byte	0x02, 0x4c
        /*0022*/ 	.byte	0x01
	.zero		1


	//----- nvinfo : EIATTR_MERCURY_ISA_VERSION
	.align		4
        /*0024*/ 	.byte	0x03, 0x5f
        /*0026*/ 	.short	0x0101


	//----- nvinfo : EIATTR_COOP_GROUP_MASK_REGIDS
	.align		4
        /*0028*/ 	.byte	0x04, 0x29
        /*002a*/ 	.short	(.L_512 - .L_511)


	//   ....[0]....
.L_511:
        /*002c*/ 	.word	0xffffffff


	//   ....[1]....
        /*0030*/ 	.word	0xffffffff


	//   ....[2]....
        /*0034*/ 	.word	0xffffffff


	//   ....[3]....
        /*0038*/ 	.word	0xffffffff


	//   ....[4]....
        /*003c*/ 	.word	0xffffffff


	//   ....[5]....
        /*0040*/ 	.word	0xffffffff


	//   ....[6]....
        /*0044*/ 	.word	0xffffffff


	//   ....[7]....
        /*0048*/ 	.word	0xffffffff


	//   ....[8]....
        /*004c*/ 	.word	0xffffffff


	//   ....[9]....
        /*0050*/ 	.word	0xffffffff


	//   ....[10]....
        /*0054*/ 	.word	0xffffffff


	//   ....[11]....
        /*0058*/ 	.word	0xffffffff


	//   ....[12]....
        /*005c*/ 	.word	0xffffffff


	//   ....[13]....
        /*0060*/ 	.word	0xffffffff


	//   ....[14]....
        /*0064*/ 	.word	0xffffffff


	//   ....[15]....
        /*0068*/ 	.word	0xffffffff


	//   ....[16]....
        /*006c*/ 	.word	0xffffffff


	//   ....[17]....
        /*0070*/ 	.word	0xffffffff


	//   ....[18]....
        /*0074*/ 	.word	0xffffffff


	//   ....[19]....
        /*0078*/ 	.word	0xffffffff


	//   ....[20]....
        /*007c*/ 	.word	0xffffffff


	//   ....[21]....
        /*0080*/ 	.word	0x05000016


	//   ....[22]....
        /*0084*/ 	.word	0x05000016


	//   ....[23]....
        /*0088*/ 	.word	0x05000016


	//   ....[24]....
        /*008c*/ 	.word	0x05000016


	//   ....[25]....
        /*0090*/ 	.word	0x05000016


	//   ....[26]....
        /*0094*/ 	.word	0x05000016


	//   ....[27]....
        /*0098*/ 	.word	0x05000016


	//   ....[28]....
        /*009c*/ 	.word	0x05000016


	//   ....[29]....
        /*00a0*/ 	.word	0x05000016


	//   ....[30]....
        /*00a4*/ 	.word	0x05000016


	//----- nvinfo : EIATTR_COOP_GROUP_INSTR_OFFSETS
	.align		4
.L_512:
        /*00a8*/ 	.byte	0x04, 0x28
        /*00aa*/ 	.short	(.L_514 - .L_513)


	//   ....[0]....
.L_513:
        /*00ac*/ 	.word	0x00002d60


	//   ....[1]....
        /*00b0*/ 	.word	0x00002d80


	//   ....[2]....
        /*00b4*/ 	.word	0x00002da0


	//   ....[3]....
        /*00b8*/ 	.word	0x00002dc0


	//   ....[4]....
        /*00bc*/ 	.word	0x00002de0


	//   ....[5]....
        /*00c0*/ 	.word	0x00003110


	//   ....[6]....
        /*00c4*/ 	.word	0x00003130


	//   ....[7]....
        /*00c8*/ 	.word	0x00003150


	//   ....[8]....
        /*00cc*/ 	.word	0x00003170


	//   ....[9]....
        /*00d0*/ 	.word	0x00003190


	//   ....[10]....
        /*00d4*/ 	.word	0x000032f0


	//   ....[11]....
        /*00d8*/ 	.word	0x00003350


	//   ....[12]....
        /*00dc*/ 	.word	0x00003370


	//   ....[13]....
        /*00e0*/ 	.word	0x00003380


	//   ....[14]....
        /*00e4*/ 	.word	0x000033e0


	//   ....[15]....
        /*00e8*/ 	.word	0x00003460


	//   ....[16]....
        /*00ec*/ 	.word	0x00003480


	//   ....[17]....
        /*00f0*/ 	.word	0x00003510


	//   ....[18]....
        /*00f4*/ 	.word	0x00003580


	//   ....[19]....
        /*00f8*/ 	.word	0x00003610


	//   ....[20]....
        /*00fc*/ 	.word	0x00003640


	//   ....[21]....
        /*0100*/ 	.word	0x00004080


	//   ....[22]....
        /*0104*/ 	.word	0x000040f0


	//   ....[23]....
        /*0108*/ 	.word	0x00004160


	//   ....[24]....
        /*010c*/ 	.word	0x000041d0


	//   ....[25]....
        /*0110*/ 	.word	0x00004240


	//   ....[26]....
        /*0114*/ 	.word	0x000045c0


	//   ....[27]....
        /*0118*/ 	.word	0x00004630


	//   ....[28]....
        /*011c*/ 	.word	0x000046a0


	//   ....[29]....
        /*0120*/ 	.word	0x00004710


	//   ....[30]....
        /*0124*/ 	.word	0x00004780


	//----- nvinfo : EIATTR_EXIT_INSTR_OFFSETS
	.align		4
.L_514:
        /*0128*/ 	.byte	0x04, 0x1c
        /*012a*/ 	.short	(.L_516 - .L_515)


	//   ....[0]....
.L_515:
        /*012c*/ 	.word	0x00000260


	//   ....[1]....
        /*0130*/ 	.word	0x00004020


	//----- nvinfo : EIATTR_MAX_THREADS
	.align		4
.L_516:
        /*0134*/ 	.byte	0x04, 0x05
        /*0136*/ 	.short	(.L_518 - .L_517)
.L_517:
        /*0138*/ 	.word	0x00000100
        /*013c*/ 	.word	0x00000001
        /*0140*/ 	.word	0x00000001


	//----- nvinfo : EIATTR_CRS_STACK_SIZE
	.align		4
.L_518:
        /*0144*/ 	.byte	0x04, 0x1e
        /*0146*/ 	.short	(.L_520 - .L_519)
.L_519:
        /*0148*/ 	.word	0x00000000


	//----- nvinfo : EIATTR_CBANK_PARAM_SIZE
	.align		4
.L_520:
        /*014c*/ 	.byte	0x03, 0x19
        /*014e*/ 	.short	0x00e8


	//----- nvinfo : EIATTR_PARAM_CBANK
	.align		4
        /*0150*/ 	.byte	0x04, 0x0a
        /*0152*/ 	.short	(.L_522 - .L_521)
	.align		4
.L_521:
        /*0154*/ 	.word	index@(.nv.constant0._ZN10layer_norm31ln_parallel_residual_fwd_kernelINS_13Kernel_traitsI13__nv_bfloat16S2_S2_S2_fjLj6144ELj1ELj1ELj8ELj16ENS_18Kernel_traits_baseILj6144ES2_S2_S2_S2_fjLj256EEEEELb0ELb0ELb1EEEvNS_9FwdParamsE)
        /*0158*/ 	.short	0x0210
        /*015a*/ 	.short	0x00e8


	//----- nvinfo : EIATTR_SW_WAR
	.align		4
.L_522:
        /*015c*/ 	.byte	0x04, 0x36
        /*015e*/ 	.short	(.L_524 - .L_523)
.L_523:
        /*0160*/ 	.word	0x00000008
.L_524:


//--------------------- .nv.info._ZN10layer_norm31ln_parallel_residual_fwd_kernelINS_13Kernel_traitsI13__nv_bfloat16S2_S2_S2_fjLj6144ELj1ELj1ELj8ELj16ENS_18Kernel_traits_baseILj6144ES2_S2_S2_S2_fjLj256EEEEELb0ELb1ELb0EEEvNS_9FwdParamsE --------------------------
	.section	.nv.info._ZN10layer_norm31ln_parallel_residual_fwd_kernelINS_13Kernel_traitsI13__nv_bfloat16S2_S2_S2_fjLj6144ELj1ELj1ELj8ELj16ENS_18Kernel_traits_baseILj6144ES2_S2_S2_S2_fjLj256EEEEELb0ELb1ELb0EEEvNS_9FwdParamsE,"",@"SHT_CUDA_INFO"
	.sectionflags	@""
	.align	4


	//----- nvinfo : EIATTR_CUDA_API_VERSION
	.align		4
        /*0000*/ 	.byte	0x04, 0x37
        /*0002*/ 	.short	(.L_526 - .L_525)
.L_525:
        /*0004*/ 	.word	0x00000082


	//----- nvinfo : EIATTR_KPARAM_INFO
	.align		4
.L_526:
        /*0008*/ 	.byte	0x04, 0x17
        /*000a*/ 	.short	(.L_528 - .L_527)
.L_527:
        /*000c*/ 	.word	0x00000000
        /*0010*/ 	.short	0x0000
        /*0012*/ 	.short	0x0000
        /*0014*/ 	.byte	0x00, 0xf0, 0xa1, 0x03


	//----- nvinfo : EIATTR_SPARSE_MMA_MASK
	.align		4
.L_528:
        /*0018*/ 	.byte	0x03, 0x50
        /*001a*/ 	.short	0x0000


	//----- nvinfo : EIATTR_MAXREG_COUNT
	.align		4
        /*001c*/ 	.byte	0x03, 0x1b
        /*001e*/ 	.short	0x00ff


	//----- nvinfo : EIATTR_NUM_BARRIERS
	.align		4
        /*0020*/ 	.byte	0x02, 0x4c
        /*0022*/ 	.byte	0x01
	.zero		1


	//----- nvinfo : EIATTR_MERCURY_ISA_VERSION
	.align		4
        /*0024*/ 	.byte	0x03, 0x5f
        /*0026*/ 	.short	0x0101


	//----- nvinfo : EIATTR_COOP_GROUP_MASK_REGIDS
	.align		4
        /*0028*/ 	.byte	0x04, 0x29
        /*002a*/ 	.short	(.L_530 - .L_529)


	//   ....[0]....
.L_529:
        /*002c*/ 	.word	0xffffffff


	//   ....[1]....
        /*0030*/ 	.word	0xffffffff


	//   ....[2]....
        /*0034*/ 	.word	0xffffffff


	//   ....[3]....
        /*0038*/ 	.word	0xffffffff


	//   ....[4]....
        /*003c*/ 	.word	0xffffffff


	//   ....[5]....
        /*0040*/ 	.word	0xffffffff


	//   ....[6]....
        /*0044*/ 	.word	0xffffffff


	//   ....[7]....
        /*0048*/ 	.word	0xffffffff


	//   ....[8]....
        /*004c*/ 	.word	0xffffffff


	//   ....[9]....
        /*0050*/ 	.word	0xffffffff


	//   ....[10]....
        /*0054*/ 	.word	0xffffffff


	//   ....[11]....
        /*0058*/ 	.word	0xffffffff


	//   ....[12]....
        /*005c*/ 	.word	0xffffffff


	//   ....[13]....
        /*0060*/ 	.word	0xffffffff


	//   ....[14]....
        /*0064*/ 	.word	0xffffffff


	//   ....[15]....
        /*0068*/ 	.word	0xffffffff


	//   ....[16]....
        /*006c*/ 	.word	0xffffffff


	//   ....[17]....
        /*0070*/ 	.word	0xffffffff


	//   ....[18]....
        /*0074*/ 	.word	0xffffffff


	//   ....[19]....
        /*0078*/ 	.word	0xffffffff


	//   ....[20]....
        /*007c*/ 	.word	0xffffffff


	//   ....[21]....
        /*0080*/ 	.word	0x05000056


	//   ....[22]....
        /*0084*/ 	.word	0x05000056


	//   ....[23]....
        /*0088*/ 	.word	0x05000056


	//   ....[24]....
        /*008c*/ 	.word	0x05000056


	//   ....[25]....
        /*0090*/ 	.word	0x05000056


	//   ....[26]....
        /*0094*/ 	.word	0x05000056


	//   ....[27]....
        /*0098*/ 	.word	0x05000056


	//   ....[28]....
        /*009c*/ 	.word	0x05000056


	//   ....[29]....
        /*00a0*/ 	.word	0x05000056


	//   ....[30]....
        /*00a4*/ 	.word	0x05000056


	//----- nvinfo : EIATTR_COOP_GROUP_INSTR_OFFSETS
	.align		4
.L_530:
        /*00a8*/ 	.byte	0x04, 0x28
        /*00aa*/ 	.short	(.L_532 - .L_531)


	//   ....[0]....
.L_531:
        /*00ac*/ 	.word	0x00002c20


	//   ....[1]....
        /*00b0*/ 	.word	0x00002c40


	//   ....[2]....
        /*00b4*/ 	.word	0x00002c60


	//   ....[3]....
        /*00b8*/ 	.word	0x00002c80


	//   ....[4]....
        /*00bc*/ 	.word	0x00002ca0


	//   ....[5]....
        /*00c0*/ 	.word	0x00002fe0


	//   ....[6]....
        /*00c4*/ 	.word	0x00003000


	//   ....[7]....
        /*00c8*/ 	.word	0x00003020


	//   ....[8]....
        /*00cc*/ 	.word	0x00003040


	//   ....[9]....
        /*00d0*/ 	.word	0x00003060


	//   ....[10]....
        /*00d4*/ 	.word	0x000031b0


	//   ....[11]....
        /*00d8*/ 	.word	0x00003240


	//   ....[12]....
        /*00dc*/ 	.word	0x00003290


	//   ....[13]....
        /*00e0*/ 	.word	0x000032a0


	//   ....[14]....
        /*00e4*/ 	.word	0x000032b0


	//   ....[15]....
        /*00e8*/ 	.word	0x00003360


	//   ....[16]....
        /*00ec*/ 	.word	0x000033b0


	//   ....[17]....
        /*00f0*/ 	.word	0x00003440


	//   ....[18]....
        /*00f4*/ 	.word	0x00003470


	//   ....[19]....
        /*00f8*/ 	.word	0x00003510


	//   ....[20]....
        /*00fc*/ 	.word	0x00003540


	//   ....[21]....
        /*0100*/ 	.word	0x00003d20


	//   ....[22]....
        /*0104*/ 	.word	0x00003d90


	//   ....[23]....
        /*0108*/ 	.word	0x00003e00


	//   ....[24]....
        /*010c*/ 	.word	0x00003e70


	//   ....[25]....
        /*0110*/ 	.word	0x00003ee0


	//   ....[26]....
        /*0114*/ 	.word	0x00004270


	//   ....[27]....
        /*0118*/ 	.word	0x000042e0


	//   ....[28]....
        /*011c*/ 	.word	0x00004350


	//   ....[29]....
        /*0120*/ 	.word	0x000043c0


	//   ....[30]....
        /*0124*/ 	.word	0x00004430


	//----- nvinfo : EIATTR_EXIT_INSTR_OFFSETS
	.align		4
.L_532:
        /*0128*/ 	.byte	0x04, 0x1c
        /*012a*/ 	.short	(.L_534 - .L_533)


	//   ....[0]....
.L_533:
        /*012c*/ 	.word	0x000004a0


	//   ....[1]....
        /*0130*/ 	.word	0x00003cc0


	//----- nvinfo : EIATTR_MAX_THREADS
	.align		4
.L_534:
        /*0134*/ 	.byte	0x04, 0x05
        /*0136*/ 	.short	(.L_536 - .L_535)
.L_535:
        /*0138*/ 	.word	0x00000100
        /*013c*/ 	.word	0x00000001
        /*0140*/ 	.word	0x00000001


	//----- nvinfo : EIATTR_CRS_STACK_SIZE
	.align		4
.L_536:
        /*0144*/ 	.byte	0x04, 0x1e
        /*0146*/ 	.short	(.L_538 - .L_537)
.L_537:
        /*0148*/ 	.word	0x00000000


	//----- nvinfo : EIATTR_CBANK_PARAM_SIZE
	.align		4
.L_538:
        /*014c*/ 	.byte	0x03, 0x19
        /*014e*/ 	.short	0x00e8


	//----- nvinfo : EIATTR_PARAM_CBANK
	.align		4
        /*0150*/ 	.byte	0x04, 0x0a
        /*0152*/ 	.short	(.L_540 - .L_539)
	.align		4
.L_539:
        /*0154*/ 	.word	index@(.nv.constant0._ZN10layer_norm31ln_parallel_residual_fwd_kernelINS_13Kernel_traitsI13__nv_bfloat16S2_S2_S2_fjLj6144ELj1ELj1ELj8ELj16ENS_18Kernel_traits_baseILj6144ES2_S2_S2_S2_fjLj256EEEEELb0ELb1ELb0EEEvNS_9FwdParamsE)
        /*0158*/ 	.short	0x0210
        /*015a*/ 	.short	0x00e8


	//----- nvinfo : EIATTR_SW_WAR
	.align		4
.L_540:
        /*015c*/ 	.byte	0x04, 0x36
        /*015e*/ 	.short	(.L_542 - .L_541)
.L_541:
        /*0160*/ 	.word	0x00000008
.L_542:


//--------------------- .nv.info._ZN10layer_norm31ln_parallel_residual_fwd_kernelINS_13Kernel_traitsI13__nv_bfloat16S2_S2_S2_fjLj6144ELj1ELj1ELj8ELj16ENS_18Kernel_traits_baseILj6144ES2_S2_S2_S2_fjLj256EEEEELb0ELb1ELb1EEEvNS_9FwdParamsE --------------------------
	.section	.nv.info._ZN10layer_norm31ln_parallel_residual_fwd_kernelINS_13Kernel_traitsI13__nv_bfloat16S2_S2_S2_fjLj6144ELj1ELj1ELj8ELj16ENS_18Kernel_traits_baseILj6144ES2_S2_S2_S2_fjLj256EEEEELb0ELb1ELb1EEEvNS_9FwdParamsE,"",@"SHT_CUDA_INFO"
	.sectionflags	@""
	.align	4


	//----- nvinfo : EIATTR_CUDA_API_VERSION
	.align		4
        /*0000*/ 	.byte	0x04, 0x37
        /*0002*/ 	.short	(.L_544 - .L_543)
.L_543:
        /*0004*/ 	.word	0x00000082


	//----- nvinfo : EIATTR_KPARAM_INFO
	.align		4
.L_544:
        /*0008*/ 	.byte	0x04, 0x17
        /*000a*/ 	.short	(.L_546 - .L_545)
.L_545:
        /*000c*/ 	.word	0x00000000
        /*0010*/ 	.short	0x0000
        /*0012*/ 	.short	0x0000
        /*0014*/ 	.byte	0x00, 0xf0, 0xa1, 0x03


	//----- nvinfo : EIATTR_SPARSE_MMA_MASK
	.align		4
.L_546:
        /*0018*/ 	.byte	0x03, 0x50
        /*001a*/ 	.short	0x0000


	//----- nvinfo : EIATTR_MAXREG_COUNT
	.align		4
        /*001c*/ 	.byte	0x03, 0x1b
        /*001e*/ 	.short	0x00ff


	//----- nvinfo : EIATTR_NUM_BARRIERS
	.align		4
        /*0020*/ 	.byte	0x02, 0x4c
        /*0022*/ 	.byte	0x01
	.zero		1


	//----- nvinfo : EIATTR_MERCURY_ISA_VERSION
	.align		4
        /*0024*/ 	.byte	0x03, 0x5f
        /*0026*/ 	.short	0x0101


	//----- nvinfo : EIATTR_COOP_GROUP_MASK_REGIDS
	.align		4
        /*0028*/ 	.byte	0x04, 0x29
        /*002a*/ 	.short	(.L_548 - .L_547)


	//   ....[0]....
.L_547:
        /*002c*/ 	.word	0xffffffff


	//   ....[1]....
        /*0030*/ 	.word	0xffffffff


	//   ....[2]....
        /*0034*/ 	.word	0xffffffff


	//   ....[3]....
        /*0038*/ 	.word	0xffffffff


	//   ....[4]....
        /*003c*/ 	.word	0xffffffff


	//   ....[5]....
        /*0040*/ 	.word	0xffffffff


	//   ....[6]....
        /*0044*/ 	.word	0xffffffff


	//   ....[7]....
        /*0048*/ 	.word	0xffffffff


	//   ....[8]....
        /*004c*/ 	.word	0xffffffff


	//   ....[9]....
        /*0050*/ 	.word	0xffffffff


	//   ....[10]....
        /*0054*/ 	.word	0xffffffff


	//   ....[11]....
        /*0058*/ 	.word	0xffffffff


	//   ....[12]....
        /*005c*/ 	.word	0xffffffff


	//   ....[13]....
        /*0060*/ 	.word	0xffffffff


	//   ....[14]....
        /*0064*/ 	.word	0xffffffff


	//   ....[15]....
        /*0068*/ 	.word	0xffffffff


	//   ....[16]....
        /*006c*/ 	.word	0xffffffff


	//   ....[17]....
        /*0070*/ 	.word	0xffffffff


	//   ....[18]....
        /*0074*/ 	.word	0xffffffff


	//   ....[19]....
        /*0078*/ 	.word	0xffffffff


	//   ....[20]....
        /*007c*/ 	.word	0xffffffff


	//   ....[21]....
        /*0080*/ 	.word	0x05000016


	//   ....[22]....
        /*0084*/ 	.word	0x05000016


	//   ....[23]....
        /*0088*/ 	.word	0x05000016


	//   ....[24]....
        /*008c*/ 	.word	0x05000016


	//   ....[25]....
        /*0090*/ 	.word	0x05000016


	//   ....[26]....
        /*0094*/ 	.word	0x05000016


	//   ....[27]....
        /*0098*/ 	.word	0x05000016


	//   ....[28]....
        /*009c*/ 	.word	0x05000016


	//   ....[29]....
        /*00a0*/ 	.word	0x05000016


	//   ....[30]....
        /*00a4*/ 	.word	0x05000016


	//----- nvinfo : EIATTR_COOP_GROUP_INSTR_OFFSETS
	.align		4
.L_548:
        /*00a8*/ 	.byte	0x04, 0x28
        /*00aa*/ 	.short	(.L_550 - .L_549)


	//   ....[0]....
.L_549:
        /*00ac*/ 	.word	0x00002700


	//   ....[1]....
        /*00b0*/ 	.word	0x00002720


	//   ....[2]....
        /*00b4*/ 	.word	0x00002740


	//   ....[3]....
        /*00b8*/ 	.word	0x00002760


	//   ....[4]....
        /*00bc*/ 	.word	0x00002780


	//   ....[5]....
        /*00c0*/ 	.word	0x00002ab0


	//   ....[6]....
        /*00c4*/ 	.word	0x00002ad0


	//   ....[7]....
        /*00c8*/ 	.word	0x00002af0


	//   ....[8]....
        /*00cc*/ 	.word	0x00002b10


	//   ....[9]....
        /*00d0*/ 	.word	0x00002b30


	//   ....[10]....
        /*00d4*/ 	.word	0x00002ca0


	//   ....[11]....
        /*00d8*/ 	.word	0x00002cf0


	//   ....[12]....
        /*00dc*/ 	.word	0x00002d30


	//   ....[13]....
        /*00e0*/ 	.word	0x00002d50


	//   ....[14]....
        /*00e4*/ 	.word	0x00002de0


	//   ....[15]....
        /*00e8*/ 	.word	0x00002e00


	//   ....[16]....
        /*00ec*/ 	.word	0x00002e30


	//   ....[17]....
        /*00f0*/ 	.word	0x00002ed0


	//   ....[18]....
        /*00f4*/ 	.word	0x00002f20


	//   ....[19]....
        /*00f8*/ 	.word	0x00002fb0


	//   ....[20]....
        /*00fc*/ 	.word	0x00002fe0


	//   ....[21]....
        /*0100*/ 	.word	0x000036f0


	//   ....[22]....
        /*0104*/ 	.word	0x00003760


	//   ....[23]....
        /*0108*/ 	.word	0x000037d0


	//   ....[24]....
        /*010c*/ 	.word	0x00003840


	//   ....[25]....
        /*0110*/ 	.word	0x000038b0


	//   ....[26]....
        /*0114*/ 	.word	0x00003c20


	//   ....[27]....
        /*0118*/ 	.word	0x00003c90


	//   ....[28]....
        /*011c*/ 	.word	0x00003d00


	//   ....[29]....
        /*0120*/ 	.word	0x00003d70


	//   ....[30]....
        /*0124*/ 	.word	0x00003de0


	//----- nvinfo : EIATTR_EXIT_INSTR_OFFSETS
	.align		4
.L_550:
        /*0128*/ 	.byte	0x04, 0x1c
        /*012a*/ 	.short	(.L_552 - .L_551)


	//   ....[0]....
.L_551:
        /*012c*/ 	.word	0x00000180


	//   ....[1]....
        /*0130*/ 	.word	0x00003690


	//----- nvinfo : EIATTR_MAX_THREADS
	.align		4
.L_552:
        /*0134*/ 	.byte	0x04, 0x05
        /*0136*/ 	.short	(.L_554 - .L_553)
.L_553:
        /*0138*/ 	.word	0x00000100
        /*013c*/ 	.word	0x00000001
        /*0140*/ 	.word	0x00000001


	//----- nvinfo : EIATTR_CRS_STACK_SIZE
	.align		4
.L_554:
        /*0144*/ 	.byte	0x04, 0x1e
        /*0146*/ 	.short	(.L_556 - .L_555)
.L_555:
        /*0148*/ 	.word	0x00000000


	//----- nvinfo : EIATTR_CBANK_PARAM_SIZE
	.align		4
.L_556:
        /*014c*/ 	.byte	0x03, 0x19
        /*014e*/ 	.short	0x00e8


	//----- nvinfo : EIATTR_PARAM_CBANK
	.align		4
        /*0150*/ 	.byte	0x04, 0x0a
        /*0152*/ 	.short	(.L_558 - .L_557)
	.align		4
.L_557:
        /*0154*/ 	.word	index@(.nv.constant0._ZN10layer_norm31ln_parallel_residual_fwd_kernelINS_13Kernel_traitsI13__nv_bfloat16S2_S2_S2_fjLj6144ELj1ELj1ELj8ELj16ENS_18Kernel_traits_baseILj6144ES2_S2_S2_S2_fjLj256EEEEELb0ELb1ELb1EEEvNS_9FwdParamsE)
        /*0158*/ 	.short	0x0210
        /*015a*/ 	.short	0x00e8


	//----- nvinfo : EIATTR_SW_WAR
	.align		4
.L_558:
        /*015c*/ 	.byte	0x04, 0x36
        /*015e*/ 	.short	(.L_560 - .L_559)
.L_559:
        /*0160*/ 	.word	0x00000008
.L_560:


//--------------------- .nv.info._ZN10layer_norm31ln_parallel_residual_fwd_kernelINS_13Kernel_traitsI13__nv_bfloat16S2_S2_S2_fjLj6144ELj1ELj1ELj8ELj16ENS_18Kernel_traits_baseILj6144ES2_S2_S2_S2_fjLj256EEEEELb1ELb0ELb0EEEvNS_9FwdParamsE --------------------------
	.section	.nv.info._ZN10layer_norm31ln_parallel_residual_fwd_kernelINS_13Kernel_traitsI13__nv_bfloat16S2_S2_S2_fjLj6144ELj1ELj1ELj8ELj16ENS_18Kernel_traits_baseILj6144ES2_S2_S2_S2_fjLj256EEEEELb1ELb0ELb0EEEvNS_9FwdParamsE,"",@"SHT_CUDA_INFO"
	.sectionflags	@""
	.align	4


	//----- nvinfo : EIATTR_CUDA_API_VERSION
	.align		4
        /*0000*/ 	.byte	0x04, 0x37
        /*0002*/ 	.short	(.L_562 - .L_561)
.L_561:
        /*0004*/ 	.word	0x00000082


	//----- nvinfo : EIATTR_KPARAM_INFO
	.align		4
.L_562:
        /*0008*/ 	.byte	0x04, 0x17
        /*000a*/ 	.short	(.L_564 - .L_563)
.L_563:
        /*000c*/ 	.word	0x00000000
        /*0010*/ 	.short	0x0000
        /*0012*/ 	.short	0x0000
        /*0014*/ 	.byte	0x00, 0xf0, 0xa1, 0x03


	//----- nvinfo : EIATTR_SPARSE_MMA_MASK
	.align		4
.L_564:
        /*0018*/ 	.byte	0x03, 0x50
        /*001a*/ 	.short	0x0000


	//----- nvinfo : EIATTR_MAXREG_COUNT
	.align		4
        /*001c*/ 	.byte	0x03, 0x1b
        /*001e*/ 	.short	0x00ff


	//----- nvinfo : EIATTR_NUM_BARRIERS
	.align		4
        /*0020*/ 	.byte	0x02, 0x4c
        /*0022*/ 	.byte	0x01
	.zero		1


	//----- nvinfo : EIATTR_MERCURY_ISA_VERSION
	.align		4
        /*0024*/ 	.byte	0x03, 0x5f
        /*0026*/ 	.short	0x0101


	//----- nvinfo : EIATTR_COOP_GROUP_MASK_REGIDS
	.align		4
        /*0028*/ 	.byte	0x04, 0x29
        /*002a*/ 	.short	(.L_566 - .L_565)


	//   ....[0]....
.L_565:
        /*002c*/ 	.word	0xffffffff


	//   ....[1]....
        /*0030*/ 	.word	0xffffffff


	//   ....[2]....
        /*0034*/ 	.word	0xffffffff


	//   ....[3]....
        /*0038*/ 	.word	0xffffffff


	//   ....[4]....
        /*003c*/ 	.word	0xffffffff


	//   ....[5]....
        /*0040*/ 	.word	0xffffffff


	//   ....[6]....
        /*0044*/ 	.word	0xffffffff


	//   ....[7]....
        /*0048*/ 	.word	0xffffffff


	//   ....[8]....
        /*004c*/ 	.word	0xffffffff


	//   ....[9]....
        /*0050*/ 	.word	0xffffffff


	//   ....[10]....
        /*0054*/ 	.word	0xffffffff


	//   ....[11]....
        /*0058*/ 	.word	0xffffffff


	//   ....[12]....
        /*005c*/ 	.word	0xffffffff


	//   ....[13]....
        /*0060*/ 	.word	0xffffffff


	//   ....[14]....
        /*0064*/ 	.word	0xffffffff


	//   ....[15]....
        /*0068*/ 	.word	0xffffffff


	//   ....[16]....
        /*006c*/ 	.word	0xffffffff


	//   ....[17]....
        /*0070*/ 	.word	0xffffffff


	//   ....[18]....
        /*0074*/ 	.word	0xffffffff


	//   ....[19]....
        /*0078*/ 	.word	0xffffffff


	//   ....[20]....
        /*007c*/ 	.word	0xffffffff


	//   ....[21]....
        /*0080*/ 	.word	0x05000087


	//   ....[22]....
        /*0084*/ 	.word	0x05000087


	//   ....[23]....
        /*0088*/ 	.word	0x05000087


	//   ....[24]....
        /*008c*/ 	.word	0x05000087


	//   ....[25]....
        /*0090*/ 	.word	0x05000087


	//   ....[26]....
        /*0094*/ 	.word	0x05000087


	//   ....[27]....
        /*0098*/ 	.word	0x05000087


	//   ....[28]....
        /*009c*/ 	.word	0x05000087


	//   ....[29]....
        /*00a0*/ 	.word	0x05000087


	//   ....[30]....
        /*00a4*/ 	.word	0x05000087


	//----- nvinfo : EIATTR_COOP_GROUP_INSTR_OFFSETS
	.align		4
.L_566:
        /*00a8*/ 	.byte	0x04, 0x28
        /*00aa*/ 	.short	(.L_568 - .L_567)


	//   ....[0]....
.L_567:
        /*00ac*/ 	.word	0x00013340


	//   ....[1]....
        /*00b0*/ 	.word	0x00013360


	//   ....[2]....
        /*00b4*/ 	.word	0x00013380


	//   ....[3]....
        /*00b8*/ 	.word	0x000133a0


	//   ....[4]....
        /*00bc*/ 	.word	0x000133c0


	//   ....[5]....
        /*00c0*/ 	.word	0x00013700


	//   ....[6]....
        /*00c4*/ 	.word	0x00013720


	//   ....[7]....
        /*00c8*/ 	.word	0x00013740


	//   ....[8]....
        /*00cc*/ 	.word	0x00013760


	//   ....[9]....
        /*00d0*/ 	.word	0x00013780


	//   ....[10]....
        /*00d4*/ 	.word	0x00013910


	//   ....[11]....
        /*00d8*/ 	.word	0x00013960


	//   ....[12]....
        /*00dc*/ 	.word	0x00013980


	//   ....[13]....
        /*00e0*/ 	.word	0x00013990


	//   ....[14]....
        /*00e4*/ 	.word	0x000139c0


	//   ....[15]....
        /*00e8*/ 	.word	0x00013a50


	//   ....[16]....
        /*00ec*/ 	.word	0x00013aa0


	//   ....[17]....
        /*00f0*/ 	.word	0x00013b50


	//   ....[18]....
        /*00f4*/ 	.word	0x00013b90


	//   ....[19]....
        /*00f8*/ 	.word	0x00013c30


	//   ....[20]....
        /*00fc*/ 	.word	0x00013c60


	//   ....[21]....
        /*0100*/ 	.word	0x00014710


	//   ....[22]....
        /*0104*/ 	.word	0x00014780


	//   ....[23]....
        /*0108*/ 	.word	0x000147f0


	//   ....[24]....
        /*010c*/ 	.word	0x00014860


	//   ....[25]....
        /*0110*/ 	.word	0x000148d0


	//   ....[26]....
        /*0114*/ 	.word	0x00014c60


	//   ....[27]....
        /*0118*/ 	.word	0x00014cd0


	//   ....[28]....
        /*011c*/ 	.word	0x00014d40


	//   ....[29]....
        /*0120*/ 	.word	0x00014db0


	//   ....[30]....
        /*0124*/ 	.word	0x00014e20


	//----- nvinfo : EIATTR_EXIT_INSTR_OFFSETS
	.align		4
.L_568:
        /*0128*/ 	.byte	0x04, 0x1c
        /*012a*/ 	.short	(.L_570 - .L_569)


	//   ....[0]....
.L_569:
        /*012c*/ 	.word	0x00000c20


	//   ....[1]....
        /*0130*/ 	.word	0x000146b0


	//----- nvinfo : EIATTR_MAX_THREADS
	.align		4
.L_570:
        /*0134*/ 	.byte	0x04, 0x05
        /*0136*/ 	.short	(.L_572 - .L_571)
.L_571:
        /*0138*/ 	.word	0x00000100
        /*013c*/ 	.word	0x00000001
        /*0140*/ 	.word	0x00000001


	//----- nvinfo : EIATTR_CRS_STACK_SIZE
	.align		4
.L_572:
        /*0144*/ 	.byte	0x04, 0x1e
        /*0146*/ 	.short	(.L_574 - .L_573)
.L_573:
        /*0148*/ 	.word	0x00000000


	//----- nvinfo : EIATTR_CBANK_PARAM_SIZE
	.align		4
.L_574:
        /*014c*/ 	.byte	0x03, 0x19
        /*014e*/ 	.short	0x00e8


	//----- nvinfo : EIATTR_PARAM_CBANK
	.align		4
        /*0150*/ 	.byte	0x04, 0x0a
        /*0152*/ 	.short	(.L_576 - .L_575)
	.align		4
.L_575:
        /*0154*/ 	.word	index@(.nv.constant0._ZN10layer_norm31ln_parallel_residual_fwd_kernelINS_13Kernel_traitsI13__nv_bfloat16S2_S2_S2_fjLj6144ELj1ELj1ELj8ELj16ENS_18Kernel_traits_baseILj6144ES2_S2_S2_S2_fjLj256EEEEELb1ELb0ELb0EEEvNS_9FwdParamsE)
        /*0158*/ 	.short	0x0210
        /*015a*/ 	.short	0x00e8


	//----- nvinfo : EIATTR_SW_WAR
	.align		4
.L_576:
        /*015c*/ 	.byte	0x04, 0x36
        /*015e*/ 	.short	(.L_578 - .L_577)
.L_577:
        /*0160*/ 	.word	0x00000008
.L_578:


//--------------------- .nv.info._ZN10layer_norm31ln_parallel_residual_fwd_kernelINS_13Kernel_traitsI13__nv_bfloat16S2_S2_S2_fjLj6144ELj1ELj1ELj8ELj16ENS_18Kernel_traits_baseILj6144ES2_S2_S2_S2_fjLj256EEEEELb1ELb0ELb1EEEvNS_9FwdParamsE --------------------------
	.section	.nv.info._ZN10layer_norm31ln_parallel_residual_fwd_kernelINS_13Kernel_traitsI13__nv_bfloat16S2_S2_S2_fjLj6144ELj1ELj1ELj8ELj16ENS_18Kernel_traits_baseILj6144ES2_S2_S2_S2_fjLj256EEEEELb1ELb0ELb1EEEvNS_9FwdParamsE,"",@"SHT_CUDA_INFO"
	.sectionflags	@""
	.align	4


	//----- nvinfo : EIATTR_CUDA_API_VERSION
	.align		4
        /*0000*/ 	.byte	0x04, 0x37
        /*0002*/ 	.short	(.L_580 - .L_579)
.L_579:
        /*0004*/ 	.word	0x00000082


	//----- nvinfo : EIATTR_KPARAM_INFO
	.align		4
.L_580:
        /*0008*/ 	.byte	0x04, 0x17
        /*000a*/ 	.short	(.L_582 - .L_581)
.L_581:
        /*000c*/ 	.word	0x00000000
        /*0010*/ 	.short	0x0000
        /*0012*/ 	.short	0x0000
        /*0014*/ 	.byte	0x00, 0xf0, 0xa1, 0x03


	//----- nvinfo : EIATTR_SPARSE_MMA_MASK
	.align		4
.L_582:
        /*0018*/ 	.byte	0x03, 0x50
        /*001a*/ 	.short	0x0000


	//----- nvinfo : EIATTR_MAXREG_COUNT
	.align		4
        /*001c*/ 	.byte	0x03, 0x1b
        /*001e*/ 	.short	0x00ff


	//----- nvinfo : EIATTR_NUM_BARRIERS
	.align		4
        /*0020*/ 	.byte	0x02, 0x4c
        /*0022*/ 	.byte	0x01
	.zero		1


	//----- nvinfo : EIATTR_MERCURY_ISA_VERSION
	.align		4
        /*0024*/ 	.byte	0x03, 0x5f
        /*0026*/ 	.short	0x0101


	//----- nvinfo : EIATTR_COOP_GROUP_MASK_REGIDS
	.align		4
        /*0028*/ 	.byte	0x04, 0x29
        /*002a*/ 	.short	(.L_584 - .L_583)


	//   ....[0]....
.L_583:
        /*002c*/ 	.word	0xffffffff


	//   ....[1]....
        /*0030*/ 	.word	0xffffffff


	//   ....[2]....
        /*0034*/ 	.word	0xffffffff


	//   ....[3]....
        /*0038*/ 	.word	0xffffffff


	//   ....[4]....
        /*003c*/ 	.word	0xffffffff


	//   ....[5]....
        /*0040*/ 	.word	0xffffffff


	//   ....[6]....
        /*0044*/ 	.word	0xffffffff


	//   ....[7]....
        /*0048*/ 	.word	0xffffffff


	//   ....[8]....
        /*004c*/ 	.word	0xffffffff


	//   ....[9]....
        /*0050*/ 	.word	0xffffffff


	//   ....[10]....
        /*0054*/ 	.word	0xffffffff


	//   ....[11]....
        /*0058*/ 	.word	0xffffffff


	//   ....[12]....
        /*005c*/ 	.word	0xffffffff


	//   ....[13]....
        /*0060*/ 	.word	0xffffffff


	//   ....[14]....
        /*0064*/ 	.word	0xffffffff


	//   ....[15]....
        /*0068*/ 	.word	0xffffffff


	//   ....[16]....
        /*006c*/ 	.word	0xffffffff


	//   ....[17]....
        /*0070*/ 	.word	0xffffffff


	//   ....[18]....
        /*0074*/ 	.word	0xffffffff


	//   ....[19]....
        /*0078*/ 	.word	0xffffffff


	//   ....[20]....
        /*007c*/ 	.word	0xffffffff


	//   ....[21]....
        /*0080*/ 	.word	0x0500004b


	//   ....[22]....
        /*0084*/ 	.word	0x0500004b


	//   ....[23]....
        /*0088*/ 	.word	0x0500004b


	//   ....[24]....
        /*008c*/ 	.word	0x0500004b


	//   ....[25]....
        /*0090*/ 	.word	0x0500004b


	//   ....[26]....
        /*0094*/ 	.word	0x0500004b


	//   ....[27]....
        /*0098*/ 	.word	0x0500004b


	//   ....[28]....
        /*009c*/ 	.word	0x0500004b


	//   ....[29]....
        /*00a0*/ 	.word	0x0500004b


	//   ....[30]....
        /*00a4*/ 	.word	0x0500004b


	//----- nvinfo : EIATTR_COOP_GROUP_INSTR_OFFSETS
	.align		4
.L_584:
        /*00a8*/ 	.byte	0x04, 0x28
        /*00aa*/ 	.short	(.L_586 - .L_585)


	//   ....[0]....
.L_585:
        /*00ac*/ 	.word	0x00012b20


	//   ....[1]....
        /*00b0*/ 	.word	0x00012b40


	//   ....[2]....
        /*00b4*/ 	.word	0x00012b60


	//   ....[3]....
        /*00b8*/ 	.word	0x00012b80


	//   ....[4]....
        /*00bc*/ 	.word	0x00012ba0


	//   ....[5]....
        /*00c0*/ 	.word	0x00012ed0


	//   ....[6]....
        /*00c4*/ 	.word	0x00012ef0


	//   ....[7]....
        /*00c8*/ 	.word	0x00012f10


	//   ....[8]....
        /*00cc*/ 	.word	0x00012f30


	//   ....[9]....
        /*00d0*/ 	.word	0x00012f50


	//   ....[10]....
        /*00d4*/ 	.word	0x000130b0


	//   ....[11]....
        /*00d8*/ 	.word	0x00013120


	//   ....[12]....
        /*00dc*/ 	.word	0x00013140


	//   ....[13]....
        /*00e0*/ 	.word	0x00013150


	//   ....[14]....
        /*00e4*/ 	.word	0x00013200


	//   ....[15]....
        /*00e8*/ 	.word	0x00013220


	//   ....[16]....
        /*00ec*/ 	.word	0x00013250


	//   ....[17]....
        /*00f0*/ 	.word	0x00013300


	//   ....[18]....
        /*00f4*/ 	.word	0x00013340


	//   ....[19]....
        /*00f8*/ 	.word	0x000133e0


	//   ....[20]....
        /*00fc*/ 	.word	0x00013410


	//   ....[21]....
        /*0100*/ 	.word	0x00013e40


	//   ....[22]....
        /*0104*/ 	.word	0x00013eb0


	//   ....[23]....
        /*0108*/ 	.word	0x00013f20


	//   ....[24]....
        /*010c*/ 	.word	0x00013f90


	//   ....[25]....
        /*0110*/ 	.word	0x00014000


	//   ....[26]....
        /*0114*/ 	.word	0x00014380


	//   ....[27]....
        /*0118*/ 	.word	0x000143f0


	//   ....[28]....
        /*011c*/ 	.word	0x00014460


	//   ....[29]....
        /*0120*/ 	.word	0x000144d0


	//   ....[30]....
        /*0124*/ 	.word	0x00014540


	//----- nvinfo : EIATTR_EXIT_INSTR_OFFSETS
	.align		4
.L_586:
        /*0128*/ 	.byte	0x04, 0x1c
        /*012a*/ 	.short	(.L_588 - .L_587)


	//   ....[0]....
.L_587:
        /*012c*/ 	.word	0x000002e0


	//   ....[1]....
        /*0130*/ 	.word	0x00013df0


	//----- nvinfo : EIATTR_MAX_THREADS
	.align		4
.L_588:
        /*0134*/ 	.byte	0x04, 0x05
        /*0136*/ 	.short	(.L_590 - .L_589)
.L_589:
        /*0138*/ 	.word	0x00000100
        /*013c*/ 	.word	0x00000001
        /*0140*/ 	.word	0x00000001


	//----- nvinfo : EIATTR_CRS_STACK_SIZE
	.align		4
.L_590:
        /*0144*/ 	.byte	0x04, 0x1e
        /*0146*/ 	.short	(.L_592 - .L_591)
.L_591:
        /*0148*/ 	.word	0x00000000


	//----- nvinfo : EIATTR_CBANK_PARAM_SIZE
	.align		4
.L_592:
        /*014c*/ 	.byte	0x03, 0x19
        /*014e*/ 	.short	0x00e8


	//----- nvinfo : EIATTR_PARAM_CBANK
	.align		4
        /*0150*/ 	.byte	0x04, 0x0a
        /*0152*/ 	.short	(.L_594 - .L_593)
	.align		4
.L_593:
        /*0154*/ 	.word	index@(.nv.constant0._ZN10layer_norm31ln_parallel_residual_fwd_kernelINS_13Kernel_traitsI13__nv_bfloat16S2_S2_S2_fjLj6144ELj1ELj1ELj8ELj16ENS_18Kernel_traits_baseILj6144ES2_S2_S2_S2_fjLj256EEEEELb1ELb0ELb1EEEvNS_9FwdParamsE)
        /*0158*/ 	.short	0x0210
        /*015a*/ 	.short	0x00e8


	//----- nvinfo : EIATTR_SW_WAR
	.align		4
.L_594:
        /*015c*/ 	.byte	0x04, 0x36
        /*015e*/ 	.short	(.L_596 - .L_595)
.L_595:
        /*0160*/ 	.word	0x00000008
.L_596:


//--------------------- .nv.info._ZN10layer_norm31ln_parallel_residual_fwd_kernelINS_13Kernel_traitsI13__nv_bfloat16S2_S2_S2_fjLj6144ELj1ELj1ELj8ELj16ENS_18Kernel_traits_baseILj6144ES2_S2_S2_S2_fjLj256EEEEELb1ELb1ELb0EEEvNS_9FwdParamsE --------------------------
	.section	.nv.info._ZN10layer_norm31ln_parallel_residual_fwd_kernelINS_13Kernel_traitsI13__nv_bfloat16S2_S2_S2_fjLj6144ELj1ELj1ELj8ELj16ENS_18Kernel_traits_baseILj6144ES2_S2_S2_S2_fjLj256EEEEELb1ELb1ELb0EEEvNS_9FwdParamsE,"",@"SHT_CUDA_INFO"
	.sectionflags	@""
	.align	4


	//----- nvinfo : EIATTR_CUDA_API_VERSION
	.align		4
        /*0000*/ 	.byte	0x04, 0x37
        /*0002*/ 	.short	(.L_598 - .L_597)
.L_597:
        /*0004*/ 	.word	0x00000082


	//----- nvinfo : EIATTR_KPARAM_INFO
	.align		4
.L_598:
        /*0008*/ 	.byte	0x04, 0x17
        /*000a*/ 	.short	(.L_600 - .L_599)
.L_599:
        /*000c*/ 	.word	0x00000000
        /*0010*/ 	.short	0x0000
        /*0012*/ 	.short	0x0000
        /*0014*/ 	.byte	0x00, 0xf0, 0xa1, 0x03


	//----- nvinfo : EIATTR_SPARSE_MMA_MASK
	.align		4
.L_600:
        /*0018*/ 	.byte	0x03, 0x50
        /*001a*/ 	.short	0x0000


	//----- nvinfo : EIATTR_MAXREG_COUNT
	.align		4
        /*001c*/ 	.byte	0x03, 0x1b
        /*001e*/ 	.short	0x00ff


	//----- nvinfo : EIATTR_NUM_BARRIERS
	.align		4
        /*0020*/ 	.byte	0x02, 0x4c
        /*0022*/ 	.byte	0x01
	.zero		1


	//----- nvinfo : EIATTR_MERCURY_ISA_VERSION
	.align		4
        /*0024*/ 	.byte	0x03, 0x5f
        /*0026*/ 	.short	0x0101


	//----- nvinfo : EIATTR_COOP_GROUP_MASK_REGIDS
	.align		4
        /*0028*/ 	.byte	0x04, 0x29
        /*002a*/ 	.short	(.L_602 - .L_601)


	//   ....[0]....
.L_601:
        /*002c*/ 	.word	0xffffffff


	//   ....[1]....
        /*0030*/ 	.word	0xffffffff


	//   ....[2]....
        /*0034*/ 	.word	0xffffffff


	//   ....[3]....
        /*0038*/ 	.word	0xffffffff


	//   ....[4]....
        /*003c*/ 	.word	0xffffffff


	//   ....[5]....
        /*0040*/ 	.word	0xffffffff


	//   ....[6]....
        /*0044*/ 	.word	0xffffffff


	//   ....[7]....
        /*0048*/ 	.word	0xffffffff


	//   ....[8]....
        /*004c*/ 	.word	0xffffffff


	//   ....[9]....
        /*0050*/ 	.word	0xffffffff


	//   ....[10]....
        /*0054*/ 	.word	0xffffffff


	//   ....[11]....
        /*0058*/ 	.word	0xffffffff


	//   ....[12]....
        /*005c*/ 	.word	0xffffffff


	//   ....[13]....
        /*0060*/ 	.word	0xffffffff


	//   ....[14]....
        /*0064*/ 	.word	0xffffffff


	//   ....[15]....
        /*0068*/ 	.word	0xffffffff


	//   ....[16]....
        /*006c*/ 	.word	0xffffffff


	//   ....[17]....
        /*0070*/ 	.word	0xffffffff


	//   ....[18]....
        /*0074*/ 	.word	0xffffffff


	//   ....[19]....
        /*0078*/ 	.word	0xffffffff


	//   ....[20]....
        /*007c*/ 	.word	0xffffffff


	//   ....[21]....
        /*0080*/ 	.word	0x05000075


	//   ....[22]....
        /*0084*/ 	.word	0x05000075


	//   ....[23]....
        /*0088*/ 	.word	0x05000075


	//   ....[24]....
        /*008c*/ 	.word	0x05000075


	//   ....[25]....
        /*0090*/ 	.word	0x05000075


	//   ....[26]....
        /*0094*/ 	.word	0x05000075


	//   ....[27]....
        /*0098*/ 	.word	0x05000075


	//   ....[28]....
        /*009c*/ 	.word	0x05000075


	//   ....[29]....
        /*00a0*/ 	.word	0x05000075


	//   ....[30]....
        /*00a4*/ 	.word	0x05000075


	//----- nvinfo : EIATTR_COOP_GROUP_INSTR_OFFSETS
	.align		4
.L_602:
        /*00a8*/ 	.byte	0x04, 0x28
        /*00aa*/ 	.short	(.L_604 - .L_603)


	//   ....[0]....
.L_603:
        /*00ac*/ 	.word	0x00012b00


	//   ....[1]....
        /*00b0*/ 	.word	0x00012b20


	//   ....[2]....
        /*00b4*/ 	.word	0x00012b40


	//   ....[3]....
        /*00b8*/ 	.word	0x00012b60


	//   ....[4]....
        /*00bc*/ 	.word	0x00012b80


	//   ....[5]....
        /*00c0*/ 	.word	0x00012ec0


	//   ....[6]....
        /*00c4*/ 	.word	0x00012ee0


	//   ....[7]....
        /*00c8*/ 	.word	0x00012f00


	//   ....[8]....
        /*00cc*/ 	.word	0x00012f20


	//   ....[9]....
        /*00d0*/ 	.word	0x00012f40


	//   ....[10]....
        /*00d4*/ 	.word	0x000130e0


	//   ....[11]....
        /*00d8*/ 	.word	0x00013120


	//   ....[12]....
        /*00dc*/ 	.word	0x00013140


	//   ....[13]....
        /*00e0*/ 	.word	0x00013150


	//   ....[14]....
        /*00e4*/ 	.word	0x000131c0


	//   ....[15]....
        /*00e8*/ 	.word	0x00013230


	//   ....[16]....
        /*00ec*/ 	.word	0x00013290


	//   ....[17]....
        /*00f0*/ 	.word	0x000132d0


	//   ....[18]....
        /*00f4*/ 	.word	0x00013300


	//   ....[19]....
        /*00f8*/ 	.word	0x00013400


	//   ....[20]....
        /*00fc*/ 	.word	0x00013410


	//   ....[21]....
        /*0100*/ 	.word	0x00013c10


	//   ....[22]....
        /*0104*/ 	.word	0x00013c80


	//   ....[23]....
        /*0108*/ 	.word	0x00013cf0


	//   ....[24]....
        /*010c*/ 	.word	0x00013d60


	//   ....[25]....
        /*0110*/ 	.word	0x00013dd0


	//   ....[26]....
        /*0114*/ 	.word	0x00014160


	//   ....[27]....
        /*0118*/ 	.word	0x000141d0


	//   ....[28]....
        /*011c*/ 	.word	0x00014240


	//   ....[29]....
        /*0120*/ 	.word	0x000142b0


	//   ....[30]....
        /*0124*/ 	.word	0x00014320


	//----- nvinfo : EIATTR_EXIT_INSTR_OFFSETS
	.align		4
.L_604:
        /*0128*/ 	.byte	0x04, 0x1c
        /*012a*/ 	.short	(.L_606 - .L_605)


	//   ....[0]....
.L_605:
        /*012c*/ 	.word	0x00000920


	//   ....[1]....
        /*0130*/ 	.word	0x00013bb0


	//----- nvinfo : EIATTR_MAX_THREADS
	.align		4
.L_606:
        /*0134*/ 	.byte	0x04, 0x05
        /*0136*/ 	.short	(.L_608 - .L_607)
.L_607:
        /*0138*/ 	.word	0x00000100
        /*013c*/ 	.word	0x00000001
        /*0140*/ 	.word	0x00000001


	//----- nvinfo : EIATTR_CRS_STACK_SIZE
	.align		4
.L_608:
        /*0144*/ 	.byte	0x04, 0x1e
        /*0146*/ 	.short	(.L_610 - .L_609)
.L_609:
        /*0148*/ 	.word	0x00000000


	//----- nvinfo : EIATTR_CBANK_PARAM_SIZE
	.align		4
.L_610:
        /*014c*/ 	.byte	0x03, 0x19
        /*014e*/ 	.short	0x00e8


	//----- nvinfo : EIATTR_PARAM_CBANK
	.align		4
        /*0150*/ 	.byte	0x04, 0x0a
        /*0152*/ 	.short	(.L_612 - .L_611)
	.align		4
.L_611:
        /*0154*/ 	.word	index@(.nv.constant0._ZN10layer_norm31ln_parallel_residual_fwd_kernelINS_13Kernel_traitsI13__nv_bfloat16S2_S2_S2_fjLj6144ELj1ELj1ELj8ELj16ENS_18Kernel_traits_baseILj6144ES2_S2_S2_S2_fjLj256EEEEELb1ELb1ELb0EEEvNS_9FwdParamsE)
        /*0158*/ 	.short	0x0210
        /*015a*/ 	.short	0x00e8


	//----- nvinfo : EIATTR_SW_WAR
	.align		4
.L_612:
        /*015c*/ 	.byte	0x04, 0x36
        /*015e*/ 	.short	(.L_614 - .L_613)
.L_613:
        /*0160*/ 	.word	0x00000008
.L_614:


//--------------------- .nv.info._ZN10layer_norm31ln_parallel_residual_fwd_kernelINS_13Kernel_traitsI13__nv_bfloat16S2_S2_S2_fjLj6144ELj1ELj1ELj8ELj16ENS_18Kernel_traits_baseILj6144ES2_S2_S2_S2_fjLj256EEEEELb1ELb1ELb1EEEvNS_9FwdParamsE --------------------------
	.section	.nv.info._ZN10layer_norm31ln_parallel_residual_fwd_kernelINS_13Kernel_traitsI13__nv_bfloat16S2_S2_S2_fjLj6144ELj1ELj1ELj8ELj16ENS_18Kernel_traits_baseILj6144ES2_S2_S2_S2_fjLj256EEEEELb1ELb1ELb1EEEvNS_9FwdParamsE,"",@"SHT_CUDA_INFO"
	.sectionflags	@""
	.align	4


	//----- nvinfo : EIATTR_CUDA_API_VERSION
	.align		4
        /*0000*/ 	.byte	0x04, 0x37
        /*0002*/ 	.short	(.L_616 - .L_615)
.L_615:
        /*0004*/ 	.word	0x00000082


	//----- nvinfo : EIATTR_KPARAM_INFO
	.align		4
.L_616:
        /*0008*/ 	.byte	0x04, 0x17
        /*000a*/ 	.short	(.L_618 - .L_617)
.L_617:
        /*000c*/ 	.word	0x00000000
        /*0010*/ 	.short	0x0000
        /*0012*/ 	.short	0x0000
        /*0014*/ 	.byte	0x00, 0xf0, 0xa1, 0x03


	//----- nvinfo : EIATTR_SPARSE_MMA_MASK
	.align		4
.L_618:
        /*0018*/ 	.byte	0x03, 0x50
        /*001a*/ 	.short	0x0000


	//----- nvinfo : EIATTR_MAXREG_COUNT
	.align		4
        /*001c*/ 	.byte	0x03, 0x1b
        /*001e*/ 	.short	0x00ff


	//----- nvinfo : EIATTR_NUM_BARRIERS
	.align		4
        /*0020*/ 	.byte	0x02, 0x4c
        /*0022*/ 	.byte	0x01
	.zero		1


	//----- nvinfo : EIATTR_MERCURY_ISA_VERSION
	.align		4
        /*0024*/ 	.byte	0x03, 0x5f
        /*0026*/ 	.short	0x0101


	//----- nvinfo : EIATTR_COOP_GROUP_MASK_REGIDS
	.align		4
        /*0028*/ 	.byte	0x04, 0x29
        /*002a*/ 	.short	(.L_620 - .L_619)


	//   ....[0]....
.L_619:
        /*002c*/ 	.word	0xffffffff


	//   ....[1]....
        /*0030*/ 	.word	0xffffffff


	//   ....[2]....
        /*0034*/ 	.word	0xffffffff


	//   ....[3]....
        /*0038*/ 	.word	0xffffffff


	//   ....[4]....
        /*003c*/ 	.word	0xffffffff


	//   ....[5]....
        /*0040*/ 	.word	0xffffffff


	//   ....[6]....
        /*0044*/ 	.word	0xffffffff


	//   ....[7]....
        /*0048*/ 	.word	0xffffffff


	//   ....[8]....
        /*004c*/ 	.word	0xffffffff


	//   ....[9]....
        /*0050*/ 	.word	0xffffffff


	//   ....[10]....
        /*0054*/ 	.word	0xffffffff


	//   ....[11]....
        /*0058*/ 	.word	0xffffffff


	//   ....[12]....
        /*005c*/ 	.word	0xffffffff


	//   ....[13]....
        /*0060*/ 	.word	0xffffffff


	//   ....[14]....
        /*0064*/ 	.word	0xffffffff


	//   ....[15]....
        /*0068*/ 	.word	0xffffffff


	//   ....[16]....
        /*006c*/ 	.word	0xffffffff


	//   ....[17]....
        /*0070*/ 	.word	0xffffffff


	//   ....[18]....
        /*0074*/ 	.word	0xffffffff


	//   ....[19]....
        /*0078*/ 	.word	0xffffffff


	//   ....[20]....
        /*007c*/ 	.word	0xffffffff


	//   ....[21]....
        /*0080*/ 	.word	0x0500002b


	//   ....[22]....
        /*0084*/ 	.word	0x0500002b


	//   ....[23]....
        /*0088*/ 	.word	0x0500002b


	//   ....[24]....
        /*008c*/ 	.word	0x0500002b


	//   ....[25]....
        /*0090*/ 	.word	0x0500002b


	//   ....[26]....
        /*0094*/ 	.word	0x0500002b


	//   ....[27]....
        /*0098*/ 	.word	0x0500002b


	//   ....[28]....
        /*009c*/ 	.word	0x0500002b


	//   ....[29]....
        /*00a0*/ 	.word	0x0500002b


	//   ....[30]....
        /*00a4*/ 	.word	0x0500002b


	//----- nvinfo : EIATTR_COOP_GROUP_INSTR_OFFSETS
	.align		4
.L_620:
        /*00a8*/ 	.byte	0x04, 0x28
        /*00aa*/ 	.short	(.L_622 - .L_621)


	//   ....[0]....
.L_621:
        /*00ac*/ 	.word	0x000124a0


	//   ....[1]....
        /*00b0*/ 	.word	0x000124c0


	//   ....[2]....
        /*00b4*/ 	.word	0x000124e0


	//   ....[3]....
        /*00b8*/ 	.word	0x00012500


	//   ....[4]....
        /*00bc*/ 	.word	0x00012520


	//   ....[5]....
        /*00c0*/ 	.word	0x00012850


	//   ....[6]....
        /*00c4*/ 	.word	0x00012870


	//   ....[7]....
        /*00c8*/ 	.word	0x00012890


	//   ....[8]....
        /*00cc*/ 	.word	0x000128b0


	//   ....[9]....
        /*00d0*/ 	.word	0x000128d0


	//   ....[10]....
        /*00d4*/ 	.word	0x00012a40


	//   ....[11]....
        /*00d8*/ 	.word	0x00012ab0


	//   ....[12]....
        /*00dc*/ 	.word	0x00012ae0


	//   ....[13]....
        /*00e0*/ 	.word	0x00012af0


	//   ....[14]....
        /*00e4*/ 	.word	0x00012b80


	//   ....[15]....
        /*00e8*/ 	.word	0x00012ba0


	//   ....[16]....
        /*00ec*/ 	.word	0x00012be0


	//   ....[17]....
        /*00f0*/ 	.word	0x00012c80


	//   ....[18]....
        /*00f4*/ 	.word	0x00012cd0


	//   ....[19]....
        /*00f8*/ 	.word	0x00012d70


	//   ....[20]....
        /*00fc*/ 	.word	0x00012da0


	//   ....[21]....
        /*0100*/ 	.word	0x000134d0


	//   ....[22]....
        /*0104*/ 	.word	0x00013540


	//   ....[23]....
        /*0108*/ 	.word	0x000135b0


	//   ....[24]....
        /*010c*/ 	.word	0x00013620


	//   ....[25]....
        /*0110*/ 	.word	0x00013690


	//   ....[26]....
        /*0114*/ 	.word	0x00013a10


	//   ....[27]....
        /*0118*/ 	.word	0x00013a80


	//   ....[28]....
        /*011c*/ 	.word	0x00013af0


	//   ....[29]....
        /*0120*/ 	.word	0x00013b60


	//   ....[30]....
        /*0124*/ 	.word	0x00013bd0


	//----- nvinfo : EIATTR_EXIT_INSTR_OFFSETS
	.align		4
.L_622:
        /*0128*/ 	.byte	0x04, 0x1c
        /*012a*/ 	.short	(.L_624 - .L_623)


	//   ....[0]....
.L_623:
        /*012c*/ 	.word	0x000005c0


	//   ....[1]....
        /*0130*/ 	.word	0x00013470


	//----- nvinfo : EIATTR_MAX_THREADS
	.align		4
.L_624:
        /*0134*/ 	.byte	0x04, 0x05
        /*0136*/ 	.short	(.L_626 - .L_625)
.L_625:
        /*0138*/ 	.word	0x00000100
        /*013c*/ 	.word	0x00000001
        /*0140*/ 	.word	0x00000001


	//----- nvinfo : EIATTR_CRS_STACK_SIZE
	.align		4
.L_626:
        /*0144*/ 	.byte	0x04, 0x1e
        /*0146*/ 	.short	(.L_628 - .L_627)
.L_627:
        /*0148*/ 	.word	0x00000000


	//----- nvinfo : EIATTR_CBANK_PARAM_SIZE
	.align		4
.L_628:
        /*014c*/ 	.byte	0x03, 0x19
        /*014e*/ 	.short	0x00e8


	//----- nvinfo : EIATTR_PARAM_CBANK
	.align		4
        /*0150*/ 	.byte	0x04, 0x0a
        /*0152*/ 	.short	(.L_630 - .L_629)
	.align		4
.L_629:
        /*0154*/ 	.word	index@(.nv.constant0._ZN10layer_norm31ln_parallel_residual_fwd_kernelINS_13Kernel_traitsI13__nv_bfloat16S2_S2_S2_fjLj6144ELj1ELj1ELj8ELj16ENS_18Kernel_traits_baseILj6144ES2_S2_S2_S2_fjLj256EEEEELb1ELb1ELb1EEEvNS_9FwdParamsE)
        /*0158*/ 	.short	0x0210
        /*015a*/ 	.short	0x00e8


	//----- nvinfo : EIATTR_SW_WAR
	.align		4
.L_630:
        /*015c*/ 	.byte	0x04, 0x36
        /*015e*/ 	.short	(.L_632 - .L_631)
.L_631:
        /*0160*/ 	.word	0x00000008
.L_632:


//--------------------- .nv.info._ZN10layer_norm31ln_parallel_residual_fwd_kernelINS_13Kernel_traitsI6__halfS2_S2_S2_fjLj6144ELj1ELj1ELj8ELj16ENS_18Kernel_traits_baseILj6144ES2_S2_S2_S2_fjLj256EEEEELb0ELb0ELb0EEEvNS_9FwdParamsE --------------------------
	.section	.nv.info._ZN10layer_norm31ln_parallel_residual_fwd_kernelINS_13Kernel_traitsI6__halfS2_S2_S2_fjLj6144ELj1ELj1ELj8ELj16ENS_18Kernel_traits_baseILj6144ES2_S2_S2_S2_fjLj256EEEEELb0ELb0ELb0EEEvNS_9FwdParamsE,"",@"SHT_CUDA_INFO"
	.sectionflags	@""
	.align	4


	//----- nvinfo : EIATTR_CUDA_API_VERSION
	.align		4
        /*0000*/ 	.byte	0x04, 0x37
        /*0002*/ 	.short	(.L_634 - .L_633)
.L_633:
        /*0004*/ 	.word	0x00000082


	//----- nvinfo : EIATTR_KPARAM_INFO
	.align		4
.L_634:
        /*0008*/ 	.byte	0x04, 0x17
        /*000a*/ 	.short	(.L_636 - .L_635)
.L_635:
        /*000c*/ 	.word	0x00000000
        /*0010*/ 	.short	0x0000
        /*0012*/ 	.short	0x0000
        /*0014*/ 	.byte	0x00, 0xf0, 0xa1, 0x03


	//----- nvinfo : EIATTR_SPARSE_MMA_MASK
	.align		4
.L_636:
        /*0018*/ 	.byte	0x03, 0x50
        /*001a*/ 	.short	0x0000


	//----- nvinfo : EIATTR_MAXREG_COUNT
	.align		4
        /*001c*/ 	.byte	0x03, 0x1b
        /*001e*/ 	.short	0x00ff


	//----- nvinfo : EIATTR_NUM_BARRIERS
	.align		4
        /*0020*/ 	.byte	0x02, 0x4c
        /*0022*/ 	.byte	0x01
	.zero		1


	//----- nvinfo : EIATTR_MERCURY_ISA_VERSION
	.align		4
        /*0024*/ 	.byte	0x03, 0x5f
        /*0026*/ 	.short	0x0101


	//----- nvinfo : EIATTR_COOP_GROUP_MASK_REGIDS
	.align		4
        /*0028*/ 	.byte	0x04, 0x29
        /*002a*/ 	.short	(.L_638 - .L_637)


	//   ....[0]....
.L_637:
        /*002c*/ 	.word	0xffffffff


	//   ....[1]....
        /*0030*/ 	.word	0xffffffff


	//   ....[2]....
        /*0034*/ 	.word	0xffffffff


	//   ....[3]....
        /*0038*/ 	.word	0xffffffff


	//   ....[4]....
        /*003c*/ 	.word	0xffffffff


	//   ....[5]....
        /*0040*/ 	.word	0xffffffff


	//   ....[6]....
        /*0044*/ 	.word	0xffffffff


	//   ....[7]....
        /*0048*/ 	.word	0xffffffff


	//   ....[8]....
        /*004c*/ 	.word	0xffffffff


	//   ....[9]....
        /*0050*/ 	.word	0xffffffff


	//   ....[10]....
        /*0054*/ 	.word	0xffffffff


	//   ....[11]....
        /*0058*/ 	.word	0xffffffff


	//   ....[12]....
        /*005c*/ 	.word	0xffffffff


	//   ....[13]....
        /*0060*/ 	.word	0xffffffff


	//   ....[14]....
        /*0064*/ 	.word	0xffffffff


	//   ....[15]....
        /*0068*/ 	.word	0xffffffff


	//   ....[16]....
        /*006c*/ 	.word	0xffffffff


	//   ....[17]....
        /*0070*/ 	.word	0xffffffff


	//   ....[18]....
        /*0074*/ 	.word	0xffffffff


	//   ....[19]....
        /*0078*/ 	.word	0xffffffff


	//   ....[20]....
        /*007c*/ 	.word	0xffffffff


	//   ....[21]....
        /*0080*/ 	.word	0x0500001a


	//   ....[22]....
        /*0084*/ 	.word	0x0500001a


	//   ....[23]....
        /*0088*/ 	.word	0x0500001a


	//   ....[24]....
        /*008c*/ 	.word	0x0500001a


	//   ....[25]....
        /*0090*/ 	.word	0x0500001a


	//   ....[26]....
        /*0094*/ 	.word	0x0500001a


	//   ....[27]....
        /*0098*/ 	.word	0x0500001a


	//   ....[28]....
        /*009c*/ 	.word	0x0500001a


	//   ....[29]....
        /*00a0*/ 	.word	0x0500001a


	//   ....[30]....
        /*00a4*/ 	.word	0x0500001a


	//----- nvinfo : EIATTR_COOP_GROUP_INSTR_OFFSETS
	.align		4
.L_638:
        /*00a8*/ 	.byte	0x04, 0x28
        /*00aa*/ 	.short	(.L_640 - .L_639)


	//   ....[0]....
.L_639:
        /*00ac*/ 	.word	0x00002d40


	//   ....[1]....
        /*00b0*/ 	.word	0x00002d60


	//   ....[2]....
        /*00b4*/ 	.word	0x00002d80


	//   ....[3]....
        /*00b8*/ 	.word	0x00002da0


	//   ....[4]....
        /*00bc*/ 	.word	0x00002dc0


	//   ....[5]....
        /*00c0*/ 	.word	0x00003100


	//   ....[6]....
        /*00c4*/ 	.word	0x00003120


	//   ....[7]....
        /*00c8*/ 	.word	0x00003140


	//   ....[8]....
        /*00cc*/ 	.word	0x00003160


	//   ....[9]....
        /*00d0*/ 	.word	0x00003180


	//   ....[10]....
        /*00d4*/ 	.word	0x00003320


	//   ....[11]....
        /*00d8*/ 	.word	0x00003370


	//   ....[12]....
        /*00dc*/ 	.word	0x00003390


	//   ....[13]....
        /*00e0*/ 	.word	0x000033a0


	//   ....[14]....
        /*00e4*/ 	.word	0x00003460


	//   ....[15]....
        /*00e8*/ 	.word	0x00003490


	//   ....[16]....
        /*00ec*/ 	.word	0x000034a0


	//   ....[17]....
        /*00f0*/ 	.word	0x00003550


	//   ....[18]....
        /*00f4*/ 	.word	0x00003590


	//   ....[19]....
        /*00f8*/ 	.word	0x00003630


	//   ....[20]....
        /*00fc*/ 	.word	0x00003650


	//   ....[21]....
        /*0100*/ 	.word	0x00004110


	//   ....[22]....
        /*0104*/ 	.word	0x00004180


	//   ....[23]....
        /*0108*/ 	.word	0x000041f0


	//   ....[24]....
        /*010c*/ 	.word	0x00004260


	//   ....[25]....
        /*0110*/ 	.word	0x000042d0


	//   ....[26]....
        /*0114*/ 	.word	0x00004660


	//   ....[27]....
        /*0118*/ 	.word	0x000046d0


	//   ....[28]....
        /*011c*/ 	.word	0x00004740


	//   ....[29]....
        /*0120*/ 	.word	0x000047b0


	//   ....[30]....
        /*0124*/ 	.word	0x00004820


	//----- nvinfo : EIATTR_EXIT_INSTR_OFFSETS
	.align		4
.L_640:
        /*0128*/ 	.byte	0x04, 0x1c
        /*012a*/ 	.short	(.L_642 - .L_641)


	//   ....[0]....
.L_641:
        /*012c*/ 	.word	0x000006c0


	//   ....[1]....
        /*0130*/ 	.word	0x000040b0


	//----- nvinfo : EIATTR_MAX_THREADS
	.align		4
.L_642:
        /*0134*/ 	.byte	0x04, 0x05
        /*0136*/ 	.short	(.L_644 - .L_643)
.L_643:
        /*0138*/ 	.word	0x00000100
        /*013c*/ 	.word	0x00000001
        /*0140*/ 	.word	0x00000001


	//----- nvinfo : EIATTR_CRS_STACK_SIZE
	.align		4
.L_644:
        /*0144*/ 	.byte	0x04, 0x1e
        /*0146*/ 	.short	(.L_646 - .L_645)
.L_645:
        /*0148*/ 	.word	0x00000000


	//----- nvinfo : EIATTR_CBANK_PARAM_SIZE
	.align		4
.L_646:
        /*014c*/ 	.byte	0x03, 0x19
        /*014e*/ 	.short	0x00e8


	//----- nvinfo : EIATTR_PARAM_CBANK
	.align		4
        /*0150*/ 	.byte	0x04, 0x0a
        /*0152*/ 	.short	(.L_648 - .L_647)
	.align		4
.L_647:
        /*0154*/ 	.word	index@(.nv.constant0._ZN10layer_norm31ln_parallel_residual_fwd_kernelINS_13Kernel_traitsI6__halfS2_S2_S2_fjLj6144ELj1ELj1ELj8ELj16ENS_18Kernel_traits_baseILj6144ES2_S2_S2_S2_fjLj256EEEEELb0ELb0ELb0EEEvNS_9FwdParamsE)
        /*0158*/ 	.short	0x0210
        /*015a*/ 	.short	0x00e8


	//----- nvinfo : EIATTR_SW_WAR
	.align		4
.L_648:
        /*015c*/ 	.byte	0x04, 0x36
        /*015e*/ 	.short	(.L_650 - .L_649)
.L_649:
        /*0160*/ 	.word	0x00000008
.L_650:


//--------------------- .nv.info._ZN10layer_norm31ln_parallel_residual_fwd_kernelINS_13Kernel_traitsI6__halfS2_S2_S2_fjLj6144ELj1ELj1ELj8ELj16ENS_18Kernel_traits_baseILj6144ES2_S2_S2_S2_fjLj256EEEEELb0ELb0ELb1EEEvNS_9FwdParamsE --------------------------
	.section	.nv.info._ZN10layer_norm31ln_parallel_residual_fwd_kernelINS_13Kernel_traitsI6__halfS2_S2_S2_fjLj6144ELj1ELj1ELj8ELj16ENS_18Kernel_traits_baseILj6144ES2_S2_S2_S2_fjLj256EEEEELb0ELb0ELb1EEEvNS_9FwdParamsE,"",@"SHT_CUDA_INFO"
	.sectionflags	@""
	.align	4


	//----- nvinfo : EIATTR_CUDA_API_VERSION
	.align		4
        /*0000*/ 	.byte	0x04, 0x37
        /*0002*/ 	.short	(.L_652 - .L_651)
.L_651:
        /*0004*/ 	.word	0x00000082


	//----- nvinfo : EIATTR_KPARAM_INFO
	.align		4
.L_652:
        /*0008*/ 	.byte	0x04, 0x17
        /*000a*/ 	.short	(.L_654 - .L_653)
.L_653:
        /*000c*/ 	.word	0x00000000
        /*0010*/ 	.short	0x0000
        /*0012*/ 	.short	0x0000
        /*0014*/ 	.byte	0x00, 0xf0, 0xa1, 0x03


	//----- nvinfo : EIATTR_SPARSE_MMA_MASK
	.align		4
.L_654:
        /*0018*/ 	.byte	0x03, 0x50
        /*001a*/ 	.short	0x0000


	//----- nvinfo : EIATTR_MAXREG_COUNT
	.align		4
        /*001c*/ 	.byte	0x03, 0x1b
        /*001e*/ 	.short	0x00ff


	//----- nvinfo : EIATTR_NUM_BARRIERS
	.align		4
        /*0020*/ 	.byte	0x02, 0x4c
        /*0022*/ 	.byte	0x01
	.zero		1


	//----- nvinfo : EIATTR_MERCURY_ISA_VERSION
	.align		4
        /*0024*/ 	.byte	0x03, 0x5f
        /*0026*/ 	.short	0x0101


	//----- nvinfo : EIATTR_COOP_GROUP_MASK_REGIDS
	.align		4
        /*0028*/ 	.byte	0x04, 0x29
        /*002a*/ 	.short	(.L_656 - .L_655)


	//   ....[0]....
.L_655:
        /*002c*/ 	.word	0xffffffff


	//   ....[1]....
        /*0030*/ 	.word	0xffffffff


	//   ....[2]....
        /*0034*/ 	.word	0xffffffff


	//   ....[3]....
        /*0038*/ 	.word	0xffffffff


	//   ....[4]....
        /*003c*/ 	.word	0xffffffff


	//   ....[5]....
        /*0040*/ 	.word	0xffffffff


	//   ....[6]....
        /*0044*/ 	.word	0xffffffff


	//   ....[7]....
        /*0048*/ 	.word	0xffffffff


	//   ....[8]....
        /*004c*/ 	.word	0xffffffff


	//   ....[9]....
        /*0050*/ 	.word	0xffffffff


	//   ....[10]....
        /*0054*/ 	.word	0xffffffff


	//   ....[11]....
        /*0058*/ 	.word	0xffffffff


	//   ....[12]....
        /*005c*/ 	.word	0xffffffff


	//   ....[13]....
        /*0060*/ 	.word	0xffffffff


	//   ....[14]....
        /*0064*/ 	.word	0xffffffff


	//   ....[15]....
        /*0068*/ 	.word	0xffffffff


	//   ....[16]....
        /*006c*/ 	.word	0xffffffff


	//   ....[17]....
        /*0070*/ 	.word	0xffffffff


	//   ....[18]....
        /*0074*/ 	.word	0xffffffff


	//   ....[19]....
        /*0078*/ 	.word	0xffffffff


	//   ....[20]....
        /*007c*/ 	.word	0xffffffff


	//   ....[21]....
        /*0080*/ 	.word	0x05000016


	//   ....[22]....
        /*0084*/ 	.word	0x05000016


	//   ....[23]....
        /*0088*/ 	.word	0x05000016


	//   ....[24]....
        /*008c*/ 	.word	0x05000016


	//   ....[25]....
        /*0090*/ 	.word	0x05000016


	//   ....[26]....
        /*0094*/ 	.word	0x05000016


	//   ....[27]....
        /*0098*/ 	.word	0x05000016


	//   ....[28]....
        /*009c*/ 	.word	0x05000016


	//   ....[29]....
        /*00a0*/ 	.word	0x05000016


	//   ....[30]....
        /*00a4*/ 	.word	0x05000016


	//----- nvinfo : EIATTR_COOP_GROUP_INSTR_OFFSETS
	.align		4
.L_656:
        /*00a8*/ 	.byte	0x04, 0x28
        /*00aa*/ 	.short	(.L_658 - .L_657)


	//   ....[0]....
.L_657:
        /*00ac*/ 	.word	0x00002760


	//   ....[1]....
        /*00b0*/ 	.word	0x00002780


	//   ....[2]....
        /*00b4*/ 	.word	0x000027a0


	//   ....[3]....
        /*00b8*/ 	.word	0x000027c0


	//   ....[4]....
        /*00bc*/ 	.word	0x000027e0


	//   ....[5]....
        /*00c0*/ 	.word	0x00002b10


	//   ....[6]....
        /*00c4*/ 	.word	0x00002b30


	//   ....[7]....
        /*00c8*/ 	.word	0x00002b50


	//   ....[8]....
        /*00cc*/ 	.word	0x00002b70


	//   ....[9]....
        /*00d0*/ 	.word	0x00002b90


	//   ....[10]....
        /*00d4*/ 	.word	0x00002cf0


	//   ....[11]....
        /*00d8*/ 	.word	0x00002d40


	//   ....[12]....
        /*00dc*/ 	.word	0x00002d70


	//   ....[13]....
        /*00e0*/ 	.word	0x00002d80


	//   ....[14]....
        /*00e4*/ 	.word	0x00002de0


	//   ....[15]....
        /*00e8*/ 	.word	0x00002e60


	//   ....[16]....
        /*00ec*/ 	.word	0x00002e80


	//   ....[17]....
        /*00f0*/ 	.word	0x00002f10


	//   ....[18]....
        /*00f4*/ 	.word	0x00002f80


	//   ....[19]....
        /*00f8*/ 	.word	0x00003010


	//   ....[20]....
        /*00fc*/ 	.word	0x00003040


	//   ....[21]....
        /*0100*/ 	.word	0x00003a80


	//   ....[22]....
        /*0104*/ 	.word	0x00003af0


	//   ....[23]....
        /*0108*/ 	.word	0x00003b60


	//   ....[24]....
        /*010c*/ 	.word	0x00003bd0


	//   ....[25]....
        /*0110*/ 	.word	0x00003c40


	//   ....[26]....
        /*0114*/ 	.word	0x00003fc0


	//   ....[27]....
        /*0118*/ 	.word	0x00004030


	//   ....[28]....
        /*011c*/ 	.word	0x000040a0


	//   ....[29]....
        /*0120*/ 	.word	0x00004110


	//   ....[30]....
        /*0124*/ 	.word	0x00004180


	//----- nvinfo : EIATTR_EXIT_INSTR_OFFSETS
	.align		4
.L_658:
        /*0128*/ 	.byte	0x04, 0x1c
        /*012a*/ 	.short	(.L_660 - .L_659)


	//   ....[0]....
.L_659:
        /*012c*/ 	.word	0x00000260


	//   ....[1]....
        /*0130*/ 	.word	0x00003a20


	//----- nvinfo : EIATTR_MAX_THREADS
	.align		4
.L_660:
        /*0134*/ 	.byte	0x04, 0x05
        /*0136*/ 	.short	(.L_662 - .L_661)
.L_661:
        /*0138*/ 	.word	0x00000100
        /*013c*/ 	.word	0x00000001
        /*0140*/ 	.word	0x00000001


	//----- nvinfo : EIATTR_CRS_STACK_SIZE
	.align		4
.L_662:
        /*0144*/ 	.byte	0x04, 0x1e
        /*0146*/ 	.short	(.L_664 - .L_663)
.L_663:
        /*0148*/ 	.word	0x00000000


	//----- nvinfo : EIATTR_CBANK_PARAM_SIZE
	.align		4
.L_664:
        /*014c*/ 	.byte	0x03, 0x19
        /*014e*/ 	.short	0x00e8


	//----- nvinfo : EIATTR_PARAM_CBANK
	.align		4
        /*0150*/ 	.byte	0x04, 0x0a
        /*0152*/ 	.short	(.L_666 - .L_665)
	.align		4
.L_665:
        /*0154*/ 	.word	index@(.nv.constant0._ZN10layer_norm31ln_parallel_residual_fwd_kernelINS_13Kernel_traitsI6__halfS2_S2_S2_fjLj6144ELj1ELj1ELj8ELj16ENS_18Kernel_traits_baseILj6144ES2_S2_S2_S2_fjLj256EEEEELb0ELb0ELb1EEEvNS_9FwdParamsE)
        /*0158*/ 	.short	0x0210
        /*015a*/ 	.short	0x00e8


	//----- nvinfo : EIATTR_SW_WAR
	.align		4
.L_666:
        /*015c*/ 	.byte	0x04, 0x36
        /*015e*/ 	.short	(.L_668 - .L_667)
.L_667:
        /*0160*/ 	.word	0x00000008
.L_668:


//--------------------- .nv.info._ZN10layer_norm31ln_parallel_residual_fwd_kernelINS_13Kernel_traitsI6__halfS2_S2_S2_fjLj6144ELj1ELj1ELj8ELj16ENS_18Kernel_traits_baseILj6144ES2_S2_S2_S2_fjLj256EEEEELb0ELb1ELb0EEEvNS_9FwdParamsE --------------------------
	.section	.nv.info._ZN10layer_norm31ln_parallel_residual_fwd_kernelINS_13Kernel_traitsI6__halfS2_S2_S2_fjLj6144ELj1ELj1ELj8ELj16ENS_18Kernel_traits_baseILj6144ES2_S2_S2_S2_fjLj256EEEEELb0ELb1ELb0EEEvNS_9FwdParamsE,"",@"SHT_CUDA_INFO"
	.sectionflags	@""
	.align	4


	//----- nvinfo : EIATTR_CUDA_API_VERSION
	.align		4
        /*0000*/ 	.byte	0x04, 0x37
        /*0002*/ 	.short	(.L_670 - .L_669)
.L_669:
        /*0004*/ 	.word	0x00000082


	//----- nvinfo : EIATTR_KPARAM_INFO
	.align		4
.L_670:
        /*0008*/ 	.byte	0x04, 0x17
        /*000a*/ 	.short	(.L_672 - .L_671)
.L_671:
        /*000c*/ 	.word	0x00000000
        /*0010*/ 	.short	0x0000
        /*0012*/ 	.short	0x0000
        /*0014*/ 	.byte	0x00, 0xf0, 0xa1, 0x03


	//----- nvinfo : EIATTR_SPARSE_MMA_MASK
	.align		4
.L_672:
        /*0018*/ 	.byte	0x03, 0x50
        /*001a*/ 	.short	0x0000


	//----- nvinfo : EIATTR_MAXREG_COUNT
	.align		4
        /*001c*/ 	.byte	0x03, 0x1b
        /*001e*/ 	.short	0x00ff


	//----- nvinfo : EIATTR_NUM_BARRIERS
	.align		4
        /*0020*/ 	.byte	0x02, 0x4c
        /*0022*/ 	.byte	0x01
	.zero		1


	//----- nvinfo : EIATTR_MERCURY_ISA_VERSION
	.align		4
        /*0024*/ 	.byte	0x03, 0x5f
        /*0026*/ 	.short	0x0101


	//----- nvinfo : EIATTR_COOP_GROUP_MASK_REGIDS
	.align		4
        /*0028*/ 	.byte	0x04, 0x29
        /*002a*/ 	.short	(.L_674 - .L_673)


	//   ....[0]....
.L_673:
        /*002c*/ 	.word	0xffffffff


	//   ....[1]....
        /*0030*/ 	.word	0xffffffff


	//   ....[2]....
        /*0034*/ 	.word	0xffffffff


	//   ....[3]....
        /*0038*/ 	.word	0xffffffff


	//   ....[4]....
        /*003c*/ 	.word	0xffffffff


	//   ....[5]....
        /*0040*/ 	.word	0xffffffff


	//   ....[6]....
        /*0044*/ 	.word	0xffffffff


	//   ....[7]....
        /*0048*/ 	.word	0xffffffff


	//   ....[8]....
        /*004c*/ 	.word	0xffffffff


	//   ....[9]....
        /*0050*/ 	.word	0xffffffff


	//   ....[10]....
        /*0054*/ 	.word	0xffffffff


	//   ....[11]....
        /*0058*/ 	.word	0xffffffff


	//   ....[12]....
        /*005c*/ 	.word	0xffffffff


	//   ....[13]....
        /*0060*/ 	.word	0xffffffff


	//   ....[14]....
        /*0064*/ 	.word	0xffffffff


	//   ....[15]....
        /*0068*/ 	.word	0xffffffff


	//   ....[16]....
        /*006c*/ 	.word	0xffffffff


	//   ....[17]....
        /*0070*/ 	.word	0xffffffff


	//   ....[18]....
        /*0074*/ 	.word	0xffffffff


	//   ....[19]....
        /*0078*/ 	.word	0xffffffff


	//   ....[20]....
        /*007c*/ 	.word	0xffffffff


	//   ....[21]....
        /*0080*/ 	.word	0x05000056


	//   ....[22]....
        /*0084*/ 	.word	0x05000056


	//   ....[23]....
        /*0088*/ 	.word	0x05000056


	//   ....[24]....
        /*008c*/ 	.word	0x05000056


	//   ....[25]....
        /*0090*/ 	.word	0x05000056


	//   ....[26]....
        /*0094*/ 	.word	0x05000056


	//   ....[27]....
        /*0098*/ 	.word	0x05000056


	//   ....[28]....
        /*009c*/ 	.word	0x05000056


	//   ....[29]....
        /*00a0*/ 	.word	0x05000056


	//   ....[30]....
        /*00a4*/ 	.word	0x05000056


	//----- nvinfo : EIATTR_COOP_GROUP_INSTR_OFFSETS
	.align		4
.L_674:
        /*00a8*/ 	.byte	0x04, 0x28
        /*00aa*/ 	.short	(.L_676 - .L_675)


	//   ....[0]....
.L_675:
        /*00ac*/ 	.word	0x000027a0


	//   ....[1]....
        /*00b0*/ 	.word	0x000027c0


	//   ....[2]....
        /*00b4*/ 	.word	0x000027e0


	//   ....[3]....
        /*00b8*/ 	.word	0x00002800


	//   ....[4]....
        /*00bc*/ 	.word	0x00002820


	//   ....[5]....
        /*00c0*/ 	.word	0x00002b60


	//   ....[6]....
        /*00c4*/ 	.word	0x00002b80


	//   ....[7]....
        /*00c8*/ 	.word	0x00002ba0


	//   ....[8]....
        /*00cc*/ 	.word	0x00002bc0


	//   ....[9]....
        /*00d0*/ 	.word	0x00002be0


	//   ....[10]....
        /*00d4*/ 	.word	0x00002d30


	//   ....[11]....
        /*00d8*/ 	.word	0x00002dc0


	//   ....[12]....
        /*00dc*/ 	.word	0x00002e10


	//   ....[13]....
        /*00e0*/ 	.word	0x00002e20


	//   ....[14]....
        /*00e4*/ 	.word	0x00002e30


	//   ....[15]....
        /*00e8*/ 	.word	0x00002ed0


	//   ....[16]....
        /*00ec*/ 	.word	0x00002f30


	//   ....[17]....
        /*00f0*/ 	.word	0x00002fc0


	//   ....[18]....
        /*00f4*/ 	.word	0x00002ff0


	//   ....[19]....
        /*00f8*/ 	.word	0x00003090


	//   ....[20]....
        /*00fc*/ 	.word	0x000030c0


	//   ....[21]....
        /*0100*/ 	.word	0x000038a0


	//   ....[22]....
        /*0104*/ 	.word	0x00003910


	//   ....[23]....
        /*0108*/ 	.word	0x00003980


	//   ....[24]....
        /*010c*/ 	.word	0x000039f0


	//   ....[25]....
        /*0110*/ 	.word	0x00003a60


	//   ....[26]....
        /*0114*/ 	.word	0x00003df0


	//   ....[27]....
        /*0118*/ 	.word	0x00003e60


	//   ....[28]....
        /*011c*/ 	.word	0x00003ed0


	//   ....[29]....
        /*0120*/ 	.word	0x00003f40


	//   ....[30]....
        /*0124*/ 	.word	0x00003fb0


	//----- nvinfo : EIATTR_EXIT_INSTR_OFFSETS
	.align		4
.L_676:
        /*0128*/ 	.byte	0x04, 0x1c
        /*012a*/ 	.short	(.L_678 - .L_677)


	//   ....[0]....
.L_677:
        /*012c*/ 	.word	0x00000420


	//   ....[1]....
        /*0130*/ 	.word	0x00003840


	//----- nvinfo : EIATTR_MAX_THREADS
	.align		4
.L_678:
        /*0134*/ 	.byte	0x04, 0x05
        /*0136*/ 	.short	(.L_680 - .L_679)
.L_679:
        /*0138*/ 	.word	0x00000100
        /*013c*/ 	.word	0x00000001
        /*0140*/ 	.word	0x00000001


	//----- nvinfo : EIATTR_CRS_STACK_SIZE
	.align		4
.L_680:
        /*0144*/ 	.byte	0x04, 0x1e
        /*0146*/ 	.short	(.L_682 - .L_681)
.L_681:
        /*0148*/ 	.word	0x00000000


	//----- nvinfo : EIATTR_CBANK_PARAM_SIZE
	.align		4
.L_682:
        /*014c*/ 	.byte	0x03, 0x19
        /*014e*/ 	.short	0x00e8


	//----- nvinfo : EIATTR_PARAM_CBANK
	.align		4
        /*0150*/ 	.byte	0x04, 0x0a
        /*0152*/ 	.short	(.L_684 - .L_683)
	.align		4
.L_683:
        /*0154*/ 	.word	index@(.nv.constant0._ZN10layer_norm31ln_parallel_residual_fwd_kernelINS_13Kernel_traitsI6__halfS2_S2_S2_fjLj6144ELj1ELj1ELj8ELj16ENS_18Kernel_traits_baseILj6144ES2_S2_S2_S2_fjLj256EEEEELb0ELb1ELb0EEEvNS_9FwdParamsE)
        /*0158*/ 	.short	0x0210
        /*015a*/ 	.short	0x00e8


	//----- nvinfo : EIATTR_SW_WAR
	.align		4
.L_684:
        /*015c*/ 	.byte	0x04, 0x36
        /*015e*/ 	.short	(.L_686 - .L_685)
.L_685:
        /*0160*/ 	.word	0x00000008
.L_686:


//--------------------- .nv.info._ZN10layer_norm31ln_parallel_residual_fwd_kernelINS_13Kernel_traitsI6__halfS2_S2_S2_fjLj6144ELj1ELj1ELj8ELj16ENS_18Kernel_traits_baseILj6144ES2_S2_S2_S2_fjLj256EEEEELb0ELb1ELb1EEEvNS_9FwdParamsE --------------------------
	.section	.nv.info._ZN10layer_norm31ln_parallel_residual_fwd_kernelINS_13Kernel_traitsI6__halfS2_S2_S2_fjLj6144ELj1ELj1ELj8ELj16ENS_18Kernel_traits_baseILj6144ES2_S2_S2_S2_fjLj256EEEEELb0ELb1ELb1EEEvNS_9FwdParamsE,"",@"SHT_CUDA_INFO"
	.sectionflags	@""
	.align	4


	//----- nvinfo : EIATTR_CUDA_API_VERSION
	.align		4
        /*0000*/ 	.byte	0x04, 0x37
        /*0002*/ 	.short	(.L_688 - .L_687)
.L_687:
        /*0004*/ 	.word	0x00000082


	//----- nvinfo : EIATTR_KPARAM_INFO
	.align		4
.L_688:
        /*0008*/ 	.byte	0x04, 0x17
        /*000a*/ 	.short	(.L_690 - .L_689)
.L_689:
        /*000c*/ 	.word	0x00000000
        /*0010*/ 	.short	0x0000
        /*0012*/ 	.short	0x0000
        /*0014*/ 	.byte	0x00, 0xf0, 0xa1, 0x03


	//----- nvinfo : EIATTR_SPARSE_MMA_MASK
	.align		4
.L_690:
        /*0018*/ 	.byte	0x03, 0x50
        /*001a*/ 	.short	0x0000


	//----- nvinfo : EIATTR_MAXREG_COUNT
	.align		4
        /*001c*/ 	.byte	0x03, 0x1b
        /*001e*/ 	.short	0x00ff


	//----- nvinfo : EIATTR_NUM_BARRIERS
	.align		4
        /*0020*/ 	.byte	0x02, 0x4c
        /*0022*/ 	.byte	0x01
	.zero		1


	//----- nvinfo : EIATTR_MERCURY_ISA_VERSION
	.align		4
        /*0024*/ 	.byte	0x03, 0x5f
        /*0026*/ 	.short	0x0101


	//----- nvinfo : EIATTR_COOP_GROUP_MASK_REGIDS
	.align		4
        /*0028*/ 	.byte	0x04, 0x29
        /*002a*/ 	.short	(.L_692 - .L_691)


	//   ....[0]....
.L_691:
        /*002c*/ 	.word	0xffffffff


	//   ....[1]....
        /*0030*/ 	.word	0xffffffff


	//   ....[2]....
        /*0034*/ 	.word	0xffffffff


	//   ....[3]....
        /*0038*/ 	.word	0xffffffff


	//   ....[4]....
        /*003c*/ 	.word	0xffffffff


	//   ....[5]....
        /*0040*/ 	.word	0xffffffff


	//   ....[6]....
        /*0044*/ 	.word	0xffffffff


	//   ....[7]....
        /*0048*/ 	.word	0xffffffff


	//   ....[8]....
        /*004c*/ 	.word	0xffffffff


	//   ....[9]....
        /*0050*/ 	.word	0xffffffff


	//   ....[10]....
        /*0054*/ 	.word	0xffffffff


	//   ....[11]....
        /*0058*/ 	.word	0xffffffff


	//   ....[12]....
        /*005c*/ 	.word	0xffffffff


	//   ....[13]....
        /*0060*/ 	.word	0xffffffff


	//   ....[14]....
        /*0064*/ 	.word	0xffffffff


	//   ....[15]....
        /*0068*/ 	.word	0xffffffff


	//   ....[16]....
        /*006c*/ 	.word	0xffffffff


	//   ....[17]....
        /*0070*/ 	.word	0xffffffff


	//   ....[18]....
        /*0074*/ 	.word	0xffffffff


	//   ....[19]....
        /*0078*/ 	.word	0xffffffff


	//   ....[20]....
        /*007c*/ 	.word	0xffffffff


	//   ....[21]....
        /*0080*/ 	.word	0x05000016


	//   ....[22]....
        /*0084*/ 	.word	0x05000016


	//   ....[23]....
        /*0088*/ 	.word	0x05000016


	//   ....[24]....
        /*008c*/ 	.word	0x05000016


	//   ....[25]....
        /*0090*/ 	.word	0x05000016


	//   ....[26]....
        /*0094*/ 	.word	0x05000016


	//   ....[27]....
        /*0098*/ 	.word	0x05000016


	//   ....[28]....
        /*009c*/ 	.word	0x05000016


	//   ....[29]....
        /*00a0*/ 	.word	0x05000016


	//   ....[30]....
        /*00a4*/ 	.word	0x05000016


	//----- nvinfo : EIATTR_COOP_GROUP_INSTR_OFFSETS
	.align		4
.L_692:
        /*00a8*/ 	.byte	0x04, 0x28
        /*00aa*/ 	.short	(.L_694 - .L_693)


	//   ....[0]....
.L_693:
        /*00ac*/ 	.word	0x00002280


	//   ....[1]....
        /*00b0*/ 	.word	0x000022a0


	//   ....[2]....
        /*00b4*/ 	.word	0x000022c0


	//   ....[3]....
        /*00b8*/ 	.word	0x000022e0


	//   ....[4]....
        /*00bc*/ 	.word	0x00002300


	//   ....[5]....
        /*00c0*/ 	.word	0x00002630


	//   ....[6]....
        /*00c4*/ 	.word	0x00002650


	//   ....[7]....
        /*00c8*/ 	.word	0x00002670


	//   ....[8]....
        /*00cc*/ 	.word	0x00002690


	//   ....[9]....
        /*00d0*/ 	.word	0x000026b0


	//   ....[10]....
        /*00d4*/ 	.word	0x00002820


	//   ....[11]....
        /*00d8*/ 	.word	0x00002870


	//   ....[12]....
        /*00dc*/ 	.word	0x000028b0


	//   ....[13]....
        /*00e0*/ 	.word	0x000028d0


	//   ....[14]....
        /*00e4*/ 	.word	0x00002960


	//   ....[15]....
        /*00e8*/ 	.word	0x00002980


	//   ....[16]....
        /*00ec*/ 	.word	0x000029b0


	//   ....[17]....
        /*00f0*/ 	.word	0x00002a50


	//   ....[18]....
        /*00f4*/ 	.word	0x00002aa0


	//   ....[19]....
        /*00f8*/ 	.word	0x00002b30


	//   ....[20]....
        /*00fc*/ 	.word	0x00002b60


	//   ....[21]....
        /*0100*/ 	.word	0x00003270


	//   ....[22]....
        /*0104*/ 	.word	0x000032e0


	//   ....[23]....
        /*0108*/ 	.word	0x00003350


	//   ....[24]....
        /*010c*/ 	.word	0x000033c0


	//   ....[25]....
        /*0110*/ 	.word	0x00003430


	//   ....[26]....
        /*0114*/ 	.word	0x000037a0


	//   ....[27]....
        /*0118*/ 	.word	0x00003810


	//   ....[28]....
        /*011c*/ 	.word	0x00003880


	//   ....[29]....
        /*0120*/ 	.word	0x000038f0


	//   ....[30]....
        /*0124*/ 	.word	0x00003960


	//----- nvinfo : EIATTR_EXIT_INSTR_OFFSETS
	.align		4
.L_694:
        /*0128*/ 	.byte	0x04, 0x1c
        /*012a*/ 	.short	(.L_696 - .L_695)


	//   ....[0]....
.L_695:
        /*012c*/ 	.word	0x00000180


	//   ....[1]....
        /*0130*/ 	.word	0x00003210


	//----- nvinfo : EIATTR_MAX_THREADS
	.align		4
.L_696:
        /*0134*/ 	.byte	0x04, 0x05
        /*0136*/ 	.short	(.L_698 - .L_697)
.L_697:
        /*0138*/ 	.word	0x00000100
        /*013c*/ 	.word	0x00000001
        /*0140*/ 	.word	0x00000001


	//----- nvinfo : EIATTR_CRS_STACK_SIZE
	.align		4
.L_698:
        /*0144*/ 	.byte	0x04, 0x1e
        /*0146*/ 	.short	(.L_700 - .L_699)
.L_699:
        /*0148*/ 	.word	0x00000000


	//----- nvinfo : EIATTR_CBANK_PARAM_SIZE
	.align		4
.L_700:
        /*014c*/ 	.byte	0x03, 0x19
        /*014e*/ 	.short	0x00e8


	//----- nvinfo : EIATTR_PARAM_CBANK
	.align		4
        /*0150*/ 	.byte	0x04, 0x0a
        /*0152*/ 	.short	(.L_702 - .L_701)
	.align		4
.L_701:
        /*0154*/ 	.word	index@(.nv.constant0._ZN10layer_norm31ln_parallel_residual_fwd_kernelINS_13Kernel_traitsI6__halfS2_S2_S2_fjLj6144ELj1ELj1ELj8ELj16ENS_18Kernel_traits_baseILj6144ES2_S2_S2_S2_fjLj256EEEEELb0ELb1ELb1EEEvNS_9FwdParamsE)
        /*0158*/ 	.short	0x0210
        /*015a*/ 	.short	0x00e8


	//----- nvinfo : EIATTR_SW_WAR
	.align		4
.L_702:
        /*015c*/ 	.byte	0x04, 0x36
        /*015e*/ 	.short	(.L_704 - .L_703)
.L_703:
        /*0160*/ 	.word	0x00000008
.L_704:


//--------------------- .nv.info._ZN10layer_norm31ln_parallel_residual_fwd_kernelINS_13Kernel_traitsI6__halfS2_S2_S2_fjLj6144ELj1ELj1ELj8ELj16ENS_18Kernel_traits_baseILj6144ES2_S2_S2_S2_fjLj256EEEEELb1ELb0ELb0EEEvNS_9FwdParamsE --------------------------
	.section	.nv.info._ZN10layer_norm31ln_parallel_residual_fwd_kernelINS_13Kernel_traitsI6__halfS2_S2_S2_fjLj6144ELj1ELj1ELj8ELj16ENS_18Kernel_traits_baseILj6144ES2_S2_S2_S2_fjLj256EEEEELb1ELb0ELb0EEEvNS_9FwdParamsE,"",@"SHT_CUDA_INFO"
	.sectionflags	@""
	.align	4


	//----- nvinfo : EIATTR_CUDA_API_VERSION
	.align		4
        /*0000*/ 	.byte	0x04, 0x37
        /*0002*/ 	.short	(.L_706 - .L_705)
.L_705:
        /*0004*/ 	.word	0x00000082


	//----- nvinfo : EIATTR_KPARAM_INFO
	.align		4
.L_706:
        /*0008*/ 	.byte	0x04, 0x17
        /*000a*/ 	.short	(.L_708 - .L_707)
.L_707:
        /*000c*/ 	.word	0x00000000
        /*0010*/ 	.short	0x0000
        /*0012*/ 	.short	0x0000
        /*0014*/ 	.byte	0x00, 0xf0, 0xa1, 0x03


	//----- nvinfo : EIATTR_SPARSE_MMA_MASK
	.align		4
.L_708:
        /*0018*/ 	.byte	0x03, 0x50
        /*001a*/ 	.short	0x0000


	//----- nvinfo : EIATTR_MAXREG_COUNT
	.align		4
        /*001c*/ 	.byte	0x03, 0x1b
        /*001e*/ 	.short	0x00ff


	//----- nvinfo : EIATTR_NUM_BARRIERS
	.align		4
        /*0020*/ 	.byte	0x02, 0x4c
        /*0022*/ 	.byte	0x01
	.zero		1


	//----- nvinfo : EIATTR_MERCURY_ISA_VERSION
	.align		4
        /*0024*/ 	.byte	0x03, 0x5f
        /*0026*/ 	.short	0x0101


	//----- nvinfo : EIATTR_COOP_GROUP_MASK_REGIDS
	.align		4
        /*0028*/ 	.byte	0x04, 0x29
        /*002a*/ 	.short	(.L_710 - .L_709)


	//   ....[0]....
.L_709:
        /*002c*/ 	.word	0xffffffff


	//   ....[1]....
        /*0030*/ 	.word	0xffffffff


	//   ....[2]....
        /*0034*/ 	.word	0xffffffff


	//   ....[3]....
        /*0038*/ 	.word	0xffffffff


	//   ....[4]....
        /*003c*/ 	.word	0xffffffff


	//   ....[5]....
        /*0040*/ 	.word	0xffffffff


	//   ....[6]....
        /*0044*/ 	.word	0xffffffff


	//   ....[7]....
        /*0048*/ 	.word	0xffffffff


	//   ....[8]....
        /*004c*/ 	.word	0xffffffff


	//   ....[9]....
        /*0050*/ 	.word	0xffffffff


	//   ....[10]....
        /*0054*/ 	.word	0xffffffff


	//   ....[11]....
        /*0058*/ 	.word	0xffffffff


	//   ....[12]....
        /*005c*/ 	.word	0xffffffff


	//   ....[13]....
        /*0060*/ 	.word	0xffffffff


	//   ....[14]....
        /*0064*/ 	.word	0xffffffff


	//   ....[15]....
        /*0068*/ 	.word	0xffffffff


	//   ....[16]....
        /*006c*/ 	.word	0xffffffff


	//   ....[17]....
        /*0070*/ 	.word	0xffffffff


	//   ....[18]....
        /*0074*/ 	.word	0xffffffff


	//   ....[19]....
        /*0078*/ 	.word	0xffffffff


	//   ....[20]....
        /*007c*/ 	.word	0xffffffff


	//   ....[21]....
        /*0080*/ 	.word	0x05000087


	//   ....[22]....
        /*0084*/ 	.word	0x05000087


	//   ....[23]....
        /*0088*/ 	.word	0x05000087


	//   ....[24]....
        /*008c*/ 	.word	0x05000087


	//   ....[25]....
        /*0090*/ 	.word	0x05000087


	//   ....[26]....
        /*0094*/ 	.word	0x05000087


	//   ....[27]....
        /*0098*/ 	.word	0x05000087


	//   ....[28]....
        /*009c*/ 	.word	0x05000087


	//   ....[29]....
        /*00a0*/ 	.word	0x05000087


	//   ....[30]....
        /*00a4*/ 	.word	0x05000087


	//----- nvinfo : EIATTR_COOP_GROUP_INSTR_OFFSETS
	.align		4
.L_710:
        /*00a8*/ 	.byte	0x04, 0x28
        /*00aa*/ 	.short	(.L_712 - .L_711)


	//   ....[0]....
.L_711:
        /*00ac*/ 	.word	0x00012d40


	//   ....[1]....
        /*00b0*/ 	.word	0x00012d60


	//   ....[2]....
        /*00b4*/ 	.word	0x00012d80


	//   ....[3]....
        /*00b8*/ 	.word	0x00012da0


	//   ....[4]....
        /*00bc*/ 	.word	0x00012dc0


	//   ....[5]....
        /*00c0*/ 	.word	0x00013100


	//   ....[6]....
        /*00c4*/ 	.word	0x00013120


	//   ....[7]....
        /*00c8*/ 	.word	0x00013140


	//   ....[8]....
        /*00cc*/ 	.word	0x00013160


	//   ....[9]....
        /*00d0*/ 	.word	0x00013180


	//   ....[10]....
        /*00d4*/ 	.word	0x00013310


	//   ....[11]....
        /*00d8*/ 	.word	0x00013360


	//   ....[12]....
        /*00dc*/ 	.word	0x00013380


	//   ....[13]....
        /*00e0*/ 	.word	0x00013390


	//   ....[14]....
        /*00e4*/ 	.word	0x000133c0


	//   ....[15]....
        /*00e8*/ 	.word	0x00013450


	//   ....[16]....
        /*00ec*/ 	.word	0x00013490


	//   ....[17]....
        /*00f0*/ 	.word	0x00013550


	//   ....[18]....
        /*00f4*/ 	.word	0x00013590


	//   ....[19]....
        /*00f8*/ 	.word	0x00013630


	//   ....[20]....
        /*00fc*/ 	.word	0x00013660


	//   ....[21]....
        /*0100*/ 	.word	0x00014110


	//   ....[22]....
        /*0104*/ 	.word	0x00014180


	//   ....[23]....
        /*0108*/ 	.word	0x000141f0


	//   ....[24]....
        /*010c*/ 	.word	0x00014260


	//   ....[25]....
        /*0110*/ 	.word	0x000142d0


	//   ....[26]....
        /*0114*/ 	.word	0x00014660


	//   ....[27]....
        /*0118*/ 	.word	0x000146d0


	//   ....[28]....
        /*011c*/ 	.word	0x00014740


	//   ....[29]....
        /*0120*/ 	.word	0x000147b0


	//   ....[30]....
        /*0124*/ 	.word	0x00014820


	//----- nvinfo : EIATTR_EXIT_INSTR_OFFSETS
	.align		4
.L_712:
        /*0128*/ 	.byte	0x04, 0x1c
        /*012a*/ 	.short	(.L_714 - .L_713)


	//   ....[0]....
.L_713:
        /*012c*/ 	.word	0x00000b20


	//   ....[1]....
        /*0130*/ 	.word	0x000140b0


	//----- nvinfo : EIATTR_MAX_THREADS
	.align		4
.L_714:
        /*0134*/ 	.byte	0x04, 0x05
        /*0136*/ 	.short	(.L_716 - .L_715)
.L_715:
        /*0138*/ 	.word	0x00000100
        /*013c*/ 	.word	0x00000001
        /*0140*/ 	.word	0x00000001


	//----- nvinfo : EIATTR_CRS_STACK_SIZE
	.align		4
.L_716:
        /*0144*/ 	.byte	0x04, 0x1e
        /*0146*/ 	.short	(.L_718 - .L_717)
.L_717:
        /*0148*/ 	.word	0x00000000


	//----- nvinfo : EIATTR_CBANK_PARAM_SIZE
	.align		4
.L_718:
        /*014c*/ 	.byte	0x03, 0x19
        /*014e*/ 	.short	0x00e8


	//----- nvinfo : EIATTR_PARAM_CBANK
	.align		4
        /*0150*/ 	.byte	0x04, 0x0a
        /*0152*/ 	.short	(.L_720 - .L_719)
	.align		4
.L_719:
        /*0154*/ 	.word	index@(.nv.constant0._ZN10layer_norm31ln_parallel_residual_fwd_kernelINS_13Kernel_traitsI6__halfS2_S2_S2_fjLj6144ELj1ELj1ELj8ELj16ENS_18Kernel_traits_baseILj6144ES2_S2_S2_S2_fjLj256EEEEELb1ELb0ELb0EEEvNS_9FwdParamsE)
        /*0158*/ 	.short	0x0210
        /*015a*/ 	.short	0x00e8


	//----- nvinfo : EIATTR_SW_WAR
	.align		4
.L_720:
        /*015c*/ 	.byte	0x04, 0x36
        /*015e*/ 	.short	(.L_722 - .L_721)
.L_721:
        /*0160*/ 	.word	0x00000008
.L_722:


//--------------------- .nv.info._ZN10layer_norm31ln_parallel_residual_fwd_kernelINS_13Kernel_traitsI6__halfS2_S2_S2_fjLj6144ELj1ELj1ELj8ELj16ENS_18Kernel_traits_baseILj6144ES2_S2_S2_S2_fjLj256EEEEELb1ELb0ELb1EEEvNS_9FwdParamsE --------------------------
	.section	.nv.info._ZN10layer_norm31ln_parallel_residual_fwd_kernelINS_13Kernel_traitsI6__halfS2_S2_S2_fjLj6144ELj1ELj1ELj8ELj16ENS_18Kernel_traits_baseILj6144ES2_S2_S2_S2_fjLj256EEEEELb1ELb0ELb1EEEvNS_9FwdParamsE,"",@"SHT_CUDA_INFO"
	.sectionflags	@""
	.align	4


	//----- nvinfo : EIATTR_CUDA_API_VERSION
	.align		4
        /*0000*/ 	.byte	0x04, 0x37
        /*0002*/ 	.short	(.L_724 - .L_723)
.L_723:
        /*0004*/ 	.word	0x00000082


	//----- nvinfo : EIATTR_KPARAM_INFO
	.align		4
.L_724:
        /*0008*/ 	.byte	0x04, 0x17
        /*000a*/ 	.short	(.L_726 - .L_725)
.L_725:
        /*000c*/ 	.word	0x00000000
        /*0010*/ 	.short	0x0000
        /*0012*/ 	.short	0x0000
        /*0014*/ 	.byte	0x00, 0xf0, 0xa1, 0x03


	//----- nvinfo : EIATTR_SPARSE_MMA_MASK
	.align		4
.L_726:
        /*0018*/ 	.byte	0x03, 0x50
        /*001a*/ 	.short	0x0000


	//----- nvinfo : EIATTR_MAXREG_COUNT
	.align		4
        /*001c*/ 	.byte	0x03, 0x1b
        /*001e*/ 	.short	0x00ff


	//----- nvinfo : EIATTR_NUM_BARRIERS
	.align		4
        /*0020*/ 	.byte	0x02, 0x4c
        /*0022*/ 	.byte	0x01
	.zero		1


	//----- nvinfo : EIATTR_MERCURY_ISA_VERSION
	.align		4
        /*0024*/ 	.byte	0x03, 0x5f
        /*0026*/ 	.short	0x0101


	//----- nvinfo : EIATTR_COOP_GROUP_MASK_REGIDS
	.align		4
        /*0028*/ 	.byte	0x04, 0x29
        /*002a*/ 	.short	(.L_728 - .L_727)


	//   ....[0]....
.L_727:
        /*002c*/ 	.word	0xffffffff


	//   ....[1]....
        /*0030*/ 	.word	0xffffffff


	//   ....[2]....
        /*0034*/ 	.word	0xffffffff


	//   ....[3]....
        /*0038*/ 	.word	0xffffffff


	//   ....[4]....
        /*003c*/ 	.word	0xffffffff


	//   ....[5]....
        /*0040*/ 	.word	0xffffffff


	//   ....[6]....
        /*0044*/ 	.word	0xffffffff


	//   ....[7]....
        /*0048*/ 	.word	0xffffffff


	//   ....[8]....
        /*004c*/ 	.word	0xffffffff


	//   ....[9]....
        /*0050*/ 	.word	0xffffffff


	//   ....[10]....
        /*0054*/ 	.word	0xffffffff


	//   ....[11]....
        /*0058*/ 	.word	0xffffffff


	//   ....[12]....
        /*005c*/ 	.word	0xffffffff


	//   ....[13]....
        /*0060*/ 	.word	0xffffffff


	//   ....[14]....
        /*0064*/ 	.word	0xffffffff


	//   ....[15]....
        /*0068*/ 	.word	0xffffffff


	//   ....[16]....
        /*006c*/ 	.word	0xffffffff


	//   ....[17]....
        /*0070*/ 	.word	0xffffffff


	//   ....[18]....
        /*0074*/ 	.word	0xffffffff


	//   ....[19]....
        /*0078*/ 	.word	0xffffffff


	//   ....[20]....
        /*007c*/ 	.word	0xffffffff


	//   ....[21]....
        /*0080*/ 	.word	0x05000086


	//   ....[22]....
        /*0084*/ 	.word	0x05000086


	//   ....[23]....
        /*0088*/ 	.word	0x05000086


	//   ....[24]....
        /*008c*/ 	.word	0x05000086


	//   ....[25]....
        /*0090*/ 	.word	0x05000086


	//   ....[26]....
        /*0094*/ 	.word	0x05000086


	//   ....[27]....
        /*0098*/ 	.word	0x05000086


	//   ....[28]....
        /*009c*/ 	.word	0x05000086


	//   ....[29]....
        /*00a0*/ 	.word	0x05000086


	//   ....[30]....
        /*00a4*/ 	.word	0x05000086


	//----- nvinfo : EIATTR_COOP_GROUP_INSTR_OFFSETS
	.align		4
.L_728:
        /*00a8*/ 	.byte	0x04, 0x28
        /*00aa*/ 	.short	(.L_730 - .L_729)


	//   ....[0]....
.L_729:
        /*00ac*/ 	.word	0x00011f80


	//   ....[1]....
        /*00b0*/ 	.word	0x00011fa0


	//   ....[2]....
        /*00b4*/ 	.word	0x00011fc0


	//   ....[3]....
        /*00b8*/ 	.word	0x00011fe0


	//   ....[4]....
        /*00bc*/ 	.word	0x00012000


	//   ....[5]....
        /*00c0*/ 	.word	0x00012330


	//   ....[6]....
        /*00c4*/ 	.word	0x00012350


	//   ....[7]....
        /*00c8*/ 	.word	0x00012370


	//   ....[8]....
        /*00cc*/ 	.word	0x00012390


	//   ....[9]....
        /*00d0*/ 	.word	0x000123b0


	//   ....[10]....
        /*00d4*/ 	.word	0x00012510


	//   ....[11]....
        /*00d8*/ 	.word	0x00012580


	//   ....[12]....
        /*00dc*/ 	.word	0x000125a0


	//   ....[13]....
        /*00e0*/ 	.word	0x000125b0


	//   ....[14]....
        /*00e4*/ 	.word	0x00012630


	//   ....[15]....
        /*00e8*/ 	.word	0x000126a0


	//   ....[16]....
        /*00ec*/ 	.word	0x000126f0


	//   ....[17]....
        /*00f0*/ 	.word	0x00012730


	//   ....[18]....
        /*00f4*/ 	.word	0x00012760


	//   ....[19]....
        /*00f8*/ 	.word	0x00012850


	//   ....[20]....
        /*00fc*/ 	.word	0x00012860


	//   ....[21]....
        /*0100*/ 	.word	0x000135b0


	//   ....[22]....
        /*0104*/ 	.word	0x00013620


	//   ....[23]....
        /*0108*/ 	.word	0x00013690


	//   ....[24]....
        /*010c*/ 	.word	0x00013700


	//   ....[25]....
        /*0110*/ 	.word	0x00013770


	//   ....[26]....
        /*0114*/ 	.word	0x00013af0


	//   ....[27]....
        /*0118*/ 	.word	0x00013b60


	//   ....[28]....
        /*011c*/ 	.word	0x00013bd0


	//   ....[29]....
        /*0120*/ 	.word	0x00013c40


	//   ....[30]....
        /*0124*/ 	.word	0x00013cb0


	//----- nvinfo : EIATTR_EXIT_INSTR_OFFSETS
	.align		4
.L_730:
        /*0128*/ 	.byte	0x04, 0x1c
        /*012a*/ 	.short	(.L_732 - .L_731)


	//   ....[0]....
.L_731:
        /*012c*/ 	.word	0x000002e0


	//   ....[1]....
        /*0130*/ 	.word	0x00013550


	//----- nvinfo : EIATTR_MAX_THREADS
	.align		4
.L_732:
        /*0134*/ 	.byte	0x04, 0x05
        /*0136*/ 	.short	(.L_734 - .L_733)
.L_733:
        /*0138*/ 	.word	0x00000100
        /*013c*/ 	.word	0x00000001
        /*0140*/ 	.word	0x00000001


	//----- nvinfo : EIATTR_CRS_STACK_SIZE
	.align		4
.L_734:
        /*0144*/ 	.byte	0x04, 0x1e
        /*0146*/ 	.short	(.L_736 - .L_735)
.L_735:
        /*0148*/ 	.word	0x00000000


	//----- nvinfo : EIATTR_CBANK_PARAM_SIZE
	.align		4
.L_736:
        /*014c*/ 	.byte	0x03, 0x19
        /*014e*/ 	.short	0x00e8


	//----- nvinfo : EIATTR_PARAM_CBANK
	.align		4
        /*0150*/ 	.byte	0x04, 0x0a
        /*0152*/ 	.short	(.L_738 - .L_737)
	.align		4
.L_737:
        /*0154*/ 	.word	index@(.nv.constant0._ZN10layer_norm31ln_parallel_residual_fwd_kernelINS_13Kernel_traitsI6__halfS2_S2_S2_fjLj6144ELj1ELj1ELj8ELj16ENS_18Kernel_traits_baseILj6144ES2_S2_S2_S2_fjLj256EEEEELb1ELb0ELb1EEEvNS_9FwdParamsE)
        /*0158*/ 	.short	0x0210
        /*015a*/ 	.short	0x00e8


	//----- nvinfo : EIATTR_SW_WAR
	.align		4
.L_738:
        /*015c*/ 	.byte	0x04, 0x36
        /*015e*/ 	.short	(.L_740 - .L_739)
.L_739:
        /*0160*/ 	.word	0x00000008
.L_740:


//--------------------- .nv.info._ZN10layer_norm31ln_parallel_residual_fwd_kernelINS_13Kernel_traitsI6__halfS2_S2_S2_fjLj6144ELj1ELj1ELj8ELj16ENS_18Kernel_traits_baseILj6144ES2_S2_S2_S2_fjLj256EEEEELb1ELb1ELb0EEEvNS_9FwdParamsE --------------------------
	.section	.nv.info._ZN10layer_norm31ln_parallel_residual_fwd_kernelINS_13Kernel_traitsI6__halfS2_S2_S2_fjLj6144ELj1ELj1ELj8ELj16ENS_18Kernel_traits_baseILj6144ES2_S2_S2_S2_fjLj256EEEEELb1ELb1ELb0EEEvNS_9FwdParamsE,"",@"SHT_CUDA_INFO"
	.sectionflags	@""
	.align	4


	//----- nvinfo : EIATTR_CUDA_API_VERSION
	.align		4
        /*0000*/ 	.byte	0x04, 0x37
        /*0002*/ 	.short	(.L_742 - .L_741)
.L_741:
        /*0004*/ 	.word	0x00000082


	//----- nvinfo : EIATTR_KPARAM_INFO
	.align		4
.L_742:
        /*0008*/ 	.byte	0x04, 0x17
        /*000a*/ 	.short	(.L_744 - .L_743)
.L_743:
        /*000c*/ 	.word	0x00000000
        /*0010*/ 	.short	0x0000
        /*0012*/ 	.short	0x0000
        /*0014*/ 	.byte	0x00, 0xf0, 0xa1, 0x03


	//----- nvinfo : EIATTR_SPARSE_MMA_MASK
	.align		4
.L_744:
        /*0018*/ 	.byte	0x03, 0x50
        /*001a*/ 	.short	0x0000


	//----- nvinfo : EIATTR_MAXREG_COUNT
	.align		4
        /*001c*/ 	.byte	0x03, 0x1b
        /*001e*/ 	.short	0x00ff


	//----- nvinfo : EIATTR_NUM_BARRIERS
	.align		4
        /*0020*/ 	.byte	0x02, 0x4c
        /*0022*/ 	.byte	0x01
	.zero		1


	//----- nvinfo : EIATTR_MERCURY_ISA_VERSION
	.align		4
        /*0024*/ 	.byte	0x03, 0x5f
        /*0026*/ 	.short	0x0101


	//----- nvinfo : EIATTR_COOP_GROUP_MASK_REGIDS
	.align		4
        /*0028*/ 	.byte	0x04, 0x29
        /*002a*/ 	.short	(.L_746 - .L_745)


	//   ....[0]....
.L_745:
        /*002c*/ 	.word	0xffffffff


	//   ....[1]....
        /*0030*/ 	.word	0xffffffff


	//   ....[2]....
        /*0034*/ 	.word	0xffffffff


	//   ....[3]....
        /*0038*/ 	.word	0xffffffff


	//   ....[4]....
        /*003c*/ 	.word	0xffffffff


	//   ....[5]....
        /*0040*/ 	.word	0xffffffff


	//   ....[6]....
        /*0044*/ 	.word	0xffffffff


	//   ....[7]....
        /*0048*/ 	.word	0xffffffff


	//   ....[8]....
        /*004c*/ 	.word	0xffffffff


	//   ....[9]....
        /*0050*/ 	.word	0xffffffff


	//   ....[10]....
        /*0054*/ 	.word	0xffffffff


	//   ....[11]....
        /*0058*/ 	.word	0xffffffff


	//   ....[12]....
        /*005c*/ 	.word	0xffffffff


	//   ....[13]....
        /*0060*/ 	.word	0xffffffff


	//   ....[14]....
        /*0064*/ 	.word	0xffffffff


	//   ....[15]....
        /*0068*/ 	.word	0xffffffff


	//   ....[16]....
        /*006c*/ 	.word	0xffffffff


	//   ....[17]....
        /*0070*/ 	.word	0xffffffff


	//   ....[18]....
        /*0074*/ 	.word	0xffffffff


	//   ....[19]....
        /*0078*/ 	.word	0xffffffff


	//   ....[20]....
        /*007c*/ 	.word	0xffffffff


	//   ....[21]....
        /*0080*/ 	.word	0x05000075


	//   ....[22]....
        /*0084*/ 	.word	0x05000075


	//   ....[23]....
        /*0088*/ 	.word	0x05000075


	//   ....[24]....
        /*008c*/ 	.word	0x05000075


	//   ....[25]....
        /*0090*/ 	.word	0x05000075


	//   ....[26]....
        /*0094*/ 	.word	0x05000075


	//   ....[27]....
        /*0098*/ 	.word	0x05000075


	//   ....[28]....
        /*009c*/ 	.word	0x05000075


	//   ....[29]....
        /*00a0*/ 	.word	0x05000075


	//   ....[30]....
        /*00a4*/ 	.word	0x05000075


	//----- nvinfo : EIATTR_COOP_GROUP_INSTR_OFFSETS
	.align		4
.L_746:
        /*00a8*/ 	.byte	0x04, 0x28
        /*00aa*/ 	.short	(.L_748 - .L_747)


	//   ....[0]....
.L_747:
        /*00ac*/ 	.word	0x00012680


	//   ....[1]....
        /*00b0*/ 	.word	0x000126a0


	//   ....[2]....
        /*00b4*/ 	.word	0x000126c0


	//   ....[3]....
        /*00b8*/ 	.word	0x000126e0


	//   ....[4]....
        /*00bc*/ 	.word	0x00012700


	//   ....[5]....
        /*00c0*/ 	.word	0x00012a40


	//   ....[6]....
        /*00c4*/ 	.word	0x00012a60


	//   ....[7]....
        /*00c8*/ 	.word	0x00012a80


	//   ....[8]....
        /*00cc*/ 	.word	0x00012aa0


	//   ....[9]....
        /*00d0*/ 	.word	0x00012ac0


	//   ....[10]....
        /*00d4*/ 	.word	0x00012c50


	//   ....[11]....
        /*00d8*/ 	.word	0x00012ca0


	//   ....[12]....
        /*00dc*/ 	.word	0x00012cc0


	//   ....[13]....
        /*00e0*/ 	.word	0x00012cd0


	//   ....[14]....
        /*00e4*/ 	.word	0x00012d40


	//   ....[15]....
        /*00e8*/ 	.word	0x00012db0


	//   ....[16]....
        /*00ec*/ 	.word	0x00012e10


	//   ....[17]....
        /*00f0*/ 	.word	0x00012e50


	//   ....[18]....
        /*00f4*/ 	.word	0x00012e80


	//   ....[19]....
        /*00f8*/ 	.word	0x00012f80


	//   ....[20]....
        /*00fc*/ 	.word	0x00012f90


	//   ....[21]....
        /*0100*/ 	.word	0x00013790


	//   ....[22]....
        /*0104*/ 	.word	0x00013800


	//   ....[23]....
        /*0108*/ 	.word	0x00013870


	//   ....[24]....
        /*010c*/ 	.word	0x000138e0


	//   ....[25]....
        /*0110*/ 	.word	0x00013950


	//   ....[26]....
        /*0114*/ 	.word	0x00013ce0


	//   ....[27]....
        /*0118*/ 	.word	0x00013d50


	//   ....[28]....
        /*011c*/ 	.word	0x00013dc0


	//   ....[29]....
        /*0120*/ 	.word	0x00013e30


	//   ....[30]....
        /*0124*/ 	.word	0x00013ea0


	//----- nvinfo : EIATTR_EXIT_INSTR_OFFSETS
	.align		4
.L_748:
        /*0128*/ 	.byte	0x04, 0x1c
        /*012a*/ 	.short	(.L_750 - .L_749)


	//   ....[0]....
.L_749:
        /*012c*/ 	.word	0x000008a0


	//   ....[1]....
        /*0130*/ 	.word	0x00013730


	//----- nvinfo : EIATTR_MAX_THREADS
	.align		4
.L_750:
        /*0134*/ 	.byte	0x04, 0x05
        /*0136*/ 	.short	(.L_752 - .L_751)
.L_751:
        /*0138*/ 	.word	0x00000100
        /*013c*/ 	.word	0x00000001
        /*0140*/ 	.word	0x00000001


	//----- nvinfo : EIATTR_CRS_STACK_SIZE
	.align		4
.L_752:
        /*0144*/ 	.byte	0x04, 0x1e
        /*0146*/ 	.short	(.L_754 - .L_753)
.L_753:
        /*0148*/ 	.word	0x00000000


	//----- nvinfo : EIATTR_CBANK_PARAM_SIZE
	.align		4
.L_754:
        /*014c*/ 	.byte	0x03, 0x19
        /*014e*/ 	.short	0x00e8


	//----- nvinfo : EIATTR_PARAM_CBANK
	.align		4
        /*0150*/ 	.byte	0x04, 0x0a
        /*0152*/ 	.short	(.L_756 - .L_755)
	.align		4
.L_755:
        /*0154*/ 	.word	index@(.nv.constant0._ZN10layer_norm31ln_parallel_residual_fwd_kernelINS_13Kernel_traitsI6__halfS2_S2_S2_fjLj6144ELj1ELj1ELj8ELj16ENS_18Kernel_traits_baseILj6144ES2_S2_S2_S2_fjLj256EEEEELb1ELb1ELb0EEEvNS_9FwdParamsE)
        /*0158*/ 	.short	0x0210
        /*015a*/ 	.short	0x00e8


	//----- nvinfo : EIATTR_SW_WAR
	.align		4
.L_756:
        /*015c*/ 	.byte	0x04, 0x36
        /*015e*/ 	.short	(.L_758 - .L_757)
.L_757:
        /*0160*/ 	.word	0x00000008
.L_758:


//--------------------- .nv.info._ZN10layer_norm31ln_parallel_residual_fwd_kernelINS_13Kernel_traitsI6__halfS2_S2_S2_fjLj6144ELj1ELj1ELj8ELj16ENS_18Kernel_traits_baseILj6144ES2_S2_S2_S2_fjLj256EEEEELb1ELb1ELb1EEEvNS_9FwdParamsE --------------------------
	.section	.nv.info._ZN10layer_norm31ln_parallel_residual_fwd_kernelINS_13Kernel_traitsI6__halfS2_S2_S2_fjLj6144ELj1ELj1ELj8ELj16ENS_18Kernel_traits_baseILj6144ES2_S2_S2_S2_fjLj256EEEEELb1ELb1ELb1EEEvNS_9FwdParamsE,"",@"SHT_CUDA_INFO"
	.sectionflags	@""
	.align	4


	//----- nvinfo : EIATTR_CUDA_API_VERSION
	.align		4
        /*0000*/ 	.byte	0x04, 0x37
        /*0002*/ 	.short	(.L_760 - .L_759)
.L_759:
        /*0004*/ 	.word	0x00000082


	//----- nvinfo : EIATTR_KPARAM_INFO
	.align		4
.L_760:
        /*0008*/ 	.byte	0x04, 0x17
        /*000a*/ 	.short	(.L_762 - .L_761)
.L_761:
        /*000c*/ 	.word	0x00000000
        /*0010*/ 	.short	0x0000
        /*0012*/ 	.short	0x0000
        /*0014*/ 	.byte	0x00, 0xf0, 0xa1, 0x03


	//----- nvinfo : EIATTR_SPARSE_MMA_MASK
	.align		4
.L_762:
        /*0018*/ 	.byte	0x03, 0x50
        /*001a*/ 	.short	0x0000


	//----- nvinfo : EIATTR_MAXREG_COUNT
	.align		4
        /*001c*/ 	.byte	0x03, 0x1b
        /*001e*/ 	.short	0x00ff


	//----- nvinfo : EIATTR_NUM_BARRIERS
	.align		4
        /*0020*/ 	.byte	0x02, 0x4c
        /*0022*/ 	.byte	0x01
	.zero		1


	//----- nvinfo : EIATTR_MERCURY_ISA_VERSION
	.align		4
        /*0024*/ 	.byte	0x03, 0x5f
        /*0026*/ 	.short	0x0101


	//----- nvinfo : EIATTR_COOP_GROUP_MASK_REGIDS
	.align		4
        /*0028*/ 	.byte	0x04, 0x29
        /*002a*/ 	.short	(.L_764 - .L_763)


	//   ....[0]....
.L_763:
        /*002c*/ 	.word	0xffffffff


	//   ....[1]....
        /*0030*/ 	.word	0xffffffff


	//   ....[2]....
        /*0034*/ 	.word	0xffffffff


	//   ....[3]....
        /*0038*/ 	.word	0xffffffff


	//   ....[4]....
        /*003c*/ 	.word	0xffffffff


	//   ....[5]....
        /*0040*/ 	.word	0xffffffff


	//   ....[6]....
        /*0044*/ 	.word	0xffffffff


	//   ....[7]....
        /*0048*/ 	.word	0xffffffff


	//   ....[8]....
        /*004c*/ 	.word	0xffffffff


	//   ....[9]....
        /*0050*/ 	.word	0xffffffff


	//   ....[10]....
        /*0054*/ 	.word	0xffffffff


	//   ....[11]....
        /*0058*/ 	.word	0xffffffff


	//   ....[12]....
        /*005c*/ 	.word	0xffffffff


	//   ....[13]....
        /*0060*/ 	.word	0xffffffff


	//   ....[14]....
        /*0064*/ 	.word	0xffffffff


	//   ....[15]....
        /*0068*/ 	.word	0xffffffff


	//   ....[16]....
        /*006c*/ 	.word	0xffffffff


	//   ....[17]....
        /*0070*/ 	.word	0xffffffff


	//   ....[18]....
        /*0074*/ 	.word	0xffffffff


	//   ....[19]....
        /*0078*/ 	.word	0xffffffff


	//   ....[20]....
        /*007c*/ 	.word	0xffffffff


	//   ....[21]....
        /*0080*/ 	.word	0x0500002b


	//   ....[22]....
        /*0084*/ 	.word	0x0500002b


	//   ....[23]....
        /*0088*/ 	.word	0x0500002b


	//   ....[24]....
        /*008c*/ 	.word	0x0500002b


	//   ....[25]....
        /*0090*/ 	.word	0x0500002b


	//   ....[26]....
        /*0094*/ 	.word	0x0500002b


	//   ....[27]....
        /*0098*/ 	.word	0x0500002b


	//   ....[28]....
        /*009c*/ 	.word	0x0500002b


	//   ....[29]....
        /*00a0*/ 	.word	0x0500002b


	//   ....[30]....
        /*00a4*/ 	.word	0x0500002b


	//----- nvinfo : EIATTR_COOP_GROUP_INSTR_OFFSETS
	.align		4
.L_764:
        /*00a8*/ 	.byte	0x04, 0x28
        /*00aa*/ 	.short	(.L_766 - .L_765)


	//   ....[0]....
.L_765:
        /*00ac*/ 	.word	0x00012090


	//   ....[1]....
        /*00b0*/ 	.word	0x000120b0


	//   ....[2]....
        /*00b4*/ 	.word	0x000120d0


	//   ....[3]....
        /*00b8*/ 	.word	0x000120f0


	//   ....[4]....
        /*00bc*/ 	.word	0x00012110


	//   ....[5]....
        /*00c0*/ 	.word	0x00012440


	//   ....[6]....
        /*00c4*/ 	.word	0x00012460


	//   ....[7]....
        /*00c8*/ 	.word	0x00012480


	//   ....[8]....
        /*00cc*/ 	.word	0x000124a0


	//   ....[9]....
        /*00d0*/ 	.word	0x000124c0


	//   ....[10]....
        /*00d4*/ 	.word	0x00012630


	//   ....[11]....
        /*00d8*/ 	.word	0x000126a0


	//   ....[12]....
        /*00dc*/ 	.word	0x000126d0


	//   ....[13]....
        /*00e0*/ 	.word	0x000126e0


	//   ....[14]....
        /*00e4*/ 	.word	0x00012770


	//   ....[15]....
        /*00e8*/ 	.word	0x00012790


	//   ....[16]....
        /*00ec*/ 	.word	0x000127d0


	//   ....[17]....
        /*00f0*/ 	.word	0x00012870


	//   ....[18]....
        /*00f4*/ 	.word	0x000128c0


	//   ....[19]....
        /*00f8*/ 	.word	0x00012960


	//   ....[20]....
        /*00fc*/ 	.word	0x00012990


	//   ....[21]....
        /*0100*/ 	.word	0x000130c0


	//   ....[22]....
        /*0104*/ 	.word	0x00013130


	//   ....[23]....
        /*0108*/ 	.word	0x000131a0


	//   ....[24]....
        /*010c*/ 	.word	0x00013210


	//   ....[25]....
        /*0110*/ 	.word	0x00013280


	//   ....[26]....
        /*0114*/ 	.word	0x00013600


	//   ....[27]....
        /*0118*/ 	.word	0x00013670


	//   ....[28]....
        /*011c*/ 	.word	0x000136e0


	//   ....[29]....
        /*0120*/ 	.word	0x00013750


	//   ....[30]....
        /*0124*/ 	.word	0x000137c0


	//----- nvinfo : EIATTR_EXIT_INSTR_OFFSETS
	.align		4
.L_766:
        /*0128*/ 	.byte	0x04, 0x1c
        /*012a*/ 	.short	(.L_768 - .L_767)


	//   ....[0]....
.L_767:
        /*012c*/ 	.word	0x000005c0


	//   ....[1]....
        /*0130*/ 	.word	0x00013060


	//----- nvinfo : EIATTR_MAX_THREADS
	.align		4
.L_768:
        /*0134*/ 	.byte	0x04, 0x05
        /*0136*/ 	.short	(.L_770 - .L_769)
.L_769:
        /*0138*/ 	.word	0x00000100
        /*013c*/ 	.word	0x00000001
        /*0140*/ 	.word	0x00000001


	//----- nvinfo : EIATTR_CRS_STACK_SIZE
	.align		4
.L_770:
        /*0144*/ 	.byte	0x04, 0x1e
        /*0146*/ 	.short	(.L_772 - .L_771)
.L_771:
        /*0148*/ 	.word	0x00000000


	//----- nvinfo : EIATTR_CBANK_PARAM_SIZE
	.align		4
.L_772:
        /*014c*/ 	.byte	0x03, 0x19
        /*014e*/ 	.short	0x00e8


	//----- nvinfo : EIATTR_PARAM_CBANK
	.align		4
        /*0150*/ 	.byte	0x04, 0x0a
        /*0152*/ 	.short	(.L_774 - .L_773)
	.align		4
.L_773:
        /*0154*/ 	.word	index@(.nv.constant0._ZN10layer_norm31ln_parallel_residual_fwd_kernelINS_13Kernel_traitsI6__halfS2_S2_S2_fjLj6144ELj1ELj1ELj8ELj16ENS_18Kernel_traits_baseILj6144ES2_S2_S2_S2_fjLj256EEEEELb1ELb1ELb1EEEvNS_9FwdParamsE)
        /*0158*/ 	.short	0x0210
        /*015a*/ 	.short	0x00e8


	//----- nvinfo : EIATTR_SW_WAR
	.align		4
.L_774:
        /*015c*/ 	.byte	0x04, 0x36
        /*015e*/ 	.short	(.L_776 - .L_775)
.L_775:
        /*0160*/ 	.word	0x00000008
.L_776:


//--------------------- .nv.info._ZN10layer_norm31ln_parallel_residual_fwd_kernelINS_13Kernel_traitsIf13__nv_bfloat16S2_S2_fjLj6144ELj1ELj1ELj8ELj16ENS_18Kernel_traits_baseILj6144EfS2_S2_S2_fjLj256EEEEELb0ELb0ELb0EEEvNS_9FwdParamsE --------------------------
	.section	.nv.info._ZN10layer_norm31ln_parallel_residual_fwd_kernelINS_13Kernel_traitsIf13__nv_bfloat16S2_S2_fjLj6144ELj1ELj1ELj8ELj16ENS_18Kernel_traits_baseILj6144EfS2_S2_S2_fjLj256EEEEELb0ELb0ELb0EEEvNS_9FwdParamsE,"",@"SHT_CUDA_INFO"
	.sectionflags	@""
	.align	4


	//----- nvinfo : EIATTR_CUDA_API_VERSION
	.align		4
        /*0000*/ 	.byte	0x04, 0x37
        /*0002*/ 	.short	(.L_778 - .L_777)
.L_777:
        /*0004*/ 	.word	0x00000082


	//----- nvinfo : EIATTR_KPARAM_INFO
	.align		4
.L_778:
        /*0008*/ 	.byte	0x04, 0x17
        /*000a*/ 	.short	(.L_780 - .L_779)
.L_779:
        /*000c*/ 	.word	0x00000000
        /*0010*/ 	.short	0x0000
        /*0012*/ 	.short	0x0000
        /*0014*/ 	.byte	0x00, 0xf0, 0xa1, 0x03


	//----- nvinfo : EIATTR_SPARSE_MMA_MASK
	.align		4
.L_780:
        /*0018*/ 	.byte	0x03, 0x50
        /*001a*/ 	.short	0x0000


	//----- nvinfo : EIATTR_MAXREG_COUNT
	.align		4
        /*001c*/ 	.byte	0x03, 0x1b
        /*001e*/ 	.short	0x00ff


	//----- nvinfo : EIATTR_NUM_BARRIERS
	.align		4
        /*0020*/ 	.byte	0x02, 0x4c
        /*0022*/ 	.byte	0x01
	.zero		1


	//----- nvinfo : EIATTR_MERCURY_ISA_VERSION
	.align		4
        /*0024*/ 	.byte	0x03, 0x5f
        /*0026*/ 	.short	0x0101


	//----- nvinfo : EIATTR_COOP_GROUP_MASK_REGIDS
	.align		4
        /*0028*/ 	.byte	0x04, 0x29
        /*002a*/ 	.short	(.L_782 - .L_781)


	//   ....[0]....
.L_781:
        /*002c*/ 	.word	0xffffffff


	//   ....[1]....
        /*0030*/ 	.word	0xffffffff


	//   ....[2]....
        /*0034*/ 	.word	0xffffffff


	//   ....[3]....
        /*0038*/ 	.word	0xffffffff


	//   ....[4]....
        /*003c*/ 	.word	0xffffffff


	//   ....[5]....
        /*0040*/ 	.word	0xffffffff


	//   ....[6]....
        /*0044*/ 	.word	0xffffffff


	//   ....[7]....
        /*0048*/ 	.word	0xffffffff


	//   ....[8]....
        /*004c*/ 	.word	0xffffffff


	//   ....[9]....
        /*0050*/ 	.word	0xffffffff


	//   ....[10]....
        /*0054*/ 	.word	0xffffffff


	//   ....[11]....
        /*0058*/ 	.word	0xffffffff


	//   ....[12]....
        /*005c*/ 	.word	0xffffffff


	//   ....[13]....
        /*0060*/ 	.word	0xffffffff


	//   ....[14]....
        /*0064*/ 	.word	0xffffffff


	//   ....[15]....
        /*0068*/ 	.word	0xffffffff


	//   ....[16]....
        /*006c*/ 	.word	0xffffffff


	//   ....[17]....
        /*0070*/ 	.word	0xffffffff


	//   ....[18]....
        /*0074*/ 	.word	0xffffffff


	//   ....[19]....
        /*0078*/ 	.word	0xffffffff


	//   ....[20]....
        /*007c*/ 	.word	0xffffffff


	//   ....[21]....
        /*0080*/ 	.word	0x05000080


	//   ....[22]....
        /*0084*/ 	.word	0x05000080


	//   ....[23]....
        /*0088*/ 	.word	0x05000080


	//   ....[24]....
        /*008c*/ 	.word	0x05000080


	//   ....[25]....
        /*0090*/ 	.word	0x05000080


	//   ....[26]....
        /*0094*/ 	.word	0x05000080


	//   ....[27]....
        /*0098*/ 	.word	0x05000080


	//   ....[28]....
        /*009c*/ 	.word	0x05000080


	//   ....[29]....
        /*00a0*/ 	.word	0x05000080


	//   ....[30]....
        /*00a4*/ 	.word	0x05000080


	//----- nvinfo : EIATTR_COOP_GROUP_INSTR_OFFSETS
	.align		4
.L_782:
        /*00a8*/ 	.byte	0x04, 0x28
        /*00aa*/ 	.short	(.L_784 - .L_783)


	//   ....[0]....
.L_783:
        /*00ac*/ 	.word	0x00002bc0


	//   ....[1]....
        /*00b0*/ 	.word	0x00002be0


	//   ....[2]....
        /*00b4*/ 	.word	0x00002c00


	//   ....[3]....
        /*00b8*/ 	.word	0x00002c20


	//   ....[4]....
        /*00bc*/ 	.word	0x00002c40


	//   ....[5]....
        /*00c0*/ 	.word	0x00002f80


	//   ....[6]....
        /*00c4*/ 	.word	0x00002fa0


	//   ....[7]....
        /*00c8*/ 	.word	0x00002fc0


	//   ....[8]....
        /*00cc*/ 	.word	0x00002fe0


	//   ....[9]....
        /*00d0*/ 	.word	0x00003000


	//   ....[10]....
        /*00d4*/ 	.word	0x000031a0


	//   ....[11]....
        /*00d8*/ 	.word	0x000031f0


	//   ....[12]....
        /*00dc*/ 	.word	0x00003210


	//   ....[13]....
        /*00e0*/ 	.word	0x00003220


	//   ....[14]....
        /*00e4*/ 	.word	0x00003250


	//   ....[15]....
        /*00e8*/ 	.word	0x000032e0


	//   ....[16]....
        /*00ec*/ 	.word	0x00003330


	//   ....[17]....
        /*00f0*/ 	.word	0x000033e0


	//   ....[18]....
        /*00f4*/ 	.word	0x00003410


	//   ....[19]....
        /*00f8*/ 	.word	0x000034c0


	//   ....[20]....
        /*00fc*/ 	.word	0x000034e0


	//   ....[21]....
        /*0100*/ 	.word	0x00003f90


	//   ....[22]....
        /*0104*/ 	.word	0x00004000


	//   ....[23]....
        /*0108*/ 	.word	0x00004070


	//   ....[24]....
        /*010c*/ 	.word	0x000040e0


	//   ....[25]....
        /*0110*/ 	.word	0x00004150


	//   ....[26]....
        /*0114*/ 	.word	0x000044e0


	//   ....[27]....
        /*0118*/ 	.word	0x00004550


	//   ....[28]....
        /*011c*/ 	.word	0x000045c0


	//   ....[29]....
        /*0120*/ 	.word	0x00004630


	//   ....[30]....
        /*0124*/ 	.word	0x000046a0


	//----- nvinfo : EIATTR_EXIT_INSTR_OFFSETS
	.align		4
.L_784:
        /*0128*/ 	.byte	0x04, 0x1c
        /*012a*/ 	.short	(.L_786 - .L_785)


	//   ....[0]....
.L_785:
        /*012c*/ 	.word	0x00000840


	//   ....[1]....
        /*0130*/ 	.word	0x00003f30


	//----- nvinfo : EIATTR_MAX_THREADS
	.align		4
.L_786:
        /*0134*/ 	.byte	0x04, 0x05
        /*0136*/ 	.short	(.L_788 - .L_787)
.L_787:
        /*0138*/ 	.word	0x00000100
        /*013c*/ 	.word	0x00000001
        /*0140*/ 	.word	0x00000001


	//----- nvinfo : EIATTR_CRS_STACK_SIZE
	.align		4
.L_788:
        /*0144*/ 	.byte	0x04, 0x1e
        /*0146*/ 	.short	(.L_790 - .L_789)
.L_789:
        /*0148*/ 	.word	0x00000000


	//----- nvinfo : EIATTR_CBANK_PARAM_SIZE
	.align		4
.L_790:
        /*014c*/ 	.byte	0x03, 0x19
        /*014e*/ 	.short	0x00e8


	//----- nvinfo : EIATTR_PARAM_CBANK
	.align		4
        /*0150*/ 	.byte	0x04, 0x0a
        /*0152*/ 	.short	(.L_792 - .L_791)
	.align		4
.L_791:
        /*0154*/ 	.word	index@(.nv.constant0._ZN10layer_norm31ln_parallel_residual_fwd_kernelINS_13Kernel_traitsIf13__nv_bfloat16S2_S2_fjLj6144ELj1ELj1ELj8ELj16ENS_18Kernel_traits_baseILj6144EfS2_S2_S2_fjLj256EEEEELb0ELb0ELb0EEEvNS_9FwdParamsE)
        /*0158*/ 	.short	0x0210
        /*015a*/ 	.short	0x00e8


	//----- nvinfo : EIATTR_SW_WAR
	.align		4
.L_792:
        /*015c*/ 	.byte	0x04, 0x36
        /*015e*/ 	.short	(.L_794 - .L_793)
.L_793:
        /*0160*/ 	.word	0x00000008
.L_794:


//--------------------- .nv.info._ZN10layer_norm31ln_parallel_residual_fwd_kernelINS_13Kernel_traitsIf13__nv_bfloat16S2_S2_fjLj6144ELj1ELj1ELj8ELj16ENS_18Kernel_traits_baseILj6144EfS2_S2_S2_fjLj256EEEEELb0ELb0ELb1EEEvNS_9FwdParamsE --------------------------
	.section	.nv.info._ZN10layer_norm31ln_parallel_residual_fwd_kernelINS_13Kernel_traitsIf13__nv_bfloat16S2_S2_fjLj6144ELj1ELj1ELj8ELj16ENS_18Kernel_traits_baseILj6144EfS2_S2_S2_fjLj256EEEEELb0ELb0ELb1EEEvNS_9FwdParamsE,"",@"SHT_CUDA_INFO"
	.sectionflags	@""
	.align	4


	//----- nvinfo : EIATTR_CUDA_API_VERSION
	.align		4
        /*0000*/ 	.byte	0x04, 0x37
        /*0002*/ 	.short	(.L_796 - .L_795)
.L_795:
        /*0004*/ 	.word	0x00000082


	//----- nvinfo : EIATTR_KPARAM_INFO
	.align		4
.L_796:
        /*0008*/ 	.byte	0x04, 0x17
        /*000a*/ 	.short	(.L_798 - .L_797)
.L_797:
        /*000c*/ 	.word	0x00000000
        /*0010*/ 	.short	0x0000
        /*0012*/ 	.short	0x0000
        /*0014*/ 	.byte	0x00, 0xf0, 0xa1, 0x03


	//----- nvinfo : EIATTR_SPARSE_MMA_MASK
	.align		4
.L_798:
        /*0018*/ 	.byte	0x03, 0x50
        /*001a*/ 	.short	0x0000


	//----- nvinfo : EIATTR_MAXREG_COUNT
	.align		4
        /*001c*/ 	.byte	0x03, 0x1b
        /*001e*/ 	.short	0x00ff


	//----- nvinfo : EIATTR_NUM_BARRIERS
	.align		4
        /*0020*/ 	.byte	0x02, 0x4c
        /*0022*/ 	.byte	0x01
	.zero		1


	//----- nvinfo : EIATTR_MERCURY_ISA_VERSION
	.align		4
        /*0024*/ 	.byte	0x03, 0x5f
        /*0026*/ 	.short	0x0101


	//----- nvinfo : EIATTR_COOP_GROUP_MASK_REGIDS
	.align		4
        /*0028*/ 	.byte	0x04, 0x29
        /*002a*/ 	.short	(.L_800 - .L_799)


	//   ....[0]....
.L_799:
        /*002c*/ 	.word	0xffffffff


	//   ....[1]....
        /*0030*/ 	.word	0xffffffff


	//   ....[2]....
        /*0034*/ 	.word	0xffffffff


	//   ....[3]....
        /*0038*/ 	.word	0xffffffff


	//   ....[4]....
        /*003c*/ 	.word	0xffffffff


	//   ....[5]....
        /*0040*/ 	.word	0xffffffff


	//   ....[6]....
        /*0044*/ 	.word	0xffffffff


	//   ....[7]....
        /*0048*/ 	.word	0xffffffff


	//   ....[8]....
        /*004c*/ 	.word	0xffffffff


	//   ....[9]....
        /*0050*/ 	.word	0xffffffff


	//   ....[10]....
        /*0054*/ 	.word	0xffffffff


	//   ....[11]....
        /*0058*/ 	.word	0xffffffff


	//   ....[12]....
        /*005c*/ 	.word	0xffffffff


	//   ....[13]....
        /*0060*/ 	.word	0xffffffff


	//   ....[14]....
        /*0064*/ 	.word	0xffffffff


	//   ....[15]....
        /*0068*/ 	.word	0xffffffff


	//   ....[16]....
        /*006c*/ 	.word	0xffffffff


	//   ....[17]....
        /*0070*/ 	.word	0xffffffff


	//   ....[18]....
        /*0074*/ 	.word	0xffffffff


	//   ....[19]....
        /*0078*/ 	.word	0xffffffff


	//   ....[20]....
        /*007c*/ 	.word	0xffffffff


	//   ....[21]....
        /*0080*/ 	.word	0x0500007c


	//   ....[22]....
        /*0084*/ 	.word	0x0500007c


	//   ....[23]....
        /*0088*/ 	.word	0x0500007c


	//   ....[24]....
        /*008c*/ 	.word	0x0500007c


	//   ....[25]....
        /*0090*/ 	.word	0x0500007c


	//   ....[26]....
        /*0094*/ 	.word	0x0500007c


	//   ....[27]....
        /*0098*/ 	.word	0x0500007c


	//   ....[28]....
        /*009c*/ 	.word	0x0500007c


	//   ....[29]....
        /*00a0*/ 	.word	0x0500007c


	//   ....[30]....
        /*00a4*/ 	.word	0x0500007c


	//----- nvinfo : EIATTR_COOP_GROUP_INSTR_OFFSETS
	.align		4
.L_800:
        /*00a8*/ 	.byte	0x04, 0x28
        /*00aa*/ 	.short	(.L_802 - .L_801)


	//   ....[0]....
.L_801:
        /*00ac*/ 	.word	0x000025e0


	//   ....[1]....
        /*00b0*/ 	.word	0x00002600


	//   ....[2]....
        /*00b4*/ 	.word	0x00002620


	//   ....[3]....
        /*00b8*/ 	.word	0x00002640


	//   ....[4]....
        /*00bc*/ 	.word	0x00002660


	//   ....[5]....
        /*00c0*/ 	.word	0x00002990


	//   ....[6]....
        /*00c4*/ 	.word	0x000029b0


	//   ....[7]....
        /*00c8*/ 	.word	0x000029d0


	//   ....[8]....
        /*00cc*/ 	.word	0x000029f0


	//   ....[9]....
        /*00d0*/ 	.word	0x00002a10


	//   ....[10]....
        /*00d4*/ 	.word	0x00002b60


	//   ....[11]....
        /*00d8*/ 	.word	0x00002bb0


	//   ....[12]....
        /*00dc*/ 	.word	0x00002be0


	//   ....[13]....
        /*00e0*/ 	.word	0x00002bf0


	//   ....[14]....
        /*00e4*/ 	.word	0x00002c50


	//   ....[15]....
        /*00e8*/ 	.word	0x00002cd0


	//   ....[16]....
        /*00ec*/ 	.word	0x00002cf0


	//   ....[17]....
        /*00f0*/ 	.word	0x00002d60


	//   ....[18]....
        /*00f4*/ 	.word	0x00002dd0


	//   ....[19]....
        /*00f8*/ 	.word	0x00002e80


	//   ....[20]....
        /*00fc*/ 	.word	0x00002ea0


	//   ....[21]....
        /*0100*/ 	.word	0x00003900


	//   ....[22]....
        /*0104*/ 	.word	0x00003970


	//   ....[23]....
        /*0108*/ 	.word	0x000039e0


	//   ....[24]....
        /*010c*/ 	.word	0x00003a50


	//   ....[25]....
        /*0110*/ 	.word	0x00003ac0


	//   ....[26]....
        /*0114*/ 	.word	0x00003e30


	//   ....[27]....
        /*0118*/ 	.word	0x00003ea0


	//   ....[28]....
        /*011c*/ 	.word	0x00003f10


	//   ....[29]....
        /*0120*/ 	.word	0x00003f80


	//   ....[30]....
        /*0124*/ 	.word	0x00003ff0


	//----- nvinfo : EIATTR_EXIT_INSTR_OFFSETS
	.align		4
.L_802:
        /*0128*/ 	.byte	0x04, 0x1c
        /*012a*/ 	.short	(.L_804 - .L_803)


	//   ....[0]....
.L_803:
        /*012c*/ 	.word	0x00000440


	//   ....[1]....
        /*0130*/ 	.word	0x000038a0


	//----- nvinfo : EIATTR_MAX_THREADS
	.align		4
.L_804:
        /*0134*/ 	.byte	0x04, 0x05
        /*0136*/ 	.short	(.L_806 - .L_805)
.L_805:
        /*0138*/ 	.word	0x00000100
        /*013c*/ 	.word	0x00000001
        /*0140*/ 	.word	0x00000001


	//----- nvinfo : EIATTR_CRS_STACK_SIZE
	.align		4
.L_806:
        /*0144*/ 	.byte	0x04, 0x1e
        /*0146*/ 	.short	(.L_808 - .L_807)
.L_807:
        /*0148*/ 	.word	0x00000000


	//----- nvinfo : EIATTR_CBANK_PARAM_SIZE
	.align		4
.L_808:
        /*014c*/ 	.byte	0x03, 0x19
        /*014e*/ 	.short	0x00e8


	//----- nvinfo : EIATTR_PARAM_CBANK
	.align		4
        /*0150*/ 	.byte	0x04, 0x0a
        /*0152*/ 	.short	(.L_810 - .L_809)
	.align		4
.L_809:
        /*0154*/ 	.word	index@(.nv.constant0._ZN10layer_norm31ln_parallel_residual_fwd_kernelINS_13Kernel_traitsIf13__nv_bfloat16S2_S2_fjLj6144ELj1ELj1ELj8ELj16ENS_18Kernel_traits_baseILj6144EfS2_S2_S2_fjLj256EEEEELb0ELb0ELb1EEEvNS_9FwdParamsE)
        /*0158*/ 	.short	0x0210
        /*015a*/ 	.short	0x00e8


	//----- nvinfo : EIATTR_SW_WAR
	.align		4
.L_810:
        /*015c*/ 	.byte	0x04, 0x36
        /*015e*/ 	.short	(.L_812 - .L_811)
.L_811:
        /*0160*/ 	.word	0x00000008
.L_812:


//--------------------- .nv.info._ZN10layer_norm31ln_parallel_residual_fwd_kernelINS_13Kernel_traitsIf13__nv_bfloat16S2_S2_fjLj6144ELj1ELj1ELj8ELj16ENS_18Kernel_traits_baseILj6144EfS2_S2_S2_fjLj256EEEEELb0ELb1ELb0EEEvNS_9FwdParamsE --------------------------
	.section	.nv.info._ZN10layer_norm31ln_parallel_residual_fwd_kernelINS_13Kernel_traitsIf13__nv_bfloat16S2_S2_fjLj6144ELj1ELj1ELj8ELj16ENS_18Kernel_traits_baseILj6144EfS2_S2_S2_fjLj256EEEEELb0ELb1ELb0EEEvNS_9FwdParamsE,"",@"SHT_CUDA_INFO"
	.sectionflags	@""
	.align	4


	//----- nvinfo : EIATTR_CUDA_API_VERSION
	.align		4
        /*0000*/ 	.byte	0x04, 0x37
        /*0002*/ 	.short	(.L_814 - .L_813)
.L_813:
        /*0004*/ 	.word	0x00000082


	//----- nvinfo : EIATTR_KPARAM_INFO
	.align		4
.L_814:
        /*0008*/ 	.byte	0x04, 0x17
        /*000a*/ 	.short	(.L_816 - .L_815)
.L_815:
        /*000c*/ 	.word	0x00000000
        /*0010*/ 	.short	0x0000
        /*0012*/ 	.short	0x0000
        /*0014*/ 	.byte	0x00, 0xf0, 0xa1, 0x03


	//----- nvinfo : EIATTR_SPARSE_MMA_MASK
	.align		4
.L_816:
        /*0018*/ 	.byte	0x03, 0x50
        /*001a*/ 	.short	0x0000


	//----- nvinfo : EIATTR_MAXREG_COUNT
	.align		4
        /*001c*/ 	.byte	0x03, 0x1b
        /*001e*/ 	.short	0x00ff


	//----- nvinfo : EIATTR_NUM_BARRIERS
	.align		4
        /*0020*/ 	.byte	0x02, 0x4c
        /*0022*/ 	.byte	0x01
	.zero		1


	//----- nvinfo : EIATTR_MERCURY_ISA_VERSION
	.align		4
        /*0024*/ 	.byte	0x03, 0x5f
        /*0026*/ 	.short	0x0101


	//----- nvinfo : EIATTR_COOP_GROUP_MASK_REGIDS
	.align		4
        /*0028*/ 	.byte	0x04, 0x29
        /*002a*/ 	.short	(.L_818 - .L_817)


	//   ....[0]....
.L_817:
        /*002c*/ 	.word	0xffffffff


	//   ....[1]....
        /*0030*/ 	.word	0xffffffff


	//   ....[2]....
        /*0034*/ 	.word	0xffffffff


	//   ....[3]....
        /*0038*/ 	.word	0xffffffff


	//   ....[4]....
        /*003c*/ 	.word	0xffffffff


	//   ....[5]....
        /*0040*/ 	.word	0xffffffff


	//   ....[6]....
        /*0044*/ 	.word	0xffffffff


	//   ....[7]....
        /*0048*/ 	.word	0xffffffff


	//   ....[8]....
        /*004c*/ 	.word	0xffffffff


	//   ....[9]....
        /*0050*/ 	.word	0xffffffff


	//   ....[10]....
        /*0054*/ 	.word	0xffffffff


	//   ....[11]....
        /*0058*/ 	.word	0xffffffff


	//   ....[12]....
        /*005c*/ 	.word	0xffffffff


	//   ....[13]....
        /*0060*/ 	.word	0xffffffff


	//   ....[14]....
        /*0064*/ 	.word	0xffffffff


	//   ....[15]....
        /*0068*/ 	.word	0xffffffff


	//   ....[16]....
        /*006c*/ 	.word	0xffffffff


	//   ....[17]....
        /*0070*/ 	.word	0xffffffff


	//   ....[18]....
        /*0074*/ 	.word	0xffffffff


	//   ....[19]....
        /*0078*/ 	.word	0xffffffff


	//   ....[20]....
        /*007c*/ 	.word	0xffffffff


	//   ....[21]....
        /*0080*/ 	.word	0x05000056


	//   ....[22]....
        /*0084*/ 	.word	0x05000056


	//   ....[23]....
        /*0088*/ 	.word	0x05000056


	//   ....[24]....
        /*008c*/ 	.word	0x05000056


	//   ....[25]....
        /*0090*/ 	.word	0x05000056


	//   ....[26]....
        /*0094*/ 	.word	0x05000056


	//   ....[27]....
        /*0098*/ 	.word	0x05000056


	//   ....[28]....
        /*009c*/ 	.word	0x05000056


	//   ....[29]....
        /*00a0*/ 	.word	0x05000056


	//   ....[30]....
        /*00a4*/ 	.word	0x05000056


	//----- nvinfo : EIATTR_COOP_GROUP_INSTR_OFFSETS
	.align		4
.L_818:
        /*00a8*/ 	.byte	0x04, 0x28
        /*00aa*/ 	.short	(.L_820 - .L_819)


	//   ....[0]....
.L_819:
        /*00ac*/ 	.word	0x00002860


	//   ....[1]....
        /*00b0*/ 	.word	0x00002880


	//   ....[2]....
        /*00b4*/ 	.word	0x000028a0


	//   ....[3]....
        /*00b8*/ 	.word	0x000028c0


	//   ....[4]....
        /*00bc*/ 	.word	0x000028e0


	//   ....[5]....
        /*00c0*/ 	.word	0x00002c20


	//   ....[6]....
        /*00c4*/ 	.word	0x00002c40


	//   ....[7]....
        /*00c8*/ 	.word	0x00002c60


	//   ....[8]....
        /*00cc*/ 	.word	0x00002c80


	//   ....[9]....
        /*00d0*/ 	.word	0x00002ca0


	//   ....[10]....
        /*00d4*/ 	.word	0x00002e40


	//   ....[11]....
        /*00d8*/ 	.word	0x00002e90


	//   ....[12]....
        /*00dc*/ 	.word	0x00002eb0


	//   ....[13]....
        /*00e0*/ 	.word	0x00002ec0


	//   ....[14]....
        /*00e4*/ 	.word	0x00002f10


	//   ....[15]....
        /*00e8*/ 	.word	0x00002f90


	//   ....[16]....
        /*00ec*/ 	.word	0x00002fc0


	//   ....[17]....
        /*00f0*/ 	.word	0x00003080


	//   ....[18]....
        /*00f4*/ 	.word	0x000030b0


	//   ....[19]....
        /*00f8*/ 	.word	0x00003150


	//   ....[20]....
        /*00fc*/ 	.word	0x00003170


	//   ....[21]....
        /*0100*/ 	.word	0x00003960


	//   ....[22]....
        /*0104*/ 	.word	0x000039d0


	//   ....[23]....
        /*0108*/ 	.word	0x00003a40


	//   ....[24]....
        /*010c*/ 	.word	0x00003ab0


	//   ....[25]....
        /*0110*/ 	.word	0x00003b20


	//   ....[26]....
        /*0114*/ 	.word	0x00003ea0


	//   ....[27]....
        /*0118*/ 	.word	0x00003f10


	//   ....[28]....
        /*011c*/ 	.word	0x00003f80


	//   ....[29]....
        /*0120*/ 	.word	0x00003ff0


	//   ....[30]....
        /*0124*/ 	.word	0x00004060


	//----- nvinfo : EIATTR_EXIT_INSTR_OFFSETS
	.align		4
.L_820:
        /*0128*/ 	.byte	0x04, 0x1c
        /*012a*/ 	.short	(.L_822 - .L_821)


	//   ....[0]....
.L_821:
        /*012c*/ 	.word	0x000004e0


	//   ....[1]....
        /*0130*/ 	.word	0x00003900


	//----- nvinfo : EIATTR_MAX_THREADS
	.align		4
.L_822:
        /*0134*/ 	.byte	0x04, 0x05
        /*0136*/ 	.short	(.L_824 - .L_823)
.L_823:
        /*0138*/ 	.word	0x00000100
        /*013c*/ 	.word	0x00000001
        /*0140*/ 	.word	0x00000001


	//----- nvinfo : EIATTR_CRS_STACK_SIZE
	.align		4
.L_824:
        /*0144*/ 	.byte	0x04, 0x1e
        /*0146*/ 	.short	(.L_826 - .L_825)
.L_825:
        /*0148*/ 	.word	0x00000000


	//----- nvinfo : EIATTR_CBANK_PARAM_SIZE
	.align		4
.L_826:
        /*014c*/ 	.byte	0x03, 0x19
        /*014e*/ 	.short	0x00e8


	//----- nvinfo : EIATTR_PARAM_CBANK
	.align		4
        /*0150*/ 	.byte	0x04, 0x0a
        /*0152*/ 	.short	(.L_828 - .L_827)
	.align		4
.L_827:
        /*0154*/ 	.word	index@(.nv.constant0._ZN10layer_norm31ln_parallel_residual_fwd_kernelINS_13Kernel_traitsIf13__nv_bfloat16S2_S2_fjLj6144ELj1ELj1ELj8ELj16ENS_18Kernel_traits_baseILj6144EfS2_S2_S2_fjLj256EEEEELb0ELb1ELb0EEEvNS_9FwdParamsE)
        /*0158*/ 	.short	0x0210
        /*015a*/ 	.short	0x00e8


	//----- nvinfo : EIATTR_SW_WAR
	.align		4
.L_828:
        /*015c*/ 	.byte	0x04, 0x36
        /*015e*/ 	.short	(.L_830 - .L_829)
.L_829:
        /*0160*/ 	.word	0x00000008
.L_830:


//--------------------- .nv.info._ZN10layer_norm31ln_parallel_residual_fwd_kernelINS_13Kernel_traitsIf13__nv_bfloat16S2_S2_fjLj6144ELj1ELj1ELj8ELj16ENS_18Kernel_traits_baseILj6144EfS2_S2_S2_fjLj256EEEEELb0ELb1ELb1EEEvNS_9FwdParamsE --------------------------
	.section	.nv.info._ZN10layer_norm31ln_parallel_residual_fwd_kernelINS_13Kernel_traitsIf13__nv_bfloat16S2_S2_fjLj6144ELj1ELj1ELj8ELj16ENS_18Kernel_traits_baseILj6144EfS2_S2_S2_fjLj256EEEEELb0ELb1ELb1EEEvNS_9FwdParamsE,"",@"SHT_CUDA_INFO"
	.sectionflags	@""
	.align	4


	//----- nvinfo : EIATTR_CUDA_API_VERSION
	.align		4
        /*0000*/ 	.byte	0x04, 0x37
        /*0002*/ 	.short	(.L_832 - .L_831)
.L_831:
        /*0004*/ 	.word	0x00000082


	//----- nvinfo : EIATTR_KPARAM_INFO
	.align		4
.L_832:
        /*0008*/ 	.byte	0x04, 0x17
        /*000a*/ 	.short	(.L_834 - .L_833)
.L_833:
        /*000c*/ 	.word	0x00000000
        /*0010*/ 	.short	0x0000
        /*0012*/ 	.short	0x0000
        /*0014*/ 	.byte	0x00, 0xf0, 0xa1, 0x03


	//----- nvinfo : EIATTR_SPARSE_MMA_MASK
	.align		4
.L_834:
        /*0018*/ 	.byte	0x03, 0x50
        /*001a*/ 	.short	0x0000


	//----- nvinfo : EIATTR_MAXREG_COUNT
	.align		4
        /*001c*/ 	.byte	0x03, 0x1b
        /*001e*/ 	.short	0x00ff


	//----- nvinfo : EIATTR_NUM_BARRIERS
	.align		4
        /*0020*/ 	.byte	0x02, 0x4c
        /*0022*/ 	.byte	0x01
	.zero		1


	//----- nvinfo : EIATTR_MERCURY_ISA_VERSION
	.align		4
        /*0024*/ 	.byte	0x03, 0x5f
        /*0026*/ 	.short	0x0101


	//----- nvinfo : EIATTR_COOP_GROUP_MASK_REGIDS
	.align		4
        /*0028*/ 	.byte	0x04, 0x29
        /*002a*/ 	.short	(.L_836 - .L_835)


	//   ....[0]....
.L_835:
        /*002c*/ 	.word	0xffffffff


	//   ....[1]....
        /*0030*/ 	.word	0xffffffff


	//   ....[2]....
        /*0034*/ 	.word	0xffffffff


	//   ....[3]....
        /*0038*/ 	.word	0xffffffff


	//   ....[4]....
        /*003c*/ 	.word	0xffffffff


	//   ....[5]....
        /*0040*/ 	.word	0xffffffff


	//   ....[6]....
        /*0044*/ 	.word	0xffffffff


	//   ....[7]....
        /*0048*/ 	.word	0xffffffff


	//   ....[8]....
        /*004c*/ 	.word	0xffffffff


	//   ....[9]....
        /*0050*/ 	.word	0xffffffff


	//   ....[10]....
        /*0054*/ 	.word	0xffffffff


	//   ....[11]....
        /*0058*/ 	.word	0xffffffff


	//   ....[12]....
        /*005c*/ 	.word	0xffffffff


	//   ....[13]....
        /*0060*/ 	.word	0xffffffff


	//   ....[14]....
        /*0064*/ 	.word	0xffffffff


	//   ....[15]....
        /*0068*/ 	.word	0xffffffff


	//   ....[16]....
        /*006c*/ 	.word	0xffffffff


	//   ....[17]....
        /*0070*/ 	.word	0xffffffff


	//   ....[18]....
        /*0074*/ 	.word	0xffffffff


	//   ....[19]....
        /*0078*/ 	.word	0xffffffff


	//   ....[20]....
        /*007c*/ 	.word	0xffffffff


	//   ....[21]....
        /*0080*/ 	.word	0x0500004c


	//   ....[22]....
        /*0084*/ 	.word	0x0500004c


	//   ....[23]....
        /*0088*/ 	.word	0x0500004c


	//   ....[24]....
        /*008c*/ 	.word	0x0500004c


	//   ....[25]....
        /*0090*/ 	.word	0x0500004c


	//   ....[26]....
        /*0094*/ 	.word	0x0500004c


	//   ....[27]....
        /*0098*/ 	.word	0x0500004c


	//   ....[28]....
        /*009c*/ 	.word	0x0500004c


	//   ....[29]....
        /*00a0*/ 	.word	0x0500004c


	//   ....[30]....
        /*00a4*/ 	.word	0x0500004c


	//----- nvinfo : EIATTR_COOP_GROUP_INSTR_OFFSETS
	.align		4
.L_836:
        /*00a8*/ 	.byte	0x04, 0x28
        /*00aa*/ 	.short	(.L_838 - .L_837)


	//   ....[0]....
.L_837:
        /*00ac*/ 	.word	0x00002350


	//   ....[1]....
        /*00b0*/ 	.word	0x00002370


	//   ....[2]....
        /*00b4*/ 	.word	0x00002390


	//   ....[3]....
        /*00b8*/ 	.word	0x000023b0


	//   ....[4]....
        /*00bc*/ 	.word	0x000023d0


	//   ....[5]....
        /*00c0*/ 	.word	0x00002700


	//   ....[6]....
        /*00c4*/ 	.word	0x00002720


	//   ....[7]....
        /*00c8*/ 	.word	0x00002740


	//   ....[8]....
        /*00cc*/ 	.word	0x00002760


	//   ....[9]....
        /*00d0*/ 	.word	0x00002780


	//   ....[10]....
        /*00d4*/ 	.word	0x000028e0


	//   ....[11]....
        /*00d8*/ 	.word	0x00002940


	//   ....[12]....
        /*00dc*/ 	.word	0x00002960


	//   ....[13]....
        /*00e0*/ 	.word	0x00002970


	//   ....[14]....
        /*00e4*/ 	.word	0x00002a20


	//   ....[15]....
        /*00e8*/ 	.word	0x00002a40


	//   ....[16]....
        /*00ec*/ 	.word	0x00002a70


	//   ....[17]....
        /*00f0*/ 	.word	0x00002b30


	//   ....[18]....
        /*00f4*/ 	.word	0x00002b60


	//   ....[19]....
        /*00f8*/ 	.word	0x00002c00


	//   ....[20]....
        /*00fc*/ 	.word	0x00002c20


	//   ....[21]....
        /*0100*/ 	.word	0x00003340


	//   ....[22]....
        /*0104*/ 	.word	0x000033b0


	//   ....[23]....
        /*0108*/ 	.word	0x00003420


	//   ....[24]....
        /*010c*/ 	.word	0x00003490


	//   ....[25]....
        /*0110*/ 	.word	0x00003500


	//   ....[26]....
        /*0114*/ 	.word	0x00003870


	//   ....[27]....
        /*0118*/ 	.word	0x000038e0


	//   ....[28]....
        /*011c*/ 	.word	0x00003950


	//   ....[29]....
        /*0120*/ 	.word	0x000039c0


	//   ....[30]....
        /*0124*/ 	.word	0x00003a30


	//----- nvinfo : EIATTR_EXIT_INSTR_OFFSETS
	.align		4
.L_838:
        /*0128*/ 	.byte	0x04, 0x1c
        /*012a*/ 	.short	(.L_840 - .L_839)


	//   ....[0]....
.L_839:
        /*012c*/ 	.word	0x00000270


	//   ....[1]....
        /*0130*/ 	.word	0x000032e0


	//----- nvinfo : EIATTR_MAX_THREADS
	.align		4
.L_840:
        /*0134*/ 	.byte	0x04, 0x05
        /*0136*/ 	.short	(.L_842 - .L_841)
.L_841:
        /*0138*/ 	.word	0x00000100
        /*013c*/ 	.word	0x00000001
        /*0140*/ 	.word	0x00000001


	//----- nvinfo : EIATTR_CRS_STACK_SIZE
	.align		4
.L_842:
        /*0144*/ 	.byte	0x04, 0x1e
        /*0146*/ 	.short	(.L_844 - .L_843)
.L_843:
        /*0148*/ 	.word	0x00000000


	//----- nvinfo : EIATTR_CBANK_PARAM_SIZE
	.align		4
.L_844:
        /*014c*/ 	.byte	0x03, 0x19
        /*014e*/ 	.short	0x00e8


	//----- nvinfo : EIATTR_PARAM_CBANK
	.align		4
        /*0150*/ 	.byte	0x04, 0x0a
        /*0152*/ 	.short	(.L_846 - .L_845)
	.align		4
.L_845:
        /*0154*/ 	.word	index@(.nv.constant0._ZN10layer_norm31ln_parallel_residual_fwd_kernelINS_13Kernel_traitsIf13__nv_bfloat16S2_S2_fjLj6144ELj1ELj1ELj8ELj16ENS_18Kernel_traits_baseILj6144EfS2_S2_S2_fjLj256EEEEELb0ELb1ELb1EEEvNS_9FwdParamsE)
        /*0158*/ 	.short	0x0210
        /*015a*/ 	.short	0x00e8


	//----- nvinfo : EIATTR_SW_WAR
	.align		4
.L_846:
        /*015c*/ 	.byte	0x04, 0x36
        /*015e*/ 	.short	(.L_848 - .L_847)
.L_847:
        /*0160*/ 	.word	0x00000008
.L_848:


//--------------------- .nv.info._ZN10layer_norm31ln_parallel_residual_fwd_kernelINS_13Kernel_traitsIf13__nv_bfloat16S2_S2_fjLj6144ELj1ELj1ELj8ELj16ENS_18Kernel_traits_baseILj6144EfS2_S2_S2_fjLj256EEEEELb1ELb0ELb0EEEvNS_9FwdParamsE --------------------------
	.section	.nv.info._ZN10layer_norm31ln_parallel_residual_fwd_kernelINS_13Kernel_traitsIf13__nv_bfloat16S2_S2_fjLj6144ELj1ELj1ELj8ELj16ENS_18Kernel_traits_baseILj6144EfS2_S2_S2_fjLj256EEEEELb1ELb0ELb0EEEvNS_9FwdParamsE,"",@"SHT_CUDA_INFO"
	.sectionflags	@""
	.align	4


	//----- nvinfo : EIATTR_CUDA_API_VERSION
	.align		4
        /*0000*/ 	.byte	0x04, 0x37
        /*0002*/ 	.short	(.L_850 - .L_849)
.L_849:
        /*0004*/ 	.word	0x00000082


	//----- nvinfo : EIATTR_KPARAM_INFO
	.align		4
.L_850:
        /*0008*/ 	.byte	0x04, 0x17
        /*000a*/ 	.short	(.L_852 - .L_851)
.L_851:
        /*000c*/ 	.word	0x00000000
        /*0010*/ 	.short	0x0000
        /*0012*/ 	.short	0x0000
        /*0014*/ 	.byte	0x00, 0xf0, 0xa1, 0x03


	//----- nvinfo : EIATTR_SPARSE_MMA_MASK
	.align		4
.L_852:
        /*0018*/ 	.byte	0x03, 0x50
        /*001a*/ 	.short	0x0000


	//----- nvinfo : EIATTR_MAXREG_COUNT
	.align		4
        /*001c*/ 	.byte	0x03, 0x1b
        /*001e*/ 	.short	0x00ff


	//----- nvinfo : EIATTR_NUM_BARRIERS
	.align		4
        /*0020*/ 	.byte	0x02, 0x4c
        /*0022*/ 	.byte	0x01
	.zero		1


	//----- nvinfo : EIATTR_MERCURY_ISA_VERSION
	.align		4
        /*0024*/ 	.byte	0x03, 0x5f
        /*0026*/ 	.short	0x0101


	//----- nvinfo : EIATTR_COOP_GROUP_MASK_REGIDS
	.align		4
        /*0028*/ 	.byte	0x04, 0x29
        /*002a*/ 	.short	(.L_854 - .L_853)


	//   ....[0]....
.L_853:
        /*002c*/ 	.word	0xffffffff


	//   ....[1]....
        /*0030*/ 	.word	0xffffffff


	//   ....[2]....
        /*0034*/ 	.word	0xffffffff


	//   ....[3]....
        /*0038*/ 	.word	0xffffffff


	//   ....[4]....
        /*003c*/ 	.word	0xffffffff


	//   ....[5]....
        /*0040*/ 	.word	0xffffffff


	//   ....[6]....
        /*0044*/ 	.word	0xffffffff


	//   ....[7]....
        /*0048*/ 	.word	0xffffffff


	//   ....[8]....
        /*004c*/ 	.word	0xffffffff


	//   ....[9]....
        /*0050*/ 	.word	0xffffffff


	//   ....[10]....
        /*0054*/ 	.word	0xffffffff


	//   ....[11]....
        /*0058*/ 	.word	0xffffffff


	//   ....[12]....
        /*005c*/ 	.word	0xffffffff


	//   ....[13]....
        /*0060*/ 	.word	0xffffffff


	//   ....[14]....
        /*0064*/ 	.word	0xffffffff


	//   ....[15]....
        /*0068*/ 	.word	0xffffffff


	//   ....[16]....
        /*006c*/ 	.word	0xffffffff


	//   ....[17]....
        /*0070*/ 	.word	0xffffffff


	//   ....[18]....
        /*0074*/ 	.word	0xffffffff


	//   ....[19]....
        /*0078*/ 	.word	0xffffffff


	//   ....[20]....
        /*007c*/ 	.word	0xffffffff


	//   ....[21]....
        /*0080*/ 	.word	0x05000074


	//   ....[22]....
        /*0084*/ 	.word	0x05000074


	//   ....[23]....
        /*0088*/ 	.word	0x05000074


	//   ....[24]....
        /*008c*/ 	.word	0x05000074


	//   ....[25]....
        /*0090*/ 	.word	0x05000074


	//   ....[26]....
        /*0094*/ 	.word	0x05000074


	//   ....[27]....
        /*0098*/ 	.word	0x05000074


	//   ....[28]....
        /*009c*/ 	.word	0x05000074


	//   ....[29]....
        /*00a0*/ 	.word	0x05000074


	//   ....[30]....
        /*00a4*/ 	.word	0x05000074


	//----- nvinfo : EIATTR_COOP_GROUP_INSTR_OFFSETS
	.align		4
.L_854:
        /*00a8*/ 	.byte	0x04, 0x28
        /*00aa*/ 	.short	(.L_856 - .L_855)


	//   ....[0]....
.L_855:
        /*00ac*/ 	.word	0x00012b60


	//   ....[1]....
        /*00b0*/ 	.word	0x00012b80


	//   ....[2]....
        /*00b4*/ 	.word	0x00012ba0


	//   ....[3]....
        /*00b8*/ 	.word	0x00012bc0


	//   ....[4]....
        /*00bc*/ 	.word	0x00012be0


	//   ....[5]....
        /*00c0*/ 	.word	0x00012f20


	//   ....[6]....
        /*00c4*/ 	.word	0x00012f40


	//   ....[7]....
        /*00c8*/ 	.word	0x00012f60


	//   ....[8]....
        /*00cc*/ 	.word	0x00012f80


	//   ....[9]....
        /*00d0*/ 	.word	0x00012fa0


	//   ....[10]....
        /*00d4*/ 	.word	0x00013130


	//   ....[11]....
        /*00d8*/ 	.word	0x00013180


	//   ....[12]....
        /*00dc*/ 	.word	0x000131a0


	//   ....[13]....
        /*00e0*/ 	.word	0x000131b0


	//   ....[14]....
        /*00e4*/ 	.word	0x00013270


	//   ....[15]....
        /*00e8*/ 	.word	0x000132a0


	//   ....[16]....
        /*00ec*/ 	.word	0x000132b0


	//   ....[17]....
        /*00f0*/ 	.word	0x00013360


	//   ....[18]....
        /*00f4*/ 	.word	0x000133a0


	//   ....[19]....
        /*00f8*/ 	.word	0x00013450


	//   ....[20]....
        /*00fc*/ 	.word	0x00013470


	//   ....[21]....
        /*0100*/ 	.word	0x00013f30


	//   ....[22]....
        /*0104*/ 	.word	0x00013fa0


	//   ....[23]....
        /*0108*/ 	.word	0x00014010


	//   ....[24]....
        /*010c*/ 	.word	0x00014080


	//   ....[25]....
        /*0110*/ 	.word	0x000140f0


	//   ....[26]....
        /*0114*/ 	.word	0x00014480


	//   ....[27]....
        /*0118*/ 	.word	0x000144f0


	//   ....[28]....
        /*011c*/ 	.word	0x00014560


	//   ....[29]....
        /*0120*/ 	.word	0x000145d0


	//   ....[30]....
        /*0124*/ 	.word	0x00014640


	//----- nvinfo : EIATTR_EXIT_INSTR_OFFSETS
	.align		4
.L_856:
        /*0128*/ 	.byte	0x04, 0x1c
        /*012a*/ 	.short	(.L_858 - .L_857)


	//   ....[0]....
.L_857:
        /*012c*/ 	.word	0x00000c70


	//   ....[1]....
        /*0130*/ 	.word	0x00013ed0


	//----- nvinfo : EIATTR_MAX_THREADS
	.align		4
.L_858:
        /*0134*/ 	.byte	0x04, 0x05
        /*0136*/ 	.short	(.L_860 - .L_859)
.L_859:
        /*0138*/ 	.word	0x00000100
        /*013c*/ 	.word	0x00000001
        /*0140*/ 	.word	0x00000001


	//----- nvinfo : EIATTR_CRS_STACK_SIZE
	.align		4
.L_860:
        /*0144*/ 	.byte	0x04, 0x1e
        /*0146*/ 	.short	(.L_862 - .L_861)
.L_861:
        /*0148*/ 	.word	0x00000000


	//----- nvinfo : EIATTR_CBANK_PARAM_SIZE
	.align		4
.L_862:
        /*014c*/ 	.byte	0x03, 0x19
        /*014e*/ 	.short	0x00e8


	//----- nvinfo : EIATTR_PARAM_CBANK
	.align		4
        /*0150*/ 	.byte	0x04, 0x0a
        /*0152*/ 	.short	(.L_864 - .L_863)
	.align		4
.L_863:
        /*0154*/ 	.word	index@(.nv.constant0._ZN10layer_norm31ln_parallel_residual_fwd_kernelINS_13Kernel_traitsIf13__nv_bfloat16S2_S2_fjLj6144ELj1ELj1ELj8ELj16ENS_18Kernel_traits_baseILj6144EfS2_S2_S2_fjLj256EEEEELb1ELb0ELb0EEEvNS_9FwdParamsE)
        /*0158*/ 	.short	0x0210
        /*015a*/ 	.short	0x00e8


	//----- nvinfo : EIATTR_SW_WAR
	.align		4
.L_864:
        /*015c*/ 	.byte	0x04, 0x36
        /*015e*/ 	.short	(.L_866 - .L_865)
.L_865:
        /*0160*/ 	.word	0x00000008
.L_866:


//--------------------- .nv.info._ZN10layer_norm31ln_parallel_residual_fwd_kernelINS_13Kernel_traitsIf13__nv_bfloat16S2_S2_fjLj6144ELj1ELj1ELj8ELj16ENS_18Kernel_traits_baseILj6144EfS2_S2_S2_fjLj256EEEEELb1ELb0ELb1EEEvNS_9FwdParamsE --------------------------
	.section	.nv.info._ZN10layer_norm31ln_parallel_residual_fwd_kernelINS_13Kernel_traitsIf13__nv_bfloat16S2_S2_fjLj6144ELj1ELj1ELj8ELj16ENS_18Kernel_traits_baseILj6144EfS2_S2_S2_fjLj256EEEEELb1ELb0ELb1EEEvNS_9FwdParamsE,"",@"SHT_CUDA_INFO"
	.sectionflags	@""
	.align	4


	//----- nvinfo : EIATTR_CUDA_API_VERSION
	.align		4
        /*0000*/ 	.byte	0x04, 0x37
        /*0002*/ 	.short	(.L_868 - .L_867)
.L_867:
        /*0004*/ 	.word	0x00000082


	//----- nvinfo : EIATTR_KPARAM_INFO
	.align		4
.L_868:
        /*0008*/ 	.byte	0x04, 0x17
        /*000a*/ 	.short	(.L_870 - .L_869)
.L_869:
        /*000c*/ 	.word	0x00000000
        /*0010*/ 	.short	0x0000
        /*0012*/ 	.short	0x0000
        /*0014*/ 	.byte	0x00, 0xf0, 0xa1, 0x03


	//----- nvinfo : EIATTR_SPARSE_MMA_MASK
	.align		4
.L_870:
        /*0018*/ 	.byte	0x03, 0x50
        /*001a*/ 	.short	0x0000


	//----- nvinfo : EIATTR_MAXREG_COUNT
	.align		4
        /*001c*/ 	.byte	0x03, 0x1b
        /*001e*/ 	.short	0x00ff


	//----- nvinfo : EIATTR_NUM_BARRIERS
	.align		4
        /*0020*/ 	.byte	0x02, 0x4c
        /*0022*/ 	.byte	0x01
	.zero		1


	//----- nvinfo : EIATTR_MERCURY_ISA_VERSION
	.align		4
        /*0024*/ 	.byte	0x03, 0x5f
        /*0026*/ 	.short	0x0101


	//----- nvinfo : EIATTR_COOP_GROUP_MASK_REGIDS
	.align		4
        /*0028*/ 	.byte	0x04, 0x29
        /*002a*/ 	.short	(.L_872 - .L_871)


	//   ....[0]....
.L_871:
        /*002c*/ 	.word	0xffffffff


	//   ....[1]....
        /*0030*/ 	.word	0xffffffff


	//   ....[2]....
        /*0034*/ 	.word	0xffffffff


	//   ....[3]....
        /*0038*/ 	.word	0xffffffff


	//   ....[4]....
        /*003c*/ 	.word	0xffffffff


	//   ....[5]....
        /*0040*/ 	.word	0xffffffff


	//   ....[6]....
        /*0044*/ 	.word	0xffffffff


	//   ....[7]....
        /*0048*/ 	.word	0xffffffff


	//   ....[8]....
        /*004c*/ 	.word	0xffffffff


	//   ....[9]....
        /*0050*/ 	.word	0xffffffff


	//   ....[10]....
        /*0054*/ 	.word	0xffffffff


	//   ....[11]....
        /*0058*/ 	.word	0xffffffff


	//   ....[12]....
        /*005c*/ 	.word	0xffffffff


	//   ....[13]....
        /*0060*/ 	.word	0xffffffff


	//   ....[14]....
        /*0064*/ 	.word	0xffffffff


	//   ....[15]....
        /*0068*/ 	.word	0xffffffff


	//   ....[16]....
        /*006c*/ 	.word	0xffffffff


	//   ....[17]....
        /*0070*/ 	.word	0xffffffff


	//   ....[18]....
        /*0074*/ 	.word	0xffffffff


	//   ....[19]....
        /*0078*/ 	.word	0xffffffff


	//   ....[20]....
        /*007c*/ 	.word	0xffffffff


	//   ....[21]....
        /*0080*/ 	.word	0x0500006e


	//   ....[22]....
        /*0084*/ 	.word	0x0500006e


	//   ....[23]....
        /*0088*/ 	.word	0x0500006e


	//   ....[24]....
        /*008c*/ 	.word	0x0500006e


	//   ....[25]....
        /*0090*/ 	.word	0x0500006e


	//   ....[26]....
        /*0094*/ 	.word	0x0500006e


	//   ....[27]....
        /*0098*/ 	.word	0x0500006e


	//   ....[28]....
        /*009c*/ 	.word	0x0500006e


	//   ....[29]....
        /*00a0*/ 	.word	0x0500006e


	//   ....[30]....
        /*00a4*/ 	.word	0x0500006e


	//----- nvinfo : EIATTR_COOP_GROUP_INSTR_OFFSETS
	.align		4
.L_872:
        /*00a8*/ 	.byte	0x04, 0x28
        /*00aa*/ 	.short	(.L_874 - .L_873)


	//   ....[0]....
.L_873:
        /*00ac*/ 	.word	0x000120e0


	//   ....[1]....
        /*00b0*/ 	.word	0x00012100


	//   ....[2]....
        /*00b4*/ 	.word	0x00012120


	//   ....[3]....
        /*00b8*/ 	.word	0x00012140


	//   ....[4]....
        /*00bc*/ 	.word	0x00012160


	//   ....[5]....
        /*00c0*/ 	.word	0x00012490


	//   ....[6]....
        /*00c4*/ 	.word	0x000124b0


	//   ....[7]....
        /*00c8*/ 	.word	0x000124d0


	//   ....[8]....
        /*00cc*/ 	.word	0x000124f0


	//   ....[9]....
        /*00d0*/ 	.word	0x00012510


	//   ....[10]....
        /*00d4*/ 	.word	0x00012680


	//   ....[11]....
        /*00d8*/ 	.word	0x000126e0


	//   ....[12]....
        /*00dc*/ 	.word	0x00012710


	//   ....[13]....
        /*00e0*/ 	.word	0x00012740


	//   ....[14]....
        /*00e4*/ 	.word	0x00012750


	//   ....[15]....
        /*00e8*/ 	.word	0x00012800


	//   ....[16]....
        /*00ec*/ 	.word	0x00012850


	//   ....[17]....
        /*00f0*/ 	.word	0x000128d0


	//   ....[18]....
        /*00f4*/ 	.word	0x00012900


	//   ....[19]....
        /*00f8*/ 	.word	0x000129a0


	//   ....[20]....
        /*00fc*/ 	.word	0x000129d0


	//   ....[21]....
        /*0100*/ 	.word	0x00013410


	//   ....[22]....
        /*0104*/ 	.word	0x00013480


	//   ....[23]....
        /*0108*/ 	.word	0x000134f0


	//   ....[24]....
        /*010c*/ 	.word	0x00013560


	//   ....[25]....
        /*0110*/ 	.word	0x000135d0


	//   ....[26]....
        /*0114*/ 	.word	0x00013940


	//   ....[27]....
        /*0118*/ 	.word	0x000139b0


	//   ....[28]....
        /*011c*/ 	.word	0x00013a20


	//   ....[29]....
        /*0120*/ 	.word	0x00013a90


	//   ....[30]....
        /*0124*/ 	.word	0x00013b00


	//----- nvinfo : EIATTR_EXIT_INSTR_OFFSETS
	.align		4
.L_874:
        /*0128*/ 	.byte	0x04, 0x1c
        /*012a*/ 	.short	(.L_876 - .L_875)


	//   ....[0]....
.L_875:
        /*012c*/ 	.word	0x000004c0


	//   ....[1]....
        /*0130*/ 	.word	0x000133b0


	//----- nvinfo : EIATTR_MAX_THREADS
	.align		4
.L_876:
        /*0134*/ 	.byte	0x04, 0x05
        /*0136*/ 	.short	(.L_878 - .L_877)
.L_877:
        /*0138*/ 	.word	0x00000100
        /*013c*/ 	.word	0x00000001
        /*0140*/ 	.word	0x00000001


	//----- nvinfo : EIATTR_CRS_STACK_SIZE
	.align		4
.L_878:
        /*0144*/ 	.byte	0x04, 0x1e
        /*0146*/ 	.short	(.L_880 - .L_879)
.L_879:
        /*0148*/ 	.word	0x00000000


	//----- nvinfo : EIATTR_CBANK_PARAM_SIZE
	.align		4
.L_880:
        /*014c*/ 	.byte	0x03, 0x19
        /*014e*/ 	.short	0x00e8


	//----- nvinfo : EIATTR_PARAM_CBANK
	.align		4
        /*0150*/ 	.byte	0x04, 0x0a
        /*0152*/ 	.short	(.L_882 - .L_881)
	.align		4
.L_881:
        /*0154*/ 	.word	index@(.nv.constant0._ZN10layer_norm31ln_parallel_residual_fwd_kernelINS_13Kernel_traitsIf13__nv_bfloat16S2_S2_fjLj6144ELj1ELj1ELj8ELj16ENS_18Kernel_traits_baseILj6144EfS2_S2_S2_fjLj256EEEEELb1ELb0ELb1EEEvNS_9FwdParamsE)
        /*0158*/ 	.short	0x0210
        /*015a*/ 	.short	0x00e8


	//----- nvinfo : EIATTR_SW_WAR
	.align		4
.L_882:
        /*015c*/ 	.byte	0x04, 0x36
        /*015e*/ 	.short	(.L_884 - .L_883)
.L_883:
        /*0160*/ 	.word	0x00000008
.L_884:


//--------------------- .nv.info._ZN10layer_norm31ln_parallel_residual_fwd_kernelINS_13Kernel_traitsIf13__nv_bfloat16S2_S2_fjLj6144ELj1ELj1ELj8ELj16ENS_18Kernel_traits_baseILj6144EfS2_S2_S2_fjLj256EEEEELb1ELb1ELb0EEEvNS_9FwdParamsE --------------------------
	.section	.nv.info._ZN10layer_norm31ln_parallel_residual_fwd_kernelINS_13Kernel_traitsIf13__nv_bfloat16S2_S2_fjLj6144ELj1ELj1ELj8ELj16ENS_18Kernel_traits_baseILj6144EfS2_S2_S2_fjLj256EEEEELb1ELb1ELb0EEEvNS_9FwdParamsE,"",@"SHT_CUDA_INFO"
	.sectionflags	@""
	.align	4


	//----- nvinfo : EIATTR_CUDA_API_VERSION
	.align		4
        /*0000*/ 	.byte	0x04, 0x37
        /*0002*/ 	.short	(.L_886 - .L_885)
.L_885:
        /*0004*/ 	.word	0x00000082


	//----- nvinfo : EIATTR_KPARAM_INFO
	.align		4
.L_886:
        /*0008*/ 	.byte	0x04, 0x17
        /*000a*/ 	.short	(.L_888 - .L_887)
.L_887:
        /*000c*/ 	.word	0x00000000
        /*0010*/ 	.short	0x0000
        /*0012*/ 	.short	0x0000
        /*0014*/ 	.byte	0x00, 0xf0, 0xa1, 0x03


	//----- nvinfo : EIATTR_SPARSE_MMA_MASK
	.align		4
.L_888:
        /*0018*/ 	.byte	0x03, 0x50
        /*001a*/ 	.short	0x0000


	//----- nvinfo : EIATTR_MAXREG_COUNT
	.align		4
        /*001c*/ 	.byte	0x03, 0x1b
        /*001e*/ 	.short	0x00ff


	//----- nvinfo : EIATTR_NUM_BARRIERS
	.align		4
        /*0020*/ 	.byte	0x02, 0x4c
        /*0022*/ 	.byte	0x01
	.zero		1


	//----- nvinfo : EIATTR_MERCURY_ISA_VERSION
	.align		4
        /*0024*/ 	.byte	0x03, 0x5f
        /*0026*/ 	.short	0x0101


	//----- nvinfo : EIATTR_COOP_GROUP_MASK_REGIDS
	.align		4
        /*0028*/ 	.byte	0x04, 0x29
        /*002a*/ 	.short	(.L_890 - .L_889)


	//   ....[0]....
.L_889:
        /*002c*/ 	.word	0xffffffff


	//   ....[1]....
        /*0030*/ 	.word	0xffffffff


	//   ....[2]....
        /*0034*/ 	.word	0xffffffff


	//   ....[3]....
        /*0038*/ 	.word	0xffffffff


	//   ....[4]....
        /*003c*/ 	.word	0xffffffff


	//   ....[5]....
        /*0040*/ 	.word	0xffffffff


	//   ....[6]....
        /*0044*/ 	.word	0xffffffff


	//   ....[7]....
        /*0048*/ 	.word	0xffffffff


	//   ....[8]....
        /*004c*/ 	.word	0xffffffff


	//   ....[9]....
        /*0050*/ 	.word	0xffffffff


	//   ....[10]....
        /*0054*/ 	.word	0xffffffff


	//   ....[11]....
        /*0058*/ 	.word	0xffffffff


	//   ....[12]....
        /*005c*/ 	.word	0xffffffff


	//   ....[13]....
        /*0060*/ 	.word	0xffffffff


	//   ....[14]....
        /*0064*/ 	.word	0xffffffff


	//   ....[15]....
        /*0068*/ 	.word	0xffffffff


	//   ....[16]....
        /*006c*/ 	.word	0xffffffff


	//   ....[17]....
        /*0070*/ 	.word	0xffffffff


	//   ....[18]....
        /*0074*/ 	.word	0xffffffff


	//   ....[19]....
        /*0078*/ 	.word	0xffffffff


	//   ....[20]....
        /*007c*/ 	.word	0xffffffff


	//   ....[21]....
        /*0080*/ 	.word	0x05000075


	//   ....[22]....
        /*0084*/ 	.word	0x05000075


	//   ....[23]....
        /*0088*/ 	.word	0x05000075


	//   ....[24]....
        /*008c*/ 	.word	0x05000075


	//   ....[25]....
        /*0090*/ 	.word	0x05000075


	//   ....[26]....
        /*0094*/ 	.word	0x05000075


	//   ....[27]....
        /*0098*/ 	.word	0x05000075


	//   ....[28]....
        /*009c*/ 	.word	0x05000075


	//   ....[29]....
        /*00a0*/ 	.word	0x05000075


	//   ....[30]....
        /*00a4*/ 	.word	0x05000075


	//----- nvinfo : EIATTR_COOP_GROUP_INSTR_OFFSETS
	.align		4
.L_890:
        /*00a8*/ 	.byte	0x04, 0x28
        /*00aa*/ 	.short	(.L_892 - .L_891)


	//   ....[0]....
.L_891:
        /*00ac*/ 	.word	0x00012740


	//   ....[1]....
        /*00b0*/ 	.word	0x00012760


	//   ....[2]....
        /*00b4*/ 	.word	0x00012780


	//   ....[3]....
        /*00b8*/ 	.word	0x000127a0


	//   ....[4]....
        /*00bc*/ 	.word	0x000127c0


	//   ....[5]....
        /*00c0*/ 	.word	0x00012b00


	//   ....[6]....
        /*00c4*/ 	.word	0x00012b20


	//   ....[7]....
        /*00c8*/ 	.word	0x00012b40


	//   ....[8]....
        /*00cc*/ 	.word	0x00012b60


	//   ....[9]....
        /*00d0*/ 	.word	0x00012b80


	//   ....[10]....
        /*00d4*/ 	.word	0x00012d10


	//   ....[11]....
        /*00d8*/ 	.word	0x00012d60


	//   ....[12]....
        /*00dc*/ 	.word	0x00012d80


	//   ....[13]....
        /*00e0*/ 	.word	0x00012d90


	//   ....[14]....
        /*00e4*/ 	.word	0x00012e00


	//   ....[15]....
        /*00e8*/ 	.word	0x00012e70


	//   ....[16]....
        /*00ec*/ 	.word	0x00012ed0


	//   ....[17]....
        /*00f0*/ 	.word	0x00012f10


	//   ....[18]....
        /*00f4*/ 	.word	0x00012f40


	//   ....[19]....
        /*00f8*/ 	.word	0x00013040


	//   ....[20]....
        /*00fc*/ 	.word	0x00013050


	//   ....[21]....
        /*0100*/ 	.word	0x00013850


	//   ....[22]....
        /*0104*/ 	.word	0x000138c0


	//   ....[23]....
        /*0108*/ 	.word	0x00013930


	//   ....[24]....
        /*010c*/ 	.word	0x000139a0


	//   ....[25]....
        /*0110*/ 	.word	0x00013a10


	//   ....[26]....
        /*0114*/ 	.word	0x00013da0


	//   ....[27]....
        /*0118*/ 	.word	0x00013e10


	//   ....[28]....
        /*011c*/ 	.word	0x00013e80


	//   ....[29]....
        /*0120*/ 	.word	0x00013ef0


	//   ....[30]....
        /*0124*/ 	.word	0x00013f60


	//----- nvinfo : EIATTR_EXIT_INSTR_OFFSETS
	.align		4
.L_892:
        /*0128*/ 	.byte	0x04, 0x1c
        /*012a*/ 	.short	(.L_894 - .L_893)


	//   ....[0]....
.L_893:
        /*012c*/ 	.word	0x00000960


	//   ....[1]....
        /*0130*/ 	.word	0x000137f0


	//----- nvinfo : EIATTR_MAX_THREADS
	.align		4
.L_894:
        /*0134*/ 	.byte	0x04, 0x05
        /*0136*/ 	.short	(.L_896 - .L_895)
.L_895:
        /*0138*/ 	.word	0x00000100
        /*013c*/ 	.word	0x00000001
        /*0140*/ 	.word	0x00000001


	//----- nvinfo : EIATTR_CRS_STACK_SIZE
	.align		4
.L_896:
        /*0144*/ 	.byte	0x04, 0x1e
        /*0146*/ 	.short	(.L_898 - .L_897)
.L_897:
        /*0148*/ 	.word	0x00000000


	//----- nvinfo : EIATTR_CBANK_PARAM_SIZE
	.align		4
.L_898:
        /*014c*/ 	.byte	0x03, 0x19
        /*014e*/ 	.short	0x00e8


	//----- nvinfo : EIATTR_PARAM_CBANK
	.align		4
        /*0150*/ 	.byte	0x04, 0x0a
        /*0152*/ 	.short	(.L_900 - .L_899)
	.align		4
.L_899:
        /*0154*/ 	.word	index@(.nv.constant0._ZN10layer_norm31ln_parallel_residual_fwd_kernelINS_13Kernel_traitsIf13__nv_bfloat16S2_S2_fjLj6144ELj1ELj1ELj8ELj16ENS_18Kernel_traits_baseILj6144EfS2_S2_S2_fjLj256EEEEELb1ELb1ELb0EEEvNS_9FwdParamsE)
        /*0158*/ 	.short	0x0210
        /*015a*/ 	.short	0x00e8


	//----- nvinfo : EIATTR_SW_WAR
	.align		4
.L_900:
        /*015c*/ 	.byte	0x04, 0x36
        /*015e*/ 	.short	(.L_902 - .L_901)
.L_901:
        /*0160*/ 	.word	0x00000008
.L_902:


//--------------------- .nv.info._ZN10layer_norm31ln_parallel_residual_fwd_kernelINS_13Kernel_traitsIf13__nv_bfloat16S2_S2_fjLj6144ELj1ELj1ELj8ELj16ENS_18Kernel_traits_baseILj6144EfS2_S2_S2_fjLj256EEEEELb1ELb1ELb1EEEvNS_9FwdParamsE --------------------------
	.section	.nv.info._ZN10layer_norm31ln_parallel_residual_fwd_kernelINS_13Kernel_traitsIf13__nv_bfloat16S2_S2_fjLj6144ELj1ELj1ELj8ELj16ENS_18Kernel_traits_baseILj6144EfS2_S2_S2_fjLj256EEEEELb1ELb1ELb1EEEvNS_9FwdParamsE,"",@"SHT_CUDA_INFO"
	.sectionflags	@""
	.align	4


	//----- nvinfo : EIATTR_CUDA_API_VERSION
	.align		4
        /*0000*/ 	.byte	0x04, 0x37
        /*0002*/ 	.short	(.L_904 - .L_903)
.L_903:
        /*0004*/ 	.word	0x00000082


	//----- nvinfo : EIATTR_KPARAM_INFO
	.align		4
.L_904:
        /*0008*/ 	.byte	0x04, 0x17
        /*000a*/ 	.short	(.L_906 - .L_905)
.L_905:
        /*000c*/ 	.word	0x00000000
        /*0010*/ 	.short	0x0000
        /*0012*/ 	.short	0x0000
        /*0014*/ 	.byte	0x00, 0xf0, 0xa1, 0x03


	//----- nvinfo : EIATTR_SPARSE_MMA_MASK
	.align		4
.L_906:
        /*0018*/ 	.byte	0x03, 0x50
        /*001a*/ 	.short	0x0000


	//----- nvinfo : EIATTR_MAXREG_COUNT
	.align		4
        /*001c*/ 	.byte	0x03, 0x1b
        /*001e*/ 	.short	0x00ff


	//----- nvinfo : EIATTR_NUM_BARRIERS
	.align		4
        /*0020*/ 	.byte	0x02, 0x4c
        /*0022*/ 	.byte	0x01
	.zero		1


	//----- nvinfo : EIATTR_MERCURY_ISA_VERSION
	.align		4
        /*0024*/ 	.byte	0x03, 0x5f
        /*0026*/ 	.short	0x0101


	//----- nvinfo : EIATTR_COOP_GROUP_MASK_REGIDS
	.align		4
        /*0028*/ 	.byte	0x04, 0x29
        /*002a*/ 	.short	(.L_908 - .L_907)


	//   ....[0]....
.L_907:
        /*002c*/ 	.word	0xffffffff


	//   ....[1]....
        /*0030*/ 	.word	0xffffffff


	//   ....[2]....
        /*0034*/ 	.word	0xffffffff


	//   ....[3]....
        /*0038*/ 	.word	0xffffffff


	//   ....[4]....
        /*003c*/ 	.word	0xffffffff


	//   ....[5]....
        /*0040*/ 	.word	0xffffffff


	//   ....[6]....
        /*0044*/ 	.word	0xffffffff


	//   ....[7]....
        /*0048*/ 	.word	0xffffffff


	//   ....[8]....
        /*004c*/ 	.word	0xffffffff


	//   ....[9]....
        /*0050*/ 	.word	0xffffffff


	//   ....[10]....
        /*0054*/ 	.word	0xffffffff


	//   ....[11]....
        /*0058*/ 	.word	0xffffffff


	//   ....[12]....
        /*005c*/ 	.word	0xffffffff


	//   ....[13]....
        /*0060*/ 	.word	0xffffffff


	//   ....[14]....
        /*0064*/ 	.word	0xffffffff


	//   ....[15]....
        /*0068*/ 	.word	0xffffffff


	//   ....[16]....
        /*006c*/ 	.word	0xffffffff


	//   ....[17]....
        /*0070*/ 	.word	0xffffffff


	//   ....[18]....
        /*0074*/ 	.word	0xffffffff


	//   ....[19]....
        /*0078*/ 	.word	0xffffffff


	//   ....[20]....
        /*007c*/ 	.word	0xffffffff


	//   ....[21]....
        /*0080*/ 	.word	0x05000059


	//   ....[22]....
        /*0084*/ 	.word	0x05000059


	//   ....[23]....
        /*0088*/ 	.word	0x05000059


	//   ....[24]....
        /*008c*/ 	.word	0x05000059


	//   ....[25]....
        /*0090*/ 	.word	0x05000059


	//   ....[26]....
        /*0094*/ 	.word	0x05000059


	//   ....[27]....
        /*0098*/ 	.word	0x05000059


	//   ....[28]....
        /*009c*/ 	.word	0x05000059


	//   ....[29]....
        /*00a0*/ 	.word	0x05000059


	//   ....[30]....
        /*00a4*/ 	.word	0x05000059


	//----- nvinfo : EIATTR_COOP_GROUP_INSTR_OFFSETS
	.align		4
.L_908:
        /*00a8*/ 	.byte	0x04, 0x28
        /*00aa*/ 	.short	(.L_910 - .L_909)


	//   ....[0]....
.L_909:
        /*00ac*/ 	.word	0x00012170


	//   ....[1]....
        /*00b0*/ 	.word	0x00012190


	//   ....[2]....
        /*00b4*/ 	.word	0x000121b0


	//   ....[3]....
        /*00b8*/ 	.word	0x000121d0


	//   ....[4]....
        /*00bc*/ 	.word	0x000121f0


	//   ....[5]....
        /*00c0*/ 	.word	0x00012520


	//   ....[6]....
        /*00c4*/ 	.word	0x00012540


	//   ....[7]....
        /*00c8*/ 	.word	0x00012560


	//   ....[8]....
        /*00cc*/ 	.word	0x00012580


	//   ....[9]....
        /*00d0*/ 	.word	0x000125a0


	//   ....[10]....
        /*00d4*/ 	.word	0x00012710


	//   ....[11]....
        /*00d8*/ 	.word	0x00012780


	//   ....[12]....
        /*00dc*/ 	.word	0x000127a0


	//   ....[13]....
        /*00e0*/ 	.word	0x000127b0


	//   ....[14]....
        /*00e4*/ 	.word	0x00012850


	//   ....[15]....
        /*00e8*/ 	.word	0x00012870


	//   ....[16]....
        /*00ec*/ 	.word	0x000128b0


	//   ....[17]....
        /*00f0*/ 	.word	0x00012950


	//   ....[18]....
        /*00f4*/ 	.word	0x000129a0


	//   ....[19]....
        /*00f8*/ 	.word	0x00012a40


	//   ....[20]....
        /*00fc*/ 	.word	0x00012a70


	//   ....[21]....
        /*0100*/ 	.word	0x000131b0


	//   ....[22]....
        /*0104*/ 	.word	0x00013220


	//   ....[23]....
        /*0108*/ 	.word	0x00013290


	//   ....[24]....
        /*010c*/ 	.word	0x00013300


	//   ....[25]....
        /*0110*/ 	.word	0x00013370


	//   ....[26]....
        /*0114*/ 	.word	0x000136f0


	//   ....[27]....
        /*0118*/ 	.word	0x00013760


	//   ....[28]....
        /*011c*/ 	.word	0x000137d0


	//   ....[29]....
        /*0120*/ 	.word	0x00013840


	//   ....[30]....
        /*0124*/ 	.word	0x000138b0


	//----- nvinfo : EIATTR_EXIT_INSTR_OFFSETS
	.align		4
.L_910:
        /*0128*/ 	.byte	0x04, 0x1c
        /*012a*/ 	.short	(.L_912 - .L_911)


	//   ....[0]....
.L_911:
        /*012c*/ 	.word	0x000006b0


	//   ....[1]....
        /*0130*/ 	.word	0x00013150


	//----- nvinfo : EIATTR_MAX_THREADS
	.align		4
.L_912:
        /*0134*/ 	.byte	0x04, 0x05
        /*0136*/ 	.short	(.L_914 - .L_913)
.L_913:
        /*0138*/ 	.word	0x00000100
        /*013c*/ 	.word	0x00000001
        /*0140*/ 	.word	0x00000001


	//----- nvinfo : EIATTR_CRS_STACK_SIZE
	.align		4
.L_914:
        /*0144*/ 	.byte	0x04, 0x1e
        /*0146*/ 	.short	(.L_916 - .L_915)
.L_915:
        /*0148*/ 	.word	0x00000000


	//----- nvinfo : EIATTR_CBANK_PARAM_SIZE
	.align		4
.L_916:
        /*014c*/ 	.byte	0x03, 0x19
        /*014e*/ 	.short	0x00e8


	//----- nvinfo : EIATTR_PARAM_CBANK
	.align		4
        /*0150*/ 	.byte	0x04, 0x0a
        /*0152*/ 	.short	(.L_918 - .L_917)
	.align		4
.L_917:
        /*0154*/ 	.word	index@(.nv.constant0._ZN10layer_norm31ln_parallel_residual_fwd_kernelINS_13Kernel_traitsIf13__nv_bfloat16S2_S2_fjLj6144ELj1ELj1ELj8ELj16ENS_18Kernel_traits_baseILj6144EfS2_S2_S2_fjLj256EEEEELb1ELb1ELb1EEEvNS_9FwdParamsE)
        /*0158*/ 	.short	0x0210
        /*015a*/ 	.short	0x00e8


	//----- nvinfo : EIATTR_SW_WAR
	.align		4
.L_918:
        /*015c*/ 	.byte	0x04, 0x36
        /*015e*/ 	.short	(.L_920 - .L_919)
.L_919:
        /*0160*/ 	.word	0x00000008
.L_920:


//--------------------- .nv.info._ZN10layer_norm31ln_parallel_residual_fwd_kernelINS_13Kernel_traitsI13__nv_bfloat16S2_fS2_fjLj6144ELj1ELj1ELj8ELj16ENS_18Kernel_traits_baseILj6144ES2_S2_fS2_fjLj256EEEEELb0ELb0ELb0EEEvNS_9FwdParamsE --------------------------
	.section	.nv.info._ZN10layer_norm31ln_parallel_residual_fwd_kernelINS_13Kernel_traitsI13__nv_bfloat16S2_fS2_fjLj6144ELj1ELj1ELj8ELj16ENS_18Kernel_traits_baseILj6144ES2_S2_fS2_fjLj256EEEEELb0ELb0ELb0EEEvNS_9FwdParamsE,"",@"SHT_CUDA_INFO"
	.sectionflags	@""
	.align	4


	//----- nvinfo : EIATTR_CUDA_API_VERSION
	.align		4
        /*0000*/ 	.byte	0x04, 0x37
        /*0002*/ 	.short	(.L_922 - .L_921)
.L_921:
        /*0004*/ 	.word	0x00000082


	//----- nvinfo : EIATTR_KPARAM_INFO
	.align		4
.L_922:
        /*0008*/ 	.byte	0x04, 0x17
        /*000a*/ 	.short	(.L_924 - .L_923)
.L_923:
        /*000c*/ 	.word	0x00000000
        /*0010*/ 	.short	0x0000
        /*0012*/ 	.short	0x0000
        /*0014*/ 	.byte	0x00, 0xf0, 0xa1, 0x03


	//----- nvinfo : EIATTR_SPARSE_MMA_MASK
	.align		4
.L_924:
        /*0018*/ 	.byte	0x03, 0x50
        /*001a*/ 	.short	0x0000


	//----- nvinfo : EIATTR_MAXREG_COUNT
	.align		4
        /*001c*/ 	.byte	0x03, 0x1b
        /*001e*/ 	.short	0x00ff


	//----- nvinfo : EIATTR_NUM_BARRIERS
	.align		4
        /*0020*/ 	.byte	0x02, 0x4c
        /*0022*/ 	.byte	0x01
	.zero		1


	//----- nvinfo : EIATTR_MERCURY_ISA_VERSION
	.align		4
        /*0024*/ 	.byte	0x03, 0x5f
        /*0026*/ 	.short	0x0101


	//----- nvinfo : EIATTR_COOP_GROUP_MASK_REGIDS
	.align		4
        /*0028*/ 	.byte	0x04, 0x29
        /*002a*/ 	.short	(.L_926 - .L_925)


	//   ....[0]....
.L_925:
        /*002c*/ 	.word	0xffffffff


	//   ....[1]....
        /*0030*/ 	.word	0xffffffff


	//   ....[2]....
        /*0034*/ 	.word	0xffffffff


	//   ....[3]....
        /*0038*/ 	.word	0xffffffff


	//   ....[4]....
        /*003c*/ 	.word	0xffffffff


	//   ....[5]....
        /*0040*/ 	.word	0xffffffff


	//   ....[6]....
        /*0044*/ 	.word	0xffffffff


	//   ....[7]....
        /*0048*/ 	.word	0xffffffff


	//   ....[8]....
        /*004c*/ 	.word	0xffffffff


	//   ....[9]....
        /*0050*/ 	.word	0xffffffff


	//   ....[10]....
        /*0054*/ 	.word	0xffffffff


	//   ....[11]....
        /*0058*/ 	.word	0xffffffff


	//   ....[12]....
        /*005c*/ 	.word	0xffffffff


	//   ....[13]....
        /*0060*/ 	.word	0xffffffff


	//   ....[14]....
        /*0064*/ 	.word	0xffffffff


	//   ....[15]....
        /*0068*/ 	.word	0xffffffff


	//   ....[16]....
        /*006c*/ 	.word	0xffffffff


	//   ....[17]....
        /*0070*/ 	.word	0xffffffff


	//   ....[18]....
        /*0074*/ 	.word	0xffffffff


	//   ....[19]....
        /*0078*/ 	.word	0xffffffff


	//   ....[20]....
        /*007c*/ 	.word	0xffffffff


	//   ....[21]....
        /*0080*/ 	.word	0x0500002e


	//   ....[22]....
        /*0084*/ 	.word	0x0500002e


	//   ....[23]....
        /*0088*/ 	.word	0x0500002e


	//   ....[24]....
        /*008c*/ 	.word	0x0500002e


	//   ....[25]....
        /*0090*/ 	.word	0x0500002e


	//   ....[26]....
        /*0094*/ 	.word	0x0500002e


	//   ....[27]....
        /*0098*/ 	.word	0x0500002e


	//   ....[28]....
        /*009c*/ 	.word	0x0500002e


	//   ....[29]....
        /*00a0*/ 	.word	0x0500002e


	//   ....[30]....
        /*00a4*/ 	.word	0x0500002e


	//----- nvinfo : EIATTR_COOP_GROUP_INSTR_OFFSETS
	.align		4
.L_926:
        /*00a8*/ 	.byte	0x04, 0x28
        /*00aa*/ 	.short	(.L_928 - .L_927)


	//   ....[0]....
.L_927:
        /*00ac*/ 	.word	0x000025a0


	//   ....[1]....
        /*00b0*/ 	.word	0x000025c0


	//   ....[2]....
        /*00b4*/ 	.word	0x000025e0


	//   ....[3]....
        /*00b8*/ 	.word	0x00002600


	//   ....[4]....
        /*00bc*/ 	.word	0x00002620


	//   ....[5]....
        /*00c0*/ 	.word	0x00002960


	//   ....[6]....
        /*00c4*/ 	.word	0x00002980


	//   ....[7]....
        /*00c8*/ 	.word	0x000029a0


	//   ....[8]....
        /*00cc*/ 	.word	0x000029c0


	//   ....[9]....
        /*00d0*/ 	.word	0x000029e0


	//   ....[10]....
        /*00d4*/ 	.word	0x00002b60


	//   ....[11]....
        /*00d8*/ 	.word	0x00002bd0


	//   ....[12]....
        /*00dc*/ 	.word	0x00002bf0


	//   ....[13]....
        /*00e0*/ 	.word	0x00002c00


	//   ....[14]....
        /*00e4*/ 	.word	0x00002cc0


	//   ....[15]....
        /*00e8*/ 	.word	0x00002cf0


	//   ....[16]....
        /*00ec*/ 	.word	0x00002d00


	//   ....[17]....
        /*00f0*/ 	.word	0x00002db0


	//   ....[18]....
        /*00f4*/ 	.word	0x00002df0


	//   ....[19]....
        /*00f8*/ 	.word	0x00002ea0


	//   ....[20]....
        /*00fc*/ 	.word	0x00002ec0


	//   ....[21]....
        /*0100*/ 	.word	0x00003960


	//   ....[22]....
        /*0104*/ 	.word	0x000039d0


	//   ....[23]....
        /*0108*/ 	.word	0x00003a40


	//   ....[24]....
        /*010c*/ 	.word	0x00003ab0


	//   ....[25]....
        /*0110*/ 	.word	0x00003b20


	//   ....[26]....
        /*0114*/ 	.word	0x00003eb0


	//   ....[27]....
        /*0118*/ 	.word	0x00003f20


	//   ....[28]....
        /*011c*/ 	.word	0x00003f90


	//   ....[29]....
        /*0120*/ 	.word	0x00004000


	//   ....[30]....
        /*0124*/ 	.word	0x00004070


	//----- nvinfo : EIATTR_EXIT_INSTR_OFFSETS
	.align		4
.L_928:
        /*0128*/ 	.byte	0x04, 0x1c
        /*012a*/ 	.short	(.L_930 - .L_929)


	//   ....[0]....
.L_929:
        /*012c*/ 	.word	0x00000770


	//   ....[1]....
        /*0130*/ 	.word	0x00003900


	//----- nvinfo : EIATTR_MAX_THREADS
	.align		4
.L_930:
        /*0134*/ 	.byte	0x04, 0x05
        /*0136*/ 	.short	(.L_932 - .L_931)
.L_931:
        /*0138*/ 	.word	0x00000100
        /*013c*/ 	.word	0x00000001
        /*0140*/ 	.word	0x00000001


	//----- nvinfo : EIATTR_CRS_STACK_SIZE
	.align		4
.L_932:
        /*0144*/ 	.byte	0x04, 0x1e
        /*0146*/ 	.short	(.L_934 - .L_933)
.L_933:
        /*0148*/ 	.word	0x00000000


	//----- nvinfo : EIATTR_CBANK_PARAM_SIZE
	.align		4
.L_934:
        /*014c*/ 	.byte	0x03, 0x19
        /*014e*/ 	.short	0x00e8


	//----- nvinfo : EIATTR_PARAM_CBANK
	.align		4
        /*0150*/ 	.byte	0x04, 0x0a
        /*0152*/ 	.short	(.L_936 - .L_935)
	.align		4
.L_935:
        /*0154*/ 	.word	index@(.nv.constant0._ZN10layer_norm31ln_parallel_residual_fwd_kernelINS_13Kernel_traitsI13__nv_bfloat16S2_fS2_fjLj6144ELj1ELj1ELj8ELj16ENS_18Kernel_traits_baseILj6144ES2_S2_fS2_fjLj256EEEEELb0ELb0ELb0EEEvNS_9FwdParamsE)
        /*0158*/ 	.short	0x0210
        /*015a*/ 	.short	0x00e8


	//----- nvinfo : EIATTR_SW_WAR
	.align		4
.L_936:
        /*015c*/ 	.byte	0x04, 0x36
        /*015e*/ 	.short	(.L_938 - .L_937)
.L_937:
        /*0160*/ 	.word	0x00000008
.L_938:


//--------------------- .nv.info._ZN10layer_norm31ln_parallel_residual_fwd_kernelINS_13Kernel_traitsI13__nv_bfloat16S2_fS2_fjLj6144ELj1ELj1ELj8ELj16ENS_18Kernel_traits_baseILj6144ES2_S2_fS2_fjLj256EEEEELb0ELb0ELb1EEEvNS_9FwdParamsE --------------------------
	.section	.nv.info._ZN10layer_norm31ln_parallel_residual_fwd_kernelINS_13Kernel_traitsI13__nv_bfloat16S2_fS2_fjLj6144ELj1ELj1ELj8ELj16ENS_18Kernel_traits_baseILj6144ES2_S2_fS2_fjLj256EEEEELb0ELb0ELb1EEEvNS_9FwdParamsE,"",@"SHT_CUDA_INFO"
	.sectionflags	@""
	.align	4


	//----- nvinfo : EIATTR_CUDA_API_VERSION
	.align		4
        /*0000*/ 	.byte	0x04, 0x37
        /*0002*/ 	.short	(.L_940 - .L_939)
.L_939:
        /*0004*/ 	.word	0x00000082


	//----- nvinfo : EIATTR_KPARAM_INFO
	.align		4
.L_940:
        /*0008*/ 	.byte	0x04, 0x17
        /*000a*/ 	.short	(.L_942 - .L_941)
.L_941:
        /*000c*/ 	.word	0x00000000
        /*0010*/ 	.short	0x0000
        /*0012*/ 	.short	0x0000
        /*0014*/ 	.byte	0x00, 0xf0, 0xa1, 0x03


	//----- nvinfo : EIATTR_SPARSE_MMA_MASK
	.align		4
.L_942:
        /*0018*/ 	.byte	0x03, 0x50
        /*001a*/ 	.short	0x0000


	//----- nvinfo : EIATTR_MAXREG_COUNT
	.align		4
        /*001c*/ 	.byte	0x03, 0x1b
        /*001e*/ 	.short	0x00ff


	//----- nvinfo : EIATTR_NUM_BARRIERS
	.align		4
        /*0020*/ 	.byte	0x02, 0x4c
        /*0022*/ 	.byte	0x01
	.zero		1


	//----- nvinfo : EIATTR_MERCURY_ISA_VERSION
	.align		4
        /*0024*/ 	.byte	0x03, 0x5f
        /*0026*/ 	.short	0x0101


	//----- nvinfo : EIATTR_COOP_GROUP_MASK_REGIDS
	.align		4
        /*0028*/ 	.byte	0x04, 0x29
        /*002a*/ 	.short	(.L_944 - .L_943)


	//   ....[0]....
.L_943:
        /*002c*/ 	.word	0xffffffff


	//   ....[1]....
        /*0030*/ 	.word	0xffffffff


	//   ....[2]....
        /*0034*/ 	.word	0xffffffff


	//   ....[3]....
        /*0038*/ 	.word	0xffffffff


	//   ....[4]....
        /*003c*/ 	.word	0xffffffff


	//   ....[5]....
        /*0040*/ 	.word	0xffffffff


	//   ....[6]....
        /*0044*/ 	.word	0xffffffff


	//   ....[7]....
        /*0048*/ 	.word	0xffffffff


	//   ....[8]....
        /*004c*/ 	.word	0xffffffff


	//   ....[9]....
        /*0050*/ 	.word	0xffffffff


	//   ....[10]....
        /*0054*/ 	.word	0xffffffff


	//   ....[11]....
        /*0058*/ 	.word	0xffffffff


	//   ....[12]....
        /*005c*/ 	.word	0xffffffff


	//   ....[13]....
        /*0060*/ 	.word	0xffffffff


	//   ....[14]....
        /*0064*/ 	.word	0xffffffff


	//   ....[15]....
        /*0068*/ 	.word	0xffffffff


	//   ....[16]....
        /*006c*/ 	.word	0xffffffff


	//   ....[17]....
        /*0070*/ 	.word	0xffffffff


	//   ....[18]....
        /*0074*/ 	.word	0xffffffff


	//   ....[19]....
        /*0078*/ 	.word	0xffffffff


	//   ....[20]....
        /*007c*/ 	.word	0xffffffff


	//   ....[21]....
        /*0080*/ 	.word	0x05000092


	//   ....[22]....
        /*0084*/ 	.word	0x05000092


	//   ....[23]....
        /*0088*/ 	.word	0x05000092


	//   ....[24]....
        /*008c*/ 	.word	0x05000092


	//   ....[25]....
        /*0090*/ 	.word	0x05000092


	//   ....[26]....
        /*0094*/ 	.word	0x05000092


	//   ....[27]....
        /*0098*/ 	.word	0x05000092


	//   ....[28]....
        /*009c*/ 	.word	0x05000092


	//   ....[29]....
        /*00a0*/ 	.word	0x05000092


	//   ....[30]....
        /*00a4*/ 	.word	0x05000092


	//----- nvinfo : EIATTR_COOP_GROUP_INSTR_OFFSETS
	.align		4
.L_944:
        /*00a8*/ 	.byte	0x04, 0x28
        /*00aa*/ 	.short	(.L_946 - .L_945)


	//   ....[0]....
.L_945:
        /*00ac*/ 	.word	0x00001fe0


	//   ....[1]....
        /*00b0*/ 	.word	0x00002000


	//   ....[2]....
        /*00b4*/ 	.word	0x00002020


	//   ....[3]....
        /*00b8*/ 	.word	0x00002040


	//   ....[4]....
        /*00bc*/ 	.word	0x00002060


	//   ....[5]....
        /*00c0*/ 	.word	0x00002390


	//   ....[6]....
        /*00c4*/ 	.word	0x000023b0


	//   ....[7]....
        /*00c8*/ 	.word	0x000023d0


	//   ....[8]....
        /*00cc*/ 	.word	0x000023f0


	//   ....[9]....
        /*00d0*/ 	.word	0x00002410


	//   ....[10]....
        /*00d4*/ 	.word	0x00002560


	//   ....[11]....
        /*00d8*/ 	.word	0x000025c0


	//   ....[12]....
        /*00dc*/ 	.word	0x000025e0


	//   ....[13]....
        /*00e0*/ 	.word	0x00002630


	//   ....[14]....
        /*00e4*/ 	.word	0x00002660


	//   ....[15]....
        /*00e8*/ 	.word	0x000026d0


	//   ....[16]....
        /*00ec*/ 	.word	0x00002700


	//   ....[17]....
        /*00f0*/ 	.word	0x00002780


	//   ....[18]....
        /*00f4*/ 	.word	0x000027d0


	//   ....[19]....
        /*00f8*/ 	.word	0x00002880


	//   ....[20]....
        /*00fc*/ 	.word	0x000028b0


	//   ....[21]....
        /*0100*/ 	.word	0x00003310


	//   ....[22]....
        /*0104*/ 	.word	0x00003380


	//   ....[23]....
        /*0108*/ 	.word	0x000033f0


	//   ....[24]....
        /*010c*/ 	.word	0x00003460


	//   ....[25]....
        /*0110*/ 	.word	0x000034d0


	//   ....[26]....
        /*0114*/ 	.word	0x00003850


	//   ....[27]....
        /*0118*/ 	.word	0x000038c0


	//   ....[28]....
        /*011c*/ 	.word	0x00003930


	//   ....[29]....
        /*0120*/ 	.word	0x000039a0


	//   ....[30]....
        /*0124*/ 	.word	0x00003a10


	//----- nvinfo : EIATTR_EXIT_INSTR_OFFSETS
	.align		4
.L_946:
        /*0128*/ 	.byte	0x04, 0x1c
        /*012a*/ 	.short	(.L_948 - .L_947)


	//   ....[0]....
.L_947:
        /*012c*/ 	.word	0x00000220


	//   ....[1]....
        /*0130*/ 	.word	0x000032b0


	//----- nvinfo : EIATTR_MAX_THREADS
	.align		4
.L_948:
        /*0134*/ 	.byte	0x04, 0x05
        /*0136*/ 	.short	(.L_950 - .L_949)
.L_949:
        /*0138*/ 	.word	0x00000100
        /*013c*/ 	.word	0x00000001
        /*0140*/ 	.word	0x00000001


	//----- nvinfo : EIATTR_CRS_STACK_SIZE
	.align		4
.L_950:
        /*0144*/ 	.byte	0x04, 0x1e
        /*0146*/ 	.short	(.L_952 - .L_951)
.L_951:
        /*0148*/ 	.word	0x00000000


	//----- nvinfo : EIATTR_CBANK_PARAM_SIZE
	.align		4
.L_952:
        /*014c*/ 	.byte	0x03, 0x19
        /*014e*/ 	.short	0x00e8


	//----- nvinfo : EIATTR_PARAM_CBANK
	.align		4
        /*0150*/ 	.byte	0x04, 0x0a
        /*0152*/ 	.short	(.L_954 - .L_953)
	.align		4
.L_953:
        /*0154*/ 	.word	index@(.nv.constant0._ZN10layer_norm31ln_parallel_residual_fwd_kernelINS_13Kernel_traitsI13__nv_bfloat16S2_fS2_fjLj6144ELj1ELj1ELj8ELj16ENS_18Kernel_traits_baseILj6144ES2_S2_fS2_fjLj256EEEEELb0ELb0ELb1EEEvNS_9FwdParamsE)
        /*0158*/ 	.short	0x0210
        /*015a*/ 	.short	0x00e8


	//----- nvinfo : EIATTR_SW_WAR
	.align		4
.L_954:
        /*015c*/ 	.byte	0x04, 0x36
        /*015e*/ 	.short	(.L_956 - .L_955)
.L_955:
        /*0160*/ 	.word	0x00000008
.L_956:


//--------------------- .nv.info._ZN10layer_norm31ln_parallel_residual_fwd_kernelINS_13Kernel_traitsI13__nv_bfloat16S2_fS2_fjLj6144ELj1ELj1ELj8ELj16ENS_18Kernel_traits_baseILj6144ES2_S2_fS2_fjLj256EEEEELb0ELb1ELb0EEEvNS_9FwdParamsE --------------------------
	.section	.nv.info._ZN10layer_norm31ln_parallel_residual_fwd_kernelINS_13Kernel_traitsI13__nv_bfloat16S2_fS2_fjLj6144ELj1ELj1ELj8ELj16ENS_18Kernel_traits_baseILj6144ES2_S2_fS2_fjLj256EEEEELb0ELb1ELb0EEEvNS_9FwdParamsE,"",@"SHT_CUDA_INFO"
	.sectionflags	@""
	.align	4


	//----- nvinfo : EIATTR_CUDA_API_VERSION
	.align		4
        /*0000*/ 	.byte	0x04, 0x37
        /*0002*/ 	.short	(.L_958 - .L_957)
.L_957:
        /*0004*/ 	.word	0x00000082


	//----- nvinfo : EIATTR_KPARAM_INFO
	.align		4
.L_958:
        /*0008*/ 	.byte	0x04, 0x17
        /*000a*/ 	.short	(.L_960 - .L_959)
.L_959:
        /*000c*/ 	.word	0x00000000
        /*0010*/ 	.short	0x0000
        /*0012*/ 	.short	0x0000
        /*0014*/ 	.byte	0x00, 0xf0, 0xa1, 0x03


	//----- nvinfo : EIATTR_SPARSE_MMA_MASK
	.align		4
.L_960:
        /*0018*/ 	.byte	0x03, 0x50
        /*001a*/ 	.short	0x0000


	//----- nvinfo : EIATTR_MAXREG_COUNT
	.align		4
        /*001c*/ 	.byte	0x03, 0x1b
        /*001e*/ 	.short	0x00ff


	//----- nvinfo : EIATTR_NUM_BARRIERS
	.align		4
        /*0020*/ 	.byte	0x02, 0x4c
        /*0022*/ 	.byte	0x01
	.zero		1


	//----- nvinfo : EIATTR_MERCURY_ISA_VERSION
	.align		4
        /*0024*/ 	.byte	0x03, 0x5f
        /*0026*/ 	.short	0x0101


	//----- nvinfo : EIATTR_COOP_GROUP_MASK_REGIDS
	.align		4
        /*0028*/ 	.byte	0x04, 0x29
        /*002a*/ 	.short	(.L_962 - .L_961)


	//   ....[0]....
.L_961:
        /*002c*/ 	.word	0xffffffff


	//   ....[1]....
        /*0030*/ 	.word	0xffffffff


	//   ....[2]....
        /*0034*/ 	.word	0xffffffff


	//   ....[3]....
        /*0038*/ 	.word	0xffffffff


	//   ....[4]....
        /*003c*/ 	.word	0xffffffff


	//   ....[5]....
        /*0040*/ 	.word	0xffffffff


	//   ....[6]....
        /*0044*/ 	.word	0xffffffff


	//   ....[7]....
        /*0048*/ 	.word	0xffffffff


	//   ....[8]....
        /*004c*/ 	.word	0xffffffff


	//   ....[9]....
        /*0050*/ 	.word	0xffffffff


	//   ....[10]....
        /*0054*/ 	.word	0xffffffff


	//   ....[11]....
        /*0058*/ 	.word	0xffffffff


	//   ....[12]....
        /*005c*/ 	.word	0xffffffff


	//   ....[13]....
        /*0060*/ 	.word	0xffffffff


	//   ....[14]....
        /*0064*/ 	.word	0xffffffff


	//   ....[15]....
        /*0068*/ 	.word	0xffffffff


	//   ....[16]....
        /*006c*/ 	.word	0xffffffff


	//   ....[17]....
        /*0070*/ 	.word	0xffffffff


	//   ....[18]....
        /*0074*/ 	.word	0xffffffff


	//   ....[19]....
        /*0078*/ 	.word	0xffffffff


	//   ....[20]....
        /*007c*/ 	.word	0xffffffff


	//   ....[21]....
        /*0080*/ 	.word	0x05000066


	//   ....[22]....
        /*0084*/ 	.word	0x05000066


	//   ....[23]....
        /*0088*/ 	.word	0x05000066


	//   ....[24]....
        /*008c*/ 	.word	0x05000066


	//   ....[25]....
        /*0090*/ 	.word	0x05000066


	//   ....[26]....
        /*0094*/ 	.word	0x05000066


	//   ....[27]....
        /*0098*/ 	.word	0x05000066


	//   ....[28]....
        /*009c*/ 	.word	0x05000066


	//   ....[29]....
        /*00a0*/ 	.word	0x05000066


	//   ....[30]....
        /*00a4*/ 	.word	0x05000066


	//----- nvinfo : EIATTR_COOP_GROUP_INSTR_OFFSETS
	.align		4
.L_962:
        /*00a8*/ 	.byte	0x04, 0x28
        /*00aa*/ 	.short	(.L_964 - .L_963)


	//   ....[0]....
.L_963:
        /*00ac*/ 	.word	0x00001e80


	//   ....[1]....
        /*00b0*/ 	.word	0x00001ea0


	//   ....[2]....
        /*00b4*/ 	.word	0x00001ec0


	//   ....[3]....
        /*00b8*/ 	.word	0x00001ee0


	//   ....[4]....
        /*00bc*/ 	.word	0x00001f00


	//   ....[5]....
        /*00c0*/ 	.word	0x00002240


	//   ....[6]....
        /*00c4*/ 	.word	0x00002260


	//   ....[7]....
        /*00c8*/ 	.word	0x00002280


	//   ....[8]....
        /*00cc*/ 	.word	0x000022a0


	//   ....[9]....
        /*00d0*/ 	.word	0x000022c0


	//   ....[10]....
        /*00d4*/ 	.word	0x00002410


	//   ....[11]....
        /*00d8*/ 	.word	0x000024a0


	//   ....[12]....
        /*00dc*/ 	.word	0x000024f0


	//   ....[13]....
        /*00e0*/ 	.word	0x00002500


	//   ....[14]....
        /*00e4*/ 	.word	0x00002510


	//   ....[15]....
        /*00e8*/ 	.word	0x000025b0


	//   ....[16]....
        /*00ec*/ 	.word	0x00002610


	//   ....[17]....
        /*00f0*/ 	.word	0x000026a0


	//   ....[18]....
        /*00f4*/ 	.word	0x000026d0


	//   ....[19]....
        /*00f8*/ 	.word	0x00002770


	//   ....[20]....
        /*00fc*/ 	.word	0x000027a0


	//   ....[21]....
        /*0100*/ 	.word	0x00002f70


	//   ....[22]....
        /*0104*/ 	.word	0x00002fe0


	//   ....[23]....
        /*0108*/ 	.word	0x00003050


	//   ....[24]....
        /*010c*/ 	.word	0x000030c0


	//   ....[25]....
        /*0110*/ 	.word	0x00003130


	//   ....[26]....
        /*0114*/ 	.word	0x000034c0


	//   ....[27]....
        /*0118*/ 	.word	0x00003530


	//   ....[28]....
        /*011c*/ 	.word	0x000035a0


	//   ....[29]....
        /*0120*/ 	.word	0x00003610


	//   ....[30]....
        /*0124*/ 	.word	0x00003680


	//----- nvinfo : EIATTR_EXIT_INSTR_OFFSETS
	.align		4
.L_964:
        /*0128*/ 	.byte	0x04, 0x1c
        /*012a*/ 	.short	(.L_966 - .L_965)


	//   ....[0]....
.L_965:
        /*012c*/ 	.word	0x00000450


	//   ....[1]....
        /*0130*/ 	.word	0x00002f10


	//----- nvinfo : EIATTR_MAX_THREADS
	.align		4
.L_966:
        /*0134*/ 	.byte	0x04, 0x05
        /*0136*/ 	.short	(.L_968 - .L_967)
.L_967:
        /*0138*/ 	.word	0x00000100
        /*013c*/ 	.word	0x00000001
        /*0140*/ 	.word	0x00000001


	//----- nvinfo : EIATTR_CRS_STACK_SIZE
	.align		4
.L_968:
        /*0144*/ 	.byte	0x04, 0x1e
        /*0146*/ 	.short	(.L_970 - .L_969)
.L_969:
        /*0148*/ 	.word	0x00000000


	//----- nvinfo : EIATTR_CBANK_PARAM_SIZE
	.align		4
.L_970:
        /*014c*/ 	.byte	0x03, 0x19
        /*014e*/ 	.short	0x00e8


	//----- nvinfo : EIATTR_PARAM_CBANK
	.align		4
        /*0150*/ 	.byte	0x04, 0x0a
        /*0152*/ 	.short	(.L_972 - .L_971)
	.align		4
.L_971:
        /*0154*/ 	.word	index@(.nv.constant0._ZN10layer_norm31ln_parallel_residual_fwd_kernelINS_13Kernel_traitsI13__nv_bfloat16S2_fS2_fjLj6144ELj1ELj1ELj8ELj16ENS_18Kernel_traits_baseILj6144ES2_S2_fS2_fjLj256EEEEELb0ELb1ELb0EEEvNS_9FwdParamsE)
        /*0158*/ 	.short	0x0210
        /*015a*/ 	.short	0x00e8


	//----- nvinfo : EIATTR_SW_WAR
	.align		4
.L_972:
        /*015c*/ 	.byte	0x04, 0x36
        /*015e*/ 	.short	(.L_974 - .L_973)
.L_973:
        /*0160*/ 	.word	0x00000008
.L_974:


//--------------------- .nv.info._ZN10layer_norm31ln_parallel_residual_fwd_kernelINS_13Kernel_traitsI13__nv_bfloat16S2_fS2_fjLj6144ELj1ELj1ELj8ELj16ENS_18Kernel_traits_baseILj6144ES2_S2_fS2_fjLj256EEEEELb0ELb1ELb1EEEvNS_9FwdParamsE --------------------------
	.section	.nv.info._ZN10layer_norm31ln_parallel_residual_fwd_kernelINS_13Kernel_traitsI13__nv_bfloat16S2_fS2_fjLj6144ELj1ELj1ELj8ELj16ENS_18Kernel_traits_baseILj6144ES2_S2_fS2_fjLj256EEEEELb0ELb1ELb1EEEvNS_9FwdParamsE,"",@"SHT_CUDA_INFO"
	.sectionflags	@""
	.align	4


	//----- nvinfo : EIATTR_CUDA_API_VERSION
	.align		4
        /*0000*/ 	.byte	0x04, 0x37
        /*0002*/ 	.short	(.L_976 - .L_975)
.L_975:
        /*0004*/ 	.word	0x00000082


	//----- nvinfo : EIATTR_KPARAM_INFO
	.align		4
.L_976:
        /*0008*/ 	.byte	0x04, 0x17
        /*000a*/ 	.short	(.L_978 - .L_977)
.L_977:
        /*000c*/ 	.word	0x00000000
        /*0010*/ 	.short	0x0000
        /*0012*/ 	.short	0x0000
        /*0014*/ 	.byte	0x00, 0xf0, 0xa1, 0x03


	//----- nvinfo : EIATTR_SPARSE_MMA_MASK
	.align		4
.L_978:
        /*0018*/ 	.byte	0x03, 0x50
        /*001a*/ 	.short	0x0000


	//----- nvinfo : EIATTR_MAXREG_COUNT
	.align		4
        /*001c*/ 	.byte	0x03, 0x1b
        /*001e*/ 	.short	0x00ff


	//----- nvinfo : EIATTR_NUM_BARRIERS
	.align		4
        /*0020*/ 	.byte	0x02, 0x4c
        /*0022*/ 	.byte	0x01
	.zero		1


	//----- nvinfo : EIATTR_MERCURY_ISA_VERSION
	.align		4
        /*0024*/ 	.byte	0x03, 0x5f
        /*0026*/ 	.short	0x0101


	//----- nvinfo : EIATTR_COOP_GROUP_MASK_REGIDS
	.align		4
        /*0028*/ 	.byte	0x04, 0x29
        /*002a*/ 	.short	(.L_980 - .L_979)


	//   ....[0]....
.L_979:
        /*002c*/ 	.word	0xffffffff


	//   ....[1]....
        /*0030*/ 	.word	0xffffffff


	//   ....[2]....
        /*0034*/ 	.word	0xffffffff


	//   ....[3]....
        /*0038*/ 	.word	0xffffffff


	//   ....[4]....
        /*003c*/ 	.word	0xffffffff


	//   ....[5]....
        /*0040*/ 	.word	0xffffffff


	//   ....[6]....
        /*0044*/ 	.word	0xffffffff


	//   ....[7]....
        /*0048*/ 	.word	0xffffffff


	//   ....[8]....
        /*004c*/ 	.word	0xffffffff


	//   ....[9]....
        /*0050*/ 	.word	0xffffffff


	//   ....[10]....
        /*0054*/ 	.word	0xffffffff


	//   ....[11]....
        /*0058*/ 	.word	0xffffffff


	//   ....[12]....
        /*005c*/ 	.word	0xffffffff


	//   ....[13]....
        /*0060*/ 	.word	0xffffffff


	//   ....[14]....
        /*0064*/ 	.word	0xffffffff


	//   ....[15]....
        /*0068*/ 	.word	0xffffffff


	//   ....[16]....
        /*006c*/ 	.word	0xffffffff


	//   ....[17]....
        /*0070*/ 	.word	0xffffffff


	//   ....[18]....
        /*0074*/ 	.word	0xffffffff


	//   ....[19]....
        /*0078*/ 	.word	0xffffffff


	//   ....[20]....
        /*007c*/ 	.word	0xffffffff


	//   ....[21]....
        /*0080*/ 	.word	0x05000064


	//   ....[22]....
        /*0084*/ 	.word	0x05000064


	//   ....[23]....
        /*0088*/ 	.word	0x05000064


	//   ....[24]....
        /*008c*/ 	.word	0x05000064


	//   ....[25]....
        /*0090*/ 	.word	0x05000064


	//   ....[26]....
        /*0094*/ 	.word	0x05000064


	//   ....[27]....
        /*0098*/ 	.word	0x05000064


	//   ....[28]....
        /*009c*/ 	.word	0x05000064


	//   ....[29]....
        /*00a0*/ 	.word	0x05000064


	//   ....[30]....
        /*00a4*/ 	.word	0x05000064


	//----- nvinfo : EIATTR_COOP_GROUP_INSTR_OFFSETS
	.align		4
.L_980:
        /*00a8*/ 	.byte	0x04, 0x28
        /*00aa*/ 	.short	(.L_982 - .L_981)


	//   ....[0]....
.L_981:
        /*00ac*/ 	.word	0x00001990


	//   ....[1]....
        /*00b0*/ 	.word	0x000019b0


	//   ....[2]....
        /*00b4*/ 	.word	0x000019d0


	//   ....[3]....
        /*00b8*/ 	.word	0x000019f0


	//   ....[4]....
        /*00bc*/ 	.word	0x00001a10


	//   ....[5]....
        /*00c0*/ 	.word	0x00001d40


	//   ....[6]....
        /*00c4*/ 	.word	0x00001d60


	//   ....[7]....
        /*00c8*/ 	.word	0x00001d80


	//   ....[8]....
        /*00cc*/ 	.word	0x00001da0


	//   ....[9]....
        /*00d0*/ 	.word	0x00001dc0


	//   ....[10]....
        /*00d4*/ 	.word	0x00001f20


	//   ....[11]....
        /*00d8*/ 	.word	0x00001f80


	//   ....[12]....
        /*00dc*/ 	.word	0x00001fa0


	//   ....[13]....
        /*00e0*/ 	.word	0x00001fb0


	//   ....[14]....
        /*00e4*/ 	.word	0x00002070


	//   ....[15]....
        /*00e8*/ 	.word	0x000020a0


	//   ....[16]....
        /*00ec*/ 	.word	0x000020b0


	//   ....[17]....
        /*00f0*/ 	.word	0x00002160


	//   ....[18]....
        /*00f4*/ 	.word	0x000021a0


	//   ....[19]....
        /*00f8*/ 	.word	0x00002260


	//   ....[20]....
        /*00fc*/ 	.word	0x00002270


	//   ....[21]....
        /*0100*/ 	.word	0x00002980


	//   ....[22]....
        /*0104*/ 	.word	0x000029f0


	//   ....[23]....
        /*0108*/ 	.word	0x00002a60


	//   ....[24]....
        /*010c*/ 	.word	0x00002ad0


	//   ....[25]....
        /*0110*/ 	.word	0x00002b40


	//   ....[26]....
        /*0114*/ 	.word	0x00002ec0


	//   ....[27]....
        /*0118*/ 	.word	0x00002f30


	//   ....[28]....
        /*011c*/ 	.word	0x00002fa0


	//   ....[29]....
        /*0120*/ 	.word	0x00003010


	//   ....[30]....
        /*0124*/ 	.word	0x00003080


	//----- nvinfo : EIATTR_EXIT_INSTR_OFFSETS
	.align		4
.L_982:
        /*0128*/ 	.byte	0x04, 0x1c
        /*012a*/ 	.short	(.L_984 - .L_983)


	//   ....[0]....
.L_983:
        /*012c*/ 	.word	0x00000140


	//   ....[1]....
        /*0130*/ 	.word	0x00002920


	//----- nvinfo : EIATTR_MAX_THREADS
	.align		4
.L_984:
        /*0134*/ 	.byte	0x04, 0x05
        /*0136*/ 	.short	(.L_986 - .L_985)
.L_985:
        /*0138*/ 	.word	0x00000100
        /*013c*/ 	.word	0x00000001
        /*0140*/ 	.word	0x00000001


	//----- nvinfo : EIATTR_CRS_STACK_SIZE
	.align		4
.L_986:
        /*0144*/ 	.byte	0x04, 0x1e
        /*0146*/ 	.short	(.L_988 - .L_987)
.L_987:
        /*0148*/ 	.word	0x00000000


	//----- nvinfo : EIATTR_CBANK_PARAM_SIZE
	.align		4
.L_988:
        /*014c*/ 	.byte	0x03, 0x19
        /*014e*/ 	.short	0x00e8


	//----- nvinfo : EIATTR_PARAM_CBANK
	.align		4
        /*0150*/ 	.byte	0x04, 0x0a
        /*0152*/ 	.short	(.L_990 - .L_989)
	.align		4
.L_989:
        /*0154*/ 	.word	index@(.nv.constant0._ZN10layer_norm31ln_parallel_residual_fwd_kernelINS_13Kernel_traitsI13__nv_bfloat16S2_fS2_fjLj6144ELj1ELj1ELj8ELj16ENS_18Kernel_traits_baseILj6144ES2_S2_fS2_fjLj256EEEEELb0ELb1ELb1EEEvNS_9FwdParamsE)
        /*0158*/ 	.short	0x0210
        /*015a*/ 	.short	0x00e8


	//----- nvinfo : EIATTR_SW_WAR
	.align		4
.L_990:
        /*015c*/ 	.byte	0x04, 0x36
        /*015e*/ 	.short	(.L_992 - .L_991)
.L_991:
        /*0160*/ 	.word	0x00000008
.L_992:


//--------------------- .nv.info._ZN10layer_norm31ln_parallel_residual_fwd_kernelINS_13Kernel_traitsI13__nv_bfloat16S2_fS2_fjLj6144ELj1ELj1ELj8ELj16ENS_18Kernel_traits_baseILj6144ES2_S2_fS2_fjLj256EEEEELb1ELb0ELb0EEEvNS_9FwdParamsE --------------------------
	.section	.nv.info._ZN10layer_norm31ln_parallel_residual_fwd_kernelINS_13Kernel_traitsI13__nv_bfloat16S2_fS2_fjLj6144ELj1ELj1ELj8ELj16ENS_18Kernel_traits_baseILj6144ES2_S2_fS2_fjLj256EEEEELb1ELb0ELb0EEEvNS_9FwdParamsE,"",@"SHT_CUDA_INFO"
	.sectionflags	@""
	.align	4


	//----- nvinfo : EIATTR_CUDA_API_VERSION
	.align		4
        /*0000*/ 	.byte	0x04, 0x37
        /*0002*/ 	.short	(.L_994 - .L_993)
.L_993:
        /*0004*/ 	.word	0x00000082


	//----- nvinfo : EIATTR_KPARAM_INFO
	.align		4
.L_994:
        /*0008*/ 	.byte	0x04, 0x17
        /*000a*/ 	.short	(.L_996 - .L_995)
.L_995:
        /*000c*/ 	.word	0x00000000
        /*0010*/ 	.short	0x0000
        /*0012*/ 	.short	0x0000
        /*0014*/ 	.byte	0x00, 0xf0, 0xa1, 0x03


	//----- nvinfo : EIATTR_SPARSE_MMA_MASK
	.align		4
.L_996:
        /*0018*/ 	.byte	0x03, 0x50
        /*001a*/ 	.short	0x0000


	//----- nvinfo : EIATTR_MAXREG_COUNT
	.align		4
        /*001c*/ 	.byte	0x03, 0x1b
        /*001e*/ 	.short	0x00ff


	//----- nvinfo : EIATTR_NUM_BARRIERS
	.align		4
        /*0020*/ 	.byte	0x02, 0x4c
        /*0022*/ 	.byte	0x01
	.zero		1


	//----- nvinfo : EIATTR_MERCURY_ISA_VERSION
	.align		4
        /*0024*/ 	.byte	0x03, 0x5f
        /*0026*/ 	.short	0x0101


	//----- nvinfo : EIATTR_COOP_GROUP_MASK_REGIDS
	.align		4
        /*0028*/ 	.byte	0x04, 0x29
        /*002a*/ 	.short	(.L_998 - .L_997)


	//   ....[0]....
.L_997:
        /*002c*/ 	.word	0xffffffff


	//   ....[1]....
        /*0030*/ 	.word	0xffffffff


	//   ....[2]....
        /*0034*/ 	.word	0xffffffff


	//   ....[3]....
        /*0038*/ 	.word	0xffffffff


	//   ....[4]....
        /*003c*/ 	.word	0xffffffff


	//   ....[5]....
        /*0040*/ 	.word	0xffffffff


	//   ....[6]....
        /*0044*/ 	.word	0xffffffff


	//   ....[7]....
        /*0048*/ 	.word	0xffffffff


	//   ....[8]....
        /*004c*/ 	.word	0xffffffff


	//   ....[9]....
        /*0050*/ 	.word	0xffffffff


	//   ....[10]....
        /*0054*/ 	.word	0xffffffff


	//   ....[11]....
        /*0058*/ 	.word	0xffffffff


	//   ....[12]....
        /*005c*/ 	.word	0xffffffff


	//   ....[13]....
        /*0060*/ 	.word	0xffffffff


	//   ....[14]....
        /*0064*/ 	.word	0xffffffff


	//   ....[15]....
        /*0068*/ 	.word	0xffffffff


	//   ....[16]....
        /*006c*/ 	.word	0xffffffff


	//   ....[17]....
        /*0070*/ 	.word	0xffffffff


	//   ....[18]....
        /*0074*/ 	.word	0xffffffff


	//   ....[19]....
        /*0078*/ 	.word	0xffffffff


	//   ....[20]....
        /*007c*/ 	.word	0xffffffff


	//   ....[21]....
        /*0080*/ 	.word	0x05000095


	//   ....[22]....
        /*0084*/ 	.word	0x05000095


	//   ....[23]....
        /*0088*/ 	.word	0x05000095


	//   ....[24]....
        /*008c*/ 	.word	0x05000095


	//   ....[25]....
        /*0090*/ 	.word	0x05000095


	//   ....[26]....
        /*0094*/ 	.word	0x05000095


	//   ....[27]....
        /*0098*/ 	.word	0x05000095


	//   ....[28]....
        /*009c*/ 	.word	0x05000095


	//   ....[29]....
        /*00a0*/ 	.word	0x05000095


	//   ....[30]....
        /*00a4*/ 	.word	0x05000095


	//----- nvinfo : EIATTR_COOP_GROUP_INSTR_OFFSETS
	.align		4
.L_998:
        /*00a8*/ 	.byte	0x04, 0x28
        /*00aa*/ 	.short	(.L_1000 - .L_999)


	//   ....[0]....
.L_999:
        /*00ac*/ 	.word	0x00012e00


	//   ....[1]....
        /*00b0*/ 	.word	0x00012e20


	//   ....[2]....
        /*00b4*/ 	.word	0x00012e40


	//   ....[3]....
        /*00b8*/ 	.word	0x00012e60


	//   ....[4]....
        /*00bc*/ 	.word	0x00012e80


	//   ....[5]....
        /*00c0*/ 	.word	0x000131c0


	//   ....[6]....
        /*00c4*/ 	.word	0x000131e0


	//   ....[7]....
        /*00c8*/ 	.word	0x00013200


	//   ....[8]....
        /*00cc*/ 	.word	0x00013220


	//   ....[9]....
        /*00d0*/ 	.word	0x00013240


	//   ....[10]....
        /*00d4*/ 	.word	0x000133d0


	//   ....[11]....
        /*00d8*/ 	.word	0x00013420


	//   ....[12]....
        /*00dc*/ 	.word	0x00013440


	//   ....[13]....
        /*00e0*/ 	.word	0x00013450


	//   ....[14]....
        /*00e4*/ 	.word	0x00013480


	//   ....[15]....
        /*00e8*/ 	.word	0x00013510


	//   ....[16]....
        /*00ec*/ 	.word	0x00013550


	//   ....[17]....
        /*00f0*/ 	.word	0x00013610


	//   ....[18]....
        /*00f4*/ 	.word	0x00013650


	//   ....[19]....
        /*00f8*/ 	.word	0x000136f0


	//   ....[20]....
        /*00fc*/ 	.word	0x00013720


	//   ....[21]....
        /*0100*/ 	.word	0x000141d0


	//   ....[22]....
        /*0104*/ 	.word	0x00014240


	//   ....[23]....
        /*0108*/ 	.word	0x000142b0


	//   ....[24]....
        /*010c*/ 	.word	0x00014320


	//   ....[25]....
        /*0110*/ 	.word	0x00014390


	//   ....[26]....
        /*0114*/ 	.word	0x00014720


	//   ....[27]....
        /*0118*/ 	.word	0x00014790


	//   ....[28]....
        /*011c*/ 	.word	0x00014800


	//   ....[29]....
        /*0120*/ 	.word	0x00014870


	//   ....[30]....
        /*0124*/ 	.word	0x000148e0


	//----- nvinfo : EIATTR_EXIT_INSTR_OFFSETS
	.align		4
.L_1000:
        /*0128*/ 	.byte	0x04, 0x1c
        /*012a*/ 	.short	(.L_1002 - .L_1001)


	//   ....[0]....
.L_1001:
        /*012c*/ 	.word	0x00000c20


	//   ....[1]....
        /*0130*/ 	.word	0x00014170


	//----- nvinfo : EIATTR_MAX_THREADS
	.align		4
.L_1002:
        /*0134*/ 	.byte	0x04, 0x05
        /*0136*/ 	.short	(.L_1004 - .L_1003)
.L_1003:
        /*0138*/ 	.word	0x00000100
        /*013c*/ 	.word	0x00000001
        /*0140*/ 	.word	0x00000001


	//----- nvinfo : EIATTR_CRS_STACK_SIZE
	.align		4
.L_1004:
        /*0144*/ 	.byte	0x04, 0x1e
        /*0146*/ 	.short	(.L_1006 - .L_1005)
.L_1005:
        /*0148*/ 	.word	0x00000000


	//----- nvinfo : EIATTR_CBANK_PARAM_SIZE
	.align		4
.L_1006:
        /*014c*/ 	.byte	0x03, 0x19
        /*014e*/ 	.short	0x00e8


	//----- nvinfo : EIATTR_PARAM_CBANK
	.align		4
        /*0150*/ 	.byte	0x04, 0x0a
        /*0152*/ 	.short	(.L_1008 - .L_1007)
	.align		4
.L_1007:
        /*0154*/ 	.word	index@(.nv.constant0._ZN10layer_norm31ln_parallel_residual_fwd_kernelINS_13Kernel_traitsI13__nv_bfloat16S2_fS2_fjLj6144ELj1ELj1ELj8ELj16ENS_18Kernel_traits_baseILj6144ES2_S2_fS2_fjLj256EEEEELb1ELb0ELb0EEEvNS_9FwdParamsE)
        /*0158*/ 	.short	0x0210
        /*015a*/ 	.short	0x00e8


	//----- nvinfo : EIATTR_SW_WAR
	.align		4
.L_1008:
        /*015c*/ 	.byte	0x04, 0x36
        /*015e*/ 	.short	(.L_1010 - .L_1009)
.L_1009:
        /*0160*/ 	.word	0x00000008
.L_1010:


//--------------------- .nv.info._ZN10layer_norm31ln_parallel_residual_fwd_kernelINS_13Kernel_traitsI13__nv_bfloat16S2_fS2_fjLj6144ELj1ELj1ELj8ELj16ENS_18Kernel_traits_baseILj6144ES2_S2_fS2_fjLj256EEEEELb1ELb0ELb1EEEvNS_9FwdParamsE --------------------------
	.section	.nv.info._ZN10layer_norm31ln_parallel_residual_fwd_kernelINS_13Kernel_traitsI13__nv_bfloat16S2_fS2_fjLj6144ELj1ELj1ELj8ELj16ENS_18Kernel_traits_baseILj6144ES2_S2_fS2_fjLj256EEEEELb1ELb0ELb1EEEvNS_9FwdParamsE,"",@"SHT_CUDA_INFO"
	.sectionflags	@""
	.align	4


	//----- nvinfo : EIATTR_CUDA_API_VERSION
	.align		4
        /*0000*/ 	.byte	0x04, 0x37
        /*0002*/ 	.short	(.L_1012 - .L_1011)
.L_1011:
        /*0004*/ 	.word	0x00000082


	//----- nvinfo : EIATTR_KPARAM_INFO
	.align		4
.L_1012:
        /*0008*/ 	.byte	0x04, 0x17
        /*000a*/ 	.short	(.L_1014 - .L_1013)
.L_1013:
        /*000c*/ 	.word	0x00000000
        /*0010*/ 	.short	0x0000
        /*0012*/ 	.short	0x0000
        /*0014*/ 	.byte	0x00, 0xf0, 0xa1, 0x03


	//----- nvinfo : EIATTR_SPARSE_MMA_MASK
	.align		4
.L_1014:
        /*0018*/ 	.byte	0x03, 0x50
        /*001a*/ 	.short	0x0000


	//----- nvinfo : EIATTR_MAXREG_COUNT
	.align		4
        /*001c*/ 	.byte	0x03, 0x1b
        /*001e*/ 	.short	0x00ff


	//----- nvinfo : EIATTR_NUM_BARRIERS
	.align		4
        /*0020*/ 	.byte	0x02, 0x4c
        /*0022*/ 	.byte	0x01
	.zero		1


	//----- nvinfo : EIATTR_MERCURY_ISA_VERSION
	.align		4
        /*0024*/ 	.byte	0x03, 0x5f
        /*0026*/ 	.short	0x0101


	//----- nvinfo : EIATTR_COOP_GROUP_MASK_REGIDS
	.align		4
        /*0028*/ 	.byte	0x04, 0x29
        /*002a*/ 	.short	(.L_1016 - .L_1015)


	//   ....[0]....
.L_1015:
        /*002c*/ 	.word	0xffffffff


	//   ....[1]....
        /*0030*/ 	.word	0xffffffff


	//   ....[2]....
        /*0034*/ 	.word	0xffffffff


	//   ....[3]....
        /*0038*/ 	.word	0xffffffff


	//   ....[4]....
        /*003c*/ 	.word	0xffffffff


	//   ....[5]....
        /*0040*/ 	.word	0xffffffff


	//   ....[6]....
        /*0044*/ 	.word	0xffffffff


	//   ....[7]....
        /*0048*/ 	.word	0xffffffff


	//   ....[8]....
        /*004c*/ 	.word	0xffffffff


	//   ....[9]....
        /*0050*/ 	.word	0xffffffff


	//   ....[10]....
        /*0054*/ 	.word	0xffffffff


	//   ....[11]....
        /*0058*/ 	.word	0xffffffff


	//   ....[12]....
        /*005c*/ 	.word	0xffffffff


	//   ....[13]....
        /*0060*/ 	.word	0xffffffff


	//   ....[14]....
        /*0064*/ 	.word	0xffffffff


	//   ....[15]....
        /*0068*/ 	.word	0xffffffff


	//   ....[16]....
        /*006c*/ 	.word	0xffffffff


	//   ....[17]....
        /*0070*/ 	.word	0xffffffff


	//   ....[18]....
        /*0074*/ 	.word	0xffffffff


	//   ....[19]....
        /*0078*/ 	.word	0xffffffff


	//   ....[20]....
        /*007c*/ 	.word	0xffffffff


	//   ....[21]....
        /*0080*/ 	.word	0x05000097


	//   ....[22]....
        /*0084*/ 	.word	0x05000097


	//   ....[23]....
        /*0088*/ 	.word	0x05000097


	//   ....[24]....
        /*008c*/ 	.word	0x05000097


	//   ....[25]....
        /*0090*/ 	.word	0x05000097


	//   ....[26]....
        /*0094*/ 	.word	0x05000097


	//   ....[27]....
        /*0098*/ 	.word	0x05000097


	//   ....[28]....
        /*009c*/ 	.word	0x05000097


	//   ....[29]....
        /*00a0*/ 	.word	0x05000097


	//   ....[30]....
        /*00a4*/ 	.word	0x05000097


	//----- nvinfo : EIATTR_COOP_GROUP_INSTR_OFFSETS
	.align		4
.L_1016:
        /*00a8*/ 	.byte	0x04, 0x28
        /*00aa*/ 	.short	(.L_1018 - .L_1017)


	//   ....[0]....
.L_1017:
        /*00ac*/ 	.word	0x00012210


	//   ....[1]....
        /*00b0*/ 	.word	0x00012230


	//   ....[2]....
        /*00b4*/ 	.word	0x00012250


	//   ....[3]....
        /*00b8*/ 	.word	0x00012270


	//   ....[4]....
        /*00bc*/ 	.word	0x00012290


	//   ....[5]....
        /*00c0*/ 	.word	0x000125c0


	//   ....[6]....
        /*00c4*/ 	.word	0x000125e0


	//   ....[7]....
        /*00c8*/ 	.word	0x00012600


	//   ....[8]....
        /*00cc*/ 	.word	0x00012620


	//   ....[9]....
        /*00d0*/ 	.word	0x00012640


	//   ....[10]....
        /*00d4*/ 	.word	0x000127a0


	//   ....[11]....
        /*00d8*/ 	.word	0x00012810


	//   ....[12]....
        /*00dc*/ 	.word	0x00012830


	//   ....[13]....
        /*00e0*/ 	.word	0x00012860


	//   ....[14]....
        /*00e4*/ 	.word	0x00012900


	//   ....[15]....
        /*00e8*/ 	.word	0x00012930


	//   ....[16]....
        /*00ec*/ 	.word	0x00012940


	//   ....[17]....
        /*00f0*/ 	.word	0x000129d0


	//   ....[18]....
        /*00f4*/ 	.word	0x00012a20


	//   ....[19]....
        /*00f8*/ 	.word	0x00012ad0


	//   ....[20]....
        /*00fc*/ 	.word	0x00012b00


	//   ....[21]....
        /*0100*/ 	.word	0x00013530


	//   ....[22]....
        /*0104*/ 	.word	0x000135a0


	//   ....[23]....
        /*0108*/ 	.word	0x00013610


	//   ....[24]....
        /*010c*/ 	.word	0x00013680


	//   ....[25]....
        /*0110*/ 	.word	0x000136f0


	//   ....[26]....
        /*0114*/ 	.word	0x00013a70


	//   ....[27]....
        /*0118*/ 	.word	0x00013ae0


	//   ....[28]....
        /*011c*/ 	.word	0x00013b50


	//   ....[29]....
        /*0120*/ 	.word	0x00013bc0


	//   ....[30]....
        /*0124*/ 	.word	0x00013c30


	//----- nvinfo : EIATTR_EXIT_INSTR_OFFSETS
	.align		4
.L_1018:
        /*0128*/ 	.byte	0x04, 0x1c
        /*012a*/ 	.short	(.L_1020 - .L_1019)


	//   ....[0]....
.L_1019:
        /*012c*/ 	.word	0x000002e0


	//   ....[1]....
        /*0130*/ 	.word	0x000134e0


	//----- nvinfo : EIATTR_MAX_THREADS
	.align		4
.L_1020:
        /*0134*/ 	.byte	0x04, 0x05
        /*0136*/ 	.short	(.L_1022 - .L_1021)
.L_1021:
        /*0138*/ 	.word	0x00000100
        /*013c*/ 	.word	0x00000001
        /*0140*/ 	.word	0x00000001


	//----- nvinfo : EIATTR_CRS_STACK_SIZE
	.align		4
.L_1022:
        /*0144*/ 	.byte	0x04, 0x1e
        /*0146*/ 	.short	(.L_1024 - .L_1023)
.L_1023:
        /*0148*/ 	.word	0x00000000


	//----- nvinfo : EIATTR_CBANK_PARAM_SIZE
	.align		4
.L_1024:
        /*014c*/ 	.byte	0x03, 0x19
        /*014e*/ 	.short	0x00e8


	//----- nvinfo : EIATTR_PARAM_CBANK
	.align		4
        /*0150*/ 	.byte	0x04, 0x0a
        /*0152*/ 	.short	(.L_1026 - .L_1025)
	.align		4
.L_1025:
        /*0154*/ 	.word	index@(.nv.constant0._ZN10layer_norm31ln_parallel_residual_fwd_kernelINS_13Kernel_traitsI13__nv_bfloat16S2_fS2_fjLj6144ELj1ELj1ELj8ELj16ENS_18Kernel_traits_baseILj6144ES2_S2_fS2_fjLj256EEEEELb1ELb0ELb1EEEvNS_9FwdParamsE)
        /*0158*/ 	.short	0x0210
        /*015a*/ 	.short	0x00e8


	//----- nvinfo : EIATTR_SW_WAR
	.align		4
.L_1026:
        /*015c*/ 	.byte	0x04, 0x36
        /*015e*/ 	.short	(.L_1028 - .L_1027)
.L_1027:
        /*0160*/ 	.word	0x00000008
.L_1028:


//--------------------- .nv.info._ZN10layer_norm31ln_parallel_residual_fwd_kernelINS_13Kernel_traitsI13__nv_bfloat16S2_fS2_fjLj6144ELj1ELj1ELj8ELj16ENS_18Kernel_traits_baseILj6144ES2_S2_fS2_fjLj256EEEEELb1ELb1ELb0EEEvNS_9FwdParamsE --------------------------
	.section	.nv.info._ZN10layer_norm31ln_parallel_residual_fwd_kernelINS_13Kernel_traitsI13__nv_bfloat16S2_fS2_fjLj6144ELj1ELj1ELj8ELj16ENS_18Kernel_traits_baseILj6144ES2_S2_fS2_fjLj256EEEEELb1ELb1ELb0EEEvNS_9FwdParamsE,"",@"SHT_CUDA_INFO"
	.sectionflags	@""
	.align	4


	//----- nvinfo : EIATTR_CUDA_API_VERSION
	.align		4
        /*0000*/ 	.byte	0x04, 0x37
        /*0002*/ 	.short	(.L_1030 - .L_1029)
.L_1029:
        /*0004*/ 	.word	0x00000082


	//----- nvinfo : EIATTR_KPARAM_INFO
	.align		4
.L_1030:
        /*0008*/ 	.byte	0x04, 0x17
        /*000a*/ 	.short	(.L_1032 - .L_1031)
.L_1031:
        /*000c*/ 	.word	0x00000000
        /*0010*/ 	.short	0x0000
        /*0012*/ 	.short	0x0000
        /*0014*/ 	.byte	0x00, 0xf0, 0xa1, 0x03


	//----- nvinfo : EIATTR_SPARSE_MMA_MASK
	.align		4
.L_1032:
        /*0018*/ 	.byte	0x03, 0x50
        /*001a*/ 	.short	0x0000


	//----- nvinfo : EIATTR_MAXREG_COUNT
	.align		4
        /*001c*/ 	.byte	0x03, 0x1b
        /*001e*/ 	.short	0x00ff


	//----- nvinfo : EIATTR_NUM_BARRIERS
	.align		4
        /*0020*/ 	.byte	0x02, 0x4c
        /*0022*/ 	.byte	0x01
	.zero		1


	//----- nvinfo : EIATTR_MERCURY_ISA_VERSION
	.align		4
        /*0024*/ 	.byte	0x03, 0x5f
        /*0026*/ 	.short	0x0101


	//----- nvinfo : EIATTR_COOP_GROUP_MASK_REGIDS
	.align		4
        /*0028*/ 	.byte	0x04, 0x29
        /*002a*/ 	.short	(.L_1034 - .L_1033)


	//   ....[0]....
.L_1033:
        /*002c*/ 	.word	0xffffffff


	//   ....[1]....
        /*0030*/ 	.word	0xffffffff


	//   ....[2]....
        /*0034*/ 	.word	0xffffffff


	//   ....[3]....
        /*0038*/ 	.word	0xffffffff


	//   ....[4]....
        /*003c*/ 	.word	0xffffffff


	//   ....[5]....
        /*0040*/ 	.word	0xffffffff


	//   ....[6]....
        /*0044*/ 	.word	0xffffffff


	//   ....[7]....
        /*0048*/ 	.word	0xffffffff


	//   ....[8]....
        /*004c*/ 	.word	0xffffffff


	//   ....[9]....
        /*0050*/ 	.word	0xffffffff


	//   ....[10]....
        /*0054*/ 	.word	0xffffffff


	//   ....[11]....
        /*0058*/ 	.word	0xffffffff


	//   ....[12]....
        /*005c*/ 	.word	0xffffffff


	//   ....[13]....
        /*0060*/ 	.word	0xffffffff


	//   ....[14]....
        /*0064*/ 	.word	0xffffffff


	//   ....[15]....
        /*0068*/ 	.word	0xffffffff


	//   ....[16]....
        /*006c*/ 	.word	0xffffffff


	//   ....[17]....
        /*0070*/ 	.word	0xffffffff


	//   ....[18]....
        /*0074*/ 	.word	0xffffffff


	//   ....[19]....
        /*0078*/ 	.word	0xffffffff


	//   ....[20]....
        /*007c*/ 	.word	0xffffffff


	//   ....[21]....
        /*0080*/ 	.word	0x05000076


	//   ....[22]....
        /*0084*/ 	.word	0x05000076


	//   ....[23]....
        /*0088*/ 	.word	0x05000076


	//   ....[24]....
        /*008c*/ 	.word	0x05000076


	//   ....[25]....
        /*0090*/ 	.word	0x05000076


	//   ....[26]....
        /*0094*/ 	.word	0x05000076


	//   ....[27]....
        /*0098*/ 	.word	0x05000076


	//   ....[28]....
        /*009c*/ 	.word	0x05000076


	//   ....[29]....
        /*00a0*/ 	.word	0x05000076


	//   ....[30]....
        /*00a4*/ 	.word	0x05000076


	//----- nvinfo : EIATTR_COOP_GROUP_INSTR_OFFSETS
	.align		4
.L_1034:
        /*00a8*/ 	.byte	0x04, 0x28
        /*00aa*/ 	.short	(.L_1036 - .L_1035)


	//   ....[0]....
.L_1035:
        /*00ac*/ 	.word	0x00012620


	//   ....[1]....
        /*00b0*/ 	.word	0x00012640


	//   ....[2]....
        /*00b4*/ 	.word	0x00012660


	//   ....[3]....
        /*00b8*/ 	.word	0x00012680


	//   ....[4]....
        /*00bc*/ 	.word	0x000126a0


	//   ....[5]....
        /*00c0*/ 	.word	0x000129e0


	//   ....[6]....
        /*00c4*/ 	.word	0x00012a00


	//   ....[7]....
        /*00c8*/ 	.word	0x00012a20


	//   ....[8]....
        /*00cc*/ 	.word	0x00012a40


	//   ....[9]....
        /*00d0*/ 	.word	0x00012a60


	//   ....[10]....
        /*00d4*/ 	.word	0x00012bb0


	//   ....[11]....
        /*00d8*/ 	.word	0x00012c40


	//   ....[12]....
        /*00dc*/ 	.word	0x00012c50


	//   ....[13]....
        /*00e0*/ 	.word	0x00012c80


	//   ....[14]....
        /*00e4*/ 	.word	0x00012d20


	//   ....[15]....
        /*00e8*/ 	.word	0x00012d50


	//   ....[16]....
        /*00ec*/ 	.word	0x00012db0


	//   ....[17]....
        /*00f0*/ 	.word	0x00012e00


	//   ....[18]....
        /*00f4*/ 	.word	0x00012e20


	//   ....[19]....
        /*00f8*/ 	.word	0x00012f20


	//   ....[20]....
        /*00fc*/ 	.word	0x00012f30


	//   ....[21]....
        /*0100*/ 	.word	0x00013730


	//   ....[22]....
        /*0104*/ 	.word	0x000137a0


	//   ....[23]....
        /*0108*/ 	.word	0x00013810


	//   ....[24]....
        /*010c*/ 	.word	0x00013880


	//   ....[25]....
        /*0110*/ 	.word	0x000138f0


	//   ....[26]....
        /*0114*/ 	.word	0x00013c80


	//   ....[27]....
        /*0118*/ 	.word	0x00013cf0


	//   ....[28]....
        /*011c*/ 	.word	0x00013d60


	//   ....[29]....
        /*0120*/ 	.word	0x00013dd0


	//   ....[30]....
        /*0124*/ 	.word	0x00013e40


	//----- nvinfo : EIATTR_EXIT_INSTR_OFFSETS
	.align		4
.L_1036:
        /*0128*/ 	.byte	0x04, 0x1c
        /*012a*/ 	.short	(.L_1038 - .L_1037)


	//   ....[0]....
.L_1037:
        /*012c*/ 	.word	0x00000920


	//   ....[1]....
        /*0130*/ 	.word	0x000136d0


	//----- nvinfo : EIATTR_MAX_THREADS
	.align		4
.L_1038:
        /*0134*/ 	.byte	0x04, 0x05
        /*0136*/ 	.short	(.L_1040 - .L_1039)
.L_1039:
        /*0138*/ 	.word	0x00000100
        /*013c*/ 	.word	0x00000001
        /*0140*/ 	.word	0x00000001


	//----- nvinfo : EIATTR_CRS_STACK_SIZE
	.align		4
.L_1040:
        /*0144*/ 	.byte	0x04, 0x1e
        /*0146*/ 	.short	(.L_1042 - .L_1041)
.L_1041:
        /*0148*/ 	.word	0x00000000


	//----- nvinfo : EIATTR_CBANK_PARAM_SIZE
	.align		4
.L_1042:
        /*014c*/ 	.byte	0x03, 0x19
        /*014e*/ 	.short	0x00e8


	//----- nvinfo : EIATTR_PARAM_CBANK
	.align		4
        /*0150*/ 	.byte	0x04, 0x0a
        /*0152*/ 	.short	(.L_1044 - .L_1043)
	.align		4
.L_1043:
        /*0154*/ 	.word	index@(.nv.constant0._ZN10layer_norm31ln_parallel_residual_fwd_kernelINS_13Kernel_traitsI13__nv_bfloat16S2_fS2_fjLj6144ELj1ELj1ELj8ELj16ENS_18Kernel_traits_baseILj6144ES2_S2_fS2_fjLj256EEEEELb1ELb1ELb0EEEvNS_9FwdParamsE)
        /*0158*/ 	.short	0x0210
        /*015a*/ 	.short	0x00e8


	//----- nvinfo : EIATTR_SW_WAR
	.align		4
.L_1044:
        /*015c*/ 	.byte	0x04, 0x36
        /*015e*/ 	.short	(.L_1046 - .L_1045)
.L_1045:
        /*0160*/ 	.word	0x00000008
.L_1046:


//--------------------- .nv.info._ZN10layer_norm31ln_parallel_residual_fwd_kernelINS_13Kernel_traitsI13__nv_bfloat16S2_fS2_fjLj6144ELj1ELj1ELj8ELj16ENS_18Kernel_traits_baseILj6144ES2_S2_fS2_fjLj256EEEEELb1ELb1ELb1EEEvNS_9FwdParamsE --------------------------
	.section	.nv.info._ZN10layer_norm31ln_parallel_residual_fwd_kernelINS_13Kernel_traitsI13__nv_bfloat16S2_fS2_fjLj6144ELj1ELj1ELj8ELj16ENS_18Kernel_traits_baseILj6144ES2_S2_fS2_fjLj256EEEEELb1ELb1ELb1EEEvNS_9FwdParamsE,"",@"SHT_CUDA_INFO"
	.sectionflags	@""
	.align	4


	//----- nvinfo : EIATTR_CUDA_API_VERSION
	.align		4
        /*0000*/ 	.byte	0x04, 0x37
        /*0002*/ 	.short	(.L_1048 - .L_1047)
.L_1047:
        /*0004*/ 	.word	0x00000082


	//----- nvinfo : EIATTR_KPARAM_INFO
	.align		4
.L_1048:
        /*0008*/ 	.byte	0x04, 0x17
        /*000a*/ 	.short	(.L_1050 - .L_1049)
.L_1049:
        /*000c*/ 	.word	0x00000000
        /*0010*/ 	.short	0x0000
        /*0012*/ 	.short	0x0000
        /*0014*/ 	.byte	0x00, 0xf0, 0xa1, 0x03


	//----- nvinfo : EIATTR_SPARSE_MMA_MASK
	.align		4
.L_1050:
        /*0018*/ 	.byte	0x03, 0x50
        /*001a*/ 	.short	0x0000


	//----- nvinfo : EIATTR_MAXREG_COUNT
	.align		4
        /*001c*/ 	.byte	0x03, 0x1b
        /*001e*/ 	.short	0x00ff


	//----- nvinfo : EIATTR_NUM_BARRIERS
	.align		4
        /*0020*/ 	.byte	0x02, 0x4c
        /*0022*/ 	.byte	0x01
	.zero		1


	//----- nvinfo : EIATTR_MERCURY_ISA_VERSION
	.align		4
        /*0024*/ 	.byte	0x03, 0x5f
        /*0026*/ 	.short	0x0101


	//----- nvinfo : EIATTR_COOP_GROUP_MASK_REGIDS
	.align		4
        /*0028*/ 	.byte	0x04, 0x29
        /*002a*/ 	.short	(.L_1052 - .L_1051)


	//   ....[0]....
.L_1051:
        /*002c*/ 	.word	0xffffffff


	//   ....[1]....
        /*0030*/ 	.word	0xffffffff


	//   ....[2]....
        /*0034*/ 	.word	0xffffffff


	//   ....[3]....
        /*0038*/ 	.word	0xffffffff


	//   ....[4]....
        /*003c*/ 	.word	0xffffffff


	//   ....[5]....
        /*0040*/ 	.word	0xffffffff


	//   ....[6]....
        /*0044*/ 	.word	0xffffffff


	//   ....[7]....
        /*0048*/ 	.word	0xffffffff


	//   ....[8]....
        /*004c*/ 	.word	0xffffffff


	//   ....[9]....
        /*0050*/ 	.word	0xffffffff


	//   ....[10]....
        /*0054*/ 	.word	0xffffffff


	//   ....[11]....
        /*0058*/ 	.word	0xffffffff


	//   ....[12]....
        /*005c*/ 	.word	0xffffffff


	//   ....[13]....
        /*0060*/ 	.word	0xffffffff


	//   ....[14]....
        /*0064*/ 	.word	0xffffffff


	//   ....[15]....
        /*0068*/ 	.word	0xffffffff


	//   ....[16]....
        /*006c*/ 	.word	0xffffffff


	//   ....[17]....
        /*0070*/ 	.word	0xffffffff


	//   ....[18]....
        /*0074*/ 	.word	0xffffffff


	//   ....[19]....
        /*0078*/ 	.word	0xffffffff


	//   ....[20]....
        /*007c*/ 	.word	0xffffffff


	//   ....[21]....
        /*0080*/ 	.word	0x05000075


	//   ....[22]....
        /*0084*/ 	.word	0x05000075


	//   ....[23]....
        /*0088*/ 	.word	0x05000075


	//   ....[24]....
        /*008c*/ 	.word	0x05000075


	//   ....[25]....
        /*0090*/ 	.word	0x05000075


	//   ....[26]....
        /*0094*/ 	.word	0x05000075


	//   ....[27]....
        /*0098*/ 	.word	0x05000075


	//   ....[28]....
        /*009c*/ 	.word	0x05000075


	//   ....[29]....
        /*00a0*/ 	.word	0x05000075


	//   ....[30]....
        /*00a4*/ 	.word	0x05000075


	//----- nvinfo : EIATTR_COOP_GROUP_INSTR_OFFSETS
	.align		4
.L_1052:
        /*00a8*/ 	.byte	0x04, 0x28
        /*00aa*/ 	.short	(.L_1054 - .L_1053)


	//   ....[0]....
.L_1053:
        /*00ac*/ 	.word	0x00012040


	//   ....[1]....
        /*00b0*/ 	.word	0x00012060


	//   ....[2]....
        /*00b4*/ 	.word	0x00012080


	//   ....[3]....
        /*00b8*/ 	.word	0x000120a0


	//   ....[4]....
        /*00bc*/ 	.word	0x000120c0


	//   ....[5]....
        /*00c0*/ 	.word	0x000123f0


	//   ....[6]....
        /*00c4*/ 	.word	0x00012410


	//   ....[7]....
        /*00c8*/ 	.word	0x00012430


	//   ....[8]....
        /*00cc*/ 	.word	0x00012450


	//   ....[9]....
        /*00d0*/ 	.word	0x00012470


	//   ....[10]....
        /*00d4*/ 	.word	0x000125f0


	//   ....[11]....
        /*00d8*/ 	.word	0x00012650


	//   ....[12]....
        /*00dc*/ 	.word	0x00012670


	//   ....[13]....
        /*00e0*/ 	.word	0x000126c0


	//   ....[14]....
        /*00e4*/ 	.word	0x000126f0


	//   ....[15]....
        /*00e8*/ 	.word	0x00012780


	//   ....[16]....
        /*00ec*/ 	.word	0x000127c0


	//   ....[17]....
        /*00f0*/ 	.word	0x00012810


	//   ....[18]....
        /*00f4*/ 	.word	0x00012850


	//   ....[19]....
        /*00f8*/ 	.word	0x00012920


	//   ....[20]....
        /*00fc*/ 	.word	0x00012940


	//   ....[21]....
        /*0100*/ 	.word	0x00013060


	//   ....[22]....
        /*0104*/ 	.word	0x000130d0


	//   ....[23]....
        /*0108*/ 	.word	0x00013140


	//   ....[24]....
        /*010c*/ 	.word	0x000131b0


	//   ....[25]....
        /*0110*/ 	.word	0x00013220


	//   ....[26]....
        /*0114*/ 	.word	0x000135a0


	//   ....[27]....
        /*0118*/ 	.word	0x00013610


	//   ....[28]....
        /*011c*/ 	.word	0x00013680


	//   ....[29]....
        /*0120*/ 	.word	0x000136f0


	//   ....[30]....
        /*0124*/ 	.word	0x00013760


	//----- nvinfo : EIATTR_EXIT_INSTR_OFFSETS
	.align		4
.L_1054:
        /*0128*/ 	.byte	0x04, 0x1c
        /*012a*/ 	.short	(.L_1056 - .L_1055)


	//   ....[0]....
.L_1055:
        /*012c*/ 	.word	0x000005c0


	//   ....[1]....
        /*0130*/ 	.word	0x00013010


	//----- nvinfo : EIATTR_MAX_THREADS
	.align		4
.L_1056:
        /*0134*/ 	.byte	0x04, 0x05
        /*0136*/ 	.short	(.L_1058 - .L_1057)
.L_1057:
        /*0138*/ 	.word	0x00000100
        /*013c*/ 	.word	0x00000001
        /*0140*/ 	.word	0x00000001


	//----- nvinfo : EIATTR_CRS_STACK_SIZE
	.align		4
.L_1058:
        /*0144*/ 	.byte	0x04, 0x1e
        /*0146*/ 	.short	(.L_1060 - .L_1059)
.L_1059:
        /*0148*/ 	.word	0x00000000


	//----- nvinfo : EIATTR_CBANK_PARAM_SIZE
	.align		4
.L_1060:
        /*014c*/ 	.byte	0x03, 0x19
        /*014e*/ 	.short	0x00e8


	//----- nvinfo : EIATTR_PARAM_CBANK
	.align		4
        /*0150*/ 	.byte	0x04, 0x0a
        /*0152*/ 	.short	(.L_1062 - .L_1061)
	.align		4
.L_1061:
        /*0154*/ 	.word	index@(.nv.constant0._ZN10layer_norm31ln_parallel_residual_fwd_kernelINS_13Kernel_traitsI13__nv_bfloat16S2_fS2_fjLj6144ELj1ELj1ELj8ELj16ENS_18Kernel_traits_baseILj6144ES2_S2_fS2_fjLj256EEEEELb1ELb1ELb1EEEvNS_9FwdParamsE)
        /*0158*/ 	.short	0x0210
        /*015a*/ 	.short	0x00e8


	//----- nvinfo : EIATTR_SW_WAR
	.align		4
.L_1062:
        /*015c*/ 	.byte	0x04, 0x36
        /*015e*/ 	.short	(.L_1064 - .L_1063)
.L_1063:
        /*0160*/ 	.word	0x00000008
.L_1064:


//--------------------- .nv.info._ZN10layer_norm31ln_parallel_residual_fwd_kernelINS_13Kernel_traitsIf13__nv_bfloat16fS2_fjLj6144ELj1ELj1ELj8ELj16ENS_18Kernel_traits_baseILj6144EfS2_fS2_fjLj256EEEEELb0ELb0ELb0EEEvNS_9FwdParamsE --------------------------
	.section	.nv.info._ZN10layer_norm31ln_parallel_residual_fwd_kernelINS_13Kernel_traitsIf13__nv_bfloat16fS2_fjLj6144ELj1ELj1ELj8ELj16ENS_18Kernel_traits_baseILj6144EfS2_fS2_fjLj256EEEEELb0ELb0ELb0EEEvNS_9FwdParamsE,"",@"SHT_CUDA_INFO"
	.sectionflags	@""
	.align	4


	//----- nvinfo : EIATTR_CUDA_API_VERSION
	.align		4
        /*0000*/ 	.byte	0x04, 0x37
        /*0002*/ 	.short	(.L_1066 - .L_1065)
.L_1065:
        /*0004*/ 	.word	0x00000082


	//----- nvinfo : EIATTR_KPARAM_INFO
	.align		4
.L_1066:
        /*0008*/ 	.byte	0x04, 0x17
        /*000a*/ 	.short	(.L_1068 - .L_1067)
.L_1067:
        /*000c*/ 	.word	0x00000000
        /*0010*/ 	.short	0x0000
        /*0012*/ 	.short	0x0000
        /*0014*/ 	.byte	0x00, 0xf0, 0xa1, 0x03


	//----- nvinfo : EIATTR_SPARSE_MMA_MASK
	.align		4
.L_1068:
        /*0018*/ 	.byte	0x03, 0x50
        /*001a*/ 	.short	0x0000


	//----- nvinfo : EIATTR_MAXREG_COUNT
	.align		4
        /*001c*/ 	.byte	0x03, 0x1b
        /*001e*/ 	.short	0x00ff


	//----- nvinfo : EIATTR_NUM_BARRIERS
	.align		4
        /*0020*/ 	.byte	0x02, 0x4c
        /*0022*/ 	.byte	0x01
	.zero		1


	//----- nvinfo : EIATTR_MERCURY_ISA_VERSION
	.align		4
        /*0024*/ 	.byte	0x03, 0x5f
        /*0026*/ 	.short	0x0101


	//----- nvinfo : EIATTR_COOP_GROUP_MASK_REGIDS
	.align		4
        /*0028*/ 	.byte	0x04, 0x29
        /*002a*/ 	.short	(.L_1070 - .L_1069)


	//   ....[0]....
.L_1069:
        /*002c*/ 	.word	0xffffffff


	//   ....[1]....
        /*0030*/ 	.word	0xffffffff


	//   ....[2]....
        /*0034*/ 	.word	0xffffffff


	//   ....[3]....
        /*0038*/ 	.word	0xffffffff


	//   ....[4]....
        /*003c*/ 	.word	0xffffffff


	//   ....[5]....
        /*0040*/ 	.word	0xffffffff


	//   ....[6]....
        /*0044*/ 	.word	0xffffffff


	//   ....[7]....
        /*0048*/ 	.word	0xffffffff


	//   ....[8]....
        /*004c*/ 	.word	0xffffffff


	//   ....[9]....
        /*0050*/ 	.word	0xffffffff


	//   ....[10]....
        /*0054*/ 	.word	0xffffffff


	//   ....[11]....
        /*0058*/ 	.word	0xffffffff


	//   ....[12]....
        /*005c*/ 	.word	0xffffffff


	//   ....[13]....
        /*0060*/ 	.word	0xffffffff


	//   ....[14]....
        /*0064*/ 	.word	0xffffffff


	//   ....[15]....
        /*0068*/ 	.word	0xffffffff


	//   ....[16]....
        /*006c*/ 	.word	0xffffffff


	//   ....[17]....
        /*0070*/ 	.word	0xffffffff


	//   ....[18]....
        /*0074*/ 	.word	0xffffffff


	//   ....[19]....
        /*0078*/ 	.word	0xffffffff


	//   ....[20]....
        /*007c*/ 	.word	0xffffffff


	//   ....[21]....
        /*0080*/ 	.word	0x05000094


	//   ....[22]....
        /*0084*/ 	.word	0x05000094


	//   ....[23]....
        /*0088*/ 	.word	0x05000094


	//   ....[24]....
        /*008c*/ 	.word	0x05000094


	//   ....[25]....
        /*0090*/ 	.word	0x05000094


	//   ....[26]....
        /*0094*/ 	.word	0x05000094


	//   ....[27]....
        /*0098*/ 	.word	0x05000094


	//   ....[28]....
        /*009c*/ 	.word	0x05000094


	//   ....[29]....
        /*00a0*/ 	.word	0x05000094


	//   ....[30]....
        /*00a4*/ 	.word	0x05000094


	//----- nvinfo : EIATTR_COOP_GROUP_INSTR_OFFSETS
	.align		4
.L_1070:
        /*00a8*/ 	.byte	0x04, 0x28
        /*00aa*/ 	.short	(.L_1072 - .L_1071)


	//   ....[0]....
.L_1071:
        /*00ac*/ 	.word	0x00001e20


	//   ....[1]....
        /*00b0*/ 	.word	0x00001e40


	//   ....[2]....
        /*00b4*/ 	.word	0x00001e60


	//   ....[3]....
        /*00b8*/ 	.word	0x00001e80


	//   ....[4]....
        /*00bc*/ 	.word	0x00001ea0


	//   ....[5]....
        /*00c0*/ 	.word	0x000021e0


	//   ....[6]....
        /*00c4*/ 	.word	0x00002200


	//   ....[7]....
        /*00c8*/ 	.word	0x00002220


	//   ....[8]....
        /*00cc*/ 	.word	0x00002240


	//   ....[9]....
        /*00d0*/ 	.word	0x00002260


	//   ....[10]....
        /*00d4*/ 	.word	0x00002400


	//   ....[11]....
        /*00d8*/ 	.word	0x00002450


	//   ....[12]....
        /*00dc*/ 	.word	0x00002470


	//   ....[13]....
        /*00e0*/ 	.word	0x00002480


	//   ....[14]....
        /*00e4*/ 	.word	0x00002520


	//   ....[15]....
        /*00e8*/ 	.word	0x00002560


	//   ....[16]....
        /*00ec*/ 	.word	0x00002580


	//   ....[17]....
        /*00f0*/ 	.word	0x00002630


	//   ....[18]....
        /*00f4*/ 	.word	0x00002670


	//   ....[19]....
        /*00f8*/ 	.word	0x00002710


	//   ....[20]....
        /*00fc*/ 	.word	0x00002740


	//   ....[21]....
        /*0100*/ 	.word	0x000031e0


	//   ....[22]....
        /*0104*/ 	.word	0x00003250


	//   ....[23]....
        /*0108*/ 	.word	0x000032c0


	//   ....[24]....
        /*010c*/ 	.word	0x00003330


	//   ....[25]....
        /*0110*/ 	.word	0x000033a0


	//   ....[26]....
        /*0114*/ 	.word	0x00003730


	//   ....[27]....
        /*0118*/ 	.word	0x000037a0


	//   ....[28]....
        /*011c*/ 	.word	0x00003810


	//   ....[29]....
        /*0120*/ 	.word	0x00003880


	//   ....[30]....
        /*0124*/ 	.word	0x000038f0


	//----- nvinfo : EIATTR_EXIT_INSTR_OFFSETS
	.align		4
.L_1072:
        /*0128*/ 	.byte	0x04, 0x1c
        /*012a*/ 	.short	(.L_1074 - .L_1073)


	//   ....[0]....
.L_1073:
        /*012c*/ 	.word	0x000007f0


	//   ....[1]....
        /*0130*/ 	.word	0x00003180


	//----- nvinfo : EIATTR_MAX_THREADS
	.align		4
.L_1074:
        /*0134*/ 	.byte	0x04, 0x05
        /*0136*/ 	.short	(.L_1076 - .L_1075)
.L_1075:
        /*0138*/ 	.word	0x00000100
        /*013c*/ 	.word	0x00000001
        /*0140*/ 	.word	0x00000001


	//----- nvinfo : EIATTR_CRS_STACK_SIZE
	.align		4
.L_1076:
        /*0144*/ 	.byte	0x04, 0x1e
        /*0146*/ 	.short	(.L_1078 - .L_1077)
.L_1077:
        /*0148*/ 	.word	0x00000000


	//----- nvinfo : EIATTR_CBANK_PARAM_SIZE
	.align		4
.L_1078:
        /*014c*/ 	.byte	0x03, 0x19
        /*014e*/ 	.short	0x00e8


	//----- nvinfo : EIATTR_PARAM_CBANK
	.align		4
        /*0150*/ 	.byte	0x04, 0x0a
        /*0152*/ 	.short	(.L_1080 - .L_1079)
	.align		4
.L_1079:
        /*0154*/ 	.word	index@(.nv.constant0._ZN10layer_norm31ln_parallel_residual_fwd_kernelINS_13Kernel_traitsIf13__nv_bfloat16fS2_fjLj6144ELj1ELj1ELj8ELj16ENS_18Kernel_traits_baseILj6144EfS2_fS2_fjLj256EEEEELb0ELb0ELb0EEEvNS_9FwdParamsE)
        /*0158*/ 	.short	0x0210
        /*015a*/ 	.short	0x00e8


	//----- nvinfo : EIATTR_SW_WAR
	.align		4
.L_1080:
        /*015c*/ 	.byte	0x04, 0x36
        /*015e*/ 	.short	(.L_1082 - .L_1081)
.L_1081:
        /*0160*/ 	.word	0x00000008
.L_1082:


//--------------------- .nv.info._ZN10layer_norm31ln_parallel_residual_fwd_kernelINS_13Kernel_traitsIf13__nv_bfloat16fS2_fjLj6144ELj1ELj1ELj8ELj16ENS_18Kernel_traits_baseILj6144EfS2_fS2_fjLj256EEEEELb0ELb0ELb1EEEvNS_9FwdParamsE --------------------------
	.section	.nv.info._ZN10layer_norm31ln_parallel_residual_fwd_kernelINS_13Kernel_traitsIf13__nv_bfloat16fS2_fjLj6144ELj1ELj1ELj8ELj16ENS_18Kernel_traits_baseILj6144EfS2_fS2_fjLj256EEEEELb0ELb0ELb1EEEvNS_9FwdParamsE,"",@"SHT_CUDA_INFO"
	.sectionflags	@""
	.align	4


	//----- nvinfo : EIATTR_CUDA_API_VERSION
	.align		4
        /*0000*/ 	.byte	0x04, 0x37
        /*0002*/ 	.short	(.L_1084 - .L_1083)
.L_1083:
        /*0004*/ 	.word	0x00000082


	//----- nvinfo : EIATTR_KPARAM_INFO
	.align		4
.L_1084:
        /*0008*/ 	.byte	0x04, 0x17
        /*000a*/ 	.short	(.L_1086 - .L_1085)
.L_1085:
        /*000c*/ 	.word	0x00000000
        /*0010*/ 	.short	0x0000
        /*0012*/ 	.short	0x0000
        /*0014*/ 	.byte	0x00, 0xf0, 0xa1, 0x03


	//----- nvinfo : EIATTR_SPARSE_MMA_MASK
	.align		4
.L_1086:
        /*0018*/ 	.byte	0x03, 0x50
        /*001a*/ 	.short	0x0000


	//----- nvinfo : EIATTR_MAXREG_COUNT
	.align		4
        /*001c*/ 	.byte	0x03, 0x1b
        /*001e*/ 	.short	0x00ff


	//----- nvinfo : EIATTR_NUM_BARRIERS
	.align		4
        /*0020*/ 	.byte	0x02, 0x4c
        /*0022*/ 	.byte	0x01
	.zero		1


	//----- nvinfo : EIATTR_MERCURY_ISA_VERSION
	.align		4
        /*0024*/ 	.byte	0x03, 0x5f
        /*0026*/ 	.short	0x0101


	//----- nvinfo : EIATTR_COOP_GROUP_MASK_REGIDS
	.align		4
        /*0028*/ 	.byte	0x04, 0x29
        /*002a*/ 	.short	(.L_1088 - .L_1087)


	//   ....[0]....
.L_1087:
        /*002c*/ 	.word	0xffffffff


	//   ....[1]....
        /*0030*/ 	.word	0xffffffff


	//   ....[2]....
        /*0034*/ 	.word	0xffffffff


	//   ....[3]....
        /*0038*/ 	.word	0xffffffff


	//   ....[4]....
        /*003c*/ 	.word	0xffffffff


	//   ....[5]....
        /*0040*/ 	.word	0xffffffff


	//   ....[6]....
        /*0044*/ 	.word	0xffffffff


	//   ....[7]....
        /*0048*/ 	.word	0xffffffff


	//   ....[8]....
        /*004c*/ 	.word	0xffffffff


	//   ....[9]....
        /*0050*/ 	.word	0xffffffff


	//   ....[10]....
        /*0054*/ 	.word	0xffffffff


	//   ....[11]....
        /*0058*/ 	.word	0xffffffff


	//   ....[12]....
        /*005c*/ 	.word	0xffffffff


	//   ....[13]....
        /*0060*/ 	.word	0xffffffff


	//   ....[14]....
        /*0064*/ 	.word	0xffffffff


	//   ....[15]....
        /*0068*/ 	.word	0xffffffff


	//   ....[16]....
        /*006c*/ 	.word	0xffffffff


	//   ....[17]....
        /*0070*/ 	.word	0xffffffff


	//   ....[18]....
        /*0074*/ 	.word	0xffffffff


	//   ....[19]....
        /*0078*/ 	.word	0xffffffff


	//   ....[20]....
        /*007c*/ 	.word	0xffffffff


	//   ....[21]....
        /*0080*/ 	.word	0x05000096


	//   ....[22]....
        /*0084*/ 	.word	0x05000096


	//   ....[23]....
        /*0088*/ 	.word	0x05000096


	//   ....[24]....
        /*008c*/ 	.word	0x05000096


	//   ....[25]....
        /*0090*/ 	.word	0x05000096


	//   ....[26]....
        /*0094*/ 	.word	0x05000096


	//   ....[27]....
        /*0098*/ 	.word	0x05000096


	//   ....[28]....
        /*009c*/ 	.word	0x05000096


	//   ....[29]....
        /*00a0*/ 	.word	0x05000096


	//   ....[30]....
        /*00a4*/ 	.word	0x05000096


	//----- nvinfo : EIATTR_COOP_GROUP_INSTR_OFFSETS
	.align		4
.L_1088:
        /*00a8*/ 	.byte	0x04, 0x28
        /*00aa*/ 	.short	(.L_1090 - .L_1089)


	//   ....[0]....
.L_1089:
        /*00ac*/ 	.word	0x00001860


	//   ....[1]....
        /*00b0*/ 	.word	0x00001880


	//   ....[2]....
        /*00b4*/ 	.word	0x000018a0


	//   ....[3]....
        /*00b8*/ 	.word	0x000018c0


	//   ....[4]....
        /*00bc*/ 	.word	0x000018e0


	//   ....[5]....
        /*00c0*/ 	.word	0x00001c10


	//   ....[6]....
        /*00c4*/ 	.word	0x00001c30


	//   ....[7]....
        /*00c8*/ 	.word	0x00001c50


	//   ....[8]....
        /*00cc*/ 	.word	0x00001c70


	//   ....[9]....
        /*00d0*/ 	.word	0x00001c90


	//   ....[10]....
        /*00d4*/ 	.word	0x00001de0


	//   ....[11]....
        /*00d8*/ 	.word	0x00001e40


	//   ....[12]....
        /*00dc*/ 	.word	0x00001e60


	//   ....[13]....
        /*00e0*/ 	.word	0x00001eb0


	//   ....[14]....
        /*00e4*/ 	.word	0x00001ee0


	//   ....[15]....
        /*00e8*/ 	.word	0x00001f50


	//   ....[16]....
        /*00ec*/ 	.word	0x00001f80


	//   ....[17]....
        /*00f0*/ 	.word	0x00002000


	//   ....[18]....
        /*00f4*/ 	.word	0x00002040


	//   ....[19]....
        /*00f8*/ 	.word	0x00002100


	//   ....[20]....
        /*00fc*/ 	.word	0x00002130


	//   ....[21]....
        /*0100*/ 	.word	0x00002b90


	//   ....[22]....
        /*0104*/ 	.word	0x00002c00


	//   ....[23]....
        /*0108*/ 	.word	0x00002c70


	//   ....[24]....
        /*010c*/ 	.word	0x00002ce0


	//   ....[25]....
        /*0110*/ 	.word	0x00002d50


	//   ....[26]....
        /*0114*/ 	.word	0x000030c0


	//   ....[27]....
        /*0118*/ 	.word	0x00003130


	//   ....[28]....
        /*011c*/ 	.word	0x000031a0


	//   ....[29]....
        /*0120*/ 	.word	0x00003210


	//   ....[30]....
        /*0124*/ 	.word	0x00003280


	//----- nvinfo : EIATTR_EXIT_INSTR_OFFSETS
	.align		4
.L_1090:
        /*0128*/ 	.byte	0x04, 0x1c
        /*012a*/ 	.short	(.L_1092 - .L_1091)


	//   ....[0]....
.L_1091:
        /*012c*/ 	.word	0x00000400


	//   ....[1]....
        /*0130*/ 	.word	0x00002b30


	//----- nvinfo : EIATTR_MAX_THREADS
	.align		4
.L_1092:
        /*0134*/ 	.byte	0x04, 0x05
        /*0136*/ 	.short	(.L_1094 - .L_1093)
.L_1093:
        /*0138*/ 	.word	0x00000100
        /*013c*/ 	.word	0x00000001
        /*0140*/ 	.word	0x00000001


	//----- nvinfo : EIATTR_CRS_STACK_SIZE
	.align		4
.L_1094:
        /*0144*/ 	.byte	0x04, 0x1e
        /*0146*/ 	.short	(.L_1096 - .L_1095)
.L_1095:
        /*0148*/ 	.word	0x00000000


	//----- nvinfo : EIATTR_CBANK_PARAM_SIZE
	.align		4
.L_1096:
        /*014c*/ 	.byte	0x03, 0x19
        /*014e*/ 	.short	0x00e8


	//----- nvinfo : EIATTR_PARAM_CBANK
	.align		4
        /*0150*/ 	.byte	0x04, 0x0a
        /*0152*/ 	.short	(.L_1098 - .L_1097)
	.align		4
.L_1097:
        /*0154*/ 	.word	index@(.nv.constant0._ZN10layer_norm31ln_parallel_residual_fwd_kernelINS_13Kernel_traitsIf13__nv_bfloat16fS2_fjLj6144ELj1ELj1ELj8ELj16ENS_18Kernel_traits_baseILj6144EfS2_fS2_fjLj256EEEEELb0ELb0ELb1EEEvNS_9FwdParamsE)
        /*0158*/ 	.short	0x0210
        /*015a*/ 	.short	0x00e8


	//----- nvinfo : EIATTR_SW_WAR
	.align		4
.L_1098:
        /*015c*/ 	.byte	0x04, 0x36
        /*015e*/ 	.short	(.L_1100 - .L_1099)
.L_1099:
        /*0160*/ 	.word	0x00000008
.L_1100:


//--------------------- .nv.info._ZN10layer_norm31ln_parallel_residual_fwd_kernelINS_13Kernel_traitsIf13__nv_bfloat16fS2_fjLj6144ELj1ELj1ELj8ELj16ENS_18Kernel_traits_baseILj6144EfS2_fS2_fjLj256EEEEELb0ELb1ELb0EEEvNS_9FwdParamsE --------------------------
	.section	.nv.info._ZN10layer_norm31ln_parallel_residual_fwd_kernelINS_13Kernel_traitsIf13__nv_bfloat16fS2_fjLj6144ELj1ELj1ELj8ELj16ENS_18Kernel_traits_baseILj6144EfS2_fS2_fjLj256EEEEELb0ELb1ELb0EEEvNS_9FwdParamsE,"",@"SHT_CUDA_INFO"
	.sectionflags	@""
	.align	4


	//----- nvinfo : EIATTR_CUDA_API_VERSION
	.align		4
        /*0000*/ 	.byte	0x04, 0x37
        /*0002*/ 	.short	(.L_1102 - .L_1101)
.L_1101:
        /*0004*/ 	.word	0x00000082


	//----- nvinfo : EIATTR_KPARAM_INFO
	.align		4
.L_1102:
        /*0008*/ 	.byte	0x04, 0x17
        /*000a*/ 	.short	(.L_1104 - .L_1103)
.L_1103:
        /*000c*/ 	.word	0x00000000
        /*0010*/ 	.short	0x0000
        /*0012*/ 	.short	0x0000
        /*0014*/ 	.byte	0x00, 0xf0, 0xa1, 0x03


	//----- nvinfo : EIATTR_SPARSE_MMA_MASK
	.align		4
.L_1104:
        /*0018*/ 	.byte	0x03, 0x50
        /*001a*/ 	.short	0x0000


	//----- nvinfo : EIATTR_MAXREG_COUNT
	.align		4
        /*001c*/ 	.byte	0x03, 0x1b
        /*001e*/ 	.short	0x00ff


	//----- nvinfo : EIATTR_NUM_BARRIERS
	.align		4
        /*0020*/ 	.byte	0x02, 0x4c
        /*0022*/ 	.byte	0x01
	.zero		1


	//----- nvinfo : EIATTR_MERCURY_ISA_VERSION
	.align		4
        /*0024*/ 	.byte	0x03, 0x5f
        /*0026*/ 	.short	0x0101


	//----- nvinfo : EIATTR_COOP_GROUP_MASK_REGIDS
	.align		4
        /*0028*/ 	.byte	0x04, 0x29
        /*002a*/ 	.short	(.L_1106 - .L_1105)


	//   ....[0]....
.L_1105:
        /*002c*/ 	.word	0xffffffff


	//   ....[1]....
        /*0030*/ 	.word	0xffffffff


	//   ....[2]....
        /*0034*/ 	.word	0xffffffff


	//   ....[3]....
        /*0038*/ 	.word	0xffffffff


	//   ....[4]....
        /*003c*/ 	.word	0xffffffff


	//   ....[5]....
        /*0040*/ 	.word	0xffffffff


	//   ....[6]....
        /*0044*/ 	.word	0xffffffff


	//   ....[7]....
        /*0048*/ 	.word	0xffffffff


	//   ....[8]....
        /*004c*/ 	.word	0xffffffff


	//   ....[9]....
        /*0050*/ 	.word	0xffffffff


	//   ....[10]....
        /*0054*/ 	.word	0xffffffff


	//   ....[11]....
        /*0058*/ 	.word	0xffffffff


	//   ....[12]....
        /*005c*/ 	.word	0xffffffff


	//   ....[13]....
        /*0060*/ 	.word	0xffffffff


	//   ....[14]....
        /*0064*/ 	.word	0xffffffff


	//   ....[15]....
        /*0068*/ 	.word	0xffffffff


	//   ....[16]....
        /*006c*/ 	.word	0xffffffff


	//   ....[17]....
        /*0070*/ 	.word	0xffffffff


	//   ....[18]....
        /*0074*/ 	.word	0xffffffff


	//   ....[19]....
        /*0078*/ 	.word	0xffffffff


	//   ....[20]....
        /*007c*/ 	.word	0xffffffff


	//   ....[21]....
        /*0080*/ 	.word	0x05000066


	//   ....[22]....
        /*0084*/ 	.word	0x05000066


	//   ....[23]....
        /*0088*/ 	.word	0x05000066


	//   ....[24]....
        /*008c*/ 	.word	0x05000066


	//   ....[25]....
        /*0090*/ 	.word	0x05000066


	//   ....[26]....
        /*0094*/ 	.word	0x05000066


	//   ....[27]....
        /*0098*/ 	.word	0x05000066


	//   ....[28]....
        /*009c*/ 	.word	0x05000066


	//   ....[29]....
        /*00a0*/ 	.word	0x05000066


	//   ....[30]....
        /*00a4*/ 	.word	0x05000066


	//----- nvinfo : EIATTR_COOP_GROUP_INSTR_OFFSETS
	.align		4
.L_1106:
        /*00a8*/ 	.byte	0x04, 0x28
        /*00aa*/ 	.short	(.L_1108 - .L_1107)


	//   ....[0]....
.L_1107:
        /*00ac*/ 	.word	0x00001ac0


	//   ....[1]....
        /*00b0*/ 	.word	0x00001ae0


	//   ....[2]....
        /*00b4*/ 	.word	0x00001b00


	//   ....[3]....
        /*00b8*/ 	.word	0x00001b20


	//   ....[4]....
        /*00bc*/ 	.word	0x00001b40


	//   ....[5]....
        /*00c0*/ 	.word	0x00001e80


	//   ....[6]....
        /*00c4*/ 	.word	0x00001ea0


	//   ....[7]....
        /*00c8*/ 	.word	0x00001ec0


	//   ....[8]....
        /*00cc*/ 	.word	0x00001ee0


	//   ....[9]....
        /*00d0*/ 	.word	0x00001f00


	//   ....[10]....
        /*00d4*/ 	.word	0x000020a0


	//   ....[11]....
        /*00d8*/ 	.word	0x000020f0


	//   ....[12]....
        /*00dc*/ 	.word	0x00002110


	//   ....[13]....
        /*00e0*/ 	.word	0x00002120


	//   ....[14]....
        /*00e4*/ 	.word	0x000021e0


	//   ....[15]....
        /*00e8*/ 	.word	0x00002210


	//   ....[16]....
        /*00ec*/ 	.word	0x00002220


	//   ....[17]....
        /*00f0*/ 	.word	0x000022d0


	//   ....[18]....
        /*00f4*/ 	.word	0x00002320


	//   ....[19]....
        /*00f8*/ 	.word	0x000023c0


	//   ....[20]....
        /*00fc*/ 	.word	0x000023f0


	//   ....[21]....
        /*0100*/ 	.word	0x00002bb0


	//   ....[22]....
        /*0104*/ 	.word	0x00002c20


	//   ....[23]....
        /*0108*/ 	.word	0x00002c90


	//   ....[24]....
        /*010c*/ 	.word	0x00002d00


	//   ....[25]....
        /*0110*/ 	.word	0x00002d70


	//   ....[26]....
        /*0114*/ 	.word	0x00003100


	//   ....[27]....
        /*0118*/ 	.word	0x00003170


	//   ....[28]....
        /*011c*/ 	.word	0x000031e0


	//   ....[29]....
        /*0120*/ 	.word	0x00003250


	//   ....[30]....
        /*0124*/ 	.word	0x000032c0


	//----- nvinfo : EIATTR_EXIT_INSTR_OFFSETS
	.align		4
.L_1108:
        /*0128*/ 	.byte	0x04, 0x1c
        /*012a*/ 	.short	(.L_1110 - .L_1109)


	//   ....[0]....
.L_1109:
        /*012c*/ 	.word	0x00000490


	//   ....[1]....
        /*0130*/ 	.word	0x00002b50


	//----- nvinfo : EIATTR_MAX_THREADS
	.align		4
.L_1110:
        /*0134*/ 	.byte	0x04, 0x05
        /*0136*/ 	.short	(.L_1112 - .L_1111)
.L_1111:
        /*0138*/ 	.word	0x00000100
        /*013c*/ 	.word	0x00000001
        /*0140*/ 	.word	0x00000001


	//----- nvinfo : EIATTR_CRS_STACK_SIZE
	.align		4
.L_1112:
        /*0144*/ 	.byte	0x04, 0x1e
        /*0146*/ 	.short	(.L_1114 - .L_1113)
.L_1113:
        /*0148*/ 	.word	0x00000000


	//----- nvinfo : EIATTR_CBANK_PARAM_SIZE
	.align		4
.L_1114:
        /*014c*/ 	.byte	0x03, 0x19
        /*014e*/ 	.short	0x00e8


	//----- nvinfo : EIATTR_PARAM_CBANK
	.align		4
        /*0150*/ 	.byte	0x04, 0x0a
        /*0152*/ 	.short	(.L_1116 - .L_1115)
	.align		4
.L_1115:
        /*0154*/ 	.word	index@(.nv.constant0._ZN10layer_norm31ln_parallel_residual_fwd_kernelINS_13Kernel_traitsIf13__nv_bfloat16fS2_fjLj6144ELj1ELj1ELj8ELj16ENS_18Kernel_traits_baseILj6144EfS2_fS2_fjLj256EEEEELb0ELb1ELb0EEEvNS_9FwdParamsE)
        /*0158*/ 	.short	0x0210
        /*015a*/ 	.short	0x00e8


	//----- nvinfo : EIATTR_SW_WAR
	.align		4
.L_1116:
        /*015c*/ 	.byte	0x04, 0x36
        /*015e*/ 	.short	(.L_1118 - .L_1117)
.L_1117:
        /*0160*/ 	.word	0x00000008
.L_1118:


//--------------------- .nv.info._ZN10layer_norm31ln_parallel_residual_fwd_kernelINS_13Kernel_traitsIf13__nv_bfloat16fS2_fjLj6144ELj1ELj1ELj8ELj16ENS_18Kernel_traits_baseILj6144EfS2_fS2_fjLj256EEEEELb0ELb1ELb1EEEvNS_9FwdParamsE --------------------------
	.section	.nv.info._ZN10layer_norm31ln_parallel_residual_fwd_kernelINS_13Kernel_traitsIf13__nv_bfloat16fS2_fjLj6144ELj1ELj1ELj8ELj16ENS_18Kernel_traits_baseILj6144EfS2_fS2_fjLj256EEEEELb0ELb1ELb1EEEvNS_9FwdParamsE,"",@"SHT_CUDA_INFO"
	.sectionflags	@""
	.align	4


	//----- nvinfo : EIATTR_CUDA_API_VERSION
	.align		4
        /*0000*/ 	.byte	0x04, 0x37
        /*0002*/ 	.short	(.L_1120 - .L_1119)
.L_1119:
        /*0004*/ 	.word	0x00000082


	//----- nvinfo : EIATTR_KPARAM_INFO
	.align		4
.L_1120:
        /*0008*/ 	.byte	0x04, 0x17
        /*000a*/ 	.short	(.L_1122 - .L_1121)
.L_1121:
        /*000c*/ 	.word	0x00000000
        /*0010*/ 	.short	0x0000
        /*0012*/ 	.short	0x0000
        /*0014*/ 	.byte	0x00, 0xf0, 0xa1, 0x03


	//----- nvinfo : EIATTR_SPARSE_MMA_MASK
	.align		4
.L_1122:
        /*0018*/ 	.byte	0x03, 0x50
        /*001a*/ 	.short	0x0000


	//----- nvinfo : EIATTR_MAXREG_COUNT
	.align		4
        /*001c*/ 	.byte	0x03, 0x1b
        /*001e*/ 	.short	0x00ff


	//----- nvinfo : EIATTR_NUM_BARRIERS
	.align		4
        /*0020*/ 	.byte	0x02, 0x4c
        /*0022*/ 	.byte	0x01
	.zero		1


	//----- nvinfo : EIATTR_MERCURY_ISA_VERSION
	.align		4
        /*0024*/ 	.byte	0x03, 0x5f
        /*0026*/ 	.short	0x0101


	//----- nvinfo : EIATTR_COOP_GROUP_MASK_REGIDS
	.align		4
        /*0028*/ 	.byte	0x04, 0x29
        /*002a*/ 	.short	(.L_1124 - .L_1123)


	//   ....[0]....
.L_1123:
        /*002c*/ 	.word	0xffffffff


	//   ....[1]....
        /*0030*/ 	.word	0xffffffff


	//   ....[2]....
        /*0034*/ 	.word	0xffffffff


	//   ....[3]....
        /*0038*/ 	.word	0xffffffff


	//   ....[4]....
        /*003c*/ 	.word	0xffffffff


	//   ....[5]....
        /*0040*/ 	.word	0xffffffff


	//   ....[6]....
        /*0044*/ 	.word	0xffffffff


	//   ....[7]....
        /*0048*/ 	.word	0xffffffff


	//   ....[8]....
        /*004c*/ 	.word	0xffffffff


	//   ....[9]....
        /*0050*/ 	.word	0xffffffff


	//   ....[10]....
        /*0054*/ 	.word	0xffffffff


	//   ....[11]....
        /*0058*/ 	.word	0xffffffff


	//   ....[12]....
        /*005c*/ 	.word	0xffffffff


	//   ....[13]....
        /*0060*/ 	.word	0xffffffff


	//   ....[14]....
        /*0064*/ 	.word	0xffffffff


	//   ....[15]....
        /*0068*/ 	.word	0xffffffff


	//   ....[16]....
        /*006c*/ 	.word	0xffffffff


	//   ....[17]....
        /*0070*/ 	.word	0xffffffff


	//   ....[18]....
        /*0074*/ 	.word	0xffffffff


	//   ....[19]....
        /*0078*/ 	.word	0xffffffff


	//   ....[20]....
        /*007c*/ 	.word	0xffffffff


	//   ....[21]....
        /*0080*/ 	.word	0x05000064


	//   ....[22]....
        /*0084*/ 	.word	0x05000064


	//   ....[23]....
        /*0088*/ 	.word	0x05000064


	//   ....[24]....
        /*008c*/ 	.word	0x05000064


	//   ....[25]....
        /*0090*/ 	.word	0x05000064


	//   ....[26]....
        /*0094*/ 	.word	0x05000064


	//   ....[27]....
        /*0098*/ 	.word	0x05000064


	//   ....[28]....
        /*009c*/ 	.word	0x05000064


	//   ....[29]....
        /*00a0*/ 	.word	0x05000064


	//   ....[30]....
        /*00a4*/ 	.word	0x05000064


	//----- nvinfo : EIATTR_COOP_GROUP_INSTR_OFFSETS
	.align		4
.L_1124:
        /*00a8*/ 	.byte	0x04, 0x28
        /*00aa*/ 	.short	(.L_1126 - .L_1125)


	//   ....[0]....
.L_1125:
        /*00ac*/ 	.word	0x000015e0


	//   ....[1]....
        /*00b0*/ 	.word	0x00001600


	//   ....[2]....
        /*00b4*/ 	.word	0x00001620


	//   ....[3]....
        /*00b8*/ 	.word	0x00001640


	//   ....[4]....
        /*00bc*/ 	.word	0x00001660


	//   ....[5]....
        /*00c0*/ 	.word	0x00001990


	//   ....[6]....
        /*00c4*/ 	.word	0x000019b0


	//   ....[7]....
        /*00c8*/ 	.word	0x000019d0


	//   ....[8]....
        /*00cc*/ 	.word	0x000019f0


	//   ....[9]....
        /*00d0*/ 	.word	0x00001a10


	//   ....[10]....
        /*00d4*/ 	.word	0x00001b70


	//   ....[11]....
        /*00d8*/ 	.word	0x00001bd0


	//   ....[12]....
        /*00dc*/ 	.word	0x00001bf0


	//   ....[13]....
        /*00e0*/ 	.word	0x00001c00


	//   ....[14]....
        /*00e4*/ 	.word	0x00001c40


	//   ....[15]....
        /*00e8*/ 	.word	0x00001cf0


	//   ....[16]....
        /*00ec*/ 	.word	0x00001d40


	//   ....[17]....
        /*00f0*/ 	.word	0x00001dc0


	//   ....[18]....
        /*00f4*/ 	.word	0x00001df0


	//   ....[19]....
        /*00f8*/ 	.word	0x00001e90


	//   ....[20]....
        /*00fc*/ 	.word	0x00001ec0


	//   ....[21]....
        /*0100*/ 	.word	0x000025d0


	//   ....[22]....
        /*0104*/ 	.word	0x00002640


	//   ....[23]....
        /*0108*/ 	.word	0x000026b0


	//   ....[24]....
        /*010c*/ 	.word	0x00002720


	//   ....[25]....
        /*0110*/ 	.word	0x00002790


	//   ....[26]....
        /*0114*/ 	.word	0x00002b00


	//   ....[27]....
        /*0118*/ 	.word	0x00002b70


	//   ....[28]....
        /*011c*/ 	.word	0x00002be0


	//   ....[29]....
        /*0120*/ 	.word	0x00002c50


	//   ....[30]....
        /*0124*/ 	.word	0x00002cc0


	//----- nvinfo : EIATTR_EXIT_INSTR_OFFSETS
	.align		4
.L_1126:
        /*0128*/ 	.byte	0x04, 0x1c
        /*012a*/ 	.short	(.L_1128 - .L_1127)


	//   ....[0]....
.L_1127:
        /*012c*/ 	.word	0x00000230


	//   ....[1]....
        /*0130*/ 	.word	0x00002570


	//----- nvinfo : EIATTR_MAX_THREADS
	.align		4
.L_1128:
        /*0134*/ 	.byte	0x04, 0x05
        /*0136*/ 	.short	(.L_1130 - .L_1129)
.L_1129:
        /*0138*/ 	.word	0x00000100
        /*013c*/ 	.word	0x00000001
        /*0140*/ 	.word	0x00000001


	//----- nvinfo : EIATTR_CRS_STACK_SIZE
	.align		4
.L_1130:
        /*0144*/ 	.byte	0x04, 0x1e
        /*0146*/ 	.short	(.L_1132 - .L_1131)
.L_1131:
        /*0148*/ 	.word	0x00000000


	//----- nvinfo : EIATTR_CBANK_PARAM_SIZE
	.align		4
.L_1132:
        /*014c*/ 	.byte	0x03, 0x19
        /*014e*/ 	.short	0x00e8


	//----- nvinfo : EIATTR_PARAM_CBANK
	.align		4
        /*0150*/ 	.byte	0x04, 0x0a
        /*0152*/ 	.short	(.L_1134 - .L_1133)
	.align		4
.L_1133:
        /*0154*/ 	.word	index@(.nv.constant0._ZN10layer_norm31ln_parallel_residual_fwd_kernelINS_13Kernel_traitsIf13__nv_bfloat16fS2_fjLj6144ELj1ELj1ELj8ELj16ENS_18Kernel_traits_baseILj6144EfS2_fS2_fjLj256EEEEELb0ELb1ELb1EEEvNS_9FwdParamsE)
        /*0158*/ 	.short	0x0210
        /*015a*/ 	.short	0x00e8


	//----- nvinfo : EIATTR_SW_WAR
	.align		4
.L_1134:
        /*015c*/ 	.byte	0x04, 0x36
        /*015e*/ 	.short	(.L_1136 - .L_1135)
.L_1135:
        /*0160*/ 	.word	0x00000008
.L_1136:


//--------------------- .nv.info._ZN10layer_norm31ln_parallel_residual_fwd_kernelINS_13Kernel_traitsIf13__nv_bfloat16fS2_fjLj6144ELj1ELj1ELj8ELj16ENS_18Kernel_traits_baseILj6144EfS2_fS2_fjLj256EEEEELb1ELb0ELb0EEEvNS_9FwdParamsE --------------------------
	.section	.nv.info._ZN10layer_norm31ln_parallel_residual_fwd_kernelINS_13Kernel_traitsIf13__nv_bfloat16fS2_fjLj6144ELj1ELj1ELj8ELj16ENS_18Kernel_traits_baseILj6144EfS2_fS2_fjLj256EEEEELb1ELb0ELb0EEEvNS_9FwdParamsE,"",@"SHT_CUDA_INFO"
	.sectionflags	@""
	.align	4


	//----- nvinfo : EIATTR_CUDA_API_VERSION
	.align		4
        /*0000*/ 	.byte	0x04, 0x37
        /*0002*/ 	.short	(.L_1138 - .L_1137)
.L_1137:
        /*0004*/ 	.word	0x00000082


	//----- nvinfo : EIATTR_KPARAM_INFO
	.align		4
.L_1138:
        /*0008*/ 	.byte	0x04, 0x17
        /*000a*/ 	.short	(.L_1140 - .L_1139)
.L_1139:
        /*000c*/ 	.word	0x00000000
        /*0010*/ 	.short	0x0000
        /*0012*/ 	.short	0x0000
        /*0014*/ 	.byte	0x00, 0xf0, 0xa1, 0x03


	//----- nvinfo : EIATTR_SPARSE_MMA_MASK
	.align		4
.L_1140:
        /*0018*/ 	.byte	0x03, 0x50
        /*001a*/ 	.short	0x0000


	//----- nvinfo : EIATTR_MAXREG_COUNT
	.align		4
        /*001c*/ 	.byte	0x03, 0x1b
        /*001e*/ 	.short	0x00ff


	//----- nvinfo : EIATTR_NUM_BARRIERS
	.align		4
        /*0020*/ 	.byte	0x02, 0x4c
        /*0022*/ 	.byte	0x01
	.zero		1


	//----- nvinfo : EIATTR_MERCURY_ISA_VERSION
	.align		4
        /*0024*/ 	.byte	0x03, 0x5f
        /*0026*/ 	.short	0x0101


	//----- nvinfo : EIATTR_COOP_GROUP_MASK_REGIDS
	.align		4
        /*0028*/ 	.byte	0x04, 0x29
        /*002a*/ 	.short	(.L_1142 - .L_1141)


	//   ....[0]....
.L_1141:
        /*002c*/ 	.word	0xffffffff


	//   ....[1]....
        /*0030*/ 	.word	0xffffffff


	//   ....[2]....
        /*0034*/ 	.word	0xffffffff


	//   ....[3]....
        /*0038*/ 	.word	0xffffffff


	//   ....[4]....
        /*003c*/ 	.word	0xffffffff


	//   ....[5]....
        /*0040*/ 	.word	0xffffffff


	//   ....[6]....
        /*0044*/ 	.word	0xffffffff


	//   ....[7]....
        /*0048*/ 	.word	0xffffffff


	//   ....[8]....
        /*004c*/ 	.word	0xffffffff


	//   ....[9]....
        /*0050*/ 	.word	0xffffffff


	//   ....[10]....
        /*0054*/ 	.word	0xffffffff


	//   ....[11]....
        /*0058*/ 	.word	0xffffffff


	//   ....[12]....
        /*005c*/ 	.word	0xffffffff


	//   ....[13]....
        /*0060*/ 	.word	0xffffffff


	//   ....[14]....
        /*0064*/ 	.word	0xffffffff


	//   ....[15]....
        /*0068*/ 	.word	0xffffffff


	//   ....[16]....
        /*006c*/ 	.word	0xffffffff


	//   ....[17]....
        /*0070*/ 	.word	0xffffffff


	//   ....[18]....
        /*0074*/ 	.word	0xffffffff


	//   ....[19]....
        /*0078*/ 	.word	0xffffffff


	//   ....[20]....
        /*007c*/ 	.word	0xffffffff


	//   ....[21]....
        /*0080*/ 	.word	0x050000ba


	//   ....[22]....
        /*0084*/ 	.word	0x050000ba


	//   ....[23]....
        /*0088*/ 	.word	0x050000ba


	//   ....[24]....
        /*008c*/ 	.word	0x050000ba


	//   ....[25]....
        /*0090*/ 	.word	0x050000ba


	//   ....[26]....
        /*0094*/ 	.word	0x050000ba


	//   ....[27]....
        /*0098*/ 	.word	0x050000ba


	//   ....[28]....
        /*009c*/ 	.word	0x050000ba


	//   ....[29]....
        /*00a0*/ 	.word	0x050000ba


	//   ....[30]....
        /*00a4*/ 	.word	0x050000ba


	//----- nvinfo : EIATTR_COOP_GROUP_INSTR_OFFSETS
	.align		4
.L_1142:
        /*00a8*/ 	.byte	0x04, 0x28
        /*00aa*/ 	.short	(.L_1144 - .L_1143)


	//   ....[0]....
.L_1143:
        /*00ac*/ 	.word	0x000126e0


	//   ....[1]....
        /*00b0*/ 	.word	0x00012700


	//   ....[2]....
        /*00b4*/ 	.word	0x00012720


	//   ....[3]....
        /*00b8*/ 	.word	0x00012740


	//   ....[4]....
        /*00bc*/ 	.word	0x00012760


	//   ....[5]....
        /*00c0*/ 	.word	0x00012aa0


	//   ....[6]....
        /*00c4*/ 	.word	0x00012ac0


	//   ....[7]....
        /*00c8*/ 	.word	0x00012ae0


	//   ....[8]....
        /*00cc*/ 	.word	0x00012b00


	//   ....[9]....
        /*00d0*/ 	.word	0x00012b20


	//   ....[10]....
        /*00d4*/ 	.word	0x00012c90


	//   ....[11]....
        /*00d8*/ 	.word	0x00012d00


	//   ....[12]....
        /*00dc*/ 	.word	0x00012d20


	//   ....[13]....
        /*00e0*/ 	.word	0x00012d30


	//   ....[14]....
        /*00e4*/ 	.word	0x00012df0


	//   ....[15]....
        /*00e8*/ 	.word	0x00012e20


	//   ....[16]....
        /*00ec*/ 	.word	0x00012e30


	//   ....[17]....
        /*00f0*/ 	.word	0x00012ee0


	//   ....[18]....
        /*00f4*/ 	.word	0x00012f20


	//   ....[19]....
        /*00f8*/ 	.word	0x00012fc0


	//   ....[20]....
        /*00fc*/ 	.word	0x00012ff0


	//   ....[21]....
        /*0100*/ 	.word	0x00013ab0


	//   ....[22]....
        /*0104*/ 	.word	0x00013b20


	//   ....[23]....
        /*0108*/ 	.word	0x00013b90


	//   ....[24]....
        /*010c*/ 	.word	0x00013c00


	//   ....[25]....
        /*0110*/ 	.word	0x00013c70


	//   ....[26]....
        /*0114*/ 	.word	0x00014000


	//   ....[27]....
        /*0118*/ 	.word	0x00014070


	//   ....[28]....
        /*011c*/ 	.word	0x000140e0


	//   ....[29]....
        /*0120*/ 	.word	0x00014150


	//   ....[30]....
        /*0124*/ 	.word	0x000141c0


	//----- nvinfo : EIATTR_EXIT_INSTR_OFFSETS
	.align		4
.L_1144:
        /*0128*/ 	.byte	0x04, 0x1c
        /*012a*/ 	.short	(.L_1146 - .L_1145)


	//   ....[0]....
.L_1145:
        /*012c*/ 	.word	0x00000c70


	//   ....[1]....
        /*0130*/ 	.word	0x00013a50


	//----- nvinfo : EIATTR_MAX_THREADS
	.align		4
.L_1146:
        /*0134*/ 	.byte	0x04, 0x05
        /*0136*/ 	.short	(.L_1148 - .L_1147)
.L_1147:
        /*0138*/ 	.word	0x00000100
        /*013c*/ 	.word	0x00000001
        /*0140*/ 	.word	0x00000001


	//----- nvinfo : EIATTR_CRS_STACK_SIZE
	.align		4
.L_1148:
        /*0144*/ 	.byte	0x04, 0x1e
        /*0146*/ 	.short	(.L_1150 - .L_1149)
.L_1149:
        /*0148*/ 	.word	0x00000000


	//----- nvinfo : EIATTR_CBANK_PARAM_SIZE
	.align		4
.L_1150:
        /*014c*/ 	.byte	0x03, 0x19
        /*014e*/ 	.short	0x00e8


	//----- nvinfo : EIATTR_PARAM_CBANK
	.align		4
        /*0150*/ 	.byte	0x04, 0x0a
        /*0152*/ 	.short	(.L_1152 - .L_1151)
	.align		4
.L_1151:
        /*0154*/ 	.word	index@(.nv.constant0._ZN10layer_norm31ln_parallel_residual_fwd_kernelINS_13Kernel_traitsIf13__nv_bfloat16fS2_fjLj6144ELj1ELj1ELj8ELj16ENS_18Kernel_traits_baseILj6144EfS2_fS2_fjLj256EEEEELb1ELb0ELb0EEEvNS_9FwdParamsE)
        /*0158*/ 	.short	0x0210
        /*015a*/ 	.short	0x00e8


	//----- nvinfo : EIATTR_SW_WAR
	.align		4
.L_1152:
        /*015c*/ 	.byte	0x04, 0x36
        /*015e*/ 	.short	(.L_1154 - .L_1153)
.L_1153:
        /*0160*/ 	.word	0x00000008
.L_1154:


//--------------------- .nv.info._ZN10layer_norm31ln_parallel_residual_fwd_kernelINS_13Kernel_traitsIf13__nv_bfloat16fS2_fjLj6144ELj1ELj1ELj8ELj16ENS_18Kernel_traits_baseILj6144EfS2_fS2_fjLj256EEEEELb1ELb0ELb1EEEvNS_9FwdParamsE --------------------------
	.section	.nv.info._ZN10layer_norm31ln_parallel_residual_fwd_kernelINS_13Kernel_traitsIf13__nv_bfloat16fS2_fjLj6144ELj1ELj1ELj8ELj16ENS_18Kernel_traits_baseILj6144EfS2_fS2_fjLj256EEEEELb1ELb0ELb1EEEvNS_9FwdParamsE,"",@"SHT_CUDA_INFO"
	.sectionflags	@""
	.align	4


	//----- nvinfo : EIATTR_CUDA_API_VERSION
	.align		4
        /*0000*/ 	.byte	0x04, 0x37
        /*0002*/ 	.short	(.L_1156 - .L_1155)
.L_1155:
        /*0004*/ 	.word	0x00000082


	//----- nvinfo : EIATTR_KPARAM_INFO
	.align		4
.L_1156:
        /*0008*/ 	.byte	0x04, 0x17
        /*000a*/ 	.short	(.L_1158 - .L_1157)
.L_1157:
        /*000c*/ 	.word	0x00000000
        /*0010*/ 	.short	0x0000
        /*0012*/ 	.short	0x0000
        /*0014*/ 	.byte	0x00, 0xf0, 0xa1, 0x03


	//----- nvinfo : EIATTR_SPARSE_MMA_MASK
	.align		4
.L_1158:
        /*0018*/ 	.byte	0x03, 0x50
        /*001a*/ 	.short	0x0000


	//----- nvinfo : EIATTR_MAXREG_COUNT
	.align		4
        /*001c*/ 	.byte	0x03, 0x1b
        /*001e*/ 	.short	0x00ff


	//----- nvinfo : EIATTR_NUM_BARRIERS
	.align		4
        /*0020*/ 	.byte	0x02, 0x4c
        /*0022*/ 	.byte	0x01
	.zero		1


	//----- nvinfo : EIATTR_MERCURY_ISA_VERSION
	.align		4
        /*0024*/ 	.byte	0x03, 0x5f
        /*0026*/ 	.short	0x0101


	//----- nvinfo : EIATTR_COOP_GROUP_MASK_REGIDS
	.align		4
        /*0028*/ 	.byte	0x04, 0x29
        /*002a*/ 	.short	(.L_1160 - .L_1159)


	//   ....[0]....
.L_1159:
        /*002c*/ 	.word	0xffffffff


	//   ....[1]....
        /*0030*/ 	.word	0xffffffff


	//   ....[2]....
        /*0034*/ 	.word	0xffffffff


	//   ....[3]....
        /*0038*/ 	.word	0xffffffff


	//   ....[4]....
        /*003c*/ 	.word	0xffffffff


	//   ....[5]....
        /*0040*/ 	.word	0xffffffff


	//   ....[6]....
        /*0044*/ 	.word	0xffffffff


	//   ....[7]....
        /*0048*/ 	.word	0xffffffff


	//   ....[8]....
        /*004c*/ 	.word	0xffffffff


	//   ....[9]....
        /*0050*/ 	.word	0xffffffff


	//   ....[10]....
        /*0054*/ 	.word	0xffffffff


	//   ....[11]....
        /*0058*/ 	.word	0xffffffff


	//   ....[12]....
        /*005c*/ 	.word	0xffffffff


	//   ....[13]....
        /*0060*/ 	.word	0xffffffff


	//   ....[14]....
        /*0064*/ 	.word	0xffffffff


	//   ....[15]....
        /*0068*/ 	.word	0xffffffff


	//   ....[16]....
        /*006c*/ 	.word	0xffffffff


	//   ....[17]....
        /*0070*/ 	.word	0xffffffff


	//   ....[18]....
        /*0074*/ 	.word	0xffffffff


	//   ....[19]....
        /*0078*/ 	.word	0xffffffff


	//   ....[20]....
        /*007c*/ 	.word	0xffffffff


	//   ....[21]....
        /*0080*/ 	.word	0x050000b8


	//   ....[22]....
        /*0084*/ 	.word	0x050000b8


	//   ....[23]....
        /*0088*/ 	.word	0x050000b8


	//   ....[24]....
        /*008c*/ 	.word	0x050000b8


	//   ....[25]....
        /*0090*/ 	.word	0x050000b8


	//   ....[26]....
        /*0094*/ 	.word	0x050000b8


	//   ....[27]....
        /*0098*/ 	.word	0x050000b8


	//   ....[28]....
        /*009c*/ 	.word	0x050000b8


	//   ....[29]....
        /*00a0*/ 	.word	0x050000b8


	//   ....[30]....
        /*00a4*/ 	.word	0x050000b8


	//----- nvinfo : EIATTR_COOP_GROUP_INSTR_OFFSETS
	.align		4
.L_1160:
        /*00a8*/ 	.byte	0x04, 0x28
        /*00aa*/ 	.short	(.L_1162 - .L_1161)


	//   ....[0]....
.L_1161:
        /*00ac*/ 	.word	0x00011f90


	//   ....[1]....
        /*00b0*/ 	.word	0x00011fb0


	//   ....[2]....
        /*00b4*/ 	.word	0x00011fd0


	//   ....[3]....
        /*00b8*/ 	.word	0x00011ff0


	//   ....[4]....
        /*00bc*/ 	.word	0x00012010


	//   ....[5]....
        /*00c0*/ 	.word	0x00012340


	//   ....[6]....
        /*00c4*/ 	.word	0x00012360


	//   ....[7]....
        /*00c8*/ 	.word	0x00012380


	//   ....[8]....
        /*00cc*/ 	.word	0x000123a0


	//   ....[9]....
        /*00d0*/ 	.word	0x000123c0


	//   ....[10]....
        /*00d4*/ 	.word	0x00012530


	//   ....[11]....
        /*00d8*/ 	.word	0x00012590


	//   ....[12]....
        /*00dc*/ 	.word	0x000125b0


	//   ....[13]....
        /*00e0*/ 	.word	0x000125e0


	//   ....[14]....
        /*00e4*/ 	.word	0x00012600


	//   ....[15]....
        /*00e8*/ 	.word	0x00012690


	//   ....[16]....
        /*00ec*/ 	.word	0x000126c0


	//   ....[17]....
        /*00f0*/ 	.word	0x00012760


	//   ....[18]....
        /*00f4*/ 	.word	0x000127b0


	//   ....[19]....
        /*00f8*/ 	.word	0x00012850


	//   ....[20]....
        /*00fc*/ 	.word	0x00012880


	//   ....[21]....
        /*0100*/ 	.word	0x000132c0


	//   ....[22]....
        /*0104*/ 	.word	0x00013330


	//   ....[23]....
        /*0108*/ 	.word	0x000133a0


	//   ....[24]....
        /*010c*/ 	.word	0x00013410


	//   ....[25]....
        /*0110*/ 	.word	0x00013480


	//   ....[26]....
        /*0114*/ 	.word	0x000137f0


	//   ....[27]....
        /*0118*/ 	.word	0x00013860


	//   ....[28]....
        /*011c*/ 	.word	0x000138d0


	//   ....[29]....
        /*0120*/ 	.word	0x00013940


	//   ....[30]....
        /*0124*/ 	.word	0x000139b0


	//----- nvinfo : EIATTR_EXIT_INSTR_OFFSETS
	.align		4
.L_1162:
        /*0128*/ 	.byte	0x04, 0x1c
        /*012a*/ 	.short	(.L_1164 - .L_1163)


	//   ....[0]....
.L_1163:
        /*012c*/ 	.word	0x000004c0


	//   ....[1]....
        /*0130*/ 	.word	0x00013260


	//----- nvinfo : EIATTR_MAX_THREADS
	.align		4
.L_1164:
        /*0134*/ 	.byte	0x04, 0x05
        /*0136*/ 	.short	(.L_1166 - .L_1165)
.L_1165:
        /*0138*/ 	.word	0x00000100
        /*013c*/ 	.word	0x00000001
        /*0140*/ 	.word	0x00000001


	//----- nvinfo : EIATTR_CRS_STACK_SIZE
	.align		4
.L_1166:
        /*0144*/ 	.byte	0x04, 0x1e
        /*0146*/ 	.short	(.L_1168 - .L_1167)
.L_1167:
        /*0148*/ 	.word	0x00000000


	//----- nvinfo : EIATTR_CBANK_PARAM_SIZE
	.align		4
.L_1168:
        /*014c*/ 	.byte	0x03, 0x19
        /*014e*/ 	.short	0x00e8


	//----- nvinfo : EIATTR_PARAM_CBANK
	.align		4
        /*0150*/ 	.byte	0x04, 0x0a
        /*0152*/ 	.short	(.L_1170 - .L_1169)
	.align		4
.L_1169:
        /*0154*/ 	.word	index@(.nv.constant0._ZN10layer_norm31ln_parallel_residual_fwd_kernelINS_13Kernel_traitsIf13__nv_bfloat16fS2_fjLj6144ELj1ELj1ELj8ELj16ENS_18Kernel_traits_baseILj6144EfS2_fS2_fjLj256EEEEELb1ELb0ELb1EEEvNS_9FwdParamsE)
        /*0158*/ 	.short	0x0210
        /*015a*/ 	.short	0x00e8


	//----- nvinfo : EIATTR_SW_WAR
	.align		4
.L_1170:
        /*015c*/ 	.byte	0x04, 0x36
        /*015e*/ 	.short	(.L_1172 - .L_1171)
.L_1171:
        /*0160*/ 	.word	0x00000008
.L_1172:


//--------------------- .nv.info._ZN10layer_norm31ln_parallel_residual_fwd_kernelINS_13Kernel_traitsIf13__nv_bfloat16fS2_fjLj6144ELj1ELj1ELj8ELj16ENS_18Kernel_traits_baseILj6144EfS2_fS2_fjLj256EEEEELb1ELb1ELb0EEEvNS_9FwdParamsE --------------------------
	.section	.nv.info._ZN10layer_norm31ln_parallel_residual_fwd_kernelINS_13Kernel_traitsIf13__nv_bfloat16fS2_fjLj6144ELj1ELj1ELj8ELj16ENS_18Kernel_traits_baseILj6144EfS2_fS2_fjLj256EEEEELb1ELb1ELb0EEEvNS_9FwdParamsE,"",@"SHT_CUDA_INFO"
	.sectionflags	@""
	.align	4


	//----- nvinfo : EIATTR_CUDA_API_VERSION
	.align		4
        /*0000*/ 	.byte	0x04, 0x37
        /*0002*/ 	.short	(.L_1174 - .L_1173)
.L_1173:
        /*0004*/ 	.word	0x00000082


	//----- nvinfo : EIATTR_KPARAM_INFO
	.align		4
.L_1174:
        /*0008*/ 	.byte	0x04, 0x17
        /*000a*/ 	.short	(.L_1176 - .L_1175)
.L_1175:
        /*000c*/ 	.word	0x00000000
        /*0010*/ 	.short	0x0000
        /*0012*/ 	.short	0x0000
        /*0014*/ 	.byte	0x00, 0xf0, 0xa1, 0x03


	//----- nvinfo : EIATTR_SPARSE_MMA_MASK
	.align		4
.L_1176:
        /*0018*/ 	.byte	0x03, 0x50
        /*001a*/ 	.short	0x0000


	//----- nvinfo : EIATTR_MAXREG_COUNT
	.align		4
        /*001c*/ 	.byte	0x03, 0x1b
        /*001e*/ 	.short	0x00ff


	//----- nvinfo : EIATTR_NUM_BARRIERS
	.align		4
        /*0020*/ 	.byte	0x02, 0x4c
        /*0022*/ 	.byte	0x01
	.zero		1


	//----- nvinfo : EIATTR_MERCURY_ISA_VERSION
	.align		4
        /*0024*/ 	.byte	0x03, 0x5f
        /*0026*/ 	.short	0x0101


	//----- nvinfo : EIATTR_COOP_GROUP_MASK_REGIDS
	.align		4
        /*0028*/ 	.byte	0x04, 0x29
        /*002a*/ 	.short	(.L_1178 - .L_1177)


	//   ....[0]....
.L_1177:
        /*002c*/ 	.word	0xffffffff


	//   ....[1]....
        /*0030*/ 	.word	0xffffffff


	//   ....[2]....
        /*0034*/ 	.word	0xffffffff


	//   ....[3]....
        /*0038*/ 	.word	0xffffffff


	//   ....[4]....
        /*003c*/ 	.word	0xffffffff


	//   ....[5]....
        /*0040*/ 	.word	0xffffffff


	//   ....[6]....
        /*0044*/ 	.word	0xffffffff


	//   ....[7]....
        /*0048*/ 	.word	0xffffffff


	//   ....[8]....
        /*004c*/ 	.word	0xffffffff


	//   ....[9]....
        /*0050*/ 	.word	0xffffffff


	//   ....[10]....
        /*0054*/ 	.word	0xffffffff


	//   ....[11]....
        /*0058*/ 	.word	0xffffffff


	//   ....[12]....
        /*005c*/ 	.word	0xffffffff


	//   ....[13]....
        /*0060*/ 	.word	0xffffffff


	//   ....[14]....
        /*0064*/ 	.word	0xffffffff


	//   ....[15]....
        /*0068*/ 	.word	0xffffffff


	//   ....[16]....
        /*006c*/ 	.word	0xffffffff


	//   ....[17]....
        /*0070*/ 	.word	0xffffffff


	//   ....[18]....
        /*0074*/ 	.word	0xffffffff


	//   ....[19]....
        /*0078*/ 	.word	0xffffffff


	//   ....[20]....
        /*007c*/ 	.word	0xffffffff


	//   ....[21]....
        /*0080*/ 	.word	0x05000076


	//   ....[22]....
        /*0084*/ 	.word	0x05000076


	//   ....[23]....
        /*0088*/ 	.word	0x05000076


	//   ....[24]....
        /*008c*/ 	.word	0x05000076


	//   ....[25]....
        /*0090*/ 	.word	0x05000076


	//   ....[26]....
        /*0094*/ 	.word	0x05000076


	//   ....[27]....
        /*0098*/ 	.word	0x05000076


	//   ....[28]....
        /*009c*/ 	.word	0x05000076


	//   ....[29]....
        /*00a0*/ 	.word	0x05000076


	//   ....[30]....
        /*00a4*/ 	.word	0x05000076


	//----- nvinfo : EIATTR_COOP_GROUP_INSTR_OFFSETS
	.align		4
.L_1178:
        /*00a8*/ 	.byte	0x04, 0x28
        /*00aa*/ 	.short	(.L_1180 - .L_1179)


	//   ....[0]....
.L_1179:
        /*00ac*/ 	.word	0x00012240


	//   ....[1]....
        /*00b0*/ 	.word	0x00012260


	//   ....[2]....
        /*00b4*/ 	.word	0x00012280


	//   ....[3]....
        /*00b8*/ 	.word	0x000122a0


	//   ....[4]....
        /*00bc*/ 	.word	0x000122c0


	//   ....[5]....
        /*00c0*/ 	.word	0x00012600


	//   ....[6]....
        /*00c4*/ 	.word	0x00012620


	//   ....[7]....
        /*00c8*/ 	.word	0x00012640


	//   ....[8]....
        /*00cc*/ 	.word	0x00012660


	//   ....[9]....
        /*00d0*/ 	.word	0x00012680


	//   ....[10]....
        /*00d4*/ 	.word	0x000127d0


	//   ....[11]....
        /*00d8*/ 	.word	0x00012850


	//   ....[12]....
        /*00dc*/ 	.word	0x00012860


	//   ....[13]....
        /*00e0*/ 	.word	0x000128d0


	//   ....[14]....
        /*00e4*/ 	.word	0x00012910


	//   ....[15]....
        /*00e8*/ 	.word	0x00012980


	//   ....[16]....
        /*00ec*/ 	.word	0x000129f0


	//   ....[17]....
        /*00f0*/ 	.word	0x00012a20


	//   ....[18]....
        /*00f4*/ 	.word	0x00012a40


	//   ....[19]....
        /*00f8*/ 	.word	0x00012b50


	//   ....[20]....
        /*00fc*/ 	.word	0x00012b60


	//   ....[21]....
        /*0100*/ 	.word	0x00013350


	//   ....[22]....
        /*0104*/ 	.word	0x000133c0


	//   ....[23]....
        /*0108*/ 	.word	0x00013430


	//   ....[24]....
        /*010c*/ 	.word	0x000134a0


	//   ....[25]....
        /*0110*/ 	.word	0x00013510


	//   ....[26]....
        /*0114*/ 	.word	0x000138a0


	//   ....[27]....
        /*0118*/ 	.word	0x00013910


	//   ....[28]....
        /*011c*/ 	.word	0x00013980


	//   ....[29]....
        /*0120*/ 	.word	0x000139f0


	//   ....[30]....
        /*0124*/ 	.word	0x00013a60


	//----- nvinfo : EIATTR_EXIT_INSTR_OFFSETS
	.align		4
.L_1180:
        /*0128*/ 	.byte	0x04, 0x1c
        /*012a*/ 	.short	(.L_1182 - .L_1181)


	//   ....[0]....
.L_1181:
        /*012c*/ 	.word	0x00000940


	//   ....[1]....
        /*0130*/ 	.word	0x000132f0


	//----- nvinfo : EIATTR_MAX_THREADS
	.align		4
.L_1182:
        /*0134*/ 	.byte	0x04, 0x05
        /*0136*/ 	.short	(.L_1184 - .L_1183)
.L_1183:
        /*0138*/ 	.word	0x00000100
        /*013c*/ 	.word	0x00000001
        /*0140*/ 	.word	0x00000001


	//----- nvinfo : EIATTR_CRS_STACK_SIZE
	.align		4
.L_1184:
        /*0144*/ 	.byte	0x04, 0x1e
        /*0146*/ 	.short	(.L_1186 - .L_1185)
.L_1185:
        /*0148*/ 	.word	0x00000000


	//----- nvinfo : EIATTR_CBANK_PARAM_SIZE
	.align		4
.L_1186:
        /*014c*/ 	.byte	0x03, 0x19
        /*014e*/ 	.short	0x00e8


	//----- nvinfo : EIATTR_PARAM_CBANK
	.align		4
        /*0150*/ 	.byte	0x04, 0x0a
        /*0152*/ 	.short	(.L_1188 - .L_1187)
	.align		4
.L_1187:
        /*0154*/ 	.word	index@(.nv.constant0._ZN10layer_norm31ln_parallel_residual_fwd_kernelINS_13Kernel_traitsIf13__nv_bfloat16fS2_fjLj6144ELj1ELj1ELj8ELj16ENS_18Kernel_traits_baseILj6144EfS2_fS2_fjLj256EEEEELb1ELb1ELb0EEEvNS_9FwdParamsE)
        /*0158*/ 	.short	0x0210
        /*015a*/ 	.short	0x00e8


	//----- nvinfo : EIATTR_SW_WAR
	.align		4
.L_1188:
        /*015c*/ 	.byte	0x04, 0x36
        /*015e*/ 	.short	(.L_1190 - .L_1189)
.L_1189:
        /*0160*/ 	.word	0x00000008
.L_1190:


//--------------------- .nv.info._ZN10layer_norm31ln_parallel_residual_fwd_kernelINS_13Kernel_traitsIf13__nv_bfloat16fS2_fjLj6144ELj1ELj1ELj8ELj16ENS_18Kernel_traits_baseILj6144EfS2_fS2_fjLj256EEEEELb1ELb1ELb1EEEvNS_9FwdParamsE --------------------------
	.section	.nv.info._ZN10layer_norm31ln_parallel_residual_fwd_kernelINS_13Kernel_traitsIf13__nv_bfloat16fS2_fjLj6144ELj1ELj1ELj8ELj16ENS_18Kernel_traits_baseILj6144EfS2_fS2_fjLj256EEEEELb1ELb1ELb1EEEvNS_9FwdParamsE,"",@"SHT_CUDA_INFO"
	.sectionflags	@""
	.align	4


	//----- nvinfo : EIATTR_CUDA_API_VERSION
	.align		4
        /*0000*/ 	.byte	0x04, 0x37
        /*0002*/ 	.short	(.L_1192 - .L_1191)
.L_1191:
        /*0004*/ 	.word	0x00000082


	//----- nvinfo : EIATTR_KPARAM_INFO
	.align		4
.L_1192:
        /*0008*/ 	.byte	0x04, 0x17
        /*000a*/ 	.short	(.L_1194 - .L_1193)
.L_1193:
        /*000c*/ 	.word	0x00000000
        /*0010*/ 	.short	0x0000
        /*0012*/ 	.short	0x0000
        /*0014*/ 	.byte	0x00, 0xf0, 0xa1, 0x03


	//----- nvinfo : EIATTR_SPARSE_MMA_MASK
	.align		4
.L_1194:
        /*0018*/ 	.byte	0x03, 0x50
        /*001a*/ 	.short	0x0000


	//----- nvinfo : EIATTR_MAXREG_COUNT
	.align		4
        /*001c*/ 	.byte	0x03, 0x1b
        /*001e*/ 	.short	0x00ff


	//----- nvinfo : EIATTR_NUM_BARRIERS
	.align		4
        /*0020*/ 	.byte	0x02, 0x4c
        /*0022*/ 	.byte	0x01
	.zero		1


	//----- nvinfo : EIATTR_MERCURY_ISA_VERSION
	.align		4
        /*0024*/ 	.byte	0x03, 0x5f
        /*0026*/ 	.short	0x0101


	//----- nvinfo : EIATTR_COOP_GROUP_MASK_REGIDS
	.align		4
        /*0028*/ 	.byte	0x04, 0x29
        /*002a*/ 	.short	(.L_1196 - .L_1195)


	//   ....[0]....
.L_1195:
        /*002c*/ 	.word	0xffffffff


	//   ....[1]....
        /*0030*/ 	.word	0xffffffff


	//   ....[2]....
        /*0034*/ 	.word	0xffffffff


	//   ....[3]....
        /*0038*/ 	.word	0xffffffff


	//   ....[4]....
        /*003c*/ 	.word	0xffffffff


	//   ....[5]....
        /*0040*/ 	.word	0xffffffff


	//   ....[6]....
        /*0044*/ 	.word	0xffffffff


	//   ....[7]....
        /*0048*/ 	.word	0xffffffff


	//   ....[8]....
        /*004c*/ 	.word	0xffffffff


	//   ....[9]....
        /*0050*/ 	.word	0xffffffff


	//   ....[10]....
        /*0054*/ 	.word	0xffffffff


	//   ....[11]....
        /*0058*/ 	.word	0xffffffff


	//   ....[12]....
        /*005c*/ 	.word	0xffffffff


	//   ....[13]....
        /*0060*/ 	.word	0xffffffff


	//   ....[14]....
        /*0064*/ 	.word	0xffffffff


	//   ....[15]....
        /*0068*/ 	.word	0xffffffff


	//   ....[16]....
        /*006c*/ 	.word	0xffffffff


	//   ....[17]....
        /*0070*/ 	.word	0xffffffff


	//   ....[18]....
        /*0074*/ 	.word	0xffffffff


	//   ....[19]....
        /*0078*/ 	.word	0xffffffff


	//   ....[20]....
        /*007c*/ 	.word	0xffffffff


	//   ....[21]....
        /*0080*/ 	.word	0x05000077


	//   ....[22]....
        /*0084*/ 	.word	0x05000077


	//   ....[23]....
        /*0088*/ 	.word	0x05000077


	//   ....[24]....
        /*008c*/ 	.word	0x05000077


	//   ....[25]....
        /*0090*/ 	.word	0x05000077


	//   ....[26]....
        /*0094*/ 	.word	0x05000077


	//   ....[27]....
        /*0098*/ 	.word	0x05000077


	//   ....[28]....
        /*009c*/ 	.word	0x05000077


	//   ....[29]....
        /*00a0*/ 	.word	0x05000077


	//   ....[30]....
        /*00a4*/ 	.word	0x05000077


	//----- nvinfo : EIATTR_COOP_GROUP_INSTR_OFFSETS
	.align		4
.L_1196:
        /*00a8*/ 	.byte	0x04, 0x28
        /*00aa*/ 	.short	(.L_1198 - .L_1197)


	//   ....[0]....
.L_1197:
        /*00ac*/ 	.word	0x00011c90


	//   ....[1]....
        /*00b0*/ 	.word	0x00011cb0


	//   ....[2]....
        /*00b4*/ 	.word	0x00011cd0


	//   ....[3]....
        /*00b8*/ 	.word	0x00011cf0


	//   ....[4]....
        /*00bc*/ 	.word	0x00011d10


	//   ....[5]....
        /*00c0*/ 	.word	0x00012040


	//   ....[6]....
        /*00c4*/ 	.word	0x00012060


	//   ....[7]....
        /*00c8*/ 	.word	0x00012080


	//   ....[8]....
        /*00cc*/ 	.word	0x000120a0


	//   ....[9]....
        /*00d0*/ 	.word	0x000120c0


	//   ....[10]....
        /*00d4*/ 	.word	0x00012230


	//   ....[11]....
        /*00d8*/ 	.word	0x000122a0


	//   ....[12]....
        /*00dc*/ 	.word	0x000122c0


	//   ....[13]....
        /*00e0*/ 	.word	0x00012310


	//   ....[14]....
        /*00e4*/ 	.word	0x00012340


	//   ....[15]....
        /*00e8*/ 	.word	0x000123b0


	//   ....[16]....
        /*00ec*/ 	.word	0x00012400


	//   ....[17]....
        /*00f0*/ 	.word	0x00012460


	//   ....[18]....
        /*00f4*/ 	.word	0x00012490


	//   ....[19]....
        /*00f8*/ 	.word	0x00012560


	//   ....[20]....
        /*00fc*/ 	.word	0x00012580


	//   ....[21]....
        /*0100*/ 	.word	0x00012cb0


	//   ....[22]....
        /*0104*/ 	.word	0x00012d20


	//   ....[23]....
        /*0108*/ 	.word	0x00012d90


	//   ....[24]....
        /*010c*/ 	.word	0x00012e00


	//   ....[25]....
        /*0110*/ 	.word	0x00012e70


	//   ....[26]....
        /*0114*/ 	.word	0x000131f0


	//   ....[27]....
        /*0118*/ 	.word	0x00013260


	//   ....[28]....
        /*011c*/ 	.word	0x000132d0


	//   ....[29]....
        /*0120*/ 	.word	0x00013340


	//   ....[30]....
        /*0124*/ 	.word	0x000133b0


	//----- nvinfo : EIATTR_EXIT_INSTR_OFFSETS
	.align		4
.L_1198:
        /*0128*/ 	.byte	0x04, 0x1c
        /*012a*/ 	.short	(.L_1200 - .L_1199)


	//   ....[0]....
.L_1199:
        /*012c*/ 	.word	0x00000690


	//   ....[1]....
        /*0130*/ 	.word	0x00012c60


	//----- nvinfo : EIATTR_MAX_THREADS
	.align		4
.L_1200:
        /*0134*/ 	.byte	0x04, 0x05
        /*0136*/ 	.short	(.L_1202 - .L_1201)
.L_1201:
        /*0138*/ 	.word	0x00000100
        /*013c*/ 	.word	0x00000001
        /*0140*/ 	.word	0x00000001


	//----- nvinfo : EIATTR_CRS_STACK_SIZE
	.align		4
.L_1202:
        /*0144*/ 	.byte	0x04, 0x1e
        /*0146*/ 	.short	(.L_1204 - .L_1203)
.L_1203:
        /*0148*/ 	.word	0x00000000


	//----- nvinfo : EIATTR_CBANK_PARAM_SIZE
	.align		4
.L_1204:
        /*014c*/ 	.byte	0x03, 0x19
        /*014e*/ 	.short	0x00e8


	//----- nvinfo : EIATTR_PARAM_CBANK
	.align		4
        /*0150*/ 	.byte	0x04, 0x0a
        /*0152*/ 	.short	(.L_1206 - .L_1205)
	.align		4
.L_1205:
        /*0154*/ 	.word	index@(.nv.constant0._ZN10layer_norm31ln_parallel_residual_fwd_kernelINS_13Kernel_traitsIf13__nv_bfloat16fS2_fjLj6144ELj1ELj1ELj8ELj16ENS_18Kernel_traits_baseILj6144EfS2_fS2_fjLj256EEEEELb1ELb1ELb1EEEvNS_9FwdParamsE)
        /*0158*/ 	.short	0x0210
        /*015a*/ 	.short	0x00e8


	//----- nvinfo : EIATTR_SW_WAR
	.align		4
.L_1206:
        /*015c*/ 	.byte	0x04, 0x36
        /*015e*/ 	.short	(.L_1208 - .L_1207)
.L_1207:
        /*0160*/ 	.word	0x00000008
.L_1208:


//--------------------- .nv.info._ZN10layer_norm31ln_parallel_residual_fwd_kernelINS_13Kernel_traitsIf6__halfS2_S2_fjLj6144ELj1ELj1ELj8ELj16ENS_18Kernel_traits_baseILj6144EfS2_S2_S2_fjLj256EEEEELb0ELb0ELb0EEEvNS_9FwdParamsE --------------------------
	.section	.nv.info._ZN10layer_norm31ln_parallel_residual_fwd_kernelINS_13Kernel_traitsIf6__halfS2_S2_fjLj6144ELj1ELj1ELj8ELj16ENS_18Kernel_traits_baseILj6144EfS2_S2_S2_fjLj256EEEEELb0ELb0ELb0EEEvNS_9FwdParamsE,"",@"SHT_CUDA_INFO"
	.sectionflags	@""
	.align	4


	//----- nvinfo : EIATTR_CUDA_API_VERSION
	.align		4
        /*0000*/ 	.byte	0x04, 0x37
        /*0002*/ 	.short	(.L_1210 - .L_1209)
.L_1209:
        /*0004*/ 	.word	0x00000082


	//----- nvinfo : EIATTR_KPARAM_INFO
	.align		4
.L_1210:
        /*0008*/ 	.byte	0x04, 0x17
        /*000a*/ 	.short	(.L_1212 - .L_1211)
.L_1211:
        /*000c*/ 	.word	0x00000000
        /*0010*/ 	.short	0x0000
        /*0012*/ 	.short	0x0000
        /*0014*/ 	.byte	0x00, 0xf0, 0xa1, 0x03


	//----- nvinfo : EIATTR_SPARSE_MMA_MASK
	.align		4
.L_1212:
        /*0018*/ 	.byte	0x03, 0x50
        /*001a*/ 	.short	0x0000


	//----- nvinfo : EIATTR_MAXREG_COUNT
	.align		4
        /*001c*/ 	.byte	0x03, 0x1b
        /*001e*/ 	.short	0x00ff


	//----- nvinfo : EIATTR_NUM_BARRIERS
	.align		4
        /*0020*/ 	.byte	0x02, 0x4c
        /*0022*/ 	.byte	0x01
	.zero		1


	//----- nvinfo : EIATTR_MERCURY_ISA_VERSION
	.align		4
        /*0024*/ 	.byte	0x03, 0x5f
        /*0026*/ 	.short	0x0101


	//----- nvinfo : EIATTR_COOP_GROUP_MASK_REGIDS
	.align		4
        /*0028*/ 	.byte	0x04, 0x29
        /*002a*/ 	.short	(.L_1214 - .L_1213)


	//   ....[0]....
.L_1213:
        /*002c*/ 	.word	0xffffffff


	//   ....[1]....
        /*0030*/ 	.word	0xffffffff


	//   ....[2]....
        /*0034*/ 	.word	0xffffffff


	//   ....[3]....
        /*0038*/ 	.word	0xffffffff


	//   ....[4]....
        /*003c*/ 	.word	0xffffffff


	//   ....[5]....
        /*0040*/ 	.word	0xffffffff


	//   ....[6]....
        /*0044*/ 	.word	0xffffffff


	//   ....[7]....
        /*0048*/ 	.word	0xffffffff


	//   ....[8]....
        /*004c*/ 	.word	0xffffffff


	//   ....[9]....
        /*0050*/ 	.word	0xffffffff


	//   ....[10]....
        /*0054*/ 	.word	0xffffffff


	//   ....[11]....
        /*0058*/ 	.word	0xffffffff


	//   ....[12]....
        /*005c*/ 	.word	0xffffffff


	//   ....[13]....
        /*0060*/ 	.word	0xffffffff


	//   ....[14]....
        /*0064*/ 	.word	0xffffffff


	//   ....[15]....
        /*0068*/ 	.word	0xffffffff


	//   ....[16]....
        /*006c*/ 	.word	0xffffffff


	//   ....[17]....
        /*0070*/ 	.word	0xffffffff


	//   ....[18]....
        /*0074*/ 	.word	0xffffffff


	//   ....[19]....
        /*0078*/ 	.word	0xffffffff


	//   ....[20]....
        /*007c*/ 	.word	0xffffffff


	//   ....[21]....
        /*0080*/ 	.word	0x05000080


	//   ....[22]....
        /*0084*/ 	.word	0x05000080


	//   ....[23]....
        /*0088*/ 	.word	0x05000080


	//   ....[24]....
        /*008c*/ 	.word	0x05000080


	//   ....[25]....
        /*0090*/ 	.word	0x05000080


	//   ....[26]....
        /*0094*/ 	.word	0x05000080


	//   ....[27]....
        /*0098*/ 	.word	0x05000080


	//   ....[28]....
        /*009c*/ 	.word	0x05000080


	//   ....[29]....
        /*00a0*/ 	.word	0x05000080


	//   ....[30]....
        /*00a4*/ 	.word	0x05000080


	//----- nvinfo : EIATTR_COOP_GROUP_INSTR_OFFSETS
	.align		4
.L_1214:
        /*00a8*/ 	.byte	0x04, 0x28
        /*00aa*/ 	.short	(.L_1216 - .L_1215)


	//   ....[0]....
.L_1215:
        /*00ac*/ 	.word	0x000028c0


	//   ....[1]....
        /*00b0*/ 	.word	0x000028e0


	//   ....[2]....
        /*00b4*/ 	.word	0x00002900


	//   ....[3]....
        /*00b8*/ 	.word	0x00002920


	//   ....[4]....
        /*00bc*/ 	.word	0x00002940


	//   ....[5]....
        /*00c0*/ 	.word	0x00002c80


	//   ....[6]....
        /*00c4*/ 	.word	0x00002ca0


	//   ....[7]....
        /*00c8*/ 	.word	0x00002cc0


	//   ....[8]....
        /*00cc*/ 	.word	0x00002ce0


	//   ....[9]....
        /*00d0*/ 	.word	0x00002d00


	//   ....[10]....
        /*00d4*/ 	.word	0x00002ea0


	//   ....[11]....
        /*00d8*/ 	.word	0x00002ef0


	//   ....[12]....
        /*00dc*/ 	.word	0x00002f10


	//   ....[13]....
        /*00e0*/ 	.word	0x00002f20


	//   ....[14]....
        /*00e4*/ 	.word	0x00002f50


	//   ....[15]....
        /*00e8*/ 	.word	0x00002fe0


	//   ....[16]....
        /*00ec*/ 	.word	0x00003030


	//   ....[17]....
        /*00f0*/ 	.word	0x000030e0


	//   ....[18]....
        /*00f4*/ 	.word	0x00003110


	//   ....[19]....
        /*00f8*/ 	.word	0x000031c0


	//   ....[20]....
        /*00fc*/ 	.word	0x000031e0


	//   ....[21]....
        /*0100*/ 	.word	0x00003c90


	//   ....[22]....
        /*0104*/ 	.word	0x00003d00


	//   ....[23]....
        /*0108*/ 	.word	0x00003d70


	//   ....[24]....
        /*010c*/ 	.word	0x00003de0


	//   ....[25]....
        /*0110*/ 	.word	0x00003e50


	//   ....[26]....
        /*0114*/ 	.word	0x000041e0


	//   ....[27]....
        /*0118*/ 	.word	0x00004250


	//   ....[28]....
        /*011c*/ 	.word	0x000042c0


	//   ....[29]....
        /*0120*/ 	.word	0x00004330


	//   ....[30]....
        /*0124*/ 	.word	0x000043a0


	//----- nvinfo : EIATTR_EXIT_INSTR_OFFSETS
	.align		4
.L_1216:
        /*0128*/ 	.byte	0x04, 0x1c
        /*012a*/ 	.short	(.L_1218 - .L_1217)


	//   ....[0]....
.L_1217:
        /*012c*/ 	.word	0x00000840


	//   ....[1]....
        /*0130*/ 	.word	0x00003c30


	//----- nvinfo : EIATTR_MAX_THREADS
	.align		4
.L_1218:
        /*0134*/ 	.byte	0x04, 0x05
        /*0136*/ 	.short	(.L_1220 - .L_1219)
.L_1219:
        /*0138*/ 	.word	0x00000100
        /*013c*/ 	.word	0x00000001
        /*0140*/ 	.word	0x00000001


	//----- nvinfo : EIATTR_CRS_STACK_SIZE
	.align		4
.L_1220:
        /*0144*/ 	.byte	0x04, 0x1e
        /*0146*/ 	.short	(.L_1222 - .L_1221)
.L_1221:
        /*0148*/ 	.word	0x00000000


	//----- nvinfo : EIATTR_CBANK_PARAM_SIZE
	.align		4
.L_1222:
        /*014c*/ 	.byte	0x03, 0x19
        /*014e*/ 	.short	0x00e8


	//----- nvinfo : EIATTR_PARAM_CBANK
	.align		4
        /*0150*/ 	.byte	0x04, 0x0a
        /*0152*/ 	.short	(.L_1224 - .L_1223)
	.align		4
.L_1223:
        /*0154*/ 	.word	index@(.nv.constant0._ZN10layer_norm31ln_parallel_residual_fwd_kernelINS_13Kernel_traitsIf6__halfS2_S2_fjLj6144ELj1ELj1ELj8ELj16ENS_18Kernel_traits_baseILj6144EfS2_S2_S2_fjLj256EEEEELb0ELb0ELb0EEEvNS_9FwdParamsE)
        /*0158*/ 	.short	0x0210
        /*015a*/ 	.short	0x00e8


	//----- nvinfo : EIATTR_SW_WAR
	.align		4
.L_1224:
        /*015c*/ 	.byte	0x04, 0x36
        /*015e*/ 	.short	(.L_1226 - .L_1225)
.L_1225:
        /*0160*/ 	.word	0x00000008
.L_1226:


//--------------------- .nv.info._ZN10layer_norm31ln_parallel_residual_fwd_kernelINS_13Kernel_traitsIf6__halfS2_S2_fjLj6144ELj1ELj1ELj8ELj16ENS_18Kernel_traits_baseILj6144EfS2_S2_S2_fjLj256EEEEELb0ELb0ELb1EEEvNS_9FwdParamsE --------------------------
	.section	.nv.info._ZN10layer_norm31ln_parallel_residual_fwd_kernelINS_13Kernel_traitsIf6__halfS2_S2_fjLj6144ELj1ELj1ELj8ELj16ENS_18Kernel_traits_baseILj6144EfS2_S2_S2_fjLj256EEEEELb0ELb0ELb1EEEvNS_9FwdParamsE,"",@"SHT_CUDA_INFO"
	.sectionflags	@""
	.align	4


	//----- nvinfo : EIATTR_CUDA_API_VERSION
	.align		4
        /*0000*/ 	.byte	0x04, 0x37
        /*0002*/ 	.short	(.L_1228 - .L_1227)
.L_1227:
        /*0004*/ 	.word	0x00000082


	//----- nvinfo : EIATTR_KPARAM_INFO
	.align		4
.L_1228:
        /*0008*/ 	.byte	0x04, 0x17
        /*000a*/ 	.short	(.L_1230 - .L_1229)
.L_1229:
        /*000c*/ 	.word	0x00000000
        /*0010*/ 	.short	0x0000
        /*0012*/ 	.short	0x0000
        /*0014*/ 	.byte	0x00, 0xf0, 0xa1, 0x03


	//----- nvinfo : EIATTR_SPARSE_MMA_MASK
	.align		4
.L_1230:
        /*0018*/ 	.byte	0x03, 0x50
        /*001a*/ 	.short	0x0000


	//----- nvinfo : EIATTR_MAXREG_COUNT
	.align		4
        /*001c*/ 	.byte	0x03, 0x1b
        /*001e*/ 	.short	0x00ff


	//----- nvinfo : EIATTR_NUM_BARRIERS
	.align		4
        /*0020*/ 	.byte	0x02, 0x4c
        /*0022*/ 	.byte	0x01
	.zero		1


	//----- nvinfo : EIATTR_MERCURY_ISA_VERSION
	.align		4
        /*0024*/ 	.byte	0x03, 0x5f
        /*0026*/ 	.short	0x0101


	//----- nvinfo : EIATTR_COOP_GROUP_MASK_REGIDS
	.align		4
        /*0028*/ 	.byte	0x04, 0x29
        /*002a*/ 	.short	(.L_1232 - .L_1231)


	//   ....[0]....
.L_1231:
        /*002c*/ 	.word	0xffffffff


	//   ....[1]....
        /*0030*/ 	.word	0xffffffff


	//   ....[2]....
        /*0034*/ 	.word	0xffffffff


	//   ....[3]....
        /*0038*/ 	.word	0xffffffff


	//   ....[4]....
        /*003c*/ 	.word	0xffffffff


	//   ....[5]....
        /*0040*/ 	.word	0xffffffff


	//   ....[6]....
        /*0044*/ 	.word	0xffffffff


	//   ....[7]....
        /*0048*/ 	.word	0xffffffff


	//   ....[8]....
        /*004c*/ 	.word	0xffffffff


	//   ....[9]....
        /*0050*/ 	.word	0xffffffff


	//   ....[10]....
        /*0054*/ 	.word	0xffffffff


	//   ....[11]....
        /*0058*/ 	.word	0xffffffff


	//   ....[12]....
        /*005c*/ 	.word	0xffffffff


	//   ....[13]....
        /*0060*/ 	.word	0xffffffff


	//   ....[14]....
        /*0064*/ 	.word	0xffffffff


	//   ....[15]....
        /*0068*/ 	.word	0xffffffff


	//   ....[16]....
        /*006c*/ 	.word	0xffffffff


	//   ....[17]....
        /*0070*/ 	.word	0xffffffff


	//   ....[18]....
        /*0074*/ 	.word	0xffffffff


	//   ....[19]....
        /*0078*/ 	.word	0xffffffff


	//   ....[20]....
        /*007c*/ 	.word	0xffffffff


	//   ....[21]....
        /*0080*/ 	.word	0x0500007c


	//   ....[22]....
        /*0084*/ 	.word	0x0500007c


	//   ....[23]....
        /*0088*/ 	.word	0x0500007c


	//   ....[24]....
        /*008c*/ 	.word	0x0500007c


	//   ....[25]....
        /*0090*/ 	.word	0x0500007c


	//   ....[26]....
        /*0094*/ 	.word	0x0500007c


	//   ....[27]....
        /*0098*/ 	.word	0x0500007c


	//   ....[28]....
        /*009c*/ 	.word	0x0500007c


	//   ....[29]....
        /*00a0*/ 	.word	0x0500007c


	//   ....[30]....
        /*00a4*/ 	.word	0x0500007c


	//----- nvinfo : EIATTR_COOP_GROUP_INSTR_OFFSETS
	.align		4
.L_1232:
        /*00a8*/ 	.byte	0x04, 0x28
        /*00aa*/ 	.short	(.L_1234 - .L_1233)


	//   ....[0]....
.L_1233:
        /*00ac*/ 	.word	0x000022e0


	//   ....[1]....
        /*00b0*/ 	.word	0x00002300


	//   ....[2]....
        /*00b4*/ 	.word	0x00002320


	//   ....[3]....
        /*00b8*/ 	.word	0x00002340


	//   ....[4]....
        /*00bc*/ 	.word	0x00002360


	//   ....[5]....
        /*00c0*/ 	.word	0x00002690


	//   ....[6]....
        /*00c4*/ 	.word	0x000026b0


	//   ....[7]....
        /*00c8*/ 	.word	0x000026d0


	//   ....[8]....
        /*00cc*/ 	.word	0x000026f0


	//   ....[9]....
        /*00d0*/ 	.word	0x00002710


	//   ....[10]....
        /*00d4*/ 	.word	0x00002860


	//   ....[11]....
        /*00d8*/ 	.word	0x000028b0


	//   ....[12]....
        /*00dc*/ 	.word	0x000028e0


	//   ....[13]....
        /*00e0*/ 	.word	0x000028f0


	//   ....[14]....
        /*00e4*/ 	.word	0x00002950


	//   ....[15]....
        /*00e8*/ 	.word	0x000029d0


	//   ....[16]....
        /*00ec*/ 	.word	0x000029f0


	//   ....[17]....
        /*00f0*/ 	.word	0x00002a60


	//   ....[18]....
        /*00f4*/ 	.word	0x00002ad0


	//   ....[19]....
        /*00f8*/ 	.word	0x00002b80


	//   ....[20]....
        /*00fc*/ 	.word	0x00002ba0


	//   ....[21]....
        /*0100*/ 	.word	0x00003600


	//   ....[22]....
        /*0104*/ 	.word	0x00003670


	//   ....[23]....
        /*0108*/ 	.word	0x000036e0


	//   ....[24]....
        /*010c*/ 	.word	0x00003750


	//   ....[25]....
        /*0110*/ 	.word	0x000037c0


	//   ....[26]....
        /*0114*/ 	.word	0x00003b30


	//   ....[27]....
        /*0118*/ 	.word	0x00003ba0


	//   ....[28]....
        /*011c*/ 	.word	0x00003c10


	//   ....[29]....
        /*0120*/ 	.word	0x00003c80


	//   ....[30]....
        /*0124*/ 	.word	0x00003cf0


	//----- nvinfo : EIATTR_EXIT_INSTR_OFFSETS
	.align		4
.L_1234:
        /*0128*/ 	.byte	0x04, 0x1c
        /*012a*/ 	.short	(.L_1236 - .L_1235)


	//   ....[0]....
.L_1235:
        /*012c*/ 	.word	0x00000440


	//   ....[1]....
        /*0130*/ 	.word	0x000035a0


	//----- nvinfo : EIATTR_MAX_THREADS
	.align		4
.L_1236:
        /*0134*/ 	.byte	0x04, 0x05
        /*0136*/ 	.short	(.L_1238 - .L_1237)
.L_1237:
        /*0138*/ 	.word	0x00000100
        /*013c*/ 	.word	0x00000001
        /*0140*/ 	.word	0x00000001


	//----- nvinfo : EIATTR_CRS_STACK_SIZE
	.align		4
.L_1238:
        /*0144*/ 	.byte	0x04, 0x1e
        /*0146*/ 	.short	(.L_1240 - .L_1239)
.L_1239:
        /*0148*/ 	.word	0x00000000


	//----- nvinfo : EIATTR_CBANK_PARAM_SIZE
	.align		4
.L_1240:
        /*014c*/ 	.byte	0x03, 0x19
        /*014e*/ 	.short	0x00e8


	//----- nvinfo : EIATTR_PARAM_CBANK
	.align		4
        /*0150*/ 	.byte	0x04, 0x0a
        /*0152*/ 	.short	(.L_1242 - .L_1241)
	.align		4
.L_1241:
        /*0154*/ 	.word	index@(.nv.constant0._ZN10layer_norm31ln_parallel_residual_fwd_kernelINS_13Kernel_traitsIf6__halfS2_S2_fjLj6144ELj1ELj1ELj8ELj16ENS_18Kernel_traits_baseILj6144EfS2_S2_S2_fjLj256EEEEELb0ELb0ELb1EEEvNS_9FwdParamsE)
        /*0158*/ 	.short	0x0210
        /*015a*/ 	.short	0x00e8


	//----- nvinfo : EIATTR_SW_WAR
	.align		4
.L_1242:
        /*015c*/ 	.byte	0x04, 0x36
        /*015e*/ 	.short	(.L_1244 - .L_1243)
.L_1243:
        /*0160*/ 	.word	0x00000008
.L_1244:


//--------------------- .nv.info._ZN10layer_norm31ln_parallel_residual_fwd_kernelINS_13Kernel_traitsIf6__halfS2_S2_fjLj6144ELj1ELj1ELj8ELj16ENS_18Kernel_traits_baseILj6144EfS2_S2_S2_fjLj256EEEEELb0ELb1ELb0EEEvNS_9FwdParamsE --------------------------
	.section	.nv.info._ZN10layer_norm31ln_parallel_residual_fwd_kernelINS_13Kernel_traitsIf6__halfS2_S2_fjLj6144ELj1ELj1ELj8ELj16ENS_18Kernel_traits_baseILj6144EfS2_S2_S2_fjLj256EEEEELb0ELb1ELb0EEEvNS_9FwdParamsE,"",@"SHT_CUDA_INFO"
	.sectionflags	@""
	.align	4


	//----- nvinfo : EIATTR_CUDA_API_VERSION
	.align		4
        /*0000*/ 	.byte	0x04, 0x37
        /*0002*/ 	.short	(.L_1246 - .L_1245)
.L_1245:
        /*0004*/ 	.word	0x00000082


	//----- nvinfo : EIATTR_KPARAM_INFO
	.align		4
.L_1246:
        /*0008*/ 	.byte	0x04, 0x17
        /*000a*/ 	.short	(.L_1248 - .L_1247)
.L_1247:
        /*000c*/ 	.word	0x00000000
        /*0010*/ 	.short	0x0000
        /*0012*/ 	.short	0x0000
        /*0014*/ 	.byte	0x00, 0xf0, 0xa1, 0x03


	//----- nvinfo : EIATTR_SPARSE_MMA_MASK
	.align		4
.L_1248:
        /*0018*/ 	.byte	0x03, 0x50
        /*001a*/ 	.short	0x0000


	//----- nvinfo : EIATTR_MAXREG_COUNT
	.align		4
        /*001c*/ 	.byte	0x03, 0x1b
        /*001e*/ 	.short	0x00ff


	//----- nvinfo : EIATTR_NUM_BARRIERS
	.align		4
        /*0020*/ 	.byte	0x02, 0x4c
        /*0022*/ 	.byte	0x01
	.zero		1


	//----- nvinfo : EIATTR_MERCURY_ISA_VERSION
	.align		4
        /*0024*/ 	.byte	0x03, 0x5f
        /*0026*/ 	.short	0x0101


	//----- nvinfo : EIATTR_COOP_GROUP_MASK_REGIDS
	.align		4
        /*0028*/ 	.byte	0x04, 0x29
        /*002a*/ 	.short	(.L_1250 - .L_1249)


	//   ....[0]....
.L_1249:
        /*002c*/ 	.word	0xffffffff


	//   ....[1]....
        /*0030*/ 	.word	0xffffffff


	//   ....[2]....
        /*0034*/ 	.word	0xffffffff


	//   ....[3]....
        /*0038*/ 	.word	0xffffffff


	//   ....[4]....
        /*003c*/ 	.word	0xffffffff


	//   ....[5]....
        /*0040*/ 	.word	0xffffffff


	//   ....[6]....
        /*0044*/ 	.word	0xffffffff


	//   ....[7]....
        /*0048*/ 	.word	0xffffffff


	//   ....[8]....
        /*004c*/ 	.word	0xffffffff


	//   ....[9]....
        /*0050*/ 	.word	0xffffffff


	//   ....[10]....
        /*0054*/ 	.word	0xffffffff


	//   ....[11]....
        /*0058*/ 	.word	0xffffffff


	//   ....[12]....
        /*005c*/ 	.word	0xffffffff


	//   ....[13]....
        /*0060*/ 	.word	0xffffffff


	//   ....[14]....
        /*0064*/ 	.word	0xffffffff


	//   ....[15]....
        /*0068*/ 	.word	0xffffffff


	//   ....[16]....
        /*006c*/ 	.word	0xffffffff


	//   ....[17]....
        /*0070*/ 	.word	0xffffffff


	//   ....[18]....
        /*0074*/ 	.word	0xffffffff


	//   ....[19]....
        /*0078*/ 	.word	0xffffffff


	//   ....[20]....
        /*007c*/ 	.word	0xffffffff


	//   ....[21]....
        /*0080*/ 	.word	0x05000056


	//   ....[22]....
        /*0084*/ 	.word	0x05000056


	//   ....[23]....
        /*0088*/ 	.word	0x05000056


	//   ....[24]....
        /*008c*/ 	.word	0x05000056


	//   ....[25]....
        /*0090*/ 	.word	0x05000056


	//   ....[26]....
        /*0094*/ 	.word	0x05000056


	//   ....[27]....
        /*0098*/ 	.word	0x05000056


	//   ....[28]....
        /*009c*/ 	.word	0x05000056


	//   ....[29]....
        /*00a0*/ 	.word	0x05000056


	//   ....[30]....
        /*00a4*/ 	.word	0x05000056


	//----- nvinfo : EIATTR_COOP_GROUP_INSTR_OFFSETS
	.align		4
.L_1250:
        /*00a8*/ 	.byte	0x04, 0x28
        /*00aa*/ 	.short	(.L_1252 - .L_1251)


	//   ....[0]....
.L_1251:
        /*00ac*/ 	.word	0x00002560


	//   ....[1]....
        /*00b0*/ 	.word	0x00002580


	//   ....[2]....
        /*00b4*/ 	.word	0x000025a0


	//   ....[3]....
        /*00b8*/ 	.word	0x000025c0


	//   ....[4]....
        /*00bc*/ 	.word	0x000025e0


	//   ....[5]....
        /*00c0*/ 	.word	0x00002920


	//   ....[6]....
        /*00c4*/ 	.word	0x00002940


	//   ....[7]....
        /*00c8*/ 	.word	0x00002960


	//   ....[8]....
        /*00cc*/ 	.word	0x00002980


	//   ....[9]....
        /*00d0*/ 	.word	0x000029a0


	//   ....[10]....
        /*00d4*/ 	.word	0x00002b40


	//   ....[11]....
        /*00d8*/ 	.word	0x00002b90


	//   ....[12]....
        /*00dc*/ 	.word	0x00002bb0


	//   ....[13]....
        /*00e0*/ 	.word	0x00002bc0


	//   ....[14]....
        /*00e4*/ 	.word	0x00002c10


	//   ....[15]....
        /*00e8*/ 	.word	0x00002c90


	//   ....[16]....
        /*00ec*/ 	.word	0x00002cc0


	//   ....[17]....
        /*00f0*/ 	.word	0x00002d80


	//   ....[18]....
        /*00f4*/ 	.word	0x00002db0


	//   ....[19]....
        /*00f8*/ 	.word	0x00002e50


	//   ....[20]....
        /*00fc*/ 	.word	0x00002e70


	//   ....[21]....
        /*0100*/ 	.word	0x00003660


	//   ....[22]....
        /*0104*/ 	.word	0x000036d0


	//   ....[23]....
        /*0108*/ 	.word	0x00003740


	//   ....[24]....
        /*010c*/ 	.word	0x000037b0


	//   ....[25]....
        /*0110*/ 	.word	0x00003820


	//   ....[26]....
        /*0114*/ 	.word	0x00003ba0


	//   ....[27]....
        /*0118*/ 	.word	0x00003c10


	//   ....[28]....
        /*011c*/ 	.word	0x00003c80


	//   ....[29]....
        /*0120*/ 	.word	0x00003cf0


	//   ....[30]....
        /*0124*/ 	.word	0x00003d60


	//----- nvinfo : EIATTR_EXIT_INSTR_OFFSETS
	.align		4
.L_1252:
        /*0128*/ 	.byte	0x04, 0x1c
        /*012a*/ 	.short	(.L_1254 - .L_1253)


	//   ....[0]....
.L_1253:
        /*012c*/ 	.word	0x000004e0


	//   ....[1]....
        /*0130*/ 	.word	0x00003600


	//----- nvinfo : EIATTR_MAX_THREADS
	.align		4
.L_1254:
        /*0134*/ 	.byte	0x04, 0x05
        /*0136*/ 	.short	(.L_1256 - .L_1255)
.L_1255:
        /*0138*/ 	.word	0x00000100
        /*013c*/ 	.word	0x00000001
        /*0140*/ 	.word	0x00000001


	//----- nvinfo : EIATTR_CRS_STACK_SIZE
	.align		4
.L_1256:
        /*0144*/ 	.byte	0x04, 0x1e
        /*0146*/ 	.short	(.L_1258 - .L_1257)
.L_1257:
        /*0148*/ 	.word	0x00000000


	//----- nvinfo : EIATTR_CBANK_PARAM_SIZE
	.align		4
.L_1258:
        /*014c*/ 	.byte	0x03, 0x19
        /*014e*/ 	.short	0x00e8


	//----- nvinfo : EIATTR_PARAM_CBANK
	.align		4
        /*0150*/ 	.byte	0x04, 0x0a
        /*0152*/ 	.short	(.L_1260 - .L_1259)
	.align		4
.L_1259:
        /*0154*/ 	.word	index@(.nv.constant0._ZN10layer_norm31ln_parallel_residual_fwd_kernelINS_13Kernel_traitsIf6__halfS2_S2_fjLj6144ELj1ELj1ELj8ELj16ENS_18Kernel_traits_baseILj6144EfS2_S2_S2_fjLj256EEEEELb0ELb1ELb0EEEvNS_9FwdParamsE)
        /*0158*/ 	.short	0x0210
        /*015a*/ 	.short	0x00e8


	//----- nvinfo : EIATTR_SW_WAR
	.align		4
.L_1260:
        /*015c*/ 	.byte	0x04, 0x36
        /*015e*/ 	.short	(.L_1262 - .L_1261)
.L_1261:
        /*0160*/ 	.word	0x00000008
.L_1262:


//--------------------- .nv.info._ZN10layer_norm31ln_parallel_residual_fwd_kernelINS_13Kernel_traitsIf6__halfS2_S2_fjLj6144ELj1ELj1ELj8ELj16ENS_18Kernel_traits_baseILj6144EfS2_S2_S2_fjLj256EEEEELb0ELb1ELb1EEEvNS_9FwdParamsE --------------------------
	.section	.nv.info._ZN10layer_norm31ln_parallel_residual_fwd_kernelINS_13Kernel_traitsIf6__halfS2_S2_fjLj6144ELj1ELj1ELj8ELj16ENS_18Kernel_traits_baseILj6144EfS2_S2_S2_fjLj256EEEEELb0ELb1ELb1EEEvNS_9FwdParamsE,"",@"SHT_CUDA_INFO"
	.sectionflags	@""
	.align	4


	//----- nvinfo : EIATTR_CUDA_API_VERSION
	.align		4
        /*0000*/ 	.byte	0x04, 0x37
        /*0002*/ 	.short	(.L_1264 - .L_1263)
.L_1263:
        /*0004*/ 	.word	0x00000082


	//----- nvinfo : EIATTR_KPARAM_INFO
	.align		4
.L_1264:
        /*0008*/ 	.byte	0x04, 0x17
        /*000a*/ 	.short	(.L_1266 - .L_1265)
.L_1265:
        /*000c*/ 	.word	0x00000000
        /*0010*/ 	.short	0x0000
        /*0012*/ 	.short	0x0000
        /*0014*/ 	.byte	0x00, 0xf0, 0xa1, 0x03


	//----- nvinfo : EIATTR_SPARSE_MMA_MASK
	.align		4
.L_1266:
        /*0018*/ 	.byte	0x03, 0x50
        /*001a*/ 	.short	0x0000


	//----- nvinfo : EIATTR_MAXREG_COUNT
	.align		4
        /*001c*/ 	.byte	0x03, 0x1b
        /*001e*/ 	.short	0x00ff


	//----- nvinfo : EIATTR_NUM_BARRIERS
	.align		4
        /*0020*/ 	.byte	0x02, 0x4c
        /*0022*/ 	.byte	0x01
	.zero		1


	//----- nvinfo : EIATTR_MERCURY_ISA_VERSION
	.align		4
        /*0024*/ 	.byte	0x03, 0x5f
        /*0026*/ 	.short	0x0101


	//----- nvinfo : EIATTR_COOP_GROUP_MASK_REGIDS
	.align		4
        /*0028*/ 	.byte	0x04, 0x29
        /*002a*/ 	.short	(.L_1268 - .L_1267)


	//   ....[0]....
.L_1267:
        /*002c*/ 	.word	0xffffffff


	//   ....[1]....
        /*0030*/ 	.word	0xffffffff


	//   ....[2]....
        /*0034*/ 	.word	0xffffffff


	//   ....[3]....
        /*0038*/ 	.word	0xffffffff


	//   ....[4]....
        /*003c*/ 	.word	0xffffffff


	//   ....[5]....
        /*0040*/ 	.word	0xffffffff


	//   ....[6]....
        /*0044*/ 	.word	0xffffffff


	//   ....[7]....
        /*0048*/ 	.word	0xffffffff


	//   ....[8]....
        /*004c*/ 	.word	0xffffffff


	//   ....[9]....
        /*0050*/ 	.word	0xffffffff


	//   ....[10]....
        /*0054*/ 	.word	0xffffffff


	//   ....[11]....
        /*0058*/ 	.word	0xffffffff


	//   ....[12]....
        /*005c*/ 	.word	0xffffffff


	//   ....[13]....
        /*0060*/ 	.word	0xffffffff


	//   ....[14]....
        /*0064*/ 	.word	0xffffffff


	//   ....[15]....
        /*0068*/ 	.word	0xffffffff


	//   ....[16]....
        /*006c*/ 	.word	0xffffffff


	//   ....[17]....
        /*0070*/ 	.word	0xffffffff


	//   ....[18]....
        /*0074*/ 	.word	0xffffffff


	//   ....[19]....
        /*0078*/ 	.word	0xffffffff


	//   ....[20]....
        /*007c*/ 	.word	0xffffffff


	//   ....[21]....
        /*0080*/ 	.word	0x0500004c


	//   ....[22]....
        /*0084*/ 	.word	0x0500004c


	//   ....[23]....
        /*0088*/ 	.word	0x0500004c


	//   ....[24]....
        /*008c*/ 	.word	0x0500004c


	//   ....[25]....
        /*0090*/ 	.word	0x0500004c


	//   ....[26]....
        /*0094*/ 	.word	0x0500004c


	//   ....[27]....
        /*0098*/ 	.word	0x0500004c


	//   ....[28]....
        /*009c*/ 	.word	0x0500004c


	//   ....[29]....
        /*00a0*/ 	.word	0x0500004c


	//   ....[30]....
        /*00a4*/ 	.word	0x0500004c


	//----- nvinfo : EIATTR_COOP_GROUP_INSTR_OFFSETS
	.align		4
.L_1268:
        /*00a8*/ 	.byte	0x04, 0x28
        /*00aa*/ 	.short	(.L_1270 - .L_1269)


	//   ....[0]....
.L_1269:
        /*00ac*/ 	.word	0x00002050


	//   ....[1]....
        /*00b0*/ 	.word	0x00002070


	//   ....[2]....
        /*00b4*/ 	.word	0x00002090


	//   ....[3]....
        /*00b8*/ 	.word	0x000020b0


	//   ....[4]....
        /*00bc*/ 	.word	0x000020d0


	//   ....[5]....
        /*00c0*/ 	.word	0x00002400


	//   ....[6]....
        /*00c4*/ 	.word	0x00002420


	//   ....[7]....
        /*00c8*/ 	.word	0x00002440


	//   ....[8]....
        /*00cc*/ 	.word	0x00002460


	//   ....[9]....
        /*00d0*/ 	.word	0x00002480


	//   ....[10]....
        /*00d4*/ 	.word	0x000025e0


	//   ....[11]....
        /*00d8*/ 	.word	0x00002630


	//   ....[12]....
        /*00dc*/ 	.word	0x00002660


	//   ....[13]....
        /*00e0*/ 	.word	0x00002670


	//   ....[14]....
        /*00e4*/ 	.word	0x00002720


	//   ....[15]....
        /*00e8*/ 	.word	0x00002740


	//   ....[16]....
        /*00ec*/ 	.word	0x00002770


	//   ....[17]....
        /*00f0*/ 	.word	0x00002830


	//   ....[18]....
        /*00f4*/ 	.word	0x00002860


	//   ....[19]....
        /*00f8*/ 	.word	0x00002900


	//   ....[20]....
        /*00fc*/ 	.word	0x00002920


	//   ....[21]....
        /*0100*/ 	.word	0x00003040


	//   ....[22]....
        /*0104*/ 	.word	0x000030b0


	//   ....[23]....
        /*0108*/ 	.word	0x00003120


	//   ....[24]....
        /*010c*/ 	.word	0x00003190


	//   ....[25]....
        /*0110*/ 	.word	0x00003200


	//   ....[26]....
        /*0114*/ 	.word	0x00003570


	//   ....[27]....
        /*0118*/ 	.word	0x000035e0


	//   ....[28]....
        /*011c*/ 	.word	0x00003650


	//   ....[29]....
        /*0120*/ 	.word	0x000036c0


	//   ....[30]....
        /*0124*/ 	.word	0x00003730


	//----- nvinfo : EIATTR_EXIT_INSTR_OFFSETS
	.align		4
.L_1270:
        /*0128*/ 	.byte	0x04, 0x1c
        /*012a*/ 	.short	(.L_1272 - .L_1271)


	//   ....[0]....
.L_1271:
        /*012c*/ 	.word	0x00000270


	//   ....[1]....
        /*0130*/ 	.word	0x00002fe0


	//----- nvinfo : EIATTR_MAX_THREADS
	.align		4
.L_1272:
        /*0134*/ 	.byte	0x04, 0x05
        /*0136*/ 	.short	(.L_1274 - .L_1273)
.L_1273:
        /*0138*/ 	.word	0x00000100
        /*013c*/ 	.word	0x00000001
        /*0140*/ 	.word	0x00000001


	//----- nvinfo : EIATTR_CRS_STACK_SIZE
	.align		4
.L_1274:
        /*0144*/ 	.byte	0x04, 0x1e
        /*0146*/ 	.short	(.L_1276 - .L_1275)
.L_1275:
        /*0148*/ 	.word	0x00000000


	//----- nvinfo : EIATTR_CBANK_PARAM_SIZE
	.align		4
.L_1276:
        /*014c*/ 	.byte	0x03, 0x19
        /*014e*/ 	.short	0x00e8


	//----- nvinfo : EIATTR_PARAM_CBANK
	.align		4
        /*0150*/ 	.byte	0x04, 0x0a
        /*0152*/ 	.short	(.L_1278 - .L_1277)
	.align		4
.L_1277:
        /*0154*/ 	.word	index@(.nv.constant0._ZN10layer_norm31ln_parallel_residual_fwd_kernelINS_13Kernel_traitsIf6__halfS2_S2_fjLj6144ELj1ELj1ELj8ELj16ENS_18Kernel_traits_baseILj6144EfS2_S2_S2_fjLj256EEEEELb0ELb1ELb1EEEvNS_9FwdParamsE)
        /*0158*/ 	.short	0x0210
        /*015a*/ 	.short	0x00e8


	//----- nvinfo : EIATTR_SW_WAR
	.align		4
.L_1278:
        /*015c*/ 	.byte	0x04, 0x36
        /*015e*/ 	.short	(.L_1280 - .L_1279)
.L_1279:
        /*0160*/ 	.word	0x00000008
.L_1280:


//--------------------- .nv.info._ZN10layer_norm31ln_parallel_residual_fwd_kernelINS_13Kernel_traitsIf6__halfS2_S2_fjLj6144ELj1ELj1ELj8ELj16ENS_18Kernel_traits_baseILj6144EfS2_S2_S2_fjLj256EEEEELb1ELb0ELb0EEEvNS_9FwdParamsE --------------------------
	.section	.nv.info._ZN10layer_norm31ln_parallel_residual_fwd_kernelINS_13Kernel_traitsIf6__halfS2_S2_fjLj6144ELj1ELj1ELj8ELj16ENS_18Kernel_traits_baseILj6144EfS2_S2_S2_fjLj256EEEEELb1ELb0ELb0EEEvNS_9FwdParamsE,"",@"SHT_CUDA_INFO"
	.sectionflags	@""
	.align	4


	//----- nvinfo : EIATTR_CUDA_API_VERSION
	.align		4
        /*0000*/ 	.byte	0x04, 0x37
        /*0002*/ 	.short	(.L_1282 - .L_1281)
.L_1281:
        /*0004*/ 	.word	0x00000082


	//----- nvinfo : EIATTR_KPARAM_INFO
	.align		4
.L_1282:
        /*0008*/ 	.byte	0x04, 0x17
        /*000a*/ 	.short	(.L_1284 - .L_1283)
.L_1283:
        /*000c*/ 	.word	0x00000000
        /*0010*/ 	.short	0x0000
        /*0012*/ 	.short	0x0000
        /*0014*/ 	.byte	0x00, 0xf0, 0xa1, 0x03


	//----- nvinfo : EIATTR_SPARSE_MMA_MASK
	.align		4
.L_1284:
        /*0018*/ 	.byte	0x03, 0x50
        /*001a*/ 	.short	0x0000


	//----- nvinfo : EIATTR_MAXREG_COUNT
	.align		4
        /*001c*/ 	.byte	0x03, 0x1b
        /*001e*/ 	.short	0x00ff


	//----- nvinfo : EIATTR_NUM_BARRIERS
	.align		4
        /*0020*/ 	.byte	0x02, 0x4c
        /*0022*/ 	.byte	0x01
	.zero		1


	//----- nvinfo : EIATTR_MERCURY_ISA_VERSION
	.align		4
        /*0024*/ 	.byte	0x03, 0x5f
        /*0026*/ 	.short	0x0101


	//----- nvinfo : EIATTR_COOP_GROUP_MASK_REGIDS
	.align		4
        /*0028*/ 	.byte	0x04, 0x29
        /*002a*/ 	.short	(.L_1286 - .L_1285)


	//   ....[0]....
.L_1285:
        /*002c*/ 	.word	0xffffffff


	//   ....[1]....
        /*0030*/ 	.word	0xffffffff


	//   ....[2]....
        /*0034*/ 	.word	0xffffffff


	//   ....[3]....
        /*0038*/ 	.word	0xffffffff


	//   ....[4]....
        /*003c*/ 	.word	0xffffffff


	//   ....[5]....
        /*0040*/ 	.word	0xffffffff


	//   ....[6]....
        /*0044*/ 	.word	0xffffffff


	//   ....[7]....
        /*0048*/ 	.word	0xffffffff


	//   ....[8]....
        /*004c*/ 	.word	0xffffffff


	//   ....[9]....
        /*0050*/ 	.word	0xffffffff


	//   ....[10]....
        /*0054*/ 	.word	0xffffffff


	//   ....[11]....
        /*0058*/ 	.word	0xffffffff


	//   ....[12]....
        /*005c*/ 	.word	0xffffffff


	//   ....[13]....
        /*0060*/ 	.word	0xffffffff


	//   ....[14]....
        /*0064*/ 	.word	0xffffffff


	//   ....[15]....
        /*0068*/ 	.word	0xffffffff


	//   ....[16]....
        /*006c*/ 	.word	0xffffffff


	//   ....[17]....
        /*0070*/ 	.word	0xffffffff


	//   ....[18]....
        /*0074*/ 	.word	0xffffffff


	//   ....[19]....
        /*0078*/ 	.word	0xffffffff


	//   ....[20]....
        /*007c*/ 	.word	0xffffffff


	//   ....[21]....
        /*0080*/ 	.word	0x05000074


	//   ....[22]....
        /*0084*/ 	.word	0x05000074


	//   ....[23]....
        /*0088*/ 	.word	0x05000074


	//   ....[24]....
        /*008c*/ 	.word	0x05000074


	//   ....[25]....
        /*0090*/ 	.word	0x05000074


	//   ....[26]....
        /*0094*/ 	.word	0x05000074


	//   ....[27]....
        /*0098*/ 	.word	0x05000074


	//   ....[28]....
        /*009c*/ 	.word	0x05000074


	//   ....[29]....
        /*00a0*/ 	.word	0x05000074


	//   ....[30]....
        /*00a4*/ 	.word	0x05000074


	//----- nvinfo : EIATTR_COOP_GROUP_INSTR_OFFSETS
	.align		4
.L_1286:
        /*00a8*/ 	.byte	0x04, 0x28
        /*00aa*/ 	.short	(.L_1288 - .L_1287)


	//   ....[0]....
.L_1287:
        /*00ac*/ 	.word	0x00012870


	//   ....[1]....
        /*00b0*/ 	.word	0x00012890


	//   ....[2]....
        /*00b4*/ 	.word	0x000128b0


	//   ....[3]....
        /*00b8*/ 	.word	0x000128d0


	//   ....[4]....
        /*00bc*/ 	.word	0x000128f0


	//   ....[5]....
        /*00c0*/ 	.word	0x00012c30


	//   ....[6]....
        /*00c4*/ 	.word	0x00012c50


	//   ....[7]....
        /*00c8*/ 	.word	0x00012c70


	//   ....[8]....
        /*00cc*/ 	.word	0x00012c90


	//   ....[9]....
        /*00d0*/ 	.word	0x00012cb0


	//   ....[10]....
        /*00d4*/ 	.word	0x00012e20


	//   ....[11]....
        /*00d8*/ 	.word	0x00012e90


	//   ....[12]....
        /*00dc*/ 	.word	0x00012eb0


	//   ....[13]....
        /*00e0*/ 	.word	0x00012ec0


	//   ....[14]....
        /*00e4*/ 	.word	0x00012f80


	//   ....[15]....
        /*00e8*/ 	.word	0x00012fb0


	//   ....[16]....
        /*00ec*/ 	.word	0x00012fc0


	//   ....[17]....
        /*00f0*/ 	.word	0x00013070


	//   ....[18]....
        /*00f4*/ 	.word	0x000130b0


	//   ....[19]....
        /*00f8*/ 	.word	0x00013160


	//   ....[20]....
        /*00fc*/ 	.word	0x00013180


	//   ....[21]....
        /*0100*/ 	.word	0x00013c40


	//   ....[22]....
        /*0104*/ 	.word	0x00013cb0


	//   ....[23]....
        /*0108*/ 	.word	0x00013d20


	//   ....[24]....
        /*010c*/ 	.word	0x00013d90


	//   ....[25]....
        /*0110*/ 	.word	0x00013e00


	//   ....[26]....
        /*0114*/ 	.word	0x00014190


	//   ....[27]....
        /*0118*/ 	.word	0x00014200


	//   ....[28]....
        /*011c*/ 	.word	0x00014270


	//   ....[29]....
        /*0120*/ 	.word	0x000142e0


	//   ....[30]....
        /*0124*/ 	.word	0x00014350


	//----- nvinfo : EIATTR_EXIT_INSTR_OFFSETS
	.align		4
.L_1288:
        /*0128*/ 	.byte	0x04, 0x1c
        /*012a*/ 	.short	(.L_1290 - .L_1289)


	//   ....[0]....
.L_1289:
        /*012c*/ 	.word	0x00000c70


	//   ....[1]....
        /*0130*/ 	.word	0x00013be0


	//----- nvinfo : EIATTR_MAX_THREADS
	.align		4
.L_1290:
        /*0134*/ 	.byte	0x04, 0x05
        /*0136*/ 	.short	(.L_1292 - .L_1291)
.L_1291:
        /*0138*/ 	.word	0x00000100
        /*013c*/ 	.word	0x00000001
        /*0140*/ 	.word	0x00000001


	//----- nvinfo : EIATTR_CRS_STACK_SIZE
	.align		4
.L_1292:
        /*0144*/ 	.byte	0x04, 0x1e
        /*0146*/ 	.short	(.L_1294 - .L_1293)
.L_1293:
        /*0148*/ 	.word	0x00000000


	//----- nvinfo : EIATTR_CBANK_PARAM_SIZE
	.align		4
.L_1294:
        /*014c*/ 	.byte	0x03, 0x19
        /*014e*/ 	.short	0x00e8


	//----- nvinfo : EIATTR_PARAM_CBANK
	.align		4
        /*0150*/ 	.byte	0x04, 0x0a
        /*0152*/ 	.short	(.L_1296 - .L_1295)
	.align		4
.L_1295:
        /*0154*/ 	.word	index@(.nv.constant0._ZN10layer_norm31ln_parallel_residual_fwd_kernelINS_13Kernel_traitsIf6__halfS2_S2_fjLj6144ELj1ELj1ELj8ELj16ENS_18Kernel_traits_baseILj6144EfS2_S2_S2_fjLj256EEEEELb1ELb0ELb0EEEvNS_9FwdParamsE)
        /*0158*/ 	.short	0x0210
        /*015a*/ 	.short	0x00e8


	//----- nvinfo : EIATTR_SW_WAR
	.align		4
.L_1296:
        /*015c*/ 	.byte	0x04, 0x36
        /*015e*/ 	.short	(.L_1298 - .L_1297)
.L_1297:
        /*0160*/ 	.word	0x00000008
.L_1298:


//--------------------- .nv.info._ZN10layer_norm31ln_parallel_residual_fwd_kernelINS_13Kernel_traitsIf6__halfS2_S2_fjLj6144ELj1ELj1ELj8ELj16ENS_18Kernel_traits_baseILj6144EfS2_S2_S2_fjLj256EEEEELb1ELb0ELb1EEEvNS_9FwdParamsE --------------------------
	.section	.nv.info._ZN10layer_norm31ln_parallel_residual_fwd_kernelINS_13Kernel_traitsIf6__halfS2_S2_fjLj6144ELj1ELj1ELj8ELj16ENS_18Kernel_traits_baseILj6144EfS2_S2_S2_fjLj256EEEEELb1ELb0ELb1EEEvNS_9FwdParamsE,"",@"SHT_CUDA_INFO"
	.sectionflags	@""
	.align	4


	//----- nvinfo : EIATTR_CUDA_API_VERSION
	.align		4
        /*0000*/ 	.byte	0x04, 0x37
        /*0002*/ 	.short	(.L_1300 - .L_1299)
.L_1299:
        /*0004*/ 	.word	0x00000082


	//----- nvinfo : EIATTR_KPARAM_INFO
	.align		4
.L_1300:
        /*0008*/ 	.byte	0x04, 0x17
        /*000a*/ 	.short	(.L_1302 - .L_1301)
.L_1301:
        /*000c*/ 	.word	0x00000000
        /*0010*/ 	.short	0x0000
        /*0012*/ 	.short	0x0000
        /*0014*/ 	.byte	0x00, 0xf0, 0xa1, 0x03


	//----- nvinfo : EIATTR_SPARSE_MMA_MASK
	.align		4
.L_1302:
        /*0018*/ 	.byte	0x03, 0x50
        /*001a*/ 	.short	0x0000


	//----- nvinfo : EIATTR_MAXREG_COUNT
	.align		4
        /*001c*/ 	.byte	0x03, 0x1b
        /*001e*/ 	.short	0x00ff


	//----- nvinfo : EIATTR_NUM_BARRIERS
	.align		4
        /*0020*/ 	.byte	0x02, 0x4c
        /*0022*/ 	.byte	0x01
	.zero		1


	//----- nvinfo : EIATTR_MERCURY_ISA_VERSION
	.align		4
        /*0024*/ 	.byte	0x03, 0x5f
        /*0026*/ 	.short	0x0101


	//----- nvinfo : EIATTR_COOP_GROUP_MASK_REGIDS
	.align		4
        /*0028*/ 	.byte	0x04, 0x29
        /*002a*/ 	.short	(.L_1304 - .L_1303)


	//   ....[0]....
.L_1303:
        /*002c*/ 	.word	0xffffffff


	//   ....[1]....
        /*0030*/ 	.word	0xffffffff


	//   ....[2]....
        /*0034*/ 	.word	0xffffffff


	//   ....[3]....
        /*0038*/ 	.word	0xffffffff


	//   ....[4]....
        /*003c*/ 	.word	0xffffffff


	//   ....[5]....
        /*0040*/ 	.word	0xffffffff


	//   ....[6]....
        /*0044*/ 	.word	0xffffffff


	//   ....[7]....
        /*0048*/ 	.word	0xffffffff


	//   ....[8]....
        /*004c*/ 	.word	0xffffffff


	//   ....[9]....
        /*0050*/ 	.word	0xffffffff


	//   ....[10]....
        /*0054*/ 	.word	0xffffffff


	//   ....[11]....
        /*0058*/ 	.word	0xffffffff


	//   ....[12]....
        /*005c*/ 	.word	0xffffffff


	//   ....[13]....
        /*0060*/ 	.word	0xffffffff


	//   ....[14]....
        /*0064*/ 	.word	0xffffffff


	//   ....[15]....
        /*0068*/ 	.word	0xffffffff


	//   ....[16]....
        /*006c*/ 	.word	0xffffffff


	//   ....[17]....
        /*0070*/ 	.word	0xffffffff


	//   ....[18]....
        /*0074*/ 	.word	0xffffffff


	//   ....[19]....
        /*0078*/ 	.word	0xffffffff


	//   ....[20]....
        /*007c*/ 	.word	0xffffffff


	//   ....[21]....
        /*0080*/ 	.word	0x0500006e


	//   ....[22]....
        /*0084*/ 	.word	0x0500006e


	//   ....[23]....
        /*0088*/ 	.word	0x0500006e


	//   ....[24]....
        /*008c*/ 	.word	0x0500006e


	//   ....[25]....
        /*0090*/ 	.word	0x0500006e


	//   ....[26]....
        /*0094*/ 	.word	0x0500006e


	//   ....[27]....
        /*0098*/ 	.word	0x0500006e


	//   ....[28]....
        /*009c*/ 	.word	0x0500006e


	//   ....[29]....
        /*00a0*/ 	.word	0x0500006e


	//   ....[30]....
        /*00a4*/ 	.word	0x0500006e


	//----- nvinfo : EIATTR_COOP_GROUP_INSTR_OFFSETS
	.align		4
.L_1304:
        /*00a8*/ 	.byte	0x04, 0x28
        /*00aa*/ 	.short	(.L_1306 - .L_1305)


	//   ....[0]....
.L_1305:
        /*00ac*/ 	.word	0x00011e10


	//   ....[1]....
        /*00b0*/ 	.word	0x00011e30


	//   ....[2]....
        /*00b4*/ 	.word	0x00011e50


	//   ....[3]....
        /*00b8*/ 	.word	0x00011e70


	//   ....[4]....
        /*00bc*/ 	.word	0x00011e90


	//   ....[5]....
        /*00c0*/ 	.word	0x000121c0


	//   ....[6]....
        /*00c4*/ 	.word	0x000121e0


	//   ....[7]....
        /*00c8*/ 	.word	0x00012200


	//   ....[8]....
        /*00cc*/ 	.word	0x00012220


	//   ....[9]....
        /*00d0*/ 	.word	0x00012240


	//   ....[10]....
        /*00d4*/ 	.word	0x000123b0


	//   ....[11]....
        /*00d8*/ 	.word	0x00012410


	//   ....[12]....
        /*00dc*/ 	.word	0x00012440


	//   ....[13]....
        /*00e0*/ 	.word	0x00012470


	//   ....[14]....
        /*00e4*/ 	.word	0x00012480


	//   ....[15]....
        /*00e8*/ 	.word	0x00012530


	//   ....[16]....
        /*00ec*/ 	.word	0x00012580


	//   ....[17]....
        /*00f0*/ 	.word	0x00012600


	//   ....[18]....
        /*00f4*/ 	.word	0x00012630


	//   ....[19]....
        /*00f8*/ 	.word	0x000126d0


	//   ....[20]....
        /*00fc*/ 	.word	0x00012700


	//   ....[21]....
        /*0100*/ 	.word	0x00013140


	//   ....[22]....
        /*0104*/ 	.word	0x000131b0


	//   ....[23]....
        /*0108*/ 	.word	0x00013220


	//   ....[24]....
        /*010c*/ 	.word	0x00013290


	//   ....[25]....
        /*0110*/ 	.word	0x00013300


	//   ....[26]....
        /*0114*/ 	.word	0x00013670


	//   ....[27]....
        /*0118*/ 	.word	0x000136e0


	//   ....[28]....
        /*011c*/ 	.word	0x00013750


	//   ....[29]....
        /*0120*/ 	.word	0x000137c0


	//   ....[30]....
        /*0124*/ 	.word	0x00013830


	//----- nvinfo : EIATTR_EXIT_INSTR_OFFSETS
	.align		4
.L_1306:
        /*0128*/ 	.byte	0x04, 0x1c
        /*012a*/ 	.short	(.L_1308 - .L_1307)


	//   ....[0]....
.L_1307:
        /*012c*/ 	.word	0x000004c0


	//   ....[1]....
        /*0130*/ 	.word	0x000130e0


	//----- nvinfo : EIATTR_MAX_THREADS
	.align		4
.L_1308:
        /*0134*/ 	.byte	0x04, 0x05
        /*0136*/ 	.short	(.L_1310 - .L_1309)
.L_1309:
        /*0138*/ 	.word	0x00000100
        /*013c*/ 	.word	0x00000001
        /*0140*/ 	.word	0x00000001


	//----- nvinfo : EIATTR_CRS_STACK_SIZE
	.align		4
.L_1310:
        /*0144*/ 	.byte	0x04, 0x1e
        /*0146*/ 	.short	(.L_1312 - .L_1311)
.L_1311:
        /*0148*/ 	.word	0x00000000


	//----- nvinfo : EIATTR_CBANK_PARAM_SIZE
	.align		4
.L_1312:
        /*014c*/ 	.byte	0x03, 0x19
        /*014e*/ 	.short	0x00e8


	//----- nvinfo : EIATTR_PARAM_CBANK
	.align		4
        /*0150*/ 	.byte	0x04, 0x0a
        /*0152*/ 	.short	(.L_1314 - .L_1313)
	.align		4
.L_1313:
        /*0154*/ 	.word	index@(.nv.constant0._ZN10layer_norm31ln_parallel_residual_fwd_kernelINS_13Kernel_traitsIf6__halfS2_S2_fjLj6144ELj1ELj1ELj8ELj16ENS_18Kernel_traits_baseILj6144EfS2_S2_S2_fjLj256EEEEELb1ELb0ELb1EEEvNS_9FwdParamsE)
        /*0158*/ 	.short	0x0210
        /*015a*/ 	.short	0x00e8


	//----- nvinfo : EIATTR_SW_WAR
	.align		4
.L_1314:
        /*015c*/ 	.byte	0x04, 0x36
        /*015e*/ 	.short	(.L_1316 - .L_1315)
.L_1315:
        /*0160*/ 	.word	0x00000008
.L_1316:


//--------------------- .nv.info._ZN10layer_norm31ln_parallel_residual_fwd_kernelINS_13Kernel_traitsIf6__halfS2_S2_fjLj6144ELj1ELj1ELj8ELj16ENS_18Kernel_traits_baseILj6144EfS2_S2_S2_fjLj256EEEEELb1ELb1ELb0EEEvNS_9FwdParamsE --------------------------
	.section	.nv.info._ZN10layer_norm31ln_parallel_residual_fwd_kernelINS_13Kernel_traitsIf6__halfS2_S2_fjLj6144ELj1ELj1ELj8ELj16ENS_18Kernel_traits_baseILj6144EfS2_S2_S2_fjLj256EEEEELb1ELb1ELb0EEEvNS_9FwdParamsE,"",@"SHT_CUDA_INFO"
	.sectionflags	@""
	.align	4


	//----- nvinfo : EIATTR_CUDA_API_VERSION
	.align		4
        /*0000*/ 	.byte	0x04, 0x37
        /*0002*/ 	.short	(.L_1318 - .L_1317)
.L_1317:
        /*0004*/ 	.word	0x00000082


	//----- nvinfo : EIATTR_KPARAM_INFO
	.align		4
.L_1318:
        /*0008*/ 	.byte	0x04, 0x17
        /*000a*/ 	.short	(.L_1320 - .L_1319)
.L_1319:
        /*000c*/ 	.word	0x00000000
        /*0010*/ 	.short	0x0000
        /*0012*/ 	.short	0x0000
        /*0014*/ 	.byte	0x00, 0xf0, 0xa1, 0x03


	//----- nvinfo : EIATTR_SPARSE_MMA_MASK
	.align		4
.L_1320:
        /*0018*/ 	.byte	0x03, 0x50
        /*001a*/ 	.short	0x0000


	//----- nvinfo : EIATTR_MAXREG_COUNT
	.align		4
        /*001c*/ 	.byte	0x03, 0x1b
        /*001e*/ 	.short	0x00ff


	//----- nvinfo : EIATTR_NUM_BARRIERS
	.align		4
        /*0020*/ 	.byte	0x02, 0x4c
        /*0022*/ 	.byte	0x01
	.zero		1


	//----- nvinfo : EIATTR_MERCURY_ISA_VERSION
	.align		4
        /*0024*/ 	.byte	0x03, 0x5f
        /*0026*/ 	.short	0x0101


	//----- nvinfo : EIATTR_COOP_GROUP_MASK_REGIDS
	.align		4
        /*0028*/ 	.byte	0x04, 0x29
        /*002a*/ 	.short	(.L_1322 - .L_1321)


	//   ....[0]....
.L_1321:
        /*002c*/ 	.word	0xffffffff


	//   ....[1]....
        /*0030*/ 	.word	0xffffffff


	//   ....[2]....
        /*0034*/ 	.word	0xffffffff


	//   ....[3]....
        /*0038*/ 	.word	0xffffffff


	//   ....[4]....
        /*003c*/ 	.word	0xffffffff


	//   ....[5]....
        /*0040*/ 	.word	0xffffffff


	//   ....[6]....
        /*0044*/ 	.word	0xffffffff


	//   ....[7]....
        /*0048*/ 	.word	0xffffffff


	//   ....[8]....
        /*004c*/ 	.word	0xffffffff


	//   ....[9]....
        /*0050*/ 	.word	0xffffffff


	//   ....[10]....
        /*0054*/ 	.word	0xffffffff


	//   ....[11]....
        /*0058*/ 	.word	0xffffffff


	//   ....[12]....
        /*005c*/ 	.word	0xffffffff


	//   ....[13]....
        /*0060*/ 	.word	0xffffffff


	//   ....[14]....
        /*0064*/ 	.word	0xffffffff


	//   ....[15]....
        /*0068*/ 	.word	0xffffffff


	//   ....[16]....
        /*006c*/ 	.word	0xffffffff


	//   ....[17]....
        /*0070*/ 	.word	0xffffffff


	//   ....[18]....
        /*0074*/ 	.word	0xffffffff


	//   ....[19]....
        /*0078*/ 	.word	0xffffffff


	//   ....[20]....
        /*007c*/ 	.word	0xffffffff


	//   ....[21]....
        /*0080*/ 	.word	0x05000075


	//   ....[22]....
        /*0084*/ 	.word	0x05000075


	//   ....[23]....
        /*0088*/ 	.word	0x05000075


	//   ....[24]....
        /*008c*/ 	.word	0x05000075


	//   ....[25]....
        /*0090*/ 	.word	0x05000075


	//   ....[26]....
        /*0094*/ 	.word	0x05000075


	//   ....[27]....
        /*0098*/ 	.word	0x05000075


	//   ....[28]....
        /*009c*/ 	.word	0x05000075


	//   ....[29]....
        /*00a0*/ 	.word	0x05000075


	//   ....[30]....
        /*00a4*/ 	.word	0x05000075


	//----- nvinfo : EIATTR_COOP_GROUP_INSTR_OFFSETS
	.align		4
.L_1322:
        /*00a8*/ 	.byte	0x04, 0x28
        /*00aa*/ 	.short	(.L_1324 - .L_1323)


	//   ....[0]....
.L_1323:
        /*00ac*/ 	.word	0x00012440


	//   ....[1]....
        /*00b0*/ 	.word	0x00012460


	//   ....[2]....
        /*00b4*/ 	.word	0x00012480


	//   ....[3]....
        /*00b8*/ 	.word	0x000124a0


	//   ....[4]....
        /*00bc*/ 	.word	0x000124c0


	//   ....[5]....
        /*00c0*/ 	.word	0x00012800


	//   ....[6]....
        /*00c4*/ 	.word	0x00012820


	//   ....[7]....
        /*00c8*/ 	.word	0x00012840


	//   ....[8]....
        /*00cc*/ 	.word	0x00012860


	//   ....[9]....
        /*00d0*/ 	.word	0x00012880


	//   ....[10]....
        /*00d4*/ 	.word	0x00012a10


	//   ....[11]....
        /*00d8*/ 	.word	0x00012a60


	//   ....[12]....
        /*00dc*/ 	.word	0x00012a80


	//   ....[13]....
        /*00e0*/ 	.word	0x00012a90


	//   ....[14]....
        /*00e4*/ 	.word	0x00012b00


	//   ....[15]....
        /*00e8*/ 	.word	0x00012b70


	//   ....[16]....
        /*00ec*/ 	.word	0x00012bd0


	//   ....[17]....
        /*00f0*/ 	.word	0x00012c10


	//   ....[18]....
        /*00f4*/ 	.word	0x00012c40


	//   ....[19]....
        /*00f8*/ 	.word	0x00012d40


	//   ....[20]....
        /*00fc*/ 	.word	0x00012d50


	//   ....[21]....
        /*0100*/ 	.word	0x00013550


	//   ....[22]....
        /*0104*/ 	.word	0x000135c0


	//   ....[23]....
        /*0108*/ 	.word	0x00013630


	//   ....[24]....
        /*010c*/ 	.word	0x000136a0


	//   ....[25]....
        /*0110*/ 	.word	0x00013710


	//   ....[26]....
        /*0114*/ 	.word	0x00013aa0


	//   ....[27]....
        /*0118*/ 	.word	0x00013b10


	//   ....[28]....
        /*011c*/ 	.word	0x00013b80


	//   ....[29]....
        /*0120*/ 	.word	0x00013bf0


	//   ....[30]....
        /*0124*/ 	.word	0x00013c60


	//----- nvinfo : EIATTR_EXIT_INSTR_OFFSETS
	.align		4
.L_1324:
        /*0128*/ 	.byte	0x04, 0x1c
        /*012a*/ 	.short	(.L_1326 - .L_1325)


	//   ....[0]....
.L_1325:
        /*012c*/ 	.word	0x00000960


	//   ....[1]....
        /*0130*/ 	.word	0x000134f0


	//----- nvinfo : EIATTR_MAX_THREADS
	.align		4
.L_1326:
        /*0134*/ 	.byte	0x04, 0x05
        /*0136*/ 	.short	(.L_1328 - .L_1327)
.L_1327:
        /*0138*/ 	.word	0x00000100
        /*013c*/ 	.word	0x00000001
        /*0140*/ 	.word	0x00000001


	//----- nvinfo : EIATTR_CRS_STACK_SIZE
	.align		4
.L_1328:
        /*0144*/ 	.byte	0x04, 0x1e
        /*0146*/ 	.short	(.L_1330 - .L_1329)
.L_1329:
        /*0148*/ 	.word	0x00000000


	//----- nvinfo : EIATTR_CBANK_PARAM_SIZE
	.align		4
.L_1330:
        /*014c*/ 	.byte	0x03, 0x19
        /*014e*/ 	.short	0x00e8


	//----- nvinfo : EIATTR_PARAM_CBANK
	.align		4
        /*0150*/ 	.byte	0x04, 0x0a
        /*0152*/ 	.short	(.L_1332 - .L_1331)
	.align		4
.L_1331:
        /*0154*/ 	.word	index@(.nv.constant0._ZN10layer_norm31ln_parallel_residual_fwd_kernelINS_13Kernel_traitsIf6__halfS2_S2_fjLj6144ELj1ELj1ELj8ELj16ENS_18Kernel_traits_baseILj6144EfS2_S2_S2_fjLj256EEEEELb1ELb1ELb0EEEvNS_9FwdParamsE)
        /*0158*/ 	.short	0x0210
        /*015a*/ 	.short	0x00e8


	//----- nvinfo : EIATTR_SW_WAR
	.align		4
.L_1332:
        /*015c*/ 	.byte	0x04, 0x36
        /*015e*/ 	.short	(.L_1334 - .L_1333)
.L_1333:
        /*0160*/ 	.word	0x00000008
.L_1334:


//--------------------- .nv.info._ZN10layer_norm31ln_parallel_residual_fwd_kernelINS_13Kernel_traitsIf6__halfS2_S2_fjLj6144ELj1ELj1ELj8ELj16ENS_18Kernel_traits_baseILj6144EfS2_S2_S2_fjLj256EEEEELb1ELb1ELb1EEEvNS_9FwdParamsE --------------------------
	.section	.nv.info._ZN10layer_norm31ln_parallel_residual_fwd_kernelINS_13Kernel_traitsIf6__halfS2_S2_fjLj6144ELj1ELj1ELj8ELj16ENS_18Kernel_traits_baseILj6144EfS2_S2_S2_fjLj256EEEEELb1ELb1ELb1EEEvNS_9FwdParamsE,"",@"SHT_CUDA_INFO"
	.sectionflags	@""
	.align	4


	//----- nvinfo : EIATTR_CUDA_API_VERSION
	.align		4
        /*0000*/ 	.byte	0x04, 0x37
        /*0002*/ 	.short	(.L_1336 - .L_1335)
.L_1335:
        /*0004*/ 	.word	0x00000082


	//----- nvinfo : EIATTR_KPARAM_INFO
	.align		4
.L_1336:
        /*0008*/ 	.byte	0x04, 0x17
        /*000a*/ 	.short	(.L_1338 - .L_1337)
.L_1337:
        /*000c*/ 	.word	0x00000000
        /*0010*/ 	.short	0x0000
        /*0012*/ 	.short	0x0000
        /*0014*/ 	.byte	0x00, 0xf0, 0xa1, 0x03


	//----- nvinfo : EIATTR_SPARSE_MMA_MASK
	.align		4
.L_1338:
        /*0018*/ 	.byte	0x03, 0x50
        /*001a*/ 	.short	0x0000


	//----- nvinfo : EIATTR_MAXREG_COUNT
	.align		4
        /*001c*/ 	.byte	0x03, 0x1b
        /*001e*/ 	.short	0x00ff


	//----- nvinfo : EIATTR_NUM_BARRIERS
	.align		4
        /*0020*/ 	.byte	0x02, 0x4c
        /*0022*/ 	.byte	0x01
	.zero		1


	//----- nvinfo : EIATTR_MERCURY_ISA_VERSION
	.align		4
        /*0024*/ 	.byte	0x03, 0x5f
        /*0026*/ 	.short	0x0101


	//----- nvinfo : EIATTR_COOP_GROUP_MASK_REGIDS
	.align		4
        /*0028*/ 	.byte	0x04, 0x29
        /*002a*/ 	.short	(.L_1340 - .L_1339)


	//   ....[0]....
.L_1339:
        /*002c*/ 	.word	0xffffffff


	//   ....[1]....
        /*0030*/ 	.word	0xffffffff


	//   ....[2]....
        /*0034*/ 	.word	0xffffffff


	//   ....[3]....
        /*0038*/ 	.word	0xffffffff


	//   ....[4]....
        /*003c*/ 	.word	0xffffffff


	//   ....[5]....
        /*0040*/ 	.word	0xffffffff


	//   ....[6]....
        /*0044*/ 	.word	0xffffffff


	//   ....[7]....
        /*0048*/ 	.word	0xffffffff


	//   ....[8]....
        /*004c*/ 	.word	0xffffffff


	//   ....[9]....
        /*0050*/ 	.word	0xffffffff


	//   ....[10]....
        /*0054*/ 	.word	0xffffffff


	//   ....[11]....
        /*0058*/ 	.word	0xffffffff


	//   ....[12]....
        /*005c*/ 	.word	0xffffffff


	//   ....[13]....
        /*0060*/ 	.word	0xffffffff


	//   ....[14]....
        /*0064*/ 	.word	0xffffffff


	//   ....[15]....
        /*0068*/ 	.word	0xffffffff


	//   ....[16]....
        /*006c*/ 	.word	0xffffffff


	//   ....[17]....
        /*0070*/ 	.word	0xffffffff


	//   ....[18]....
        /*0074*/ 	.word	0xffffffff


	//   ....[19]....
        /*0078*/ 	.word	0xffffffff


	//   ....[20]....
        /*007c*/ 	.word	0xffffffff


	//   ....[21]....
        /*0080*/ 	.word	0x05000059


	//   ....[22]....
        /*0084*/ 	.word	0x05000059


	//   ....[23]....
        /*0088*/ 	.word	0x05000059


	//   ....[24]....
        /*008c*/ 	.word	0x05000059


	//   ....[25]....
        /*0090*/ 	.word	0x05000059


	//   ....[26]....
        /*0094*/ 	.word	0x05000059


	//   ....[27]....
        /*0098*/ 	.word	0x05000059


	//   ....[28]....
        /*009c*/ 	.word	0x05000059


	//   ....[29]....
        /*00a0*/ 	.word	0x05000059


	//   ....[30]....
        /*00a4*/ 	.word	0x05000059


	//----- nvinfo : EIATTR_COOP_GROUP_INSTR_OFFSETS
	.align		4
.L_1340:
        /*00a8*/ 	.byte	0x04, 0x28
        /*00aa*/ 	.short	(.L_1342 - .L_1341)


	//   ....[0]....
.L_1341:
        /*00ac*/ 	.word	0x00011e70


	//   ....[1]....
        /*00b0*/ 	.word	0x00011e90


	//   ....[2]....
        /*00b4*/ 	.word	0x00011eb0


	//   ....[3]....
        /*00b8*/ 	.word	0x00011ed0


	//   ....[4]....
        /*00bc*/ 	.word	0x00011ef0


	//   ....[5]....
        /*00c0*/ 	.word	0x00012220


	//   ....[6]....
        /*00c4*/ 	.word	0x00012240


	//   ....[7]....
        /*00c8*/ 	.word	0x00012260


	//   ....[8]....
        /*00cc*/ 	.word	0x00012280


	//   ....[9]....
        /*00d0*/ 	.word	0x000122a0


	//   ....[10]....
        /*00d4*/ 	.word	0x00012410


	//   ....[11]....
        /*00d8*/ 	.word	0x00012480


	//   ....[12]....
        /*00dc*/ 	.word	0x000124a0


	//   ....[13]....
        /*00e0*/ 	.word	0x000124c0


	//   ....[14]....
        /*00e4*/ 	.word	0x00012550


	//   ....[15]....
        /*00e8*/ 	.word	0x00012570


	//   ....[16]....
        /*00ec*/ 	.word	0x000125b0


	//   ....[17]....
        /*00f0*/ 	.word	0x00012650


	//   ....[18]....
        /*00f4*/ 	.word	0x000126a0


	//   ....[19]....
        /*00f8*/ 	.word	0x00012740


	//   ....[20]....
        /*00fc*/ 	.word	0x00012770


	//   ....[21]....
        /*0100*/ 	.word	0x00012ea0


	//   ....[22]....
        /*0104*/ 	.word	0x00012f10


	//   ....[23]....
        /*0108*/ 	.word	0x00012f80


	//   ....[24]....
        /*010c*/ 	.word	0x00012ff0


	//   ....[25]....
        /*0110*/ 	.word	0x00013060


	//   ....[26]....
        /*0114*/ 	.word	0x000133e0


	//   ....[27]....
        /*0118*/ 	.word	0x00013450


	//   ....[28]....
        /*011c*/ 	.word	0x000134c0


	//   ....[29]....
        /*0120*/ 	.word	0x00013530


	//   ....[30]....
        /*0124*/ 	.word	0x000135a0


	//----- nvinfo : EIATTR_EXIT_INSTR_OFFSETS
	.align		4
.L_1342:
        /*0128*/ 	.byte	0x04, 0x1c
        /*012a*/ 	.short	(.L_1344 - .L_1343)


	//   ....[0]....
.L_1343:
        /*012c*/ 	.word	0x000006b0


	//   ....[1]....
        /*0130*/ 	.word	0x00012e50


	//----- nvinfo : EIATTR_MAX_THREADS
	.align		4
.L_1344:
        /*0134*/ 	.byte	0x04, 0x05
        /*0136*/ 	.short	(.L_1346 - .L_1345)
.L_1345:
        /*0138*/ 	.word	0x00000100
        /*013c*/ 	.word	0x00000001
        /*0140*/ 	.word	0x00000001


	//----- nvinfo : EIATTR_CRS_STACK_SIZE
	.align		4
.L_1346:
        /*0144*/ 	.byte	0x04, 0x1e
        /*0146*/ 	.short	(.L_1348 - .L_1347)
.L_1347:
        /*0148*/ 	.word	0x00000000


	//----- nvinfo : EIATTR_CBANK_PARAM_SIZE
	.align		4
.L_1348:
        /*014c*/ 	.byte	0x03, 0x19
        /*014e*/ 	.short	0x00e8


	//----- nvinfo : EIATTR_PARAM_CBANK
	.align		4
        /*0150*/ 	.byte	0x04, 0x0a
        /*0152*/ 	.short	(.L_1350 - .L_1349)
	.align		4
.L_1349:
        /*0154*/ 	.word	index@(.nv.constant0._ZN10layer_norm31ln_parallel_residual_fwd_kernelINS_13Kernel_traitsIf6__halfS2_S2_fjLj6144ELj1ELj1ELj8ELj16ENS_18Kernel_traits_baseILj6144EfS2_S2_S2_fjLj256EEEEELb1ELb1ELb1EEEvNS_9FwdParamsE)
        /*0158*/ 	.short	0x0210
        /*015a*/ 	.short	0x00e8


	//----- nvinfo : EIATTR_SW_WAR
	.align		4
.L_1350:
        /*015c*/ 	.byte	0x04, 0x36
        /*015e*/ 	.short	(.L_1352 - .L_1351)
.L_1351:
        /*0160*/ 	.word	0x00000008
.L_1352:


//--------------------- .nv.info._ZN10layer_norm31ln_parallel_residual_fwd_kernelINS_13Kernel_traitsI6__halfS2_fS2_fjLj6144ELj1ELj1ELj8ELj16ENS_18Kernel_traits_baseILj6144ES2_S2_fS2_fjLj256EEEEELb0ELb0ELb0EEEvNS_9FwdParamsE --------------------------
	.section	.nv.info._ZN10layer_norm31ln_parallel_residual_fwd_kernelINS_13Kernel_traitsI6__halfS2_fS2_fjLj6144ELj1ELj1ELj8ELj16ENS_18Kernel_traits_baseILj6144ES2_S2_fS2_fjLj256EEEEELb0ELb0ELb0EEEvNS_9FwdParamsE,"",@"SHT_CUDA_INFO"
	.sectionflags	@""
	.align	4


	//----- nvinfo : EIATTR_CUDA_API_VERSION
	.align		4
        /*0000*/ 	.byte	0x04, 0x37
        /*0002*/ 	.short	(.L_1354 - .L_1353)
.L_1353:
        /*0004*/ 	.word	0x00000082


	//----- nvinfo : EIATTR_KPARAM_INFO
	.align		4
.L_1354:
        /*0008*/ 	.byte	0x04, 0x17
        /*000a*/ 	.short	(.L_1356 - .L_1355)
.L_1355:
        /*000c*/ 	.word	0x00000000
        /*0010*/ 	.short	0x0000
        /*0012*/ 	.short	0x0000
        /*0014*/ 	.byte	0x00, 0xf0, 0xa1, 0x03


	//----- nvinfo : EIATTR_SPARSE_MMA_MASK
	.align		4
.L_1356:
        /*0018*/ 	.byte	0x03, 0x50
        /*001a*/ 	.short	0x0000


	//----- nvinfo : EIATTR_MAXREG_COUNT
	.align		4
        /*001c*/ 	.byte	0x03, 0x1b
        /*001e*/ 	.short	0x00ff


	//----- nvinfo : EIATTR_NUM_BARRIERS
	.align		4
        /*0020*/ 	.byte	0x02, 0x4c
        /*0022*/ 	.byte	0x01
	.zero		1


	//----- nvinfo : EIATTR_MERCURY_ISA_VERSION
	.align		4
        /*0024*/ 	.byte	0x03, 0x5f
        /*0026*/ 	.short	0x0101


	//----- nvinfo : EIATTR_COOP_GROUP_MASK_REGIDS
	.align		4
        /*0028*/ 	.byte	0x04, 0x29
        /*002a*/ 	.short	(.L_1358 - .L_1357)


	//   ....[0]....
.L_1357:
        /*002c*/ 	.word	0xffffffff


	//   ....[1]....
        /*0030*/ 	.word	0xffffffff


	//   ....[2]....
        /*0034*/ 	.word	0xffffffff


	//   ....[3]....
        /*0038*/ 	.word	0xffffffff


	//   ....[4]....
        /*003c*/ 	.word	0xffffffff


	//   ....[5]....
        /*0040*/ 	.word	0xffffffff


	//   ....[6]....
        /*0044*/ 	.word	0xffffffff


	//   ....[7]....
        /*0048*/ 	.word	0xffffffff


	//   ....[8]....
        /*004c*/ 	.word	0xffffffff


	//   ....[9]....
        /*0050*/ 	.word	0xffffffff


	//   ....[10]....
        /*0054*/ 	.word	0xffffffff


	//   ....[11]....
        /*0058*/ 	.word	0xffffffff


	//   ....[12]....
        /*005c*/ 	.word	0xffffffff


	//   ....[13]....
        /*0060*/ 	.word	0xffffffff


	//   ....[14]....
        /*0064*/ 	.word	0xffffffff


	//   ....[15]....
        /*0068*/ 	.word	0xffffffff


	//   ....[16]....
        /*006c*/ 	.word	0xffffffff


	//   ....[17]....
        /*0070*/ 	.word	0xffffffff


	//   ....[18]....
        /*0074*/ 	.word	0xffffffff


	//   ....[19]....
        /*0078*/ 	.word	0xffffffff


	//   ....[20]....
        /*007c*/ 	.word	0xffffffff


	//   ....[21]....
        /*0080*/ 	.word	0x0500002e


	//   ....[22]....
        /*0084*/ 	.word	0x0500002e


	//   ....[23]....
        /*0088*/ 	.word	0x0500002e


	//   ....[24]....
        /*008c*/ 	.word	0x0500002e


	//   ....[25]....
        /*0090*/ 	.word	0x0500002e


	//   ....[26]....
        /*0094*/ 	.word	0x0500002e


	//   ....[27]....
        /*0098*/ 	.word	0x0500002e


	//   ....[28]....
        /*009c*/ 	.word	0x0500002e


	//   ....[29]....
        /*00a0*/ 	.word	0x0500002e


	//   ....[30]....
        /*00a4*/ 	.word	0x0500002e


	//----- nvinfo : EIATTR_COOP_GROUP_INSTR_OFFSETS
	.align		4
.L_1358:
        /*00a8*/ 	.byte	0x04, 0x28
        /*00aa*/ 	.short	(.L_1360 - .L_1359)


	//   ....[0]....
.L_1359:
        /*00ac*/ 	.word	0x00002120


	//   ....[1]....
        /*00b0*/ 	.word	0x00002140


	//   ....[2]....
        /*00b4*/ 	.word	0x00002160


	//   ....[3]....
        /*00b8*/ 	.word	0x00002180


	//   ....[4]....
        /*00bc*/ 	.word	0x000021a0


	//   ....[5]....
        /*00c0*/ 	.word	0x000024e0


	//   ....[6]....
        /*00c4*/ 	.word	0x00002500


	//   ....[7]....
        /*00c8*/ 	.word	0x00002520


	//   ....[8]....
        /*00cc*/ 	.word	0x00002540


	//   ....[9]....
        /*00d0*/ 	.word	0x00002560


	//   ....[10]....
        /*00d4*/ 	.word	0x00002700


	//   ....[11]....
        /*00d8*/ 	.word	0x00002750


	//   ....[12]....
        /*00dc*/ 	.word	0x00002770


	//   ....[13]....
        /*00e0*/ 	.word	0x00002780


	//   ....[14]....
        /*00e4*/ 	.word	0x00002840


	//   ....[15]....
        /*00e8*/ 	.word	0x00002870


	//   ....[16]....
        /*00ec*/ 	.word	0x00002880


	//   ....[17]....
        /*00f0*/ 	.word	0x00002930


	//   ....[18]....
        /*00f4*/ 	.word	0x00002970


	//   ....[19]....
        /*00f8*/ 	.word	0x00002a20


	//   ....[20]....
        /*00fc*/ 	.word	0x00002a40


	//   ....[21]....
        /*0100*/ 	.word	0x000034e0


	//   ....[22]....
        /*0104*/ 	.word	0x00003550


	//   ....[23]....
        /*0108*/ 	.word	0x000035c0


	//   ....[24]....
        /*010c*/ 	.word	0x00003630


	//   ....[25]....
        /*0110*/ 	.word	0x000036a0


	//   ....[26]....
        /*0114*/ 	.word	0x00003a30


	//   ....[27]....
        /*0118*/ 	.word	0x00003aa0


	//   ....[28]....
        /*011c*/ 	.word	0x00003b10


	//   ....[29]....
        /*0120*/ 	.word	0x00003b80


	//   ....[30]....
        /*0124*/ 	.word	0x00003bf0


	//----- nvinfo : EIATTR_EXIT_INSTR_OFFSETS
	.align		4
.L_1360:
        /*0128*/ 	.byte	0x04, 0x1c
        /*012a*/ 	.short	(.L_1362 - .L_1361)


	//   ....[0]....
.L_1361:
        /*012c*/ 	.word	0x00000670


	//   ....[1]....
        /*0130*/ 	.word	0x00003480


	//----- nvinfo : EIATTR_MAX_THREADS
	.align		4
.L_1362:
        /*0134*/ 	.byte	0x04, 0x05
        /*0136*/ 	.short	(.L_1364 - .L_1363)
.L_1363:
        /*0138*/ 	.word	0x00000100
        /*013c*/ 	.word	0x00000001
        /*0140*/ 	.word	0x00000001


	//----- nvinfo : EIATTR_CRS_STACK_SIZE
	.align		4
.L_1364:
        /*0144*/ 	.byte	0x04, 0x1e
        /*0146*/ 	.short	(.L_1366 - .L_1365)
.L_1365:
        /*0148*/ 	.word	0x00000000


	//----- nvinfo : EIATTR_CBANK_PARAM_SIZE
	.align		4
.L_1366:
        /*014c*/ 	.byte	0x03, 0x19
        /*014e*/ 	.short	0x00e8


	//----- nvinfo : EIATTR_PARAM_CBANK
	.align		4
        /*0150*/ 	.byte	0x04, 0x0a
        /*0152*/ 	.short	(.L_1368 - .L_1367)
	.align		4
.L_1367:
        /*0154*/ 	.word	index@(.nv.constant0._ZN10layer_norm31ln_parallel_residual_fwd_kernelINS_13Kernel_traitsI6__halfS2_fS2_fjLj6144ELj1ELj1ELj8ELj16ENS_18Kernel_traits_baseILj6144ES2_S2_fS2_fjLj256EEEEELb0ELb0ELb0EEEvNS_9FwdParamsE)
        /*0158*/ 	.short	0x0210
        /*015a*/ 	.short	0x00e8


	//----- nvinfo : EIATTR_SW_WAR
	.align		4
.L_1368:
        /*015c*/ 	.byte	0x04, 0x36
        /*015e*/ 	.short	(.L_1370 - .L_1369)
.L_1369:
        /*0160*/ 	.word	0x00000008
.L_1370:


//--------------------- .nv.info._ZN10layer_norm31ln_parallel_residual_fwd_kernelINS_13Kernel_traitsI6__halfS2_fS2_fjLj6144ELj1ELj1ELj8ELj16ENS_18Kernel_traits_baseILj6144ES2_S2_fS2_fjLj256EEEEELb0ELb0ELb1EEEvNS_9FwdParamsE --------------------------
	.section	.nv.info._ZN10layer_norm31ln_parallel_residual_fwd_kernelINS_13Kernel_traitsI6__halfS2_fS2_fjLj6144ELj1ELj1ELj8ELj16ENS_18Kernel_traits_baseILj6144ES2_S2_fS2_fjLj256EEEEELb0ELb0ELb1EEEvNS_9FwdParamsE,"",@"SHT_CUDA_INFO"
	.sectionflags	@""
	.align	4


	//----- nvinfo : EIATTR_CUDA_API_VERSION
	.align		4
        /*0000*/ 	.byte	0x04, 0x37
        /*0002*/ 	.short	(.L_1372 - .L_1371)
.L_1371:
        /*0004*/ 	.word	0x00000082


	//----- nvinfo : EIATTR_KPARAM_INFO
	.align		4
.L_1372:
        /*0008*/ 	.byte	0x04, 0x17
        /*000a*/ 	.short	(.L_1374 - .L_1373)
.L_1373:
        /*000c*/ 	.word	0x00000000
        /*0010*/ 	.short	0x0000
        /*0012*/ 	.short	0x0000
        /*0014*/ 	.byte	0x00, 0xf0, 0xa1, 0x03


	//----- nvinfo : EIATTR_SPARSE_MMA_MASK
	.align		4
.L_1374:
        /*0018*/ 	.byte	0x03, 0x50
        /*001a*/ 	.short	0x0000


	//----- nvinfo : EIATTR_MAXREG_COUNT
	.align		4
        /*001c*/ 	.byte	0x03, 0x1b
        /*001e*/ 	.short	0x00ff


	//----- nvinfo : EIATTR_NUM_BARRIERS
	.align		4
        /*0020*/ 	.byte	0x02, 0x4c
        /*0022*/ 	.byte	0x01
	.zero		1


	//----- nvinfo : EIATTR_MERCURY_ISA_VERSION
	.align		4
        /*0024*/ 	.byte	0x03, 0x5f
        /*0026*/ 	.short	0x0101


	//----- nvinfo : EIATTR_COOP_GROUP_MASK_REGIDS
	.align		4
        /*0028*/ 	.byte	0x04, 0x29
        /*002a*/ 	.short	(.L_1376 - .L_1375)


	//   ....[0]....
.L_1375:
        /*002c*/ 	.word	0xffffffff


	//   ....[1]....
        /*0030*/ 	.word	0xffffffff


	//   ....[2]....
        /*0034*/ 	.word	0xffffffff


	//   ....[3]....
        /*0038*/ 	.word	0xffffffff


	//   ....[4]....
        /*003c*/ 	.word	0xffffffff


	//   ....[5]....
        /*0040*/ 	.word	0xffffffff


	//   ....[6]....
        /*0044*/ 	.word	0xffffffff


	//   ....[7]....
        /*0048*/ 	.word	0xffffffff


	//   ....[8]....
        /*004c*/ 	.word	0xffffffff


	//   ....[9]....
        /*0050*/ 	.word	0xffffffff


	//   ....[10]....
        /*0054*/ 	.word	0xffffffff


	//   ....[11]....
        /*0058*/ 	.word	0xffffffff


	//   ....[12]....
        /*005c*/ 	.word	0xffffffff


	//   ....[13]....
        /*0060*/ 	.word	0xffffffff


	//   ....[14]....
        /*0064*/ 	.word	0xffffffff


	//   ....[15]....
        /*0068*/ 	.word	0xffffffff


	//   ....[16]....
        /*006c*/ 	.word	0xffffffff


	//   ....[17]....
        /*0070*/ 	.word	0xffffffff


	//   ....[18]....
        /*0074*/ 	.word	0xffffffff


	//   ....[19]....
        /*0078*/ 	.word	0xffffffff


	//   ....[20]....
        /*007c*/ 	.word	0xffffffff


	//   ....[21]....
        /*0080*/ 	.word	0x05000094


	//   ....[22]....
        /*0084*/ 	.word	0x05000094


	//   ....[23]....
        /*0088*/ 	.word	0x05000094


	//   ....[24]....
        /*008c*/ 	.word	0x05000094


	//   ....[25]....
        /*0090*/ 	.word	0x05000094


	//   ....[26]....
        /*0094*/ 	.word	0x05000094


	//   ....[27]....
        /*0098*/ 	.word	0x05000094


	//   ....[28]....
        /*009c*/ 	.word	0x05000094


	//   ....[29]....
        /*00a0*/ 	.word	0x05000094


	//   ....[30]....
        /*00a4*/ 	.word	0x05000094


	//----- nvinfo : EIATTR_COOP_GROUP_INSTR_OFFSETS
	.align		4
.L_1376:
        /*00a8*/ 	.byte	0x04, 0x28
        /*00aa*/ 	.short	(.L_1378 - .L_1377)


	//   ....[0]....
.L_1377:
        /*00ac*/ 	.word	0x00001b60


	//   ....[1]....
        /*00b0*/ 	.word	0x00001b80


	//   ....[2]....
        /*00b4*/ 	.word	0x00001ba0


	//   ....[3]....
        /*00b8*/ 	.word	0x00001bc0


	//   ....[4]....
        /*00bc*/ 	.word	0x00001be0


	//   ....[5]....
        /*00c0*/ 	.word	0x00001f10


	//   ....[6]....
        /*00c4*/ 	.word	0x00001f30


	//   ....[7]....
        /*00c8*/ 	.word	0x00001f50


	//   ....[8]....
        /*00cc*/ 	.word	0x00001f70


	//   ....[9]....
        /*00d0*/ 	.word	0x00001f90


	//   ....[10]....
        /*00d4*/ 	.word	0x000020e0


	//   ....[11]....
        /*00d8*/ 	.word	0x00002140


	//   ....[12]....
        /*00dc*/ 	.word	0x00002160


	//   ....[13]....
        /*00e0*/ 	.word	0x000021b0


	//   ....[14]....
        /*00e4*/ 	.word	0x000021e0


	//   ....[15]....
        /*00e8*/ 	.word	0x00002250


	//   ....[16]....
        /*00ec*/ 	.word	0x00002280


	//   ....[17]....
        /*00f0*/ 	.word	0x00002300


	//   ....[18]....
        /*00f4*/ 	.word	0x00002350


	//   ....[19]....
        /*00f8*/ 	.word	0x00002400


	//   ....[20]....
        /*00fc*/ 	.word	0x00002430


	//   ....[21]....
        /*0100*/ 	.word	0x00002e90


	//   ....[22]....
        /*0104*/ 	.word	0x00002f00


	//   ....[23]....
        /*0108*/ 	.word	0x00002f70


	//   ....[24]....
        /*010c*/ 	.word	0x00002fe0


	//   ....[25]....
        /*0110*/ 	.word	0x00003050


	//   ....[26]....
        /*0114*/ 	.word	0x000033d0


	//   ....[27]....
        /*0118*/ 	.word	0x00003440


	//   ....[28]....
        /*011c*/ 	.word	0x000034b0


	//   ....[29]....
        /*0120*/ 	.word	0x00003520


	//   ....[30]....
        /*0124*/ 	.word	0x00003590


	//----- nvinfo : EIATTR_EXIT_INSTR_OFFSETS
	.align		4
.L_1378:
        /*0128*/ 	.byte	0x04, 0x1c
        /*012a*/ 	.short	(.L_1380 - .L_1379)


	//   ....[0]....
.L_1379:
        /*012c*/ 	.word	0x00000220


	//   ....[1]....
        /*0130*/ 	.word	0x00002e30


	//----- nvinfo : EIATTR_MAX_THREADS
	.align		4
.L_1380:
        /*0134*/ 	.byte	0x04, 0x05
        /*0136*/ 	.short	(.L_1382 - .L_1381)
.L_1381:
        /*0138*/ 	.word	0x00000100
        /*013c*/ 	.word	0x00000001
        /*0140*/ 	.word	0x00000001


	//----- nvinfo : EIATTR_CRS_STACK_SIZE
	.align		4
.L_1382:
        /*0144*/ 	.byte	0x04, 0x1e
        /*0146*/ 	.short	(.L_1384 - .L_1383)
.L_1383:
        /*0148*/ 	.word	0x00000000


	//----- nvinfo : EIATTR_CBANK_PARAM_SIZE
	.align		4
.L_1384:
        /*014c*/ 	.byte	0x03, 0x19
        /*014e*/ 	.short	0x00e8


	//----- nvinfo : EIATTR_PARAM_CBANK
	.align		4
        /*0150*/ 	.byte	0x04, 0x0a
        /*0152*/ 	.short	(.L_1386 - .L_1385)
	.align		4
.L_1385:
        /*0154*/ 	.word	index@(.nv.constant0._ZN10layer_norm31ln_parallel_residual_fwd_kernelINS_13Kernel_traitsI6__halfS2_fS2_fjLj6144ELj1ELj1ELj8ELj16ENS_18Kernel_traits_baseILj6144ES2_S2_fS2_fjLj256EEEEELb0ELb0ELb1EEEvNS_9FwdParamsE)
        /*0158*/ 	.short	0x0210
        /*015a*/ 	.short	0x00e8


	//----- nvinfo : EIATTR_SW_WAR
	.align		4
.L_1386:
        /*015c*/ 	.byte	0x04, 0x36
        /*015e*/ 	.short	(.L_1388 - .L_1387)
.L_1387:
        /*0160*/ 	.word	0x00000008
.L_1388:


//--------------------- .nv.info._ZN10layer_norm31ln_parallel_residual_fwd_kernelINS_13Kernel_traitsI6__halfS2_fS2_fjLj6144ELj1ELj1ELj8ELj16ENS_18Kernel_traits_baseILj6144ES2_S2_fS2_fjLj256EEEEELb0ELb1ELb0EEEvNS_9FwdParamsE --------------------------
	.section	.nv.info._ZN10layer_norm31ln_parallel_residual_fwd_kernelINS_13Kernel_traitsI6__halfS2_fS2_fjLj6144ELj1ELj1ELj8ELj16ENS_18Kernel_traits_baseILj6144ES2_S2_fS2_fjLj256EEEEELb0ELb1ELb0EEEvNS_9FwdParamsE,"",@"SHT_CUDA_INFO"
	.sectionflags	@""
	.align	4


	//----- nvinfo : EIATTR_CUDA_API_VERSION
	.align		4
        /*0000*/ 	.byte	0x04, 0x37
        /*0002*/ 	.short	(.L_1390 - .L_1389)
.L_1389:
        /*0004*/ 	.word	0x00000082


	//----- nvinfo : EIATTR_KPARAM_INFO
	.align		4
.L_1390:
        /*0008*/ 	.byte	0x04, 0x17
        /*000a*/ 	.short	(.L_1392 - .L_1391)
.L_1391:
        /*000c*/ 	.word	0x00000000
        /*0010*/ 	.short	0x0000
        /*0012*/ 	.short	0x0000
        /*0014*/ 	.byte	0x00, 0xf0, 0xa1, 0x03


	//----- nvinfo : EIATTR_SPARSE_MMA_MASK
	.align		4
.L_1392:
        /*0018*/ 	.byte	0x03, 0x50
        /*001a*/ 	.short	0x0000


	//----- nvinfo : EIATTR_MAXREG_COUNT
	.align		4
        /*001c*/ 	.byte	0x03, 0x1b
        /*001e*/ 	.short	0x00ff


	//----- nvinfo : EIATTR_NUM_BARRIERS
	.align		4
        /*0020*/ 	.byte	0x02, 0x4c
        /*0022*/ 	.byte	0x01
	.zero		1


	//----- nvinfo : EIATTR_MERCURY_ISA_VERSION
	.align		4
        /*0024*/ 	.byte	0x03, 0x5f
        /*0026*/ 	.short	0x0101


	//----- nvinfo : EIATTR_COOP_GROUP_MASK_REGIDS
	.align		4
        /*0028*/ 	.byte	0x04, 0x29
        /*002a*/ 	.short	(.L_1394 - .L_1393)


	//   ....[0]....
.L_1393:
        /*002c*/ 	.word	0xffffffff


	//   ....[1]....
        /*0030*/ 	.word	0xffffffff


	//   ....[2]....
        /*0034*/ 	.word	0xffffffff


	//   ....[3]....
        /*0038*/ 	.word	0xffffffff


	//   ....[4]....
        /*003c*/ 	.word	0xffffffff


	//   ....[5]....
        /*0040*/ 	.word	0xffffffff


	//   ....[6]....
        /*0044*/ 	.word	0xffffffff


	//   ....[7]....
        /*0048*/ 	.word	0xffffffff


	//   ....[8]....
        /*004c*/ 	.word	0xffffffff


	//   ....[9]....
        /*0050*/ 	.word	0xffffffff


	//   ....[10]....
        /*0054*/ 	.word	0xffffffff


	//   ....[11]....
        /*0058*/ 	.word	0xffffffff


	//   ....[12]....
        /*005c*/ 	.word	0xffffffff


	//   ....[13]....
        /*0060*/ 	.word	0xffffffff


	//   ....[14]....
        /*0064*/ 	.word	0xffffffff


	//   ....[15]....
        /*0068*/ 	.word	0xffffffff


	//   ....[16]....
        /*006c*/ 	.word	0xffffffff


	//   ....[17]....
        /*0070*/ 	.word	0xffffffff


	//   ....[18]....
        /*0074*/ 	.word	0xffffffff


	//   ....[19]....
        /*0078*/ 	.word	0xffffffff


	//   ....[20]....
        /*007c*/ 	.word	0xffffffff


	//   ....[21]....
        /*0080*/ 	.word	0x05000066


	//   ....[22]....
        /*0084*/ 	.word	0x05000066


	//   ....[23]....
        /*0088*/ 	.word	0x05000066


	//   ....[24]....
        /*008c*/ 	.word	0x05000066


	//   ....[25]....
        /*0090*/ 	.word	0x05000066


	//   ....[26]....
        /*0094*/ 	.word	0x05000066


	//   ....[27]....
        /*0098*/ 	.word	0x05000066


	//   ....[28]....
        /*009c*/ 	.word	0x05000066


	//   ....[29]....
        /*00a0*/ 	.word	0x05000066


	//   ....[30]....
        /*00a4*/ 	.word	0x05000066


	//----- nvinfo : EIATTR_COOP_GROUP_INSTR_OFFSETS
	.align		4
.L_1394:
        /*00a8*/ 	.byte	0x04, 0x28
        /*00aa*/ 	.short	(.L_1396 - .L_1395)


	//   ....[0]....
.L_1395:
        /*00ac*/ 	.word	0x00001b80


	//   ....[1]....
        /*00b0*/ 	.word	0x00001ba0


	//   ....[2]....
        /*00b4*/ 	.word	0x00001bc0


	//   ....[3]....
        /*00b8*/ 	.word	0x00001be0


	//   ....[4]....
        /*00bc*/ 	.word	0x00001c00


	//   ....[5]....
        /*00c0*/ 	.word	0x00001f40


	//   ....[6]....
        /*00c4*/ 	.word	0x00001f60


	//   ....[7]....
        /*00c8*/ 	.word	0x00001f80


	//   ....[8]....
        /*00cc*/ 	.word	0x00001fa0


	//   ....[9]....
        /*00d0*/ 	.word	0x00001fc0


	//   ....[10]....
        /*00d4*/ 	.word	0x00002110


	//   ....[11]....
        /*00d8*/ 	.word	0x000021a0


	//   ....[12]....
        /*00dc*/ 	.word	0x000021f0


	//   ....[13]....
        /*00e0*/ 	.word	0x00002200


	//   ....[14]....
        /*00e4*/ 	.word	0x00002210


	//   ....[15]....
        /*00e8*/ 	.word	0x000022b0


	//   ....[16]....
        /*00ec*/ 	.word	0x00002310


	//   ....[17]....
        /*00f0*/ 	.word	0x000023a0


	//   ....[18]....
        /*00f4*/ 	.word	0x000023d0


	//   ....[19]....
        /*00f8*/ 	.word	0x00002470


	//   ....[20]....
        /*00fc*/ 	.word	0x000024a0


	//   ....[21]....
        /*0100*/ 	.word	0x00002c70


	//   ....[22]....
        /*0104*/ 	.word	0x00002ce0


	//   ....[23]....
        /*0108*/ 	.word	0x00002d50


	//   ....[24]....
        /*010c*/ 	.word	0x00002dc0


	//   ....[25]....
        /*0110*/ 	.word	0x00002e30


	//   ....[26]....
        /*0114*/ 	.word	0x000031c0


	//   ....[27]....
        /*0118*/ 	.word	0x00003230


	//   ....[28]....
        /*011c*/ 	.word	0x000032a0


	//   ....[29]....
        /*0120*/ 	.word	0x00003310


	//   ....[30]....
        /*0124*/ 	.word	0x00003380


	//----- nvinfo : EIATTR_EXIT_INSTR_OFFSETS
	.align		4
.L_1396:
        /*0128*/ 	.byte	0x04, 0x1c
        /*012a*/ 	.short	(.L_1398 - .L_1397)


	//   ....[0]....
.L_1397:
        /*012c*/ 	.word	0x000003d0


	//   ....[1]....
        /*0130*/ 	.word	0x00002c10


	//----- nvinfo : EIATTR_MAX_THREADS
	.align		4
.L_1398:
        /*0134*/ 	.byte	0x04, 0x05
        /*0136*/ 	.short	(.L_1400 - .L_1399)
.L_1399:
        /*0138*/ 	.word	0x00000100
        /*013c*/ 	.word	0x00000001
        /*0140*/ 	.word	0x00000001


	//----- nvinfo : EIATTR_CRS_STACK_SIZE
	.align		4
.L_1400:
        /*0144*/ 	.byte	0x04, 0x1e
        /*0146*/ 	.short	(.L_1402 - .L_1401)
.L_1401:
        /*0148*/ 	.word	0x00000000


	//----- nvinfo : EIATTR_CBANK_PARAM_SIZE
	.align		4
.L_1402:
        /*014c*/ 	.byte	0x03, 0x19
        /*014e*/ 	.short	0x00e8


	//----- nvinfo : EIATTR_PARAM_CBANK
	.align		4
        /*0150*/ 	.byte	0x04, 0x0a
        /*0152*/ 	.short	(.L_1404 - .L_1403)
	.align		4
.L_1403:
        /*0154*/ 	.word	index@(.nv.constant0._ZN10layer_norm31ln_parallel_residual_fwd_kernelINS_13Kernel_traitsI6__halfS2_fS2_fjLj6144ELj1ELj1ELj8ELj16ENS_18Kernel_traits_baseILj6144ES2_S2_fS2_fjLj256EEEEELb0ELb1ELb0EEEvNS_9FwdParamsE)
        /*0158*/ 	.short	0x0210
        /*015a*/ 	.short	0x00e8


	//----- nvinfo : EIATTR_SW_WAR
	.align		4
.L_1404:
        /*015c*/ 	.byte	0x04, 0x36
        /*015e*/ 	.short	(.L_1406 - .L_1405)
.L_1405:
        /*0160*/ 	.word	0x00000008
.L_1406:


//--------------------- .nv.info._ZN10layer_norm31ln_parallel_residual_fwd_kernelINS_13Kernel_traitsI6__halfS2_fS2_fjLj6144ELj1ELj1ELj8ELj16ENS_18Kernel_traits_baseILj6144ES2_S2_fS2_fjLj256EEEEELb0ELb1ELb1EEEvNS_9FwdParamsE --------------------------
	.section	.nv.info._ZN10layer_norm31ln_parallel_residual_fwd_kernelINS_13Kernel_traitsI6__halfS2_fS2_fjLj6144ELj1ELj1ELj8ELj16ENS_18Kernel_traits_baseILj6144ES2_S2_fS2_fjLj256EEEEELb0ELb1ELb1EEEvNS_9FwdParamsE,"",@"SHT_CUDA_INFO"
	.sectionflags	@""
	.align	4


	//----- nvinfo : EIATTR_CUDA_API_VERSION
	.align		4
        /*0000*/ 	.byte	0x04, 0x37
        /*0002*/ 	.short	(.L_1408 - .L_1407)
.L_1407:
        /*0004*/ 	.word	0x00000082


	//----- nvinfo : EIATTR_KPARAM_INFO
	.align		4
.L_1408:
        /*0008*/ 	.byte	0x04, 0x17
        /*000a*/ 	.short	(.L_1410 - .L_1409)
.L_1409:
        /*000c*/ 	.word	0x00000000
        /*0010*/ 	.short	0x0000
        /*0012*/ 	.short	0x0000
        /*0014*/ 	.byte	0x00, 0xf0, 0xa1, 0x03


	//----- nvinfo : EIATTR_SPARSE_MMA_MASK
	.align		4
.L_1410:
        /*0018*/ 	.byte	0x03, 0x50
        /*001a*/ 	.short	0x0000


	//----- nvinfo : EIATTR_MAXREG_COUNT
	.align		4
        /*001c*/ 	.byte	0x03, 0x1b
        /*001e*/ 	.short	0x00ff


	//----- nvinfo : EIATTR_NUM_BARRIERS
	.align		4
        /*0020*/ 	.byte	0x02, 0x4c
        /*0022*/ 	.byte	0x01
	.zero		1


	//----- nvinfo : EIATTR_MERCURY_ISA_VERSION
	.align		4
        /*0024*/ 	.byte	0x03, 0x5f
        /*0026*/ 	.short	0x0101


	//----- nvinfo : EIATTR_COOP_GROUP_MASK_REGIDS
	.align		4
        /*0028*/ 	.byte	0x04, 0x29
        /*002a*/ 	.short	(.L_1412 - .L_1411)


	//   ....[0]....
.L_1411:
        /*002c*/ 	.word	0xffffffff


	//   ....[1]....
        /*0030*/ 	.word	0xffffffff


	//   ....[2]....
        /*0034*/ 	.word	0xffffffff


	//   ....[3]....
        /*0038*/ 	.word	0xffffffff


	//   ....[4]....
        /*003c*/ 	.word	0xffffffff


	//   ....[5]....
        /*0040*/ 	.word	0xffffffff


	//   ....[6]....
        /*0044*/ 	.word	0xffffffff


	//   ....[7]....
        /*0048*/ 	.word	0xffffffff


	//   ....[8]....
        /*004c*/ 	.word	0xffffffff


	//   ....[9]....
        /*0050*/ 	.word	0xffffffff


	//   ....[10]....
        /*0054*/ 	.word	0xffffffff


	//   ....[11]....
        /*0058*/ 	.word	0xffffffff


	//   ....[12]....
        /*005c*/ 	.word	0xffffffff


	//   ....[13]....
        /*0060*/ 	.word	0xffffffff


	//   ....[14]....
        /*0064*/ 	.word	0xffffffff


	//   ....[15]....
        /*0068*/ 	.word	0xffffffff


	//   ....[16]....
        /*006c*/ 	.word	0xffffffff


	//   ....[17]....
        /*0070*/ 	.word	0xffffffff


	//   ....[18]....
        /*0074*/ 	.word	0xffffffff


	//   ....[19]....
        /*0078*/ 	.word	0xffffffff


	//   ....[20]....
        /*007c*/ 	.word	0xffffffff


	//   ....[21]....
        /*0080*/ 	.word	0x05000064


	//   ....[22]....
        /*0084*/ 	.word	0x05000064


	//   ....[23]....
        /*0088*/ 	.word	0x05000064


	//   ....[24]....
        /*008c*/ 	.word	0x05000064


	//   ....[25]....
        /*0090*/ 	.word	0x05000064


	//   ....[26]....
        /*0094*/ 	.word	0x05000064


	//   ....[27]....
        /*0098*/ 	.word	0x05000064


	//   ....[28]....
        /*009c*/ 	.word	0x05000064


	//   ....[29]....
        /*00a0*/ 	.word	0x05000064


	//   ....[30]....
        /*00a4*/ 	.word	0x05000064


	//----- nvinfo : EIATTR_COOP_GROUP_INSTR_OFFSETS
	.align		4
.L_1412:
        /*00a8*/ 	.byte	0x04, 0x28
        /*00aa*/ 	.short	(.L_1414 - .L_1413)


	//   ....[0]....
.L_1413:
        /*00ac*/ 	.word	0x00001690


	//   ....[1]....
        /*00b0*/ 	.word	0x000016b0


	//   ....[2]....
        /*00b4*/ 	.word	0x000016d0


	//   ....[3]....
        /*00b8*/ 	.word	0x000016f0


	//   ....[4]....
        /*00bc*/ 	.word	0x00001710


	//   ....[5]....
        /*00c0*/ 	.word	0x00001a40


	//   ....[6]....
        /*00c4*/ 	.word	0x00001a60


	//   ....[7]....
        /*00c8*/ 	.word	0x00001a80


	//   ....[8]....
        /*00cc*/ 	.word	0x00001aa0


	//   ....[9]....
        /*00d0*/ 	.word	0x00001ac0


	//   ....[10]....
        /*00d4*/ 	.word	0x00001c20


	//   ....[11]....
        /*00d8*/ 	.word	0x00001c80


	//   ....[12]....
        /*00dc*/ 	.word	0x00001ca0


	//   ....[13]....
        /*00e0*/ 	.word	0x00001cb0


	//   ....[14]....
        /*00e4*/ 	.word	0x00001d70


	//   ....[15]....
        /*00e8*/ 	.word	0x00001da0


	//   ....[16]....
        /*00ec*/ 	.word	0x00001db0


	//   ....[17]....
        /*00f0*/ 	.word	0x00001e60


	//   ....[18]....
        /*00f4*/ 	.word	0x00001ea0


	//   ....[19]....
        /*00f8*/ 	.word	0x00001f60


	//   ....[20]....
        /*00fc*/ 	.word	0x00001f70


	//   ....[21]....
        /*0100*/ 	.word	0x00002680


	//   ....[22]....
        /*0104*/ 	.word	0x000026f0


	//   ....[23]....
        /*0108*/ 	.word	0x00002760


	//   ....[24]....
        /*010c*/ 	.word	0x000027d0


	//   ....[25]....
        /*0110*/ 	.word	0x00002840


	//   ....[26]....
        /*0114*/ 	.word	0x00002bc0


	//   ....[27]....
        /*0118*/ 	.word	0x00002c30


	//   ....[28]....
        /*011c*/ 	.word	0x00002ca0


	//   ....[29]....
        /*0120*/ 	.word	0x00002d10


	//   ....[30]....
        /*0124*/ 	.word	0x00002d80


	//----- nvinfo : EIATTR_EXIT_INSTR_OFFSETS
	.align		4
.L_1414:
        /*0128*/ 	.byte	0x04, 0x1c
        /*012a*/ 	.short	(.L_1416 - .L_1415)


	//   ....[0]....
.L_1415:
        /*012c*/ 	.word	0x00000140


	//   ....[1]....
        /*0130*/ 	.word	0x00002620


	//----- nvinfo : EIATTR_MAX_THREADS
	.align		4
.L_1416:
        /*0134*/ 	.byte	0x04, 0x05
        /*0136*/ 	.short	(.L_1418 - .L_1417)
.L_1417:
        /*0138*/ 	.word	0x00000100
        /*013c*/ 	.word	0x00000001
        /*0140*/ 	.word	0x00000001


	//----- nvinfo : EIATTR_CRS_STACK_SIZE
	.align		4
.L_1418:
        /*0144*/ 	.byte	0x04, 0x1e
        /*0146*/ 	.short	(.L_1420 - .L_1419)
.L_1419:
        /*0148*/ 	.word	0x00000000


	//----- nvinfo : EIATTR_CBANK_PARAM_SIZE
	.align		4
.L_1420:
        /*014c*/ 	.byte	0x03, 0x19
        /*014e*/ 	.short	0x00e8


	//----- nvinfo : EIATTR_PARAM_CBANK
	.align		4
        /*0150*/ 	.byte	0x04, 0x0a
        /*0152*/ 	.short	(.L_1422 - .L_1421)
	.align		4
.L_1421:
        /*0154*/ 	.word	index@(.nv.constant0._ZN10layer_norm31ln_parallel_residual_fwd_kernelINS_13Kernel_traitsI6__halfS2_fS2_fjLj6144ELj1ELj1ELj8ELj16ENS_18Kernel_traits_baseILj6144ES2_S2_fS2_fjLj256EEEEELb0ELb1ELb1EEEvNS_9FwdParamsE)
        /*0158*/ 	.short	0x0210
        /*015a*/ 	.short	0x00e8


	//----- nvinfo : EIATTR_SW_WAR
	.align		4
.L_1422:
        /*015c*/ 	.byte	0x04, 0x36
        /*015e*/ 	.short	(.L_1424 - .L_1423)
.L_1423:
        /*0160*/ 	.word	0x00000008
.L_1424:


//--------------------- .nv.info._ZN10layer_norm31ln_parallel_residual_fwd_kernelINS_13Kernel_traitsI6__halfS2_fS2_fjLj6144ELj1ELj1ELj8ELj16ENS_18Kernel_traits_baseILj6144ES2_S2_fS2_fjLj256EEEEELb1ELb0ELb0EEEvNS_9FwdParamsE --------------------------
	.section	.nv.info._ZN10layer_norm31ln_parallel_residual_fwd_kernelINS_13Kernel_traitsI6__halfS2_fS2_fjLj6144ELj1ELj1ELj8ELj16ENS_18Kernel_traits_baseILj6144ES2_S2_fS2_fjLj256EEEEELb1ELb0ELb0EEEvNS_9FwdParamsE,"",@"SHT_CUDA_INFO"
	.sectionflags	@""
	.align	4


	//----- nvinfo : EIATTR_CUDA_API_VERSION
	.align		4
        /*0000*/ 	.byte	0x04, 0x37
        /*0002*/ 	.short	(.L_1426 - .L_1425)
.L_1425:
        /*0004*/ 	.word	0x00000082


	//----- nvinfo : EIATTR_KPARAM_INFO
	.align		4
.L_1426:
        /*0008*/ 	.byte	0x04, 0x17
        /*000a*/ 	.short	(.L_1428 - .L_1427)
.L_1427:
        /*000c*/ 	.word	0x00000000
        /*0010*/ 	.short	0x0000
        /*0012*/ 	.short	0x0000
        /*0014*/ 	.byte	0x00, 0xf0, 0xa1, 0x03


	//----- nvinfo : EIATTR_SPARSE_MMA_MASK
	.align		4
.L_1428:
        /*0018*/ 	.byte	0x03, 0x50
        /*001a*/ 	.short	0x0000


	//----- nvinfo : EIATTR_MAXREG_COUNT
	.align		4
        /*001c*/ 	.byte	0x03, 0x1b
        /*001e*/ 	.short	0x00ff


	//----- nvinfo : EIATTR_NUM_BARRIERS
	.align		4
        /*0020*/ 	.byte	0x02, 0x4c
        /*0022*/ 	.byte	0x01
	.zero		1


	//----- nvinfo : EIATTR_MERCURY_ISA_VERSION
	.align		4
        /*0024*/ 	.byte	0x03, 0x5f
        /*0026*/ 	.short	0x0101


	//----- nvinfo : EIATTR_COOP_GROUP_MASK_REGIDS
	.align		4
        /*0028*/ 	.byte	0x04, 0x29
        /*002a*/ 	.short	(.L_1430 - .L_1429)


	//   ....[0]....
.L_1429:
        /*002c*/ 	.word	0xffffffff


	//   ....[1]....
        /*0030*/ 	.word	0xffffffff


	//   ....[2]....
        /*0034*/ 	.word	0xffffffff


	//   ....[3]....
        /*0038*/ 	.word	0xffffffff


	//   ....[4]....
        /*003c*/ 	.word	0xffffffff


	//   ....[5]....
        /*0040*/ 	.word	0xffffffff


	//   ....[6]....
        /*0044*/ 	.word	0xffffffff


	//   ....[7]....
        /*0048*/ 	.word	0xffffffff


	//   ....[8]....
        /*004c*/ 	.word	0xffffffff


	//   ....[9]....
        /*0050*/ 	.word	0xffffffff


	//   ....[10]....
        /*0054*/ 	.word	0xffffffff


	//   ....[11]....
        /*0058*/ 	.word	0xffffffff


	//   ....[12]....
        /*005c*/ 	.word	0xffffffff


	//   ....[13]....
        /*0060*/ 	.word	0xffffffff


	//   ....[14]....
        /*0064*/ 	.word	0xffffffff


	//   ....[15]....
        /*0068*/ 	.word	0xffffffff


	//   ....[16]....
        /*006c*/ 	.word	0xffffffff


	//   ....[17]....
        /*0070*/ 	.word	0xffffffff


	//   ....[18]....
        /*0074*/ 	.word	0xffffffff


	//   ....[19]....
        /*0078*/ 	.word	0xffffffff


	//   ....[20]....
        /*007c*/ 	.word	0xffffffff


	//   ....[21]....
        /*0080*/ 	.word	0x05000095


	//   ....[22]....
        /*0084*/ 	.word	0x05000095


	//   ....[23]....
        /*0088*/ 	.word	0x05000095


	//   ....[24]....
        /*008c*/ 	.word	0x05000095


	//   ....[25]....
        /*0090*/ 	.word	0x05000095


	//   ....[26]....
        /*0094*/ 	.word	0x05000095


	//   ....[27]....
        /*0098*/ 	.word	0x05000095


	//   ....[28]....
        /*009c*/ 	.word	0x05000095


	//   ....[29]....
        /*00a0*/ 	.word	0x05000095


	//   ....[30]....
        /*00a4*/ 	.word	0x05000095


	//----- nvinfo : EIATTR_COOP_GROUP_INSTR_OFFSETS
	.align		4
.L_1430:
        /*00a8*/ 	.byte	0x04, 0x28
        /*00aa*/ 	.short	(.L_1432 - .L_1431)


	//   ....[0]....
.L_1431:
        /*00ac*/ 	.word	0x00012980


	//   ....[1]....
        /*00b0*/ 	.word	0x000129a0


	//   ....[2]....
        /*00b4*/ 	.word	0x000129c0


	//   ....[3]....
        /*00b8*/ 	.word	0x000129e0


	//   ....[4]....
        /*00bc*/ 	.word	0x00012a00


	//   ....[5]....
        /*00c0*/ 	.word	0x00012d40


	//   ....[6]....
        /*00c4*/ 	.word	0x00012d60


	//   ....[7]....
        /*00c8*/ 	.word	0x00012d80


	//   ....[8]....
        /*00cc*/ 	.word	0x00012da0


	//   ....[9]....
        /*00d0*/ 	.word	0x00012dc0


	//   ....[10]....
        /*00d4*/ 	.word	0x00012f50


	//   ....[11]....
        /*00d8*/ 	.word	0x00012fa0


	//   ....[12]....
        /*00dc*/ 	.word	0x00012fc0


	//   ....[13]....
        /*00e0*/ 	.word	0x00012fd0


	//   ....[14]....
        /*00e4*/ 	.word	0x00013020


	//   ....[15]....
        /*00e8*/ 	.word	0x00013090


	//   ....[16]....
        /*00ec*/ 	.word	0x000130d0


	//   ....[17]....
        /*00f0*/ 	.word	0x00013190


	//   ....[18]....
        /*00f4*/ 	.word	0x000131d0


	//   ....[19]....
        /*00f8*/ 	.word	0x00013270


	//   ....[20]....
        /*00fc*/ 	.word	0x000132a0


	//   ....[21]....
        /*0100*/ 	.word	0x00013d50


	//   ....[22]....
        /*0104*/ 	.word	0x00013dc0


	//   ....[23]....
        /*0108*/ 	.word	0x00013e30


	//   ....[24]....
        /*010c*/ 	.word	0x00013ea0


	//   ....[25]....
        /*0110*/ 	.word	0x00013f10


	//   ....[26]....
        /*0114*/ 	.word	0x000142a0


	//   ....[27]....
        /*0118*/ 	.word	0x00014310


	//   ....[28]....
        /*011c*/ 	.word	0x00014380


	//   ....[29]....
        /*0120*/ 	.word	0x000143f0


	//   ....[30]....
        /*0124*/ 	.word	0x00014460


	//----- nvinfo : EIATTR_EXIT_INSTR_OFFSETS
	.align		4
.L_1432:
        /*0128*/ 	.byte	0x04, 0x1c
        /*012a*/ 	.short	(.L_1434 - .L_1433)


	//   ....[0]....
.L_1433:
        /*012c*/ 	.word	0x00000b20


	//   ....[1]....
        /*0130*/ 	.word	0x00013cf0


	//----- nvinfo : EIATTR_MAX_THREADS
	.align		4
.L_1434:
        /*0134*/ 	.byte	0x04, 0x05
        /*0136*/ 	.short	(.L_1436 - .L_1435)
.L_1435:
        /*0138*/ 	.word	0x00000100
        /*013c*/ 	.word	0x00000001
        /*0140*/ 	.word	0x00000001


	//----- nvinfo : EIATTR_CRS_STACK_SIZE
	.align		4
.L_1436:
        /*0144*/ 	.byte	0x04, 0x1e
        /*0146*/ 	.short	(.L_1438 - .L_1437)
.L_1437:
        /*0148*/ 	.word	0x00000000


	//----- nvinfo : EIATTR_CBANK_PARAM_SIZE
	.align		4
.L_1438:
        /*014c*/ 	.byte	0x03, 0x19
        /*014e*/ 	.short	0x00e8


	//----- nvinfo : EIATTR_PARAM_CBANK
	.align		4
        /*0150*/ 	.byte	0x04, 0x0a
        /*0152*/ 	.short	(.L_1440 - .L_1439)
	.align		4
.L_1439:
        /*0154*/ 	.word	index@(.nv.constant0._ZN10layer_norm31ln_parallel_residual_fwd_kernelINS_13Kernel_traitsI6__halfS2_fS2_fjLj6144ELj1ELj1ELj8ELj16ENS_18Kernel_traits_baseILj6144ES2_S2_fS2_fjLj256EEEEELb1ELb0ELb0EEEvNS_9FwdParamsE)
        /*0158*/ 	.short	0x0210
        /*015a*/ 	.short	0x00e8


	//----- nvinfo : EIATTR_SW_WAR
	.align		4
.L_1440:
        /*015c*/ 	.byte	0x04, 0x36
        /*015e*/ 	.short	(.L_1442 - .L_1441)
.L_1441:
        /*0160*/ 	.word	0x00000008
.L_1442:


//--------------------- .nv.info._ZN10layer_norm31ln_parallel_residual_fwd_kernelINS_13Kernel_traitsI6__halfS2_fS2_fjLj6144ELj1ELj1ELj8ELj16ENS_18Kernel_traits_baseILj6144ES2_S2_fS2_fjLj256EEEEELb1ELb0ELb1EEEvNS_9FwdParamsE --------------------------
	.section	.nv.info._ZN10layer_norm31ln_parallel_residual_fwd_kernelINS_13Kernel_traitsI6__halfS2_fS2_fjLj6144ELj1ELj1ELj8ELj16ENS_18Kernel_traits_baseILj6144ES2_S2_fS2_fjLj256EEEEELb1ELb0ELb1EEEvNS_9FwdParamsE,"",@"SHT_CUDA_INFO"
	.sectionflags	@""
	.align	4


	//----- nvinfo : EIATTR_CUDA_API_VERSION
	.align		4
        /*0000*/ 	.byte	0x04, 0x37
        /*0002*/ 	.short	(.L_1444 - .L_1443)
.L_1443:
        /*0004*/ 	.word	0x00000082


	//----- nvinfo : EIATTR_KPARAM_INFO
	.align		4
.L_1444:
        /*0008*/ 	.byte	0x04, 0x17
        /*000a*/ 	.short	(.L_1446 - .L_1445)
.L_1445:
        /*000c*/ 	.word	0x00000000
        /*0010*/ 	.short	0x0000
        /*0012*/ 	.short	0x0000
        /*0014*/ 	.byte	0x00, 0xf0, 0xa1, 0x03


	//----- nvinfo : EIATTR_SPARSE_MMA_MASK
	.align		4
.L_1446:
        /*0018*/ 	.byte	0x03, 0x50
        /*001a*/ 	.short	0x0000


	//----- nvinfo : EIATTR_MAXREG_COUNT
	.align		4
        /*001c*/ 	.byte	0x03, 0x1b
        /*001e*/ 	.short	0x00ff


	//----- nvinfo : EIATTR_NUM_BARRIERS
	.align		4
        /*0020*/ 	.byte	0x02, 0x4c
        /*0022*/ 	.byte	0x01
	.zero		1


	//----- nvinfo : EIATTR_MERCURY_ISA_VERSION
	.align		4
        /*0024*/ 	.byte	0x03, 0x5f
        /*0026*/ 	.short	0x0101


	//----- nvinfo : EIATTR_COOP_GROUP_MASK_REGIDS
	.align		4
        /*0028*/ 	.byte	0x04, 0x29
        /*002a*/ 	.short	(.L_1448 - .L_1447)


	//   ....[0]....
.L_1447:
        /*002c*/ 	.word	0xffffffff


	//   ....[1]....
        /*0030*/ 	.word	0xffffffff


	//   ....[2]....
        /*0034*/ 	.word	0xffffffff


	//   ....[3]....
        /*0038*/ 	.word	0xffffffff


	//   ....[4]....
        /*003c*/ 	.word	0xffffffff


	//   ....[5]....
        /*0040*/ 	.word	0xffffffff


	//   ....[6]....
        /*0044*/ 	.word	0xffffffff


	//   ....[7]....
        /*0048*/ 	.word	0xffffffff


	//   ....[8]....
        /*004c*/ 	.word	0xffffffff


	//   ....[9]....
        /*0050*/ 	.word	0xffffffff


	//   ....[10]....
        /*0054*/ 	.word	0xffffffff


	//   ....[11]....
        /*0058*/ 	.word	0xffffffff


	//   ....[12]....
        /*005c*/ 	.word	0xffffffff


	//   ....[13]....
        /*0060*/ 	.word	0xffffffff


	//   ....[14]....
        /*0064*/ 	.word	0xffffffff


	//   ....[15]....
        /*0068*/ 	.word	0xffffffff


	//   ....[16]....
        /*006c*/ 	.word	0xffffffff


	//   ....[17]....
        /*0070*/ 	.word	0xffffffff


	//   ....[18]....
        /*0074*/ 	.word	0xffffffff


	//   ....[19]....
        /*0078*/ 	.word	0xffffffff


	//   ....[20]....
        /*007c*/ 	.word	0xffffffff


	//   ....[21]....
        /*0080*/ 	.word	0x0500009b


	//   ....[22]....
        /*0084*/ 	.word	0x0500009b


	//   ....[23]....
        /*0088*/ 	.word	0x0500009b


	//   ....[24]....
        /*008c*/ 	.word	0x0500009b


	//   ....[25]....
        /*0090*/ 	.word	0x0500009b


	//   ....[26]....
        /*0094*/ 	.word	0x0500009b


	//   ....[27]....
        /*0098*/ 	.word	0x0500009b


	//   ....[28]....
        /*009c*/ 	.word	0x0500009b


	//   ....[29]....
        /*00a0*/ 	.word	0x0500009b


	//   ....[30]....
        /*00a4*/ 	.word	0x0500009b


	//----- nvinfo : EIATTR_COOP_GROUP_INSTR_OFFSETS
	.align		4
.L_1448:
        /*00a8*/ 	.byte	0x04, 0x28
        /*00aa*/ 	.short	(.L_1450 - .L_1449)


	//   ....[0]....
.L_1449:
        /*00ac*/ 	.word	0x00011c20


	//   ....[1]....
        /*00b0*/ 	.word	0x00011c40


	//   ....[2]....
        /*00b4*/ 	.word	0x00011c60


	//   ....[3]....
        /*00b8*/ 	.word	0x00011c80


	//   ....[4]....
        /*00bc*/ 	.word	0x00011ca0


	//   ....[5]....
        /*00c0*/ 	.word	0x00011fd0


	//   ....[6]....
        /*00c4*/ 	.word	0x00011ff0


	//   ....[7]....
        /*00c8*/ 	.word	0x00012010


	//   ....[8]....
        /*00cc*/ 	.word	0x00012030


	//   ....[9]....
        /*00d0*/ 	.word	0x00012050


	//   ....[10]....
        /*00d4*/ 	.word	0x000121a0


	//   ....[11]....
        /*00d8*/ 	.word	0x00012210


	//   ....[12]....
        /*00dc*/ 	.word	0x00012290


	//   ....[13]....
        /*00e0*/ 	.word	0x000122d0


	//   ....[14]....
        /*00e4*/ 	.word	0x000122f0


	//   ....[15]....
        /*00e8*/ 	.word	0x00012340


	//   ....[16]....
        /*00ec*/ 	.word	0x00012390


	//   ....[17]....
        /*00f0*/ 	.word	0x000123e0


	//   ....[18]....
        /*00f4*/ 	.word	0x00012430


	//   ....[19]....
        /*00f8*/ 	.word	0x00012500


	//   ....[20]....
        /*00fc*/ 	.word	0x00012510


	//   ....[21]....
        /*0100*/ 	.word	0x00013250


	//   ....[22]....
        /*0104*/ 	.word	0x000132c0


	//   ....[23]....
        /*0108*/ 	.word	0x00013330


	//   ....[24]....
        /*010c*/ 	.word	0x000133a0


	//   ....[25]....
        /*0110*/ 	.word	0x00013410


	//   ....[26]....
        /*0114*/ 	.word	0x00013790


	//   ....[27]....
        /*0118*/ 	.word	0x00013800


	//   ....[28]....
        /*011c*/ 	.word	0x00013870


	//   ....[29]....
        /*0120*/ 	.word	0x000138e0


	//   ....[30]....
        /*0124*/ 	.word	0x00013950


	//----- nvinfo : EIATTR_EXIT_INSTR_OFFSETS
	.align		4
.L_1450:
        /*0128*/ 	.byte	0x04, 0x1c
        /*012a*/ 	.short	(.L_1452 - .L_1451)


	//   ....[0]....
.L_1451:
        /*012c*/ 	.word	0x000002e0


	//   ....[1]....
        /*0130*/ 	.word	0x000131f0


	//----- nvinfo : EIATTR_MAX_THREADS
	.align		4
.L_1452:
        /*0134*/ 	.byte	0x04, 0x05
        /*0136*/ 	.short	(.L_1454 - .L_1453)
.L_1453:
        /*0138*/ 	.word	0x00000100
        /*013c*/ 	.word	0x00000001
        /*0140*/ 	.word	0x00000001


	//----- nvinfo : EIATTR_CRS_STACK_SIZE
	.align		4
.L_1454:
        /*0144*/ 	.byte	0x04, 0x1e
        /*0146*/ 	.short	(.L_1456 - .L_1455)
.L_1455:
        /*0148*/ 	.word	0x00000000


	//----- nvinfo : EIATTR_CBANK_PARAM_SIZE
	.align		4
.L_1456:
        /*014c*/ 	.byte	0x03, 0x19
        /*014e*/ 	.short	0x00e8


	//----- nvinfo : EIATTR_PARAM_CBANK
	.align		4
        /*0150*/ 	.byte	0x04, 0x0a
        /*0152*/ 	.short	(.L_1458 - .L_1457)
	.align		4
.L_1457:
        /*0154*/ 	.word	index@(.nv.constant0._ZN10layer_norm31ln_parallel_residual_fwd_kernelINS_13Kernel_traitsI6__halfS2_fS2_fjLj6144ELj1ELj1ELj8ELj16ENS_18Kernel_traits_baseILj6144ES2_S2_fS2_fjLj256EEEEELb1ELb0ELb1EEEvNS_9FwdParamsE)
        /*0158*/ 	.short	0x0210
        /*015a*/ 	.short	0x00e8


	//----- nvinfo : EIATTR_SW_WAR
	.align		4
.L_1458:
        /*015c*/ 	.byte	0x04, 0x36
        /*015e*/ 	.short	(.L_1460 - .L_1459)
.L_1459:
        /*0160*/ 	.word	0x00000008
.L_1460:


//--------------------- .nv.info._ZN10layer_norm31ln_parallel_residual_fwd_kernelINS_13Kernel_traitsI6__halfS2_fS2_fjLj6144ELj1ELj1ELj8ELj16ENS_18Kernel_traits_baseILj6144ES2_S2_fS2_fjLj256EEEEELb1ELb1ELb0EEEvNS_9FwdParamsE --------------------------
	.section	.nv.info._ZN10layer_norm31ln_parallel_residual_fwd_kernelINS_13Kernel_traitsI6__halfS2_fS2_fjLj6144ELj1ELj1ELj8ELj16ENS_18Kernel_traits_baseILj6144ES2_S2_fS2_fjLj256EEEEELb1ELb1ELb0EEEvNS_9FwdParamsE,"",@"SHT_CUDA_INFO"
	.sectionflags	@""
	.align	4


	//----- nvinfo : EIATTR_CUDA_API_VERSION
	.align		4
        /*0000*/ 	.byte	0x04, 0x37
        /*0002*/ 	.short	(.L_1462 - .L_1461)
.L_1461:
        /*0004*/ 	.word	0x00000082


	//----- nvinfo : EIATTR_KPARAM_INFO
	.align		4
.L_1462:
        /*0008*/ 	.byte	0x04, 0x17
        /*000a*/ 	.short	(.L_1464 - .L_1463)
.L_1463:
        /*000c*/ 	.word	0x00000000
        /*0010*/ 	.short	0x0000
        /*0012*/ 	.short	0x0000
        /*0014*/ 	.byte	0x00, 0xf0, 0xa1, 0x03


	//----- nvinfo : EIATTR_SPARSE_MMA_MASK
	.align		4
.L_1464:
        /*0018*/ 	.byte	0x03, 0x50
        /*001a*/ 	.short	0x0000


	//----- nvinfo : EIATTR_MAXREG_COUNT
	.align		4
        /*001c*/ 	.byte	0x03, 0x1b
        /*001e*/ 	.short	0x00ff


	//----- nvinfo : EIATTR_NUM_BARRIERS
	.align		4
        /*0020*/ 	.byte	0x02, 0x4c
        /*0022*/ 	.byte	0x01
	.zero		1


	//----- nvinfo : EIATTR_MERCURY_ISA_VERSION
	.align		4
        /*0024*/ 	.byte	0x03, 0x5f
        /*0026*/ 	.short	0x0101


	//----- nvinfo : EIATTR_COOP_GROUP_MASK_REGIDS
	.align		4
        /*0028*/ 	.byte	0x04, 0x29
        /*002a*/ 	.short	(.L_1466 - .L_1465)


	//   ....[0]....
.L_1465:
        /*002c*/ 	.word	0xffffffff


	//   ....[1]....
        /*0030*/ 	.word	0xffffffff


	//   ....[2]....
        /*0034*/ 	.word	0xffffffff


	//   ....[3]....
        /*0038*/ 	.word	0xffffffff


	//   ....[4]....
        /*003c*/ 	.word	0xffffffff


	//   ....[5]....
        /*0040*/ 	.word	0xffffffff


	//   ....[6]....
        /*0044*/ 	.word	0xffffffff


	//   ....[7]....
        /*0048*/ 	.word	0xffffffff


	//   ....[8]....
        /*004c*/ 	.word	0xffffffff


	//   ....[9]....
        /*0050*/ 	.word	0xffffffff


	//   ....[10]....
        /*0054*/ 	.word	0xffffffff


	//   ....[11]....
        /*0058*/ 	.word	0xffffffff


	//   ....[12]....
        /*005c*/ 	.word	0xffffffff


	//   ....[13]....
        /*0060*/ 	.word	0xffffffff


	//   ....[14]....
        /*0064*/ 	.word	0xffffffff


	//   ....[15]....
        /*0068*/ 	.word	0xffffffff


	//   ....[16]....
        /*006c*/ 	.word	0xffffffff


	//   ....[17]....
        /*0070*/ 	.word	0xffffffff


	//   ....[18]....
        /*0074*/ 	.word	0xffffffff


	//   ....[19]....
        /*0078*/ 	.word	0xffffffff


	//   ....[20]....
        /*007c*/ 	.word	0xffffffff


	//   ....[21]....
        /*0080*/ 	.word	0x05000076


	//   ....[22]....
        /*0084*/ 	.word	0x05000076


	//   ....[23]....
        /*0088*/ 	.word	0x05000076


	//   ....[24]....
        /*008c*/ 	.word	0x05000076


	//   ....[25]....
        /*0090*/ 	.word	0x05000076


	//   ....[26]....
        /*0094*/ 	.word	0x05000076


	//   ....[27]....
        /*0098*/ 	.word	0x05000076


	//   ....[28]....
        /*009c*/ 	.word	0x05000076


	//   ....[29]....
        /*00a0*/ 	.word	0x05000076


	//   ....[30]....
        /*00a4*/ 	.word	0x05000076


	//----- nvinfo : EIATTR_COOP_GROUP_INSTR_OFFSETS
	.align		4
.L_1466:
        /*00a8*/ 	.byte	0x04, 0x28
        /*00aa*/ 	.short	(.L_1468 - .L_1467)


	//   ....[0]....
.L_1467:
        /*00ac*/ 	.word	0x00012320


	//   ....[1]....
        /*00b0*/ 	.word	0x00012340


	//   ....[2]....
        /*00b4*/ 	.word	0x00012360


	//   ....[3]....
        /*00b8*/ 	.word	0x00012380


	//   ....[4]....
        /*00bc*/ 	.word	0x000123a0


	//   ....[5]....
        /*00c0*/ 	.word	0x000126e0


	//   ....[6]....
        /*00c4*/ 	.word	0x00012700


	//   ....[7]....
        /*00c8*/ 	.word	0x00012720


	//   ....[8]....
        /*00cc*/ 	.word	0x00012740


	//   ....[9]....
        /*00d0*/ 	.word	0x00012760


	//   ....[10]....
        /*00d4*/ 	.word	0x000128b0


	//   ....[11]....
        /*00d8*/ 	.word	0x00012940


	//   ....[12]....
        /*00dc*/ 	.word	0x00012950


	//   ....[13]....
        /*00e0*/ 	.word	0x00012980


	//   ....[14]....
        /*00e4*/ 	.word	0x00012a20


	//   ....[15]....
        /*00e8*/ 	.word	0x00012a50


	//   ....[16]....
        /*00ec*/ 	.word	0x00012ab0


	//   ....[17]....
        /*00f0*/ 	.word	0x00012b00


	//   ....[18]....
        /*00f4*/ 	.word	0x00012b20


	//   ....[19]....
        /*00f8*/ 	.word	0x00012c20


	//   ....[20]....
        /*00fc*/ 	.word	0x00012c30


	//   ....[21]....
        /*0100*/ 	.word	0x00013430


	//   ....[22]....
        /*0104*/ 	.word	0x000134a0


	//   ....[23]....
        /*0108*/ 	.word	0x00013510


	//   ....[24]....
        /*010c*/ 	.word	0x00013580


	//   ....[25]....
        /*0110*/ 	.word	0x000135f0


	//   ....[26]....
        /*0114*/ 	.word	0x00013980


	//   ....[27]....
        /*0118*/ 	.word	0x000139f0


	//   ....[28]....
        /*011c*/ 	.word	0x00013a60


	//   ....[29]....
        /*0120*/ 	.word	0x00013ad0


	//   ....[30]....
        /*0124*/ 	.word	0x00013b40


	//----- nvinfo : EIATTR_EXIT_INSTR_OFFSETS
	.align		4
.L_1468:
        /*0128*/ 	.byte	0x04, 0x1c
        /*012a*/ 	.short	(.L_1470 - .L_1469)


	//   ....[0]....
.L_1469:
        /*012c*/ 	.word	0x000008a0


	//   ....[1]....
        /*0130*/ 	.word	0x000133d0


	//----- nvinfo : EIATTR_MAX_THREADS
	.align		4
.L_1470:
        /*0134*/ 	.byte	0x04, 0x05
        /*0136*/ 	.short	(.L_1472 - .L_1471)
.L_1471:
        /*0138*/ 	.word	0x00000100
        /*013c*/ 	.word	0x00000001
        /*0140*/ 	.word	0x00000001


	//----- nvinfo : EIATTR_CRS_STACK_SIZE
	.align		4
.L_1472:
        /*0144*/ 	.byte	0x04, 0x1e
        /*0146*/ 	.short	(.L_1474 - .L_1473)
.L_1473:
        /*0148*/ 	.word	0x00000000


	//----- nvinfo : EIATTR_CBANK_PARAM_SIZE
	.align		4
.L_1474:
        /*014c*/ 	.byte	0x03, 0x19
        /*014e*/ 	.short	0x00e8


	//----- nvinfo : EIATTR_PARAM_CBANK
	.align		4
        /*0150*/ 	.byte	0x04, 0x0a
        /*0152*/ 	.short	(.L_1476 - .L_1475)
	.align		4
.L_1475:
        /*0154*/ 	.word	index@(.nv.constant0._ZN10layer_norm31ln_parallel_residual_fwd_kernelINS_13Kernel_traitsI6__halfS2_fS2_fjLj6144ELj1ELj1ELj8ELj16ENS_18Kernel_traits_baseILj6144ES2_S2_fS2_fjLj256EEEEELb1ELb1ELb0EEEvNS_9FwdParamsE)
        /*0158*/ 	.short	0x0210
        /*015a*/ 	.short	0x00e8


	//----- nvinfo : EIATTR_SW_WAR
	.align		4
.L_1476:
        /*015c*/ 	.byte	0x04, 0x36
        /*015e*/ 	.short	(.L_1478 - .L_1477)
.L_1477:
        /*0160*/ 	.word	0x00000008
.L_1478:


//--------------------- .nv.info._ZN10layer_norm31ln_parallel_residual_fwd_kernelINS_13Kernel_traitsI6__halfS2_fS2_fjLj6144ELj1ELj1ELj8ELj16ENS_18Kernel_traits_baseILj6144ES2_S2_fS2_fjLj256EEEEELb1ELb1ELb1EEEvNS_9FwdParamsE --------------------------
	.section	.nv.info._ZN10layer_norm31ln_parallel_residual_fwd_kernelINS_13Kernel_traitsI6__halfS2_fS2_fjLj6144ELj1ELj1ELj8ELj16ENS_18Kernel_traits_baseILj6144ES2_S2_fS2_fjLj256EEEEELb1ELb1ELb1EEEvNS_9FwdParamsE,"",@"SHT_CUDA_INFO"
	.sectionflags	@""
	.align	4


	//----- nvinfo : EIATTR_CUDA_API_VERSION
	.align		4
        /*0000*/ 	.byte	0x04, 0x37
        /*0002*/ 	.short	(.L_1480 - .L_1479)
.L_1479:
        /*0004*/ 	.word	0x00000082


	//----- nvinfo : EIATTR_KPARAM_INFO
	.align		4
.L_1480:
        /*0008*/ 	.byte	0x04, 0x17
        /*000a*/ 	.short	(.L_1482 - .L_1481)
.L_1481:
        /*000c*/ 	.word	0x00000000
        /*0010*/ 	.short	0x0000
        /*0012*/ 	.short	0x0000
        /*0014*/ 	.byte	0x00, 0xf0, 0xa1, 0x03


	//----- nvinfo : EIATTR_SPARSE_MMA_MASK
	.align		4
.L_1482:
        /*0018*/ 	.byte	0x03, 0x50
        /*001a*/ 	.short	0x0000


	//----- nvinfo : EIATTR_MAXREG_COUNT
	.align		4
        /*001c*/ 	.byte	0x03, 0x1b
        /*001e*/ 	.short	0x00ff


	//----- nvinfo : EIATTR_NUM_BARRIERS
	.align		4
        /*0020*/ 	.byte	0x02, 0x4c
        /*0022*/ 	.byte	0x01
	.zero		1


	//----- nvinfo : EIATTR_MERCURY_ISA_VERSION
	.align		4
        /*0024*/ 	.byte	0x03, 0x5f
        /*0026*/ 	.short	0x0101


	//----- nvinfo : EIATTR_COOP_GROUP_MASK_REGIDS
	.align		4
        /*0028*/ 	.byte	0x04, 0x29
        /*002a*/ 	.short	(.L_1484 - .L_1483)


	//   ....[0]....
.L_1483:
        /*002c*/ 	.word	0xffffffff


	//   ....[1]....
        /*0030*/ 	.word	0xffffffff


	//   ....[2]....
        /*0034*/ 	.word	0xffffffff


	//   ....[3]....
        /*0038*/ 	.word	0xffffffff


	//   ....[4]....
        /*003c*/ 	.word	0xffffffff


	//   ....[5]....
        /*0040*/ 	.word	0xffffffff


	//   ....[6]....
        /*0044*/ 	.word	0xffffffff


	//   ....[7]....
        /*0048*/ 	.word	0xffffffff


	//   ....[8]....
        /*004c*/ 	.word	0xffffffff


	//   ....[9]....
        /*0050*/ 	.word	0xffffffff


	//   ....[10]....
        /*0054*/ 	.word	0xffffffff


	//   ....[11]....
        /*0058*/ 	.word	0xffffffff


	//   ....[12]....
        /*005c*/ 	.word	0xffffffff


	//   ....[13]....
        /*0060*/ 	.word	0xffffffff


	//   ....[14]....
        /*0064*/ 	.word	0xffffffff


	//   ....[15]....
        /*0068*/ 	.word	0xffffffff


	//   ....[16]....
        /*006c*/ 	.word	0xffffffff


	//   ....[17]....
        /*0070*/ 	.word	0xffffffff


	//   ....[18]....
        /*0074*/ 	.word	0xffffffff


	//   ....[19]....
        /*0078*/ 	.word	0xffffffff


	//   ....[20]....
        /*007c*/ 	.word	0xffffffff


	//   ....[21]....
        /*0080*/ 	.word	0x05000077


	//   ....[22]....
        /*0084*/ 	.word	0x05000077


	//   ....[23]....
        /*0088*/ 	.word	0x05000077


	//   ....[24]....
        /*008c*/ 	.word	0x05000077


	//   ....[25]....
        /*0090*/ 	.word	0x05000077


	//   ....[26]....
        /*0094*/ 	.word	0x05000077


	//   ....[27]....
        /*0098*/ 	.word	0x05000077


	//   ....[28]....
        /*009c*/ 	.word	0x05000077


	//   ....[29]....
        /*00a0*/ 	.word	0x05000077


	//   ....[30]....
        /*00a4*/ 	.word	0x05000077


	//----- nvinfo : EIATTR_COOP_GROUP_INSTR_OFFSETS
	.align		4
.L_1484:
        /*00a8*/ 	.byte	0x04, 0x28
        /*00aa*/ 	.short	(.L_1486 - .L_1485)


	//   ....[0]....
.L_1485:
        /*00ac*/ 	.word	0x00011a40


	//   ....[1]....
        /*00b0*/ 	.word	0x00011a60


	//   ....[2]....
        /*00b4*/ 	.word	0x00011a80


	//   ....[3]....
        /*00b8*/ 	.word	0x00011aa0


	//   ....[4]....
        /*00bc*/ 	.word	0x00011ac0


	//   ....[5]....
        /*00c0*/ 	.word	0x00011df0


	//   ....[6]....
        /*00c4*/ 	.word	0x00011e10


	//   ....[7]....
        /*00c8*/ 	.word	0x00011e30


	//   ....[8]....
        /*00cc*/ 	.word	0x00011e50


	//   ....[9]....
        /*00d0*/ 	.word	0x00011e70


	//   ....[10]....
        /*00d4*/ 	.word	0x00011fe0


	//   ....[11]....
        /*00d8*/ 	.word	0x00012050


	//   ....[12]....
        /*00dc*/ 	.word	0x00012070


	//   ....[13]....
        /*00e0*/ 	.word	0x000120c0


	//   ....[14]....
        /*00e4*/ 	.word	0x000120f0


	//   ....[15]....
        /*00e8*/ 	.word	0x00012160


	//   ....[16]....
        /*00ec*/ 	.word	0x000121b0


	//   ....[17]....
        /*00f0*/ 	.word	0x00012210


	//   ....[18]....
        /*00f4*/ 	.word	0x00012240


	//   ....[19]....
        /*00f8*/ 	.word	0x00012300


	//   ....[20]....
        /*00fc*/ 	.word	0x00012330


	//   ....[21]....
        /*0100*/ 	.word	0x00012a60


	//   ....[22]....
        /*0104*/ 	.word	0x00012ad0


	//   ....[23]....
        /*0108*/ 	.word	0x00012b40


	//   ....[24]....
        /*010c*/ 	.word	0x00012bb0


	//   ....[25]....
        /*0110*/ 	.word	0x00012c20


	//   ....[26]....
        /*0114*/ 	.word	0x00012fa0


	//   ....[27]....
        /*0118*/ 	.word	0x00013010


	//   ....[28]....
        /*011c*/ 	.word	0x00013080


	//   ....[29]....
        /*0120*/ 	.word	0x000130f0


	//   ....[30]....
        /*0124*/ 	.word	0x00013160


	//----- nvinfo : EIATTR_EXIT_INSTR_OFFSETS
	.align		4
.L_1486:
        /*0128*/ 	.byte	0x04, 0x1c
        /*012a*/ 	.short	(.L_1488 - .L_1487)


	//   ....[0]....
.L_1487:
        /*012c*/ 	.word	0x000005c0


	//   ....[1]....
        /*0130*/ 	.word	0x00012a10


	//----- nvinfo : EIATTR_MAX_THREADS
	.align		4
.L_1488:
        /*0134*/ 	.byte	0x04, 0x05
        /*0136*/ 	.short	(.L_1490 - .L_1489)
.L_1489:
        /*0138*/ 	.word	0x00000100
        /*013c*/ 	.word	0x00000001
        /*0140*/ 	.word	0x00000001


	//----- nvinfo : EIATTR_CRS_STACK_SIZE
	.align		4
.L_1490:
        /*0144*/ 	.byte	0x04, 0x1e
        /*0146*/ 	.short	(.L_1492 - .L_1491)
.L_1491:
        /*0148*/ 	.word	0x00000000


	//----- nvinfo : EIATTR_CBANK_PARAM_SIZE
	.align		4
.L_1492:
        /*014c*/ 	.byte	0x03, 0x19
        /*014e*/ 	.short	0x00e8


	//----- nvinfo : EIATTR_PARAM_CBANK
	.align		4
        /*0150*/ 	.byte	0x04, 0x0a
        /*0152*/ 	.short	(.L_1494 - .L_1493)
	.align		4
.L_1493:
        /*0154*/ 	.word	index@(.nv.constant0._ZN10layer_norm31ln_parallel_residual_fwd_kernelINS_13Kernel_traitsI6__halfS2_fS2_fjLj6144ELj1ELj1ELj8ELj16ENS_18Kernel_traits_baseILj6144ES2_S2_fS2_fjLj256EEEEELb1ELb1ELb1EEEvNS_9FwdParamsE)
        /*0158*/ 	.short	0x0210
        /*015a*/ 	.short	0x00e8


	//----- nvinfo : EIATTR_SW_WAR
	.align		4
.L_1494:
        /*015c*/ 	.byte	0x04, 0x36
        /*015e*/ 	.short	(.L_1496 - .L_1495)
.L_1495:
        /*0160*/ 	.word	0x00000008
.L_1496:


//--------------------- .nv.info._ZN10layer_norm31ln_parallel_residual_fwd_kernelINS_13Kernel_traitsIf6__halffS2_fjLj6144ELj1ELj1ELj8ELj16ENS_18Kernel_traits_baseILj6144EfS2_fS2_fjLj256EEEEELb0ELb0ELb0EEEvNS_9FwdParamsE --------------------------
	.section	.nv.info._ZN10layer_norm31ln_parallel_residual_fwd_kernelINS_13Kernel_traitsIf6__halffS2_fjLj6144ELj1ELj1ELj8ELj16ENS_18Kernel_traits_baseILj6144EfS2_fS2_fjLj256EEEEELb0ELb0ELb0EEEvNS_9FwdParamsE,"",@"SHT_CUDA_INFO"
	.sectionflags	@""
	.align	4


	//----- nvinfo : EIATTR_CUDA_API_VERSION
	.align		4
        /*0000*/ 	.byte	0x04, 0x37
        /*0002*/ 	.short	(.L_1498 - .L_1497)
.L_1497:
        /*0004*/ 	.word	0x00000082


	//----- nvinfo : EIATTR_KPARAM_INFO
	.align		4
.L_1498:
        /*0008*/ 	.byte	0x04, 0x17
        /*000a*/ 	.short	(.L_1500 - .L_1499)
.L_1499:
        /*000c*/ 	.word	0x00000000
        /*0010*/ 	.short	0x0000
        /*0012*/ 	.short	0x0000
        /*0014*/ 	.byte	0x00, 0xf0, 0xa1, 0x03


	//----- nvinfo : EIATTR_SPARSE_MMA_MASK
	.align		4
.L_1500:
        /*0018*/ 	.byte	0x03, 0x50
        /*001a*/ 	.short	0x0000


	//----- nvinfo : EIATTR_MAXREG_COUNT
	.align		4
        /*001c*/ 	.byte	0x03, 0x1b
        /*001e*/ 	.short	0x00ff


	//----- nvinfo : EIATTR_NUM_BARRIERS
	.align		4
        /*0020*/ 	.byte	0x02, 0x4c
        /*0022*/ 	.byte	0x01
	.zero		1


	//----- nvinfo : EIATTR_MERCURY_ISA_VERSION
	.align		4
        /*0024*/ 	.byte	0x03, 0x5f
        /*0026*/ 	.short	0x0101


	//----- nvinfo : EIATTR_COOP_GROUP_MASK_REGIDS
	.align		4
        /*0028*/ 	.byte	0x04, 0x29
        /*002a*/ 	.short	(.L_1502 - .L_1501)


	//   ....[0]....
.L_1501:
        /*002c*/ 	.word	0xffffffff


	//   ....[1]....
        /*0030*/ 	.word	0xffffffff


	//   ....[2]....
        /*0034*/ 	.word	0xffffffff


	//   ....[3]....
        /*0038*/ 	.word	0xffffffff


	//   ....[4]....
        /*003c*/ 	.word	0xffffffff


	//   ....[5]....
        /*0040*/ 	.word	0xffffffff


	//   ....[6]....
        /*0044*/ 	.word	0xffffffff


	//   ....[7]....
        /*0048*/ 	.word	0xffffffff


	//   ....[8]....
        /*004c*/ 	.word	0xffffffff


	//   ....[9]....
        /*0050*/ 	.word	0xffffffff


	//   ....[10]....
        /*0054*/ 	.word	0xffffffff


	//   ....[11]....
        /*0058*/ 	.word	0xffffffff


	//   ....[12]....
        /*005c*/ 	.word	0xffffffff


	//   ....[13]....
        /*0060*/ 	.word	0xffffffff


	//   ....[14]....
        /*0064*/ 	.word	0xffffffff


	//   ....[15]....
        /*0068*/ 	.word	0xffffffff


	//   ....[16]....
        /*006c*/ 	.word	0xffffffff


	//   ....[17]....
        /*0070*/ 	.word	0xffffffff


	//   ....[18]....
        /*0074*/ 	.word	0xffffffff


	//   ....[19]....
        /*0078*/ 	.word	0xffffffff


	//   ....[20]....
        /*007c*/ 	.word	0xffffffff


	//   ....[21]....
        /*0080*/ 	.word	0x05000094


	//   ....[22]....
        /*0084*/ 	.word	0x05000094


	//   ....[23]....
        /*0088*/ 	.word	0x05000094


	//   ....[24]....
        /*008c*/ 	.word	0x05000094


	//   ....[25]....
        /*0090*/ 	.word	0x05000094


	//   ....[26]....
        /*0094*/ 	.word	0x05000094


	//   ....[27]....
        /*0098*/ 	.word	0x05000094


	//   ....[28]....
        /*009c*/ 	.word	0x05000094


	//   ....[29]....
        /*00a0*/ 	.word	0x05000094


	//   ....[30]....
        /*00a4*/ 	.word	0x05000094


	//----- nvinfo : EIATTR_COOP_GROUP_INSTR_OFFSETS
	.align		4
.L_1502:
        /*00a8*/ 	.byte	0x04, 0x28
        /*00aa*/ 	.short	(.L_1504 - .L_1503)


	//   ....[0]....
.L_1503:
        /*00ac*/ 	.word	0x00001ca0


	//   ....[1]....
        /*00b0*/ 	.word	0x00001cc0


	//   ....[2]....
        /*00b4*/ 	.word	0x00001ce0


	//   ....[3]....
        /*00b8*/ 	.word	0x00001d00


	//   ....[4]....
        /*00bc*/ 	.word	0x00001d20


	//   ....[5]....
        /*00c0*/ 	.word	0x00002060


	//   ....[6]....
        /*00c4*/ 	.word	0x00002080


	//   ....[7]....
        /*00c8*/ 	.word	0x000020a0


	//   ....[8]....
        /*00cc*/ 	.word	0x000020c0


	//   ....[9]....
        /*00d0*/ 	.word	0x000020e0


	//   ....[10]....
        /*00d4*/ 	.word	0x00002280


	//   ....[11]....
        /*00d8*/ 	.word	0x000022d0


	//   ....[12]....
        /*00dc*/ 	.word	0x000022f0


	//   ....[13]....
        /*00e0*/ 	.word	0x00002300


	//   ....[14]....
        /*00e4*/ 	.word	0x000023a0


	//   ....[15]....
        /*00e8*/ 	.word	0x000023e0


	//   ....[16]....
        /*00ec*/ 	.word	0x00002400


	//   ....[17]....
        /*00f0*/ 	.word	0x000024b0


	//   ....[18]....
        /*00f4*/ 	.word	0x000024f0


	//   ....[19]....
        /*00f8*/ 	.word	0x00002590


	//   ....[20]....
        /*00fc*/ 	.word	0x000025c0


	//   ....[21]....
        /*0100*/ 	.word	0x00003060


	//   ....[22]....
        /*0104*/ 	.word	0x000030d0


	//   ....[23]....
        /*0108*/ 	.word	0x00003140


	//   ....[24]....
        /*010c*/ 	.word	0x000031b0


	//   ....[25]....
        /*0110*/ 	.word	0x00003220


	//   ....[26]....
        /*0114*/ 	.word	0x000035b0


	//   ....[27]....
        /*0118*/ 	.word	0x00003620


	//   ....[28]....
        /*011c*/ 	.word	0x00003690


	//   ....[29]....
        /*0120*/ 	.word	0x00003700


	//   ....[30]....
        /*0124*/ 	.word	0x00003770


	//----- nvinfo : EIATTR_EXIT_INSTR_OFFSETS
	.align		4
.L_1504:
        /*0128*/ 	.byte	0x04, 0x1c
        /*012a*/ 	.short	(.L_1506 - .L_1505)


	//   ....[0]....
.L_1505:
        /*012c*/ 	.word	0x000007f0


	//   ....[1]....
        /*0130*/ 	.word	0x00003000


	//----- nvinfo : EIATTR_MAX_THREADS
	.align		4
.L_1506:
        /*0134*/ 	.byte	0x04, 0x05
        /*0136*/ 	.short	(.L_1508 - .L_1507)
.L_1507:
        /*0138*/ 	.word	0x00000100
        /*013c*/ 	.word	0x00000001
        /*0140*/ 	.word	0x00000001


	//----- nvinfo : EIATTR_CRS_STACK_SIZE
	.align		4
.L_1508:
        /*0144*/ 	.byte	0x04, 0x1e
        /*0146*/ 	.short	(.L_1510 - .L_1509)
.L_1509:
        /*0148*/ 	.word	0x00000000


	//----- nvinfo : EIATTR_CBANK_PARAM_SIZE
	.align		4
.L_1510:
        /*014c*/ 	.byte	0x03, 0x19
        /*014e*/ 	.short	0x00e8


	//----- nvinfo : EIATTR_PARAM_CBANK
	.align		4
        /*0150*/ 	.byte	0x04, 0x0a
        /*0152*/ 	.short	(.L_1512 - .L_1511)
	.align		4
.L_1511:
        /*0154*/ 	.word	index@(.nv.constant0._ZN10layer_norm31ln_parallel_residual_fwd_kernelINS_13Kernel_traitsIf6__halffS2_fjLj6144ELj1ELj1ELj8ELj16ENS_18Kernel_traits_baseILj6144EfS2_fS2_fjLj256EEEEELb0ELb0ELb0EEEvNS_9FwdParamsE)
        /*0158*/ 	.short	0x0210
        /*015a*/ 	.short	0x00e8


	//----- nvinfo : EIATTR_SW_WAR
	.align		4
.L_1512:
        /*015c*/ 	.byte	0x04, 0x36
        /*015e*/ 	.short	(.L_1514 - .L_1513)
.L_1513:
        /*0160*/ 	.word	0x00000008
.L_1514:


//--------------------- .nv.info._ZN10layer_norm31ln_parallel_residual_fwd_kernelINS_13Kernel_traitsIf6__halffS2_fjLj6144ELj1ELj1ELj8ELj16ENS_18Kernel_traits_baseILj6144EfS2_fS2_fjLj256EEEEELb0ELb0ELb1EEEvNS_9FwdParamsE --------------------------
	.section	.nv.info._ZN10layer_norm31ln_parallel_residual_fwd_kernelINS_13Kernel_traitsIf6__halffS2_fjLj6144ELj1ELj1ELj8ELj16ENS_18Kernel_traits_baseILj6144EfS2_fS2_fjLj256EEEEELb0ELb0ELb1EEEvNS_9FwdParamsE,"",@"SHT_CUDA_INFO"
	.sectionflags	@""
	.align	4


	//----- nvinfo : EIATTR_CUDA_API_VERSION
	.align		4
        /*0000*/ 	.byte	0x04, 0x37
        /*0002*/ 	.short	(.L_1516 - .L_1515)
.L_1515:
        /*0004*/ 	.word	0x00000082


	//----- nvinfo : EIATTR_KPARAM_INFO
	.align		4
.L_1516:
        /*0008*/ 	.byte	0x04, 0x17
        /*000a*/ 	.short	(.L_1518 - .L_1517)
.L_1517:
        /*000c*/ 	.word	0x00000000
        /*0010*/ 	.short	0x0000
        /*0012*/ 	.short	0x0000
        /*0014*/ 	.byte	0x00, 0xf0, 0xa1, 0x03


	//----- nvinfo : EIATTR_SPARSE_MMA_MASK
	.align		4
.L_1518:
        /*0018*/ 	.byte	0x03, 0x50
        /*001a*/ 	.short	0x0000


	//----- nvinfo : EIATTR_MAXREG_COUNT
	.align		4
        /*001c*/ 	.byte	0x03, 0x1b
        /*001e*/ 	.short	0x00ff


	//----- nvinfo : EIATTR_NUM_BARRIERS
	.align		4
        /*0020*/ 	.byte	0x02, 0x4c
        /*0022*/ 	.byte	0x01
	.zero		1


	//----- nvinfo : EIATTR_MERCURY_ISA_VERSION
	.align		4
        /*0024*/ 	.byte	0x03, 0x5f
        /*0026*/ 	.short	0x0101


	//----- nvinfo : EIATTR_COOP_GROUP_MASK_REGIDS
	.align		4
        /*0028*/ 	.byte	0x04, 0x29
        /*002a*/ 	.short	(.L_1520 - .L_1519)


	//   ....[0]....
.L_1519:
        /*002c*/ 	.word	0xffffffff


	//   ....[1]....
        /*0030*/ 	.word	0xffffffff


	//   ....[2]....
        /*0034*/ 	.word	0xffffffff


	//   ....[3]....
        /*0038*/ 	.word	0xffffffff


	//   ....[4]....
        /*003c*/ 	.word	0xffffffff


	//   ....[5]....
        /*0040*/ 	.word	0xffffffff


	//   ....[6]....
        /*0044*/ 	.word	0xffffffff


	//   ....[7]....
        /*0048*/ 	.word	0xffffffff


	//   ....[8]....
        /*004c*/ 	.word	0xffffffff


	//   ....[9]....
        /*0050*/ 	.word	0xffffffff


	//   ....[10]....
        /*0054*/ 	.word	0xffffffff


	//   ....[11]....
        /*0058*/ 	.word	0xffffffff


	//   ....[12]....
        /*005c*/ 	.word	0xffffffff


	//   ....[13]....
        /*0060*/ 	.word	0xffffffff


	//   ....[14]....
        /*0064*/ 	.word	0xffffffff


	//   ....[15]....
        /*0068*/ 	.word	0xffffffff


	//   ....[16]....
        /*006c*/ 	.word	0xffffffff


	//   ....[17]....
        /*0070*/ 	.word	0xffffffff


	//   ....[18]....
        /*0074*/ 	.word	0xffffffff


	//   ....[19]....
        /*0078*/ 	.word	0xffffffff


	//   ....[20]....
        /*007c*/ 	.word	0xffffffff


	//   ....[21]....
        /*0080*/ 	.word	0x05000097


	//   ....[22]....
        /*0084*/ 	.word	0x05000097


	//   ....[23]....
        /*0088*/ 	.word	0x05000097


	//   ....[24]....
        /*008c*/ 	.word	0x05000097


	//   ....[25]....
        /*0090*/ 	.word	0x05000097


	//   ....[26]....
        /*0094*/ 	.word	0x05000097


	//   ....[27]....
        /*0098*/ 	.word	0x05000097


	//   ....[28]....
        /*009c*/ 	.word	0x05000097


	//   ....[29]....
        /*00a0*/ 	.word	0x05000097


	//   ....[30]....
        /*00a4*/ 	.word	0x05000097


	//----- nvinfo : EIATTR_COOP_GROUP_INSTR_OFFSETS
	.align		4
.L_1520:
        /*00a8*/ 	.byte	0x04, 0x28
        /*00aa*/ 	.short	(.L_1522 - .L_1521)


	//   ....[0]....
.L_1521:
        /*00ac*/ 	.word	0x000016e0


	//   ....[1]....
        /*00b0*/ 	.word	0x00001700


	//   ....[2]....
        /*00b4*/ 	.word	0x00001720


	//   ....[3]....
        /*00b8*/ 	.word	0x00001740


	//   ....[4]....
        /*00bc*/ 	.word	0x00001760


	//   ....[5]....
        /*00c0*/ 	.word	0x00001a90


	//   ....[6]....
        /*00c4*/ 	.word	0x00001ab0


	//   ....[7]....
        /*00c8*/ 	.word	0x00001ad0


	//   ....[8]....
        /*00cc*/ 	.word	0x00001af0


	//   ....[9]....
        /*00d0*/ 	.word	0x00001b10


	//   ....[10]....
        /*00d4*/ 	.word	0x00001c60


	//   ....[11]....
        /*00d8*/ 	.word	0x00001cc0


	//   ....[12]....
        /*00dc*/ 	.word	0x00001ce0


	//   ....[13]....
        /*00e0*/ 	.word	0x00001d30


	//   ....[14]....
        /*00e4*/ 	.word	0x00001d60


	//   ....[15]....
        /*00e8*/ 	.word	0x00001dd0


	//   ....[16]....
        /*00ec*/ 	.word	0x00001e00


	//   ....[17]....
        /*00f0*/ 	.word	0x00001e80


	//   ....[18]....
        /*00f4*/ 	.word	0x00001ec0


	//   ....[19]....
        /*00f8*/ 	.word	0x00001f80


	//   ....[20]....
        /*00fc*/ 	.word	0x00001fb0


	//   ....[21]....
        /*0100*/ 	.word	0x00002a10


	//   ....[22]....
        /*0104*/ 	.word	0x00002a80


	//   ....[23]....
        /*0108*/ 	.word	0x00002af0


	//   ....[24]....
        /*010c*/ 	.word	0x00002b60


	//   ....[25]....
        /*0110*/ 	.word	0x00002bd0


	//   ....[26]....
        /*0114*/ 	.word	0x00002f50


	//   ....[27]....
        /*0118*/ 	.word	0x00002fc0


	//   ....[28]....
        /*011c*/ 	.word	0x00003030


	//   ....[29]....
        /*0120*/ 	.word	0x000030a0


	//   ....[30]....
        /*0124*/ 	.word	0x00003110


	//----- nvinfo : EIATTR_EXIT_INSTR_OFFSETS
	.align		4
.L_1522:
        /*0128*/ 	.byte	0x04, 0x1c
        /*012a*/ 	.short	(.L_1524 - .L_1523)


	//   ....[0]....
.L_1523:
        /*012c*/ 	.word	0x00000400


	//   ....[1]....
        /*0130*/ 	.word	0x000029b0


	//----- nvinfo : EIATTR_MAX_THREADS
	.align		4
.L_1524:
        /*0134*/ 	.byte	0x04, 0x05
        /*0136*/ 	.short	(.L_1526 - .L_1525)
.L_1525:
        /*0138*/ 	.word	0x00000100
        /*013c*/ 	.word	0x00000001
        /*0140*/ 	.word	0x00000001


	//----- nvinfo : EIATTR_CRS_STACK_SIZE
	.align		4
.L_1526:
        /*0144*/ 	.byte	0x04, 0x1e
        /*0146*/ 	.short	(.L_1528 - .L_1527)
.L_1527:
        /*0148*/ 	.word	0x00000000


	//----- nvinfo : EIATTR_CBANK_PARAM_SIZE
	.align		4
.L_1528:
        /*014c*/ 	.byte	0x03, 0x19
        /*014e*/ 	.short	0x00e8


	//----- nvinfo : EIATTR_PARAM_CBANK
	.align		4
        /*0150*/ 	.byte	0x04, 0x0a
        /*0152*/ 	.short	(.L_1530 - .L_1529)
	.align		4
.L_1529:
        /*0154*/ 	.word	index@(.nv.constant0._ZN10layer_norm31ln_parallel_residual_fwd_kernelINS_13Kernel_traitsIf6__halffS2_fjLj6144ELj1ELj1ELj8ELj16ENS_18Kernel_traits_baseILj6144EfS2_fS2_fjLj256EEEEELb0ELb0ELb1EEEvNS_9FwdParamsE)
        /*0158*/ 	.short	0x0210
        /*015a*/ 	.short	0x00e8


	//----- nvinfo : EIATTR_SW_WAR
	.align		4
.L_1530:
        /*015c*/ 	.byte	0x04, 0x36
        /*015e*/ 	.short	(.L_1532 - .L_1531)
.L_1531:
        /*0160*/ 	.word	0x00000008
.L_1532:


//--------------------- .nv.info._ZN10layer_norm31ln_parallel_residual_fwd_kernelINS_13Kernel_traitsIf6__halffS2_fjLj6144ELj1ELj1ELj8ELj16ENS_18Kernel_traits_baseILj6144EfS2_fS2_fjLj256EEEEELb0ELb1ELb0EEEvNS_9FwdParamsE --------------------------
	.section	.nv.info._ZN10layer_norm31ln_parallel_residual_fwd_kernelINS_13Kernel_traitsIf6__halffS2_fjLj6144ELj1ELj1ELj8ELj16ENS_18Kernel_traits_baseILj6144EfS2_fS2_fjLj256EEEEELb0ELb1ELb0EEEvNS_9FwdParamsE,"",@"SHT_CUDA_INFO"
	.sectionflags	@""
	.align	4


	//----- nvinfo : EIATTR_CUDA_API_VERSION
	.align		4
        /*0000*/ 	.byte	0x04, 0x37
        /*0002*/ 	.short	(.L_1534 - .L_1533)
.L_1533:
        /*0004*/ 	.word	0x00000082


	//----- nvinfo : EIATTR_KPARAM_INFO
	.align		4
.L_1534:
        /*0008*/ 	.byte	0x04, 0x17
        /*000a*/ 	.short	(.L_1536 - .L_1535)
.L_1535:
        /*000c*/ 	.word	0x00000000
        /*0010*/ 	.short	0x0000
        /*0012*/ 	.short	0x0000
        /*0014*/ 	.byte	0x00, 0xf0, 0xa1, 0x03


	//----- nvinfo : EIATTR_SPARSE_MMA_MASK
	.align		4
.L_1536:
        /*0018*/ 	.byte	0x03, 0x50
        /*001a*/ 	.short	0x0000


	//----- nvinfo : EIATTR_MAXREG_COUNT
	.align		4
        /*001c*/ 	.byte	0x03, 0x1b
        /*001e*/ 	.short	0x00ff


	//----- nvinfo : EIATTR_NUM_BARRIERS
	.align		4
        /*0020*/ 	.byte	0x02, 0x4c
        /*0022*/ 	.byte	0x01
	.zero		1


	//----- nvinfo : EIATTR_MERCURY_ISA_VERSION
	.align		4
        /*0024*/ 	.byte	0x03, 0x5f
        /*0026*/ 	.short	0x0101


	//----- nvinfo : EIATTR_COOP_GROUP_MASK_REGIDS
	.align		4
        /*0028*/ 	.byte	0x04, 0x29
        /*002a*/ 	.short	(.L_1538 - .L_1537)


	//   ....[0]....
.L_1537:
        /*002c*/ 	.word	0xffffffff


	//   ....[1]....
        /*0030*/ 	.word	0xffffffff


	//   ....[2]....
        /*0034*/ 	.word	0xffffffff


	//   ....[3]....
        /*0038*/ 	.word	0xffffffff


	//   ....[4]....
        /*003c*/ 	.word	0xffffffff


	//   ....[5]....
        /*0040*/ 	.word	0xffffffff


	//   ....[6]....
        /*0044*/ 	.word	0xffffffff


	//   ....[7]....
        /*0048*/ 	.word	0xffffffff


	//   ....[8]....
        /*004c*/ 	.word	0xffffffff


	//   ....[9]....
        /*0050*/ 	.word	0xffffffff


	//   ....[10]....
        /*0054*/ 	.word	0xffffffff


	//   ....[11]....
        /*0058*/ 	.word	0xffffffff


	//   ....[12]....
        /*005c*/ 	.word	0xffffffff


	//   ....[13]....
        /*0060*/ 	.word	0xffffffff


	//   ....[14]....
        /*0064*/ 	.word	0xffffffff


	//   ....[15]....
        /*0068*/ 	.word	0xffffffff


	//   ....[16]....
        /*006c*/ 	.word	0xffffffff


	//   ....[17]....
        /*0070*/ 	.word	0xffffffff


	//   ....[18]....
        /*0074*/ 	.word	0xffffffff


	//   ....[19]....
        /*0078*/ 	.word	0xffffffff


	//   ....[20]....
        /*007c*/ 	.word	0xffffffff


	//   ....[21]....
        /*0080*/ 	.word	0x05000066


	//   ....[22]....
        /*0084*/ 	.word	0x05000066


	//   ....[23]....
        /*0088*/ 	.word	0x05000066


	//   ....[24]....
        /*008c*/ 	.word	0x05000066


	//   ....[25]....
        /*0090*/ 	.word	0x05000066


	//   ....[26]....
        /*0094*/ 	.word	0x05000066


	//   ....[27]....
        /*0098*/ 	.word	0x05000066


	//   ....[28]....
        /*009c*/ 	.word	0x05000066


	//   ....[29]....
        /*00a0*/ 	.word	0x05000066


	//   ....[30]....
        /*00a4*/ 	.word	0x05000066


	//----- nvinfo : EIATTR_COOP_GROUP_INSTR_OFFSETS
	.align		4
.L_1538:
        /*00a8*/ 	.byte	0x04, 0x28
        /*00aa*/ 	.short	(.L_1540 - .L_1539)


	//   ....[0]....
.L_1539:
        /*00ac*/ 	.word	0x00001940


	//   ....[1]....
        /*00b0*/ 	.word	0x00001960


	//   ....[2]....
        /*00b4*/ 	.word	0x00001980


	//   ....[3]....
        /*00b8*/ 	.word	0x000019a0


	//   ....[4]....
        /*00bc*/ 	.word	0x000019c0


	//   ....[5]....
        /*00c0*/ 	.word	0x00001d00


	//   ....[6]....
        /*00c4*/ 	.word	0x00001d20


	//   ....[7]....
        /*00c8*/ 	.word	0x00001d40


	//   ....[8]....
        /*00cc*/ 	.word	0x00001d60


	//   ....[9]....
        /*00d0*/ 	.word	0x00001d80


	//   ....[10]....
        /*00d4*/ 	.word	0x00001f20


	//   ....[11]....
        /*00d8*/ 	.word	0x00001f70


	//   ....[12]....
        /*00dc*/ 	.word	0x00001f90


	//   ....[13]....
        /*00e0*/ 	.word	0x00001fa0


	//   ....[14]....
        /*00e4*/ 	.word	0x00002060


	//   ....[15]....
        /*00e8*/ 	.word	0x00002090


	//   ....[16]....
        /*00ec*/ 	.word	0x000020a0


	//   ....[17]....
        /*00f0*/ 	.word	0x00002150


	//   ....[18]....
        /*00f4*/ 	.word	0x00002190


	//   ....[19]....
        /*00f8*/ 	.word	0x00002240


	//   ....[20]....
        /*00fc*/ 	.word	0x00002260


	//   ....[21]....
        /*0100*/ 	.word	0x00002a30


	//   ....[22]....
        /*0104*/ 	.word	0x00002aa0


	//   ....[23]....
        /*0108*/ 	.word	0x00002b10


	//   ....[24]....
        /*010c*/ 	.word	0x00002b80


	//   ....[25]....
        /*0110*/ 	.word	0x00002bf0


	//   ....[26]....
        /*0114*/ 	.word	0x00002f80


	//   ....[27]....
        /*0118*/ 	.word	0x00002ff0


	//   ....[28]....
        /*011c*/ 	.word	0x00003060


	//   ....[29]....
        /*0120*/ 	.word	0x000030d0


	//   ....[30]....
        /*0124*/ 	.word	0x00003140


	//----- nvinfo : EIATTR_EXIT_INSTR_OFFSETS
	.align		4
.L_1540:
        /*0128*/ 	.byte	0x04, 0x1c
        /*012a*/ 	.short	(.L_1542 - .L_1541)


	//   ....[0]....
.L_1541:
        /*012c*/ 	.word	0x00000490


	//   ....[1]....
        /*0130*/ 	.word	0x000029d0


	//----- nvinfo : EIATTR_MAX_THREADS
	.align		4
.L_1542:
        /*0134*/ 	.byte	0x04, 0x05
        /*0136*/ 	.short	(.L_1544 - .L_1543)
.L_1543:
        /*0138*/ 	.word	0x00000100
        /*013c*/ 	.word	0x00000001
        /*0140*/ 	.word	0x00000001


	//----- nvinfo : EIATTR_CRS_STACK_SIZE
	.align		4
.L_1544:
        /*0144*/ 	.byte	0x04, 0x1e
        /*0146*/ 	.short	(.L_1546 - .L_1545)
.L_1545:
        /*0148*/ 	.word	0x00000000


	//----- nvinfo : EIATTR_CBANK_PARAM_SIZE
	.align		4
.L_1546:
        /*014c*/ 	.byte	0x03, 0x19
        /*014e*/ 	.short	0x00e8


	//----- nvinfo : EIATTR_PARAM_CBANK
	.align		4
        /*0150*/ 	.byte	0x04, 0x0a
        /*0152*/ 	.short	(.L_1548 - .L_1547)
	.align		4
.L_1547:
        /*0154*/ 	.word	index@(.nv.constant0._ZN10layer_norm31ln_parallel_residual_fwd_kernelINS_13Kernel_traitsIf6__halffS2_fjLj6144ELj1ELj1ELj8ELj16ENS_18Kernel_traits_baseILj6144EfS2_fS2_fjLj256EEEEELb0ELb1ELb0EEEvNS_9FwdParamsE)
        /*0158*/ 	.short	0x0210
        /*015a*/ 	.short	0x00e8


	//----- nvinfo : EIATTR_SW_WAR
	.align		4
.L_1548:
        /*015c*/ 	.byte	0x04, 0x36
        /*015e*/ 	.short	(.L_1550 - .L_1549)
.L_1549:
        /*0160*/ 	.word	0x00000008
.L_1550:


//--------------------- .nv.info._ZN10layer_norm31ln_parallel_residual_fwd_kernelINS_13Kernel_traitsIf6__halffS2_fjLj6144ELj1ELj1ELj8ELj16ENS_18Kernel_traits_baseILj6144EfS2_fS2_fjLj256EEEEELb0ELb1ELb1EEEvNS_9FwdParamsE --------------------------
	.section	.nv.info._ZN10layer_norm31ln_parallel_residual_fwd_kernelINS_13Kernel_traitsIf6__halffS2_fjLj6144ELj1ELj1ELj8ELj16ENS_18Kernel_traits_baseILj6144EfS2_fS2_fjLj256EEEEELb0ELb1ELb1EEEvNS_9FwdParamsE,"",@"SHT_CUDA_INFO"
	.sectionflags	@""
	.align	4


	//----- nvinfo : EIATTR_CUDA_API_VERSION
	.align		4
        /*0000*/ 	.byte	0x04, 0x37
        /*0002*/ 	.short	(.L_1552 - .L_1551)
.L_1551:
        /*0004*/ 	.word	0x00000082


	//----- nvinfo : EIATTR_KPARAM_INFO
	.align		4
.L_1552:
        /*0008*/ 	.byte	0x04, 0x17
        /*000a*/ 	.short	(.L_1554 - .L_1553)
.L_1553:
        /*000c*/ 	.word	0x00000000
        /*0010*/ 	.short	0x0000
        /*0012*/ 	.short	0x0000
        /*0014*/ 	.byte	0x00, 0xf0, 0xa1, 0x03


	//----- nvinfo : EIATTR_SPARSE_MMA_MASK
	.align		4
.L_1554:
        /*0018*/ 	.byte	0x03, 0x50
        /*001a*/ 	.short	0x0000


	//----- nvinfo : EIATTR_MAXREG_COUNT
	.align		4
        /*001c*/ 	.byte	0x03, 0x1b
        /*001e*/ 	.short	0x00ff


	//----- nvinfo : EIATTR_NUM_BARRIERS
	.align		4
        /*0020*/ 	.byte	0x02, 0x4c
        /*0022*/ 	.byte	0x01
	.zero		1


	//----- nvinfo : EIATTR_MERCURY_ISA_VERSION
	.align		4
        /*0024*/ 	.byte	0x03, 0x5f
        /*0026*/ 	.short	0x0101


	//----- nvinfo : EIATTR_COOP_GROUP_MASK_REGIDS
	.align		4
        /*0028*/ 	.byte	0x04, 0x29
        /*002a*/ 	.short	(.L_1556 - .L_1555)


	//   ....[0]....
.L_1555:
        /*002c*/ 	.word	0xffffffff


	//   ....[1]....
        /*0030*/ 	.word	0xffffffff


	//   ....[2]....
        /*0034*/ 	.word	0xffffffff


	//   ....[3]....
        /*0038*/ 	.word	0xffffffff


	//   ....[4]....
        /*003c*/ 	.word	0xffffffff


	//   ....[5]....
        /*0040*/ 	.word	0xffffffff


	//   ....[6]....
        /*0044*/ 	.word	0xffffffff


	//   ....[7]....
        /*0048*/ 	.word	0xffffffff


	//   ....[8]....
        /*004c*/ 	.word	0xffffffff


	//   ....[9]....
        /*0050*/ 	.word	0xffffffff


	//   ....[10]....
        /*0054*/ 	.word	0xffffffff


	//   ....[11]....
        /*0058*/ 	.word	0xffffffff


	//   ....[12]....
        /*005c*/ 	.word	0xffffffff


	//   ....[13]....
        /*0060*/ 	.word	0xffffffff


	//   ....[14]....
        /*0064*/ 	.word	0xffffffff


	//   ....[15]....
        /*0068*/ 	.word	0xffffffff


	//   ....[16]....
        /*006c*/ 	.word	0xffffffff


	//   ....[17]....
        /*0070*/ 	.word	0xffffffff


	//   ....[18]....
        /*0074*/ 	.word	0xffffffff


	//   ....[19]....
        /*0078*/ 	.word	0xffffffff


	//   ....[20]....
        /*007c*/ 	.word	0xffffffff


	//   ....[21]....
        /*0080*/ 	.word	0x05000062


	//   ....[22]....
        /*0084*/ 	.word	0x05000062


	//   ....[23]....
        /*0088*/ 	.word	0x05000062


	//   ....[24]....
        /*008c*/ 	.word	0x05000062


	//   ....[25]....
        /*0090*/ 	.word	0x05000062


	//   ....[26]....
        /*0094*/ 	.word	0x05000062


	//   ....[27]....
        /*0098*/ 	.word	0x05000062


	//   ....[28]....
        /*009c*/ 	.word	0x05000062


	//   ....[29]....
        /*00a0*/ 	.word	0x05000062


	//   ....[30]....
        /*00a4*/ 	.word	0x05000062


	//----- nvinfo : EIATTR_COOP_GROUP_INSTR_OFFSETS
	.align		4
.L_1556:
        /*00a8*/ 	.byte	0x04, 0x28
        /*00aa*/ 	.short	(.L_1558 - .L_1557)


	//   ....[0]....
.L_1557:
        /*00ac*/ 	.word	0x00001460


	//   ....[1]....
        /*00b0*/ 	.word	0x00001480


	//   ....[2]....
        /*00b4*/ 	.word	0x000014a0


	//   ....[3]....
        /*00b8*/ 	.word	0x000014c0


	//   ....[4]....
        /*00bc*/ 	.word	0x000014e0


	//   ....[5]....
        /*00c0*/ 	.word	0x00001810


	//   ....[6]....
        /*00c4*/ 	.word	0x00001830


	//   ....[7]....
        /*00c8*/ 	.word	0x00001850


	//   ....[8]....
        /*00cc*/ 	.word	0x00001870


	//   ....[9]....
        /*00d0*/ 	.word	0x00001890


	//   ....[10]....
        /*00d4*/ 	.word	0x000019f0


	//   ....[11]....
        /*00d8*/ 	.word	0x00001a50


	//   ....[12]....
        /*00dc*/ 	.word	0x00001a70


	//   ....[13]....
        /*00e0*/ 	.word	0x00001a80


	//   ....[14]....
        /*00e4*/ 	.word	0x00001ab0


	//   ....[15]....
        /*00e8*/ 	.word	0x00001b40


	//   ....[16]....
        /*00ec*/ 	.word	0x00001bb0


	//   ....[17]....
        /*00f0*/ 	.word	0x00001c40


	//   ....[18]....
        /*00f4*/ 	.word	0x00001c70


	//   ....[19]....
        /*00f8*/ 	.word	0x00001d10


	//   ....[20]....
        /*00fc*/ 	.word	0x00001d40


	//   ....[21]....
        /*0100*/ 	.word	0x00002450


	//   ....[22]....
        /*0104*/ 	.word	0x000024c0


	//   ....[23]....
        /*0108*/ 	.word	0x00002530


	//   ....[24]....
        /*010c*/ 	.word	0x000025a0


	//   ....[25]....
        /*0110*/ 	.word	0x00002610


	//   ....[26]....
        /*0114*/ 	.word	0x00002980


	//   ....[27]....
        /*0118*/ 	.word	0x000029f0


	//   ....[28]....
        /*011c*/ 	.word	0x00002a60


	//   ....[29]....
        /*0120*/ 	.word	0x00002ad0


	//   ....[30]....
        /*0124*/ 	.word	0x00002b40


	//----- nvinfo : EIATTR_EXIT_INSTR_OFFSETS
	.align		4
.L_1558:
        /*0128*/ 	.byte	0x04, 0x1c
        /*012a*/ 	.short	(.L_1560 - .L_1559)


	//   ....[0]....
.L_1559:
        /*012c*/ 	.word	0x00000230


	//   ....[1]....
        /*0130*/ 	.word	0x000023f0


	//----- nvinfo : EIATTR_MAX_THREADS
	.align		4
.L_1560:
        /*0134*/ 	.byte	0x04, 0x05
        /*0136*/ 	.short	(.L_1562 - .L_1561)
.L_1561:
        /*0138*/ 	.word	0x00000100
        /*013c*/ 	.word	0x00000001
        /*0140*/ 	.word	0x00000001


	//----- nvinfo : EIATTR_CRS_STACK_SIZE
	.align		4
.L_1562:
        /*0144*/ 	.byte	0x04, 0x1e
        /*0146*/ 	.short	(.L_1564 - .L_1563)
.L_1563:
        /*0148*/ 	.word	0x00000000


	//----- nvinfo : EIATTR_CBANK_PARAM_SIZE
	.align		4
.L_1564:
        /*014c*/ 	.byte	0x03, 0x19
        /*014e*/ 	.short	0x00e8


	//----- nvinfo : EIATTR_PARAM_CBANK
	.align		4
        /*0150*/ 	.byte	0x04, 0x0a
        /*0152*/ 	.short	(.L_1566 - .L_1565)
	.align		4
.L_1565:
        /*0154*/ 	.word	index@(.nv.constant0._ZN10layer_norm31ln_parallel_residual_fwd_kernelINS_13Kernel_traitsIf6__halffS2_fjLj6144ELj1ELj1ELj8ELj16ENS_18Kernel_traits_baseILj6144EfS2_fS2_fjLj256EEEEELb0ELb1ELb1EEEvNS_9FwdParamsE)
        /*0158*/ 	.short	0x0210
        /*015a*/ 	.short	0x00e8


	//----- nvinfo : EIATTR_SW_WAR
	.align		4
.L_1566:
        /*015c*/ 	.byte	0x04, 0x36
        /*015e*/ 	.short	(.L_1568 - .L_1567)
.L_1567:
        /*0160*/ 	.word	0x00000008
.L_1568:


//--------------------- .nv.info._ZN10layer_norm31ln_parallel_residual_fwd_kernelINS_13Kernel_traitsIf6__halffS2_fjLj6144ELj1ELj1ELj8ELj16ENS_18Kernel_traits_baseILj6144EfS2_fS2_fjLj256EEEEELb1ELb0ELb0EEEvNS_9FwdParamsE --------------------------
	.section	.nv.info._ZN10layer_norm31ln_parallel_residual_fwd_kernelINS_13Kernel_traitsIf6__halffS2_fjLj6144ELj1ELj1ELj8ELj16ENS_18Kernel_traits_baseILj6144EfS2_fS2_fjLj256EEEEELb1ELb0ELb0EEEvNS_9FwdParamsE,"",@"SHT_CUDA_INFO"
	.sectionflags	@""
	.align	4


	//----- nvinfo : EIATTR_CUDA_API_VERSION
	.align		4
        /*0000*/ 	.byte	0x04, 0x37
        /*0002*/ 	.short	(.L_1570 - .L_1569)
.L_1569:
        /*0004*/ 	.word	0x00000082


	//----- nvinfo : EIATTR_KPARAM_INFO
	.align		4
.L_1570:
        /*0008*/ 	.byte	0x04, 0x17
        /*000a*/ 	.short	(.L_1572 - .L_1571)
.L_1571:
        /*000c*/ 	.word	0x00000000
        /*0010*/ 	.short	0x0000
        /*0012*/ 	.short	0x0000
        /*0014*/ 	.byte	0x00, 0xf0, 0xa1, 0x03


	//----- nvinfo : EIATTR_SPARSE_MMA_MASK
	.align		4
.L_1572:
        /*0018*/ 	.byte	0x03, 0x50
        /*001a*/ 	.short	0x0000


	//----- nvinfo : EIATTR_MAXREG_COUNT
	.align		4
        /*001c*/ 	.byte	0x03, 0x1b
        /*001e*/ 	.short	0x00ff


	//----- nvinfo : EIATTR_NUM_BARRIERS
	.align		4
        /*0020*/ 	.byte	0x02, 0x4c
        /*0022*/ 	.byte	0x01
	.zero		1


	//----- nvinfo : EIATTR_MERCURY_ISA_VERSION
	.align		4
        /*0024*/ 	.byte	0x03, 0x5f
        /*0026*/ 	.short	0x0101


	//----- nvinfo : EIATTR_COOP_GROUP_MASK_REGIDS
	.align		4
        /*0028*/ 	.byte	0x04, 0x29
        /*002a*/ 	.short	(.L_1574 - .L_1573)


	//   ....[0]....
.L_1573:
        /*002c*/ 	.word	0xffffffff


	//   ....[1]....
        /*0030*/ 	.word	0xffffffff


	//   ....[2]....
        /*0034*/ 	.word	0xffffffff


	//   ....[3]....
        /*0038*/ 	.word	0xffffffff


	//   ....[4]....
        /*003c*/ 	.word	0xffffffff


	//   ....[5]....
        /*0040*/ 	.word	0xffffffff


	//   ....[6]....
        /*0044*/ 	.word	0xffffffff


	//   ....[7]....
        /*0048*/ 	.word	0xffffffff


	//   ....[8]....
        /*004c*/ 	.word	0xffffffff


	//   ....[9]....
        /*0050*/ 	.word	0xffffffff


	//   ....[10]....
        /*0054*/ 	.word	0xffffffff


	//   ....[11]....
        /*0058*/ 	.word	0xffffffff


	//   ....[12]....
        /*005c*/ 	.word	0xffffffff


	//   ....[13]....
        /*0060*/ 	.word	0xffffffff


	//   ....[14]....
        /*0064*/ 	.word	0xffffffff


	//   ....[15]....
        /*0068*/ 	.word	0xffffffff


	//   ....[16]....
        /*006c*/ 	.word	0xffffffff


	//   ....[17]....
        /*0070*/ 	.word	0xffffffff


	//   ....[18]....
        /*0074*/ 	.word	0xffffffff


	//   ....[19]....
        /*0078*/ 	.word	0xffffffff


	//   ....[20]....
        /*007c*/ 	.word	0xffffffff


	//   ....[21]....
        /*0080*/ 	.word	0x050000ba


	//   ....[22]....
        /*0084*/ 	.word	0x050000ba


	//   ....[23]....
        /*0088*/ 	.word	0x050000ba


	//   ....[24]....
        /*008c*/ 	.word	0x050000ba


	//   ....[25]....
        /*0090*/ 	.word	0x050000ba


	//   ....[26]....
        /*0094*/ 	.word	0x050000ba


	//   ....[27]....
        /*0098*/ 	.word	0x050000ba


	//   ....[28]....
        /*009c*/ 	.word	0x050000ba


	//   ....[29]....
        /*00a0*/ 	.word	0x050000ba


	//   ....[30]....
        /*00a4*/ 	.word	0x050000ba


	//----- nvinfo : EIATTR_COOP_GROUP_INSTR_OFFSETS
	.align		4
.L_1574:
        /*00a8*/ 	.byte	0x04, 0x28
        /*00aa*/ 	.short	(.L_1576 - .L_1575)


	//   ....[0]....
.L_1575:
        /*00ac*/ 	.word	0x00012500


	//   ....[1]....
        /*00b0*/ 	.word	0x00012520


	//   ....[2]....
        /*00b4*/ 	.word	0x00012540


	//   ....[3]....
        /*00b8*/ 	.word	0x00012560


	//   ....[4]....
        /*00bc*/ 	.word	0x00012580


	//   ....[5]....
        /*00c0*/ 	.word	0x000128c0


	//   ....[6]....
        /*00c4*/ 	.word	0x000128e0


	//   ....[7]....
        /*00c8*/ 	.word	0x00012900


	//   ....[8]....
        /*00cc*/ 	.word	0x00012920


	//   ....[9]....
        /*00d0*/ 	.word	0x00012940


	//   ....[10]....
        /*00d4*/ 	.word	0x00012ab0


	//   ....[11]....
        /*00d8*/ 	.word	0x00012b20


	//   ....[12]....
        /*00dc*/ 	.word	0x00012b40


	//   ....[13]....
        /*00e0*/ 	.word	0x00012b50


	//   ....[14]....
        /*00e4*/ 	.word	0x00012c10


	//   ....[15]....
        /*00e8*/ 	.word	0x00012c40


	//   ....[16]....
        /*00ec*/ 	.word	0x00012c50


	//   ....[17]....
        /*00f0*/ 	.word	0x00012d00


	//   ....[18]....
        /*00f4*/ 	.word	0x00012d40


	//   ....[19]....
        /*00f8*/ 	.word	0x00012df0


	//   ....[20]....
        /*00fc*/ 	.word	0x00012e10


	//   ....[21]....
        /*0100*/ 	.word	0x000138d0


	//   ....[22]....
        /*0104*/ 	.word	0x00013940


	//   ....[23]....
        /*0108*/ 	.word	0x000139b0


	//   ....[24]....
        /*010c*/ 	.word	0x00013a20


	//   ....[25]....
        /*0110*/ 	.word	0x00013a90


	//   ....[26]....
        /*0114*/ 	.word	0x00013e20


	//   ....[27]....
        /*0118*/ 	.word	0x00013e90


	//   ....[28]....
        /*011c*/ 	.word	0x00013f00


	//   ....[29]....
        /*0120*/ 	.word	0x00013f70


	//   ....[30]....
        /*0124*/ 	.word	0x00013fe0


	//----- nvinfo : EIATTR_EXIT_INSTR_OFFSETS
	.align		4
.L_1576:
        /*0128*/ 	.byte	0x04, 0x1c
        /*012a*/ 	.short	(.L_1578 - .L_1577)


	//   ....[0]....
.L_1577:
        /*012c*/ 	.word	0x00000c70


	//   ....[1]....
        /*0130*/ 	.word	0x00013870


	//----- nvinfo : EIATTR_MAX_THREADS
	.align		4
.L_1578:
        /*0134*/ 	.byte	0x04, 0x05
        /*0136*/ 	.short	(.L_1580 - .L_1579)
.L_1579:
        /*0138*/ 	.word	0x00000100
        /*013c*/ 	.word	0x00000001
        /*0140*/ 	.word	0x00000001


	//----- nvinfo : EIATTR_CRS_STACK_SIZE
	.align		4
.L_1580:
        /*0144*/ 	.byte	0x04, 0x1e
        /*0146*/ 	.short	(.L_1582 - .L_1581)
.L_1581:
        /*0148*/ 	.word	0x00000000


	//----- nvinfo : EIATTR_CBANK_PARAM_SIZE
	.align		4
.L_1582:
        /*014c*/ 	.byte	0x03, 0x19
        /*014e*/ 	.short	0x00e8


	//----- nvinfo : EIATTR_PARAM_CBANK
	.align		4
        /*0150*/ 	.byte	0x04, 0x0a
        /*0152*/ 	.short	(.L_1584 - .L_1583)
	.align		4
.L_1583:
        /*0154*/ 	.word	index@(.nv.constant0._ZN10layer_norm31ln_parallel_residual_fwd_kernelINS_13Kernel_traitsIf6__halffS2_fjLj6144ELj1ELj1ELj8ELj16ENS_18Kernel_traits_baseILj6144EfS2_fS2_fjLj256EEEEELb1ELb0ELb0EEEvNS_9FwdParamsE)
        /*0158*/ 	.short	0x0210
        /*015a*/ 	.short	0x00e8


	//----- nvinfo : EIATTR_SW_WAR
	.align		4
.L_1584:
        /*015c*/ 	.byte	0x04, 0x36
        /*015e*/ 	.short	(.L_1586 - .L_1585)
.L_1585:
        /*0160*/ 	.word	0x00000008
.L_1586:


//--------------------- .nv.info._ZN10layer_norm31ln_parallel_residual_fwd_kernelINS_13Kernel_traitsIf6__halffS2_fjLj6144ELj1ELj1ELj8ELj16ENS_18Kernel_traits_baseILj6144EfS2_fS2_fjLj256EEEEELb1ELb0ELb1EEEvNS_9FwdParamsE --------------------------
	.section	.nv.info._ZN10layer_norm31ln_parallel_residual_fwd_kernelINS_13Kernel_traitsIf6__halffS2_fjLj6144ELj1ELj1ELj8ELj16ENS_18Kernel_traits_baseILj6144EfS2_fS2_fjLj256EEEEELb1ELb0ELb1EEEvNS_9FwdParamsE,"",@"SHT_CUDA_INFO"
	.sectionflags	@""
	.align	4


	//----- nvinfo : EIATTR_CUDA_API_VERSION
	.align		4
        /*0000*/ 	.byte	0x04, 0x37
        /*0002*/ 	.short	(.L_1588 - .L_1587)
.L_1587:
        /*0004*/ 	.word	0x00000082


	//----- nvinfo : EIATTR_KPARAM_INFO
	.align		4
.L_1588:
        /*0008*/ 	.byte	0x04, 0x17
        /*000a*/ 	.short	(.L_1590 - .L_1589)
.L_1589:
        /*000c*/ 	.word	0x00000000
        /*0010*/ 	.short	0x0000
        /*0012*/ 	.short	0x0000
        /*0014*/ 	.byte	0x00, 0xf0, 0xa1, 0x03


	//----- nvinfo : EIATTR_SPARSE_MMA_MASK
	.align		4
.L_1590:
        /*0018*/ 	.byte	0x03, 0x50
        /*001a*/ 	.short	0x0000


	//----- nvinfo : EIATTR_MAXREG_COUNT
	.align		4
        /*001c*/ 	.byte	0x03, 0x1b
        /*001e*/ 	.short	0x00ff


	//----- nvinfo : EIATTR_NUM_BARRIERS
	.align		4
        /*0020*/ 	.byte	0x02, 0x4c
        /*0022*/ 	.byte	0x01
	.zero		1


	//----- nvinfo : EIATTR_MERCURY_ISA_VERSION
	.align		4
        /*0024*/ 	.byte	0x03, 0x5f
        /*0026*/ 	.short	0x0101


	//----- nvinfo : EIATTR_COOP_GROUP_MASK_REGIDS
	.align		4
        /*0028*/ 	.byte	0x04, 0x29
        /*002a*/ 	.short	(.L_1592 - .L_1591)


	//   ....[0]....
.L_1591:
        /*002c*/ 	.word	0xffffffff


	//   ....[1]....
        /*0030*/ 	.word	0xffffffff


	//   ....[2]....
        /*0034*/ 	.word	0xffffffff


	//   ....[3]....
        /*0038*/ 	.word	0xffffffff


	//   ....[4]....
        /*003c*/ 	.word	0xffffffff


	//   ....[5]....
        /*0040*/ 	.word	0xffffffff


	//   ....[6]....
        /*0044*/ 	.word	0xffffffff


	//   ....[7]....
        /*0048*/ 	.word	0xffffffff


	//   ....[8]....
        /*004c*/ 	.word	0xffffffff


	//   ....[9]....
        /*0050*/ 	.word	0xffffffff


	//   ....[10]....
        /*0054*/ 	.word	0xffffffff


	//   ....[11]....
        /*0058*/ 	.word	0xffffffff


	//   ....[12]....
        /*005c*/ 	.word	0xffffffff


	//   ....[13]....
        /*0060*/ 	.word	0xffffffff


	//   ....[14]....
        /*0064*/ 	.word	0xffffffff


	//   ....[15]....
        /*0068*/ 	.word	0xffffffff


	//   ....[16]....
        /*006c*/ 	.word	0xffffffff


	//   ....[17]....
        /*0070*/ 	.word	0xffffffff


	//   ....[18]....
        /*0074*/ 	.word	0xffffffff


	//   ....[19]....
        /*0078*/ 	.word	0xffffffff


	//   ....[20]....
        /*007c*/ 	.word	0xffffffff


	//   ....[21]....
        /*0080*/ 	.word	0x050000b8


	//   ....[22]....
        /*0084*/ 	.word	0x050000b8


	//   ....[23]....
        /*0088*/ 	.word	0x050000b8


	//   ....[24]....
        /*008c*/ 	.word	0x050000b8


	//   ....[25]....
        /*0090*/ 	.word	0x050000b8


	//   ....[26]....
        /*0094*/ 	.word	0x050000b8


	//   ....[27]....
        /*0098*/ 	.word	0x050000b8


	//   ....[28]....
        /*009c*/ 	.word	0x050000b8


	//   ....[29]....
        /*00a0*/ 	.word	0x050000b8


	//   ....[30]....
        /*00a4*/ 	.word	0x050000b8


	//----- nvinfo : EIATTR_COOP_GROUP_INSTR_OFFSETS
	.align		4
.L_1592:
        /*00a8*/ 	.byte	0x04, 0x28
        /*00aa*/ 	.short	(.L_1594 - .L_1593)


	//   ....[0]....
.L_1593:
        /*00ac*/ 	.word	0x00011e30


	//   ....[1]....
        /*00b0*/ 	.word	0x00011e50


	//   ....[2]....
        /*00b4*/ 	.word	0x00011e70


	//   ....[3]....
        /*00b8*/ 	.word	0x00011e90


	//   ....[4]....
        /*00bc*/ 	.word	0x00011eb0


	//   ....[5]....
        /*00c0*/ 	.word	0x000121e0


	//   ....[6]....
        /*00c4*/ 	.word	0x00012200


	//   ....[7]....
        /*00c8*/ 	.word	0x00012220


	//   ....[8]....
        /*00cc*/ 	.word	0x00012240


	//   ....[9]....
        /*00d0*/ 	.word	0x00012260


	//   ....[10]....
        /*00d4*/ 	.word	0x000123d0


	//   ....[11]....
        /*00d8*/ 	.word	0x00012430


	//   ....[12]....
        /*00dc*/ 	.word	0x00012450


	//   ....[13]....
        /*00e0*/ 	.word	0x00012480


	//   ....[14]....
        /*00e4*/ 	.word	0x000124a0


	//   ....[15]....
        /*00e8*/ 	.word	0x00012530


	//   ....[16]....
        /*00ec*/ 	.word	0x00012560


	//   ....[17]....
        /*00f0*/ 	.word	0x00012600


	//   ....[18]....
        /*00f4*/ 	.word	0x00012650


	//   ....[19]....
        /*00f8*/ 	.word	0x000126f0


	//   ....[20]....
        /*00fc*/ 	.word	0x00012720


	//   ....[21]....
        /*0100*/ 	.word	0x00013160


	//   ....[22]....
        /*0104*/ 	.word	0x000131d0


	//   ....[23]....
        /*0108*/ 	.word	0x00013240


	//   ....[24]....
        /*010c*/ 	.word	0x000132b0


	//   ....[25]....
        /*0110*/ 	.word	0x00013320


	//   ....[26]....
        /*0114*/ 	.word	0x00013690


	//   ....[27]....
        /*0118*/ 	.word	0x00013700


	//   ....[28]....
        /*011c*/ 	.word	0x00013770


	//   ....[29]....
        /*0120*/ 	.word	0x000137e0


	//   ....[30]....
        /*0124*/ 	.word	0x00013850


	//----- nvinfo : EIATTR_EXIT_INSTR_OFFSETS
	.align		4
.L_1594:
        /*0128*/ 	.byte	0x04, 0x1c
        /*012a*/ 	.short	(.L_1596 - .L_1595)


	//   ....[0]....
.L_1595:
        /*012c*/ 	.word	0x000004c0


	//   ....[1]....
        /*0130*/ 	.word	0x00013100


	//----- nvinfo : EIATTR_MAX_THREADS
	.align		4
.L_1596:
        /*0134*/ 	.byte	0x04, 0x05
        /*0136*/ 	.short	(.L_1598 - .L_1597)
.L_1597:
        /*0138*/ 	.word	0x00000100
        /*013c*/ 	.word	0x00000001
        /*0140*/ 	.word	0x00000001


	//----- nvinfo : EIATTR_CRS_STACK_SIZE
	.align		4
.L_1598:
        /*0144*/ 	.byte	0x04, 0x1e
        /*0146*/ 	.short	(.L_1600 - .L_1599)
.L_1599:
        /*0148*/ 	.word	0x00000000


	//----- nvinfo : EIATTR_CBANK_PARAM_SIZE
	.align		4
.L_1600:
        /*014c*/ 	.byte	0x03, 0x19
        /*014e*/ 	.short	0x00e8


	//----- nvinfo : EIATTR_PARAM_CBANK
	.align		4
        /*0150*/ 	.byte	0x04, 0x0a
        /*0152*/ 	.short	(.L_1602 - .L_1601)
	.align		4
.L_1601:
        /*0154*/ 	.word	index@(.nv.constant0._ZN10layer_norm31ln_parallel_residual_fwd_kernelINS_13Kernel_traitsIf6__halffS2_fjLj6144ELj1ELj1ELj8ELj16ENS_18Kernel_traits_baseILj6144EfS2_fS2_fjLj256EEEEELb1ELb0ELb1EEEvNS_9FwdParamsE)
        /*0158*/ 	.short	0x0210
        /*015a*/ 	.short	0x00e8


	//----- nvinfo : EIATTR_SW_WAR
	.align		4
.L_1602:
        /*015c*/ 	.byte	0x04, 0x36
        /*015e*/ 	.short	(.L_1604 - .L_1603)
.L_1603:
        /*0160*/ 	.word	0x00000008
.L_1604:


//--------------------- .nv.info._ZN10layer_norm31ln_parallel_residual_fwd_kernelINS_13Kernel_traitsIf6__halffS2_fjLj6144ELj1ELj1ELj8ELj16ENS_18Kernel_traits_baseILj6144EfS2_fS2_fjLj256EEEEELb1ELb1ELb0EEEvNS_9FwdParamsE --------------------------
	.section	.nv.info._ZN10layer_norm31ln_parallel_residual_fwd_kernelINS_13Kernel_traitsIf6__halffS2_fjLj6144ELj1ELj1ELj8ELj16ENS_18Kernel_traits_baseILj6144EfS2_fS2_fjLj256EEEEELb1ELb1ELb0EEEvNS_9FwdParamsE,"",@"SHT_CUDA_INFO"
	.sectionflags	@""
	.align	4


	//----- nvinfo : EIATTR_CUDA_API_VERSION
	.align		4
        /*0000*/ 	.byte	0x04, 0x37
        /*0002*/ 	.short	(.L_1606 - .L_1605)
.L_1605:
        /*0004*/ 	.word	0x00000082


	//----- nvinfo : EIATTR_KPARAM_INFO
	.align		4
.L_1606:
        /*0008*/ 	.byte	0x04, 0x17
        /*000a*/ 	.short	(.L_1608 - .L_1607)
.L_1607:
        /*000c*/ 	.word	0x00000000
        /*0010*/ 	.short	0x0000
        /*0012*/ 	.short	0x0000
        /*0014*/ 	.byte	0x00, 0xf0, 0xa1, 0x03


	//----- nvinfo : EIATTR_SPARSE_MMA_MASK
	.align		4
.L_1608:
        /*0018*/ 	.byte	0x03, 0x50
        /*001a*/ 	.short	0x0000


	//----- nvinfo : EIATTR_MAXREG_COUNT
	.align		4
        /*001c*/ 	.byte	0x03, 0x1b
        /*001e*/ 	.short	0x00ff


	//----- nvinfo : EIATTR_NUM_BARRIERS
	.align		4
        /*0020*/ 	.byte	0x02, 0x4c
        /*0022*/ 	.byte	0x01
	.zero		1


	//----- nvinfo : EIATTR_MERCURY_ISA_VERSION
	.align		4
        /*0024*/ 	.byte	0x03, 0x5f
        /*0026*/ 	.short	0x0101


	//----- nvinfo : EIATTR_COOP_GROUP_MASK_REGIDS
	.align		4
        /*0028*/ 	.byte	0x04, 0x29
        /*002a*/ 	.short	(.L_1610 - .L_1609)


	//   ....[0]....
.L_1609:
        /*002c*/ 	.word	0xffffffff


	//   ....[1]....
        /*0030*/ 	.word	0xffffffff


	//   ....[2]....
        /*0034*/ 	.word	0xffffffff


	//   ....[3]....
        /*0038*/ 	.word	0xffffffff


	//   ....[4]....
        /*003c*/ 	.word	0xffffffff


	//   ....[5]....
        /*0040*/ 	.word	0xffffffff


	//   ....[6]....
        /*0044*/ 	.word	0xffffffff


	//   ....[7]....
        /*0048*/ 	.word	0xffffffff


	//   ....[8]....
        /*004c*/ 	.word	0xffffffff


	//   ....[9]....
        /*0050*/ 	.word	0xffffffff


	//   ....[10]....
        /*0054*/ 	.word	0xffffffff


	//   ....[11]....
        /*0058*/ 	.word	0xffffffff


	//   ....[12]....
        /*005c*/ 	.word	0xffffffff


	//   ....[13]....
        /*0060*/ 	.word	0xffffffff


	//   ....[14]....
        /*0064*/ 	.word	0xffffffff


	//   ....[15]....
        /*0068*/ 	.word	0xffffffff


	//   ....[16]....
        /*006c*/ 	.word	0xffffffff


	//   ....[17]....
        /*0070*/ 	.word	0xffffffff


	//   ....[18]....
        /*0074*/ 	.word	0xffffffff


	//   ....[19]....
        /*0078*/ 	.word	0xffffffff


	//   ....[20]....
        /*007c*/ 	.word	0xffffffff


	//   ....[21]....
        /*0080*/ 	.word	0x05000076


	//   ....[22]....
        /*0084*/ 	.word	0x05000076


	//   ....[23]....
        /*0088*/ 	.word	0x05000076


	//   ....[24]....
        /*008c*/ 	.word	0x05000076


	//   ....[25]....
        /*0090*/ 	.word	0x05000076


	//   ....[26]....
        /*0094*/ 	.word	0x05000076


	//   ....[27]....
        /*0098*/ 	.word	0x05000076


	//   ....[28]....
        /*009c*/ 	.word	0x05000076


	//   ....[29]....
        /*00a0*/ 	.word	0x05000076


	//   ....[30]....
        /*00a4*/ 	.word	0x05000076


	//----- nvinfo : EIATTR_COOP_GROUP_INSTR_OFFSETS
	.align		4
.L_1610:
        /*00a8*/ 	.byte	0x04, 0x28
        /*00aa*/ 	.short	(.L_1612 - .L_1611)


	//   ....[0]....
.L_1611:
        /*00ac*/ 	.word	0x000120c0


	//   ....[1]....
        /*00b0*/ 	.word	0x000120e0


	//   ....[2]....
        /*00b4*/ 	.word	0x00012100


	//   ....[3]....
        /*00b8*/ 	.word	0x00012120


	//   ....[4]....
        /*00bc*/ 	.word	0x00012140


	//   ....[5]....
        /*00c0*/ 	.word	0x00012480


	//   ....[6]....
        /*00c4*/ 	.word	0x000124a0


	//   ....[7]....
        /*00c8*/ 	.word	0x000124c0


	//   ....[8]....
        /*00cc*/ 	.word	0x000124e0


	//   ....[9]....
        /*00d0*/ 	.word	0x00012500


	//   ....[10]....
        /*00d4*/ 	.word	0x00012650


	//   ....[11]....
        /*00d8*/ 	.word	0x000126d0


	//   ....[12]....
        /*00dc*/ 	.word	0x000126e0


	//   ....[13]....
        /*00e0*/ 	.word	0x00012750


	//   ....[14]....
        /*00e4*/ 	.word	0x00012790


	//   ....[15]....
        /*00e8*/ 	.word	0x00012800


	//   ....[16]....
        /*00ec*/ 	.word	0x00012870


	//   ....[17]....
        /*00f0*/ 	.word	0x000128a0


	//   ....[18]....
        /*00f4*/ 	.word	0x000128c0


	//   ....[19]....
        /*00f8*/ 	.word	0x000129d0


	//   ....[20]....
        /*00fc*/ 	.word	0x000129e0


	//   ....[21]....
        /*0100*/ 	.word	0x000131d0


	//   ....[22]....
        /*0104*/ 	.word	0x00013240


	//   ....[23]....
        /*0108*/ 	.word	0x000132b0


	//   ....[24]....
        /*010c*/ 	.word	0x00013320


	//   ....[25]....
        /*0110*/ 	.word	0x00013390


	//   ....[26]....
        /*0114*/ 	.word	0x00013720


	//   ....[27]....
        /*0118*/ 	.word	0x00013790


	//   ....[28]....
        /*011c*/ 	.word	0x00013800


	//   ....[29]....
        /*0120*/ 	.word	0x00013870


	//   ....[30]....
        /*0124*/ 	.word	0x000138e0


	//----- nvinfo : EIATTR_EXIT_INSTR_OFFSETS
	.align		4
.L_1612:
        /*0128*/ 	.byte	0x04, 0x1c
        /*012a*/ 	.short	(.L_1614 - .L_1613)


	//   ....[0]....
.L_1613:
        /*012c*/ 	.word	0x00000940


	//   ....[1]....
        /*0130*/ 	.word	0x00013170


	//----- nvinfo : EIATTR_MAX_THREADS
	.align		4
.L_1614:
        /*0134*/ 	.byte	0x04, 0x05
        /*0136*/ 	.short	(.L_1616 - .L_1615)
.L_1615:
        /*0138*/ 	.word	0x00000100
        /*013c*/ 	.word	0x00000001
        /*0140*/ 	.word	0x00000001


	//----- nvinfo : EIATTR_CRS_STACK_SIZE
	.align		4
.L_1616:
        /*0144*/ 	.byte	0x04, 0x1e
        /*0146*/ 	.short	(.L_1618 - .L_1617)
.L_1617:
        /*0148*/ 	.word	0x00000000


	//----- nvinfo : EIATTR_CBANK_PARAM_SIZE
	.align		4
.L_1618:
        /*014c*/ 	.byte	0x03, 0x19
        /*014e*/ 	.short	0x00e8


	//----- nvinfo : EIATTR_PARAM_CBANK
	.align		4
        /*0150*/ 	.byte	0x04, 0x0a
        /*0152*/ 	.short	(.L_1620 - .L_1619)
	.align		4
.L_1619:
        /*0154*/ 	.word	index@(.nv.constant0._ZN10layer_norm31ln_parallel_residual_fwd_kernelINS_13Kernel_traitsIf6__halffS2_fjLj6144ELj1ELj1ELj8ELj16ENS_18Kernel_traits_baseILj6144EfS2_fS2_fjLj256EEEEELb1ELb1ELb0EEEvNS_9FwdParamsE)
        /*0158*/ 	.short	0x0210
        /*015a*/ 	.short	0x00e8


	//----- nvinfo : EIATTR_SW_WAR
	.align		4
.L_1620:
        /*015c*/ 	.byte	0x04, 0x36
        /*015e*/ 	.short	(.L_1622 - .L_1621)
.L_1621:
        /*0160*/ 	.word	0x00000008
.L_1622:


//--------------------- .nv.info._ZN10layer_norm31ln_parallel_residual_fwd_kernelINS_13Kernel_traitsIf6__halffS2_fjLj6144ELj1ELj1ELj8ELj16ENS_18Kernel_traits_baseILj6144EfS2_fS2_fjLj256EEEEELb1ELb1ELb1EEEvNS_9FwdParamsE --------------------------
	.section	.nv.info._ZN10layer_norm31ln_parallel_residual_fwd_kernelINS_13Kernel_traitsIf6__halffS2_fjLj6144ELj1ELj1ELj8ELj16ENS_18Kernel_traits_baseILj6144EfS2_fS2_fjLj256EEEEELb1ELb1ELb1EEEvNS_9FwdParamsE,"",@"SHT_CUDA_INFO"
	.sectionflags	@""
	.align	4


	//----- nvinfo : EIATTR_CUDA_API_VERSION
	.align		4
        /*0000*/ 	.byte	0x04, 0x37
        /*0002*/ 	.short	(.L_1624 - .L_1623)
.L_1623:
        /*0004*/ 	.word	0x00000082


	//----- nvinfo : EIATTR_KPARAM_INFO
	.align		4
.L_1624:
        /*0008*/ 	.byte	0x04, 0x17
        /*000a*/ 	.short	(.L_1626 - .L_1625)
.L_1625:
        /*000c*/ 	.word	0x00000000
        /*0010*/ 	.short	0x0000
        /*0012*/ 	.short	0x0000
        /*0014*/ 	.byte	0x00, 0xf0, 0xa1, 0x03


	//----- nvinfo : EIATTR_SPARSE_MMA_MASK
	.align		4
.L_1626:
        /*0018*/ 	.byte	0x03, 0x50
        /*001a*/ 	.short	0x0000


	//----- nvinfo : EIATTR_MAXREG_COUNT
	.align		4
        /*001c*/ 	.byte	0x03, 0x1b
        /*001e*/ 	.short	0x00ff


	//----- nvinfo : EIATTR_NUM_BARRIERS
	.align		4
        /*0020*/ 	.byte	0x02, 0x4c
        /*0022*/ 	.byte	0x01
	.zero		1


	//----- nvinfo : EIATTR_MERCURY_ISA_VERSION
	.align		4
        /*0024*/ 	.byte	0x03, 0x5f
        /*0026*/ 	.short	0x0101


	//----- nvinfo : EIATTR_COOP_GROUP_MASK_REGIDS
	.align		4
        /*0028*/ 	.byte	0x04, 0x29
        /*002a*/ 	.short	(.L_1628 - .L_1627)


	//   ....[0]....
.L_1627:
        /*002c*/ 	.word	0xffffffff


	//   ....[1]....
        /*0030*/ 	.word	0xffffffff


	//   ....[2]....
        /*0034*/ 	.word	0xffffffff


	//   ....[3]....
        /*0038*/ 	.word	0xffffffff


	//   ....[4]....
        /*003c*/ 	.word	0xffffffff


	//   ....[5]....
        /*0040*/ 	.word	0xffffffff


	//   ....[6]....
        /*0044*/ 	.word	0xffffffff


	//   ....[7]....
        /*0048*/ 	.word	0xffffffff


	//   ....[8]....
        /*004c*/ 	.word	0xffffffff


	//   ....[9]....
        /*0050*/ 	.word	0xffffffff


	//   ....[10]....
        /*0054*/ 	.word	0xffffffff


	//   ....[11]....
        /*0058*/ 	.word	0xffffffff


	//   ....[12]....
        /*005c*/ 	.word	0xffffffff


	//   ....[13]....
        /*0060*/ 	.word	0xffffffff


	//   ....[14]....
        /*0064*/ 	.word	0xffffffff


	//   ....[15]....
        /*0068*/ 	.word	0xffffffff


	//   ....[16]....
        /*006c*/ 	.word	0xffffffff


	//   ....[17]....
        /*0070*/ 	.word	0xffffffff


	//   ....[18]....
        /*0074*/ 	.word	0xffffffff


	//   ....[19]....
        /*0078*/ 	.word	0xffffffff


	//   ....[20]....
        /*007c*/ 	.word	0xffffffff


	//   ....[21]....
        /*0080*/ 	.word	0x05000077


	//   ....[22]....
        /*0084*/ 	.word	0x05000077


	//   ....[23]....
        /*0088*/ 	.word	0x05000077


	//   ....[24]....
        /*008c*/ 	.word	0x05000077


	//   ....[25]....
        /*0090*/ 	.word	0x05000077


	//   ....[26]....
        /*0094*/ 	.word	0x05000077


	//   ....[27]....
        /*0098*/ 	.word	0x05000077


	//   ....[28]....
        /*009c*/ 	.word	0x05000077


	//   ....[29]....
        /*00a0*/ 	.word	0x05000077


	//   ....[30]....
        /*00a4*/ 	.word	0x05000077


	//----- nvinfo : EIATTR_COOP_GROUP_INSTR_OFFSETS
	.align		4
.L_1628:
        /*00a8*/ 	.byte	0x04, 0x28
        /*00aa*/ 	.short	(.L_1630 - .L_1629)


	//   ....[0]....
.L_1629:
        /*00ac*/ 	.word	0x00011b10


	//   ....[1]....
        /*00b0*/ 	.word	0x00011b30


	//   ....[2]....
        /*00b4*/ 	.word	0x00011b50


	//   ....[3]....
        /*00b8*/ 	.word	0x00011b70


	//   ....[4]....
        /*00bc*/ 	.word	0x00011b90


	//   ....[5]....
        /*00c0*/ 	.word	0x00011ec0


	//   ....[6]....
        /*00c4*/ 	.word	0x00011ee0


	//   ....[7]....
        /*00c8*/ 	.word	0x00011f00


	//   ....[8]....
        /*00cc*/ 	.word	0x00011f20


	//   ....[9]....
        /*00d0*/ 	.word	0x00011f40


	//   ....[10]....
        /*00d4*/ 	.word	0x000120b0


	//   ....[11]....
        /*00d8*/ 	.word	0x00012120


	//   ....[12]....
        /*00dc*/ 	.word	0x00012140


	//   ....[13]....
        /*00e0*/ 	.word	0x00012190


	//   ....[14]....
        /*00e4*/ 	.word	0x000121c0


	//   ....[15]....
        /*00e8*/ 	.word	0x00012230


	//   ....[16]....
        /*00ec*/ 	.word	0x00012280


	//   ....[17]....
        /*00f0*/ 	.word	0x000122e0


	//   ....[18]....
        /*00f4*/ 	.word	0x00012310


	//   ....[19]....
        /*00f8*/ 	.word	0x000123e0


	//   ....[20]....
        /*00fc*/ 	.word	0x00012400


	//   ....[21]....
        /*0100*/ 	.word	0x00012b30


	//   ....[22]....
        /*0104*/ 	.word	0x00012ba0


	//   ....[23]....
        /*0108*/ 	.word	0x00012c10


	//   ....[24]....
        /*010c*/ 	.word	0x00012c80


	//   ....[25]....
        /*0110*/ 	.word	0x00012cf0


	//   ....[26]....
        /*0114*/ 	.word	0x00013070


	//   ....[27]....
        /*0118*/ 	.word	0x000130e0


	//   ....[28]....
        /*011c*/ 	.word	0x00013150


	//   ....[29]....
        /*0120*/ 	.word	0x000131c0


	//   ....[30]....
        /*0124*/ 	.word	0x00013230


	//----- nvinfo : EIATTR_EXIT_INSTR_OFFSETS
	.align		4
.L_1630:
        /*0128*/ 	.byte	0x04, 0x1c
        /*012a*/ 	.short	(.L_1632 - .L_1631)


	//   ....[0]....
.L_1631:
        /*012c*/ 	.word	0x00000690


	//   ....[1]....
        /*0130*/ 	.word	0x00012ae0


	//----- nvinfo : EIATTR_MAX_THREADS
	.align		4
.L_1632:
        /*0134*/ 	.byte	0x04, 0x05
        /*0136*/ 	.short	(.L_1634 - .L_1633)
.L_1633:
        /*0138*/ 	.word	0x00000100
        /*013c*/ 	.word	0x00000001
        /*0140*/ 	.word	0x00000001


	//----- nvinfo : EIATTR_CRS_STACK_SIZE
	.align		4
.L_1634:
        /*0144*/ 	.byte	0x04, 0x1e
        /*0146*/ 	.short	(.L_1636 - .L_1635)
.L_1635:
        /*0148*/ 	.word	0x00000000


	//----- nvinfo : EIATTR_CBANK_PARAM_SIZE
	.align		4
.L_1636:
        /*014c*/ 	.byte	0x03, 0x19
        /*014e*/ 	.short	0x00e8


	//----- nvinfo : EIATTR_PARAM_CBANK
	.align		4
        /*0150*/ 	.byte	0x04, 0x0a
        /*0152*/ 	.short	(.L_1638 - .L_1637)
	.align		4
.L_1637:
        /*0154*/ 	.word	index@(.nv.constant0._ZN10layer_norm31ln_parallel_residual_fwd_kernelINS_13Kernel_traitsIf6__halffS2_fjLj6144ELj1ELj1ELj8ELj16ENS_18Kernel_traits_baseILj6144EfS2_fS2_fjLj256EEEEELb1ELb1ELb1EEEvNS_9FwdParamsE)
        /*0158*/ 	.short	0x0210
        /*015a*/ 	.short	0x00e8


	//----- nvinfo : EIATTR_SW_WAR
	.align		4
.L_1638:
        /*015c*/ 	.byte	0x04, 0x36
        /*015e*/ 	.short	(.L_1640 - .L_1639)
.L_1639:
        /*0160*/ 	.word	0x00000008
.L_1640:


//--------------------- .nv.info._ZN10layer_norm31ln_parallel_residual_fwd_kernelINS_13Kernel_traitsI6__halfffffjLj6144ELj1ELj1ELj8ELj16ENS_18Kernel_traits_baseILj6144ES2_ffffjLj256EEEEELb0ELb0ELb0EEEvNS_9FwdParamsE --------------------------
	.section	.nv.info._ZN10layer_norm31ln_parallel_residual_fwd_kernelINS_13Kernel_traitsI6__halfffffjLj6144ELj1ELj1ELj8ELj16ENS_18Kernel_traits_baseILj6144ES2_ffffjLj256EEEEELb0ELb0ELb0EEEvNS_9FwdParamsE,"",@"SHT_CUDA_INFO"
	.sectionflags	@""
	.align	4


	//----- nvinfo : EIATTR_CUDA_API_VERSION
	.align		4
        /*0000*/ 	.byte	0x04, 0x37
        /*0002*/ 	.short	(.L_1642 - .L_1641)
.L_1641:
        /*0004*/ 	.word	0x00000082


	//----- nvinfo : EIATTR_KPARAM_INFO
	.align		4
.L_1642:
        /*0008*/ 	.byte	0x04, 0x17
        /*000a*/ 	.short	(.L_1644 - .L_1643)
.L_1643:
        /*000c*/ 	.word	0x00000000
        /*0010*/ 	.short	0x0000
        /*0012*/ 	.short	0x0000
        /*0014*/ 	.byte	0x00, 0xf0, 0xa1, 0x03


	//----- nvinfo : EIATTR_SPARSE_MMA_MASK
	.align		4
.L_1644:
        /*0018*/ 	.byte	0x03, 0x50
        /*001a*/ 	.short	0x0000


	//----- nvinfo : EIATTR_MAXREG_COUNT
	.align		4
        /*001c*/ 	.byte	0x03, 0x1b
        /*001e*/ 	.short	0x00ff


	//----- nvinfo : EIATTR_NUM_BARRIERS
	.align		4
        /*0020*/ 	.byte	0x02, 0x4c
        /*0022*/ 	.byte	0x01
	.zero		1


	//----- nvinfo : EIATTR_MERCURY_ISA_VERSION
	.align		4
        /*0024*/ 	.byte	0x03, 0x5f
        /*0026*/ 	.short	0x0101


	//----- nvinfo : EIATTR_COOP_GROUP_MASK_REGIDS
	.align		4
        /*0028*/ 	.byte	0x04, 0x29
        /*002a*/ 	.short	(.L_1646 - .L_1645)


	//   ....[0]....
.L_1645:
        /*002c*/ 	.word	0xffffffff


	//   ....[1]....
        /*0030*/ 	.word	0xffffffff


	//   ....[2]....
        /*0034*/ 	.word	0xffffffff


	//   ....[3]....
        /*0038*/ 	.word	0xffffffff


	//   ....[4]....
        /*003c*/ 	.word	0xffffffff


	//   ....[5]....
        /*0040*/ 	.word	0xffffffff


	//   ....[6]....
        /*0044*/ 	.word	0xffffffff


	//   ....[7]....
        /*0048*/ 	.word	0xffffffff


	//   ....[8]....
        /*004c*/ 	.word	0xffffffff


	//   ....[9]....
        /*0050*/ 	.word	0xffffffff


	//   ....[10]....
        /*0054*/ 	.word	0xffffffff


	//   ....[11]....
        /*0058*/ 	.word	0xffffffff


	//   ....[12]....
        /*005c*/ 	.word	0xffffffff


	//   ....[13]....
        /*0060*/ 	.word	0xffffffff


	//   ....[14]....
        /*0064*/ 	.word	0xffffffff


	//   ....[15]....
        /*0068*/ 	.word	0xffffffff


	//   ....[16]....
        /*006c*/ 	.word	0xffffffff


	//   ....[17]....
        /*0070*/ 	.word	0xffffffff


	//   ....[18]....
        /*0074*/ 	.word	0xffffffff


	//   ....[19]....
        /*0078*/ 	.word	0xffffffff


	//   ....[20]....
        /*007c*/ 	.word	0xffffffff


	//   ....[21]....
        /*0080*/ 	.word	0x0500002e


	//   ....[22]....
        /*0084*/ 	.word	0x0500002e


	//   ....[23]....
        /*0088*/ 	.word	0x0500002e


	//   ....[24]....
        /*008c*/ 	.word	0x0500002e


	//   ....[25]....
        /*0090*/ 	.word	0x0500002e


	//   ....[26]....
        /*0094*/ 	.word	0x0500002e


	//   ....[27]....
        /*0098*/ 	.word	0x0500002e


	//   ....[28]....
        /*009c*/ 	.word	0x0500002e


	//   ....[29]....
        /*00a0*/ 	.word	0x0500002e


	//   ....[30]....
        /*00a4*/ 	.word	0x0500002e


	//----- nvinfo : EIATTR_COOP_GROUP_INSTR_OFFSETS
	.align		4
.L_1646:
        /*00a8*/ 	.byte	0x04, 0x28
        /*00aa*/ 	.short	(.L_1648 - .L_1647)


	//   ....[0]....
.L_1647:
        /*00ac*/ 	.word	0x00003440


	//   ....[1]....
        /*00b0*/ 	.word	0x00003470


	//   ....[2]....
        /*00b4*/ 	.word	0x00003490


	//   ....[3]....
        /*00b8*/ 	.word	0x000034b0


	//   ....[4]....
        /*00bc*/ 	.word	0x000034d0


	//   ....[5]....
        /*00c0*/ 	.word	0x00003810


	//   ....[6]....
        /*00c4*/ 	.word	0x00003830


	//   ....[7]....
        /*00c8*/ 	.word	0x00003850


	//   ....[8]....
        /*00cc*/ 	.word	0x00003870


	//   ....[9]....
        /*00d0*/ 	.word	0x00003890


	//   ....[10]....
        /*00d4*/ 	.word	0x00003a30


	//   ....[11]....
        /*00d8*/ 	.word	0x00003a70


	//   ....[12]....
        /*00dc*/ 	.word	0x00003aa0


	//   ....[13]....
        /*00e0*/ 	.word	0x00003ae0


	//   ....[14]....
        /*00e4*/ 	.word	0x00003b40


	//   ....[15]....
        /*00e8*/ 	.word	0x00003ba0


	//   ....[16]....
        /*00ec*/ 	.word	0x00003bd0


	//   ....[17]....
        /*00f0*/ 	.word	0x00003c10


	//   ....[18]....
        /*00f4*/ 	.word	0x00003cb0


	//   ....[19]....
        /*00f8*/ 	.word	0x00003d20


	//   ....[20]....
        /*00fc*/ 	.word	0x00003d90


	//   ....[21]....
        /*0100*/ 	.word	0x000048d0


	//   ....[22]....
        /*0104*/ 	.word	0x00004940


	//   ....[23]....
        /*0108*/ 	.word	0x000049b0


	//   ....[24]....
        /*010c*/ 	.word	0x00004a20


	//   ....[25]....
        /*0110*/ 	.word	0x00004a90


	//   ....[26]....
        /*0114*/ 	.word	0x00004e30


	//   ....[27]....
        /*0118*/ 	.word	0x00004ea0


	//   ....[28]....
        /*011c*/ 	.word	0x00004f10


	//   ....[29]....
        /*0120*/ 	.word	0x00004f80


	//   ....[30]....
        /*0124*/ 	.word	0x00004ff0


	//----- nvinfo : EIATTR_EXIT_INSTR_OFFSETS
	.align		4
.L_1648:
        /*0128*/ 	.byte	0x04, 0x1c
        /*012a*/ 	.short	(.L_1650 - .L_1649)


	//   ....[0]....
.L_1649:
        /*012c*/ 	.word	0x00000be0


	//   ....[1]....
        /*0130*/ 	.word	0x00004870


	//----- nvinfo : EIATTR_MAX_THREADS
	.align		4
.L_1650:
        /*0134*/ 	.byte	0x04, 0x05
        /*0136*/ 	.short	(.L_1652 - .L_1651)
.L_1651:
        /*0138*/ 	.word	0x00000100
        /*013c*/ 	.word	0x00000001
        /*0140*/ 	.word	0x00000001


	//----- nvinfo : EIATTR_CRS_STACK_SIZE
	.align		4
.L_1652:
        /*0144*/ 	.byte	0x04, 0x1e
        /*0146*/ 	.short	(.L_1654 - .L_1653)
.L_1653:
        /*0148*/ 	.word	0x00000000


	//----- nvinfo : EIATTR_CBANK_PARAM_SIZE
	.align		4
.L_1654:
        /*014c*/ 	.byte	0x03, 0x19
        /*014e*/ 	.short	0x00e8


	//----- nvinfo : EIATTR_PARAM_CBANK
	.align		4
        /*0150*/ 	.byte	0x04, 0x0a
        /*0152*/ 	.short	(.L_1656 - .L_1655)
	.align		4
.L_1655:
        /*0154*/ 	.word	index@(.nv.constant0._ZN10layer_norm31ln_parallel_residual_fwd_kernelINS_13Kernel_traitsI6__halfffffjLj6144ELj1ELj1ELj8ELj16ENS_18Kernel_traits_baseILj6144ES2_ffffjLj256EEEEELb0ELb0ELb0EEEvNS_9FwdParamsE)
        /*0158*/ 	.short	0x0210
        /*015a*/ 	.short	0x00e8


	//----- nvinfo : EIATTR_SW_WAR
	.align		4
.L_1656:
        /*015c*/ 	.byte	0x04, 0x36
        /*015e*/ 	.short	(.L_1658 - .L_1657)
.L_1657:
        /*0160*/ 	.word	0x00000008
.L_1658:


//--------------------- .nv.info._ZN10layer_norm31ln_parallel_residual_fwd_kernelINS_13Kernel_traitsI6__halfffffjLj6144ELj1ELj1ELj8ELj16ENS_18Kernel_traits_baseILj6144ES2_ffffjLj256EEEEELb0ELb0ELb1EEEvNS_9FwdParamsE --------------------------
	.section	.nv.info._ZN10layer_norm31ln_parallel_residual_fwd_kernelINS_13Kernel_traitsI6__halfffffjLj6144ELj1ELj1ELj8ELj16ENS_18Kernel_traits_baseILj6144ES2_ffffjLj256EEEEELb0ELb0ELb1EEEvNS_9FwdParamsE,"",@"SHT_CUDA_INFO"
	.sectionflags	@""
	.align	4


	//----- nvinfo : EIATTR_CUDA_API_VERSION
	.align		4
        /*0000*/ 	.byte	0x04, 0x37
        /*0002*/ 	.short	(.L_1660 - .L_1659)
.L_1659:
        /*0004*/ 	.word	0x00000082


	//----- nvinfo : EIATTR_KPARAM_INFO
	.align		4
.L_1660:
        /*0008*/ 	.byte	0x04, 0x17
        /*000a*/ 	.short	(.L_1662 - .L_1661)
.L_1661:
        /*000c*/ 	.word	0x00000000
        /*0010*/ 	.short	0x0000
        /*0012*/ 	.short	0x0000
        /*0014*/ 	.byte	0x00, 0xf0, 0xa1, 0x03


	//----- nvinfo : EIATTR_SPARSE_MMA_MASK
	.align		4
.L_1662:
        /*0018*/ 	.byte	0x03, 0x50
        /*001a*/ 	.short	0x0000


	//----- nvinfo : EIATTR_MAXREG_COUNT
	.align		4
        /*001c*/ 	.byte	0x03, 0x1b
        /*001e*/ 	.short	0x00ff


	//----- nvinfo : EIATTR_NUM_BARRIERS
	.align		4
        /*0020*/ 	.byte	0x02, 0x4c
        /*0022*/ 	.byte	0x01
	.zero		1


	//----- nvinfo : EIATTR_MERCURY_ISA_VERSION
	.align		4
        /*0024*/ 	.byte	0x03, 0x5f
        /*0026*/ 	.short	0x0101


	//----- nvinfo : EIATTR_COOP_GROUP_MASK_REGIDS
	.align		4
        /*0028*/ 	.byte	0x04, 0x29
        /*002a*/ 	.short	(.L_1664 - .L_1663)


	//   ....[0]....
.L_1663:
        /*002c*/ 	.word	0xffffffff


	//   ....[1]....
        /*0030*/ 	.word	0xffffffff


	//   ....[2]....
        /*0034*/ 	.word	0xffffffff


	//   ....[3]....
        /*0038*/ 	.word	0xffffffff


	//   ....[4]....
        /*003c*/ 	.word	0xffffffff


	//   ....[5]....
        /*0040*/ 	.word	0xffffffff


	//   ....[6]....
        /*0044*/ 	.word	0xffffffff


	//   ....[7]....
        /*0048*/ 	.word	0xffffffff


	//   ....[8]....
        /*004c*/ 	.word	0xffffffff


	//   ....[9]....
        /*0050*/ 	.word	0xffffffff


	//   ....[10]....
        /*0054*/ 	.word	0xffffffff


	//   ....[11]....
        /*0058*/ 	.word	0xffffffff


	//   ....[12]....
        /*005c*/ 	.word	0xffffffff


	//   ....[13]....
        /*0060*/ 	.word	0xffffffff


	//   ....[14]....
        /*0064*/ 	.word	0xffffffff


	//   ....[15]....
        /*0068*/ 	.word	0xffffffff


	//   ....[16]....
        /*006c*/ 	.word	0xffffffff


	//   ....[17]....
        /*0070*/ 	.word	0xffffffff


	//   ....[18]....
        /*0074*/ 	.word	0xffffffff


	//   ....[19]....
        /*0078*/ 	.word	0xffffffff


	//   ....[20]....
        /*007c*/ 	.word	0xffffffff


	//   ....[21]....
        /*0080*/ 	.word	0x05000092


	//   ....[22]....
        /*0084*/ 	.word	0x05000092


	//   ....[23]....
        /*0088*/ 	.word	0x05000092


	//   ....[24]....
        /*008c*/ 	.word	0x05000092


	//   ....[25]....
        /*0090*/ 	.word	0x05000092


	//   ....[26]....
        /*0094*/ 	.word	0x05000092


	//   ....[27]....
        /*0098*/ 	.word	0x05000092


	//   ....[28]....
        /*009c*/ 	.word	0x05000092


	//   ....[29]....
        /*00a0*/ 	.word	0x05000092


	//   ....[30]....
        /*00a4*/ 	.word	0x05000092


	//----- nvinfo : EIATTR_COOP_GROUP_INSTR_OFFSETS
	.align		4
.L_1664:
        /*00a8*/ 	.byte	0x04, 0x28
        /*00aa*/ 	.short	(.L_1666 - .L_1665)


	//   ....[0]....
.L_1665:
        /*00ac*/ 	.word	0x000025b0


	//   ....[1]....
        /*00b0*/ 	.word	0x000025d0


	//   ....[2]....
        /*00b4*/ 	.word	0x000025f0


	//   ....[3]....
        /*00b8*/ 	.word	0x00002610


	//   ....[4]....
        /*00bc*/ 	.word	0x00002630


	//   ....[5]....
        /*00c0*/ 	.word	0x00002960


	//   ....[6]....
        /*00c4*/ 	.word	0x00002980


	//   ....[7]....
        /*00c8*/ 	.word	0x000029a0


	//   ....[8]....
        /*00cc*/ 	.word	0x000029c0


	//   ....[9]....
        /*00d0*/ 	.word	0x000029e0


	//   ....[10]....
        /*00d4*/ 	.word	0x00002b40


	//   ....[11]....
        /*00d8*/ 	.word	0x00002b90


	//   ....[12]....
        /*00dc*/ 	.word	0x00002bc0


	//   ....[13]....
        /*00e0*/ 	.word	0x00002bd0


	//   ....[14]....
        /*00e4*/ 	.word	0x00002c30


	//   ....[15]....
        /*00e8*/ 	.word	0x00002cb0


	//   ....[16]....
        /*00ec*/ 	.word	0x00002cd0


	//   ....[17]....
        /*00f0*/ 	.word	0x00002d60


	//   ....[18]....
        /*00f4*/ 	.word	0x00002dd0


	//   ....[19]....
        /*00f8*/ 	.word	0x00002e70


	//   ....[20]....
        /*00fc*/ 	.word	0x00002eb0


	//   ....[21]....
        /*0100*/ 	.word	0x000037a0


	//   ....[22]....
        /*0104*/ 	.word	0x00003810


	//   ....[23]....
        /*0108*/ 	.word	0x00003880


	//   ....[24]....
        /*010c*/ 	.word	0x000038f0


	//   ....[25]....
        /*0110*/ 	.word	0x00003960


	//   ....[26]....
        /*0114*/ 	.word	0x00003cd0


	//   ....[27]....
        /*0118*/ 	.word	0x00003d40


	//   ....[28]....
        /*011c*/ 	.word	0x00003db0


	//   ....[29]....
        /*0120*/ 	.word	0x00003e20


	//   ....[30]....
        /*0124*/ 	.word	0x00003e90


	//----- nvinfo : EIATTR_EXIT_INSTR_OFFSETS
	.align		4
.L_1666:
        /*0128*/ 	.byte	0x04, 0x1c
        /*012a*/ 	.short	(.L_1668 - .L_1667)


	//   ....[0]....
.L_1667:
        /*012c*/ 	.word	0x000002b0


	//   ....[1]....
        /*0130*/ 	.word	0x00003740


	//----- nvinfo : EIATTR_MAX_THREADS
	.align		4
.L_1668:
        /*0134*/ 	.byte	0x04, 0x05
        /*0136*/ 	.short	(.L_1670 - .L_1669)
.L_1669:
        /*0138*/ 	.word	0x00000100
        /*013c*/ 	.word	0x00000001
        /*0140*/ 	.word	0x00000001


	//----- nvinfo : EIATTR_CRS_STACK_SIZE
	.align		4
.L_1670:
        /*0144*/ 	.byte	0x04, 0x1e
        /*0146*/ 	.short	(.L_1672 - .L_1671)
.L_1671:
        /*0148*/ 	.word	0x00000000


	//----- nvinfo : EIATTR_CBANK_PARAM_SIZE
	.align		4
.L_1672:
        /*014c*/ 	.byte	0x03, 0x19
        /*014e*/ 	.short	0x00e8


	//----- nvinfo : EIATTR_PARAM_CBANK
	.align		4
        /*0150*/ 	.byte	0x04, 0x0a
        /*0152*/ 	.short	(.L_1674 - .L_1673)
	.align		4
.L_1673:
        /*0154*/ 	.word	index@(.nv.constant0._ZN10layer_norm31ln_parallel_residual_fwd_kernelINS_13Kernel_traitsI6__halfffffjLj6144ELj1ELj1ELj8ELj16ENS_18Kernel_traits_baseILj6144ES2_ffffjLj256EEEEELb0ELb0ELb1EEEvNS_9FwdParamsE)
        /*0158*/ 	.short	0x0210
        /*015a*/ 	.short	0x00e8


	//----- nvinfo : EIATTR_SW_WAR
	.align		4
.L_1674:
        /*015c*/ 	.byte	0x04, 0x36
        /*015e*/ 	.short	(.L_1676 - .L_1675)
.L_1675:
        /*0160*/ 	.word	0x00000008
.L_1676:


//--------------------- .nv.info._ZN10layer_norm31ln_parallel_residual_fwd_kernelINS_13Kernel_traitsI6__halfffffjLj6144ELj1ELj1ELj8ELj16ENS_18Kernel_traits_baseILj6144ES2_ffffjLj256EEEEELb0ELb1ELb0EEEvNS_9FwdParamsE --------------------------
	.section	.nv.info._ZN10layer_norm31ln_parallel_residual_fwd_kernelINS_13Kernel_traitsI6__halfffffjLj6144ELj1ELj1ELj8ELj16ENS_18Kernel_traits_baseILj6144ES2_ffffjLj256EEEEELb0ELb1ELb0EEEvNS_9FwdParamsE,"",@"SHT_CUDA_INFO"
	.sectionflags	@""
	.align	4


	//----- nvinfo : EIATTR_CUDA_API_VERSION
	.align		4
        /*0000*/ 	.byte	0x04, 0x37
        /*0002*/ 	.short	(.L_1678 - .L_1677)
.L_1677:
        /*0004*/ 	.word	0x00000082


	//----- nvinfo : EIATTR_KPARAM_INFO
	.align		4
.L_1678:
        /*0008*/ 	.byte	0x04, 0x17
        /*000a*/ 	.short	(.L_1680 - .L_1679)
.L_1679:
        /*000c*/ 	.word	0x00000000
        /*0010*/ 	.short	0x0000
        /*0012*/ 	.short	0x0000
        /*0014*/ 	.byte	0x00, 0xf0, 0xa1, 0x03


	//----- nvinfo : EIATTR_SPARSE_MMA_MASK
	.align		4
.L_1680:
        /*0018*/ 	.byte	0x03, 0x50
        /*001a*/ 	.short	0x0000


	//----- nvinfo : EIATTR_MAXREG_COUNT
	.align		4
        /*001c*/ 	.byte	0x03, 0x1b
        /*001e*/ 	.short	0x00ff


	//----- nvinfo : EIATTR_NUM_BARRIERS
	.align		4
        /*0020*/ 	.byte	0x02, 0x4c
        /*0022*/ 	.byte	0x01
	.zero		1


	//----- nvinfo : EIATTR_MERCURY_ISA_VERSION
	.align		4
        /*0024*/ 	.byte	0x03, 0x5f
        /*0026*/ 	.short	0x0101


	//----- nvinfo : EIATTR_COOP_GROUP_MASK_REGIDS
	.align		4
        /*0028*/ 	.byte	0x04, 0x29
        /*002a*/ 	.short	(.L_1682 - .L_1681)


	//   ....[0]....
.L_1681:
        /*002c*/ 	.word	0xffffffff


	//   ....[1]....
        /*0030*/ 	.word	0xffffffff


	//   ....[2]....
        /*0034*/ 	.word	0xffffffff


	//   ....[3]....
        /*0038*/ 	.word	0xffffffff


	//   ....[4]....
        /*003c*/ 	.word	0xffffffff


	//   ....[5]....
        /*0040*/ 	.word	0xffffffff


	//   ....[6]....
        /*0044*/ 	.word	0xffffffff


	//   ....[7]....
        /*0048*/ 	.word	0xffffffff


	//   ....[8]....
        /*004c*/ 	.word	0xffffffff


	//   ....[9]....
        /*0050*/ 	.word	0xffffffff


	//   ....[10]....
        /*0054*/ 	.word	0xffffffff


	//   ....[11]....
        /*0058*/ 	.word	0xffffffff


	//   ....[12]....
        /*005c*/ 	.word	0xffffffff


	//   ....[13]....
        /*0060*/ 	.word	0xffffffff


	//   ....[14]....
        /*0064*/ 	.word	0xffffffff


	//   ....[15]....
        /*0068*/ 	.word	0xffffffff


	//   ....[16]....
        /*006c*/ 	.word	0xffffffff


	//   ....[17]....
        /*0070*/ 	.word	0xffffffff


	//   ....[18]....
        /*0074*/ 	.word	0xffffffff


	//   ....[19]....
        /*0078*/ 	.word	0xffffffff


	//   ....[20]....
        /*007c*/ 	.word	0xffffffff


	//   ....[21]....
        /*0080*/ 	.word	0x05000067


	//   ....[22]....
        /*0084*/ 	.word	0x05000067


	//   ....[23]....
        /*0088*/ 	.word	0x05000067


	//   ....[24]....
        /*008c*/ 	.word	0x05000067


	//   ....[25]....
        /*0090*/ 	.word	0x05000067


	//   ....[26]....
        /*0094*/ 	.word	0x05000067


	//   ....[27]....
        /*0098*/ 	.word	0x05000067


	//   ....[28]....
        /*009c*/ 	.word	0x05000067


	//   ....[29]....
        /*00a0*/ 	.word	0x05000067


	//   ....[30]....
        /*00a4*/ 	.word	0x05000067


	//----- nvinfo : EIATTR_COOP_GROUP_INSTR_OFFSETS
	.align		4
.L_1682:
        /*00a8*/ 	.byte	0x04, 0x28
        /*00aa*/ 	.short	(.L_1684 - .L_1683)


	//   ....[0]....
.L_1683:
        /*00ac*/ 	.word	0x00002a20


	//   ....[1]....
        /*00b0*/ 	.word	0x00002a50


	//   ....[2]....
        /*00b4*/ 	.word	0x00002a70


	//   ....[3]....
        /*00b8*/ 	.word	0x00002a90


	//   ....[4]....
        /*00bc*/ 	.word	0x00002ab0


	//   ....[5]....
        /*00c0*/ 	.word	0x00002df0


	//   ....[6]....
        /*00c4*/ 	.word	0x00002e10


	//   ....[7]....
        /*00c8*/ 	.word	0x00002e30


	//   ....[8]....
        /*00cc*/ 	.word	0x00002e50


	//   ....[9]....
        /*00d0*/ 	.word	0x00002e70


	//   ....[10]....
        /*00d4*/ 	.word	0x00003020


	//   ....[11]....
        /*00d8*/ 	.word	0x00003060


	//   ....[12]....
        /*00dc*/ 	.word	0x00003080


	//   ....[13]....
        /*00e0*/ 	.word	0x00003090


	//   ....[14]....
        /*00e4*/ 	.word	0x00003120


	//   ....[15]....
        /*00e8*/ 	.word	0x00003170


	//   ....[16]....
        /*00ec*/ 	.word	0x00003190


	//   ....[17]....
        /*00f0*/ 	.word	0x00003220


	//   ....[18]....
        /*00f4*/ 	.word	0x00003290


	//   ....[19]....
        /*00f8*/ 	.word	0x00003320


	//   ....[20]....
        /*00fc*/ 	.word	0x00003350


	//   ....[21]....
        /*0100*/ 	.word	0x00003c10


	//   ....[22]....
        /*0104*/ 	.word	0x00003c80


	//   ....[23]....
        /*0108*/ 	.word	0x00003cf0


	//   ....[24]....
        /*010c*/ 	.word	0x00003d60


	//   ....[25]....
        /*0110*/ 	.word	0x00003dd0


	//   ....[26]....
        /*0114*/ 	.word	0x00004170


	//   ....[27]....
        /*0118*/ 	.word	0x000041e0


	//   ....[28]....
        /*011c*/ 	.word	0x00004250


	//   ....[29]....
        /*0120*/ 	.word	0x000042c0


	//   ....[30]....
        /*0124*/ 	.word	0x00004330


	//----- nvinfo : EIATTR_EXIT_INSTR_OFFSETS
	.align		4
.L_1684:
        /*0128*/ 	.byte	0x04, 0x1c
        /*012a*/ 	.short	(.L_1686 - .L_1685)


	//   ....[0]....
.L_1685:
        /*012c*/ 	.word	0x00000700


	//   ....[1]....
        /*0130*/ 	.word	0x00003bb0


	//----- nvinfo : EIATTR_MAX_THREADS
	.align		4
.L_1686:
        /*0134*/ 	.byte	0x04, 0x05
        /*0136*/ 	.short	(.L_1688 - .L_1687)
.L_1687:
        /*0138*/ 	.word	0x00000100
        /*013c*/ 	.word	0x00000001
        /*0140*/ 	.word	0x00000001


	//----- nvinfo : EIATTR_CRS_STACK_SIZE
	.align		4
.L_1688:
        /*0144*/ 	.byte	0x04, 0x1e
        /*0146*/ 	.short	(.L_1690 - .L_1689)
.L_1689:
        /*0148*/ 	.word	0x00000000


	//----- nvinfo : EIATTR_CBANK_PARAM_SIZE
	.align		4
.L_1690:
        /*014c*/ 	.byte	0x03, 0x19
        /*014e*/ 	.short	0x00e8


	//----- nvinfo : EIATTR_PARAM_CBANK
	.align		4
        /*0150*/ 	.byte	0x04, 0x0a
        /*0152*/ 	.short	(.L_1692 - .L_1691)
	.align		4
.L_1691:
        /*0154*/ 	.word	index@(.nv.constant0._ZN10layer_norm31ln_parallel_residual_fwd_kernelINS_13Kernel_traitsI6__halfffffjLj6144ELj1ELj1ELj8ELj16ENS_18Kernel_traits_baseILj6144ES2_ffffjLj256EEEEELb0ELb1ELb0EEEvNS_9FwdParamsE)
        /*0158*/ 	.short	0x0210
        /*015a*/ 	.short	0x00e8


	//----- nvinfo : EIATTR_SW_WAR
	.align		4
.L_1692:
        /*015c*/ 	.byte	0x04, 0x36
        /*015e*/ 	.short	(.L_1694 - .L_1693)
.L_1693:
        /*0160*/ 	.word	0x00000008
.L_1694:


//--------------------- .nv.info._ZN10layer_norm31ln_parallel_residual_fwd_kernelINS_13Kernel_traitsI6__halfffffjLj6144ELj1ELj1ELj8ELj16ENS_18Kernel_traits_baseILj6144ES2_ffffjLj256EEEEELb0ELb1ELb1EEEvNS_9FwdParamsE --------------------------
	.section	.nv.info._ZN10layer_norm31ln_parallel_residual_fwd_kernelINS_13Kernel_traitsI6__halfffffjLj6144ELj1ELj1ELj8ELj16ENS_18Kernel_traits_baseILj6144ES2_ffffjLj256EEEEELb0ELb1ELb1EEEvNS_9FwdParamsE,"",@"SHT_CUDA_INFO"
	.sectionflags	@""
	.align	4


	//----- nvinfo : EIATTR_CUDA_API_VERSION
	.align		4
        /*0000*/ 	.byte	0x04, 0x37
        /*0002*/ 	.short	(.L_1696 - .L_1695)
.L_1695:
        /*0004*/ 	.word	0x00000082


	//----- nvinfo : EIATTR_KPARAM_INFO
	.align		4
.L_1696:
        /*0008*/ 	.byte	0x04, 0x17
        /*000a*/ 	.short	(.L_1698 - .L_1697)
.L_1697:
        /*000c*/ 	.word	0x00000000
        /*0010*/ 	.short	0x0000
        /*0012*/ 	.short	0x0000
        /*0014*/ 	.byte	0x00, 0xf0, 0xa1, 0x03


	//----- nvinfo : EIATTR_SPARSE_MMA_MASK
	.align		4
.L_1698:
        /*0018*/ 	.byte	0x03, 0x50
        /*001a*/ 	.short	0x0000


	//----- nvinfo : EIATTR_MAXREG_COUNT
	.align		4
        /*001c*/ 	.byte	0x03, 0x1b
        /*001e*/ 	.short	0x00ff


	//----- nvinfo : EIATTR_NUM_BARRIERS
	.align		4
        /*0020*/ 	.byte	0x02, 0x4c
        /*0022*/ 	.byte	0x01
	.zero		1


	//----- nvinfo : EIATTR_MERCURY_ISA_VERSION
	.align		4
        /*0024*/ 	.byte	0x03, 0x5f
        /*0026*/ 	.short	0x0101


	//----- nvinfo : EIATTR_COOP_GROUP_MASK_REGIDS
	.align		4
        /*0028*/ 	.byte	0x04, 0x29
        /*002a*/ 	.short	(.L_1700 - .L_1699)


	//   ....[0]....
.L_1699:
        /*002c*/ 	.word	0xffffffff


	//   ....[1]....
        /*0030*/ 	.word	0xffffffff


	//   ....[2]....
        /*0034*/ 	.word	0xffffffff


	//   ....[3]....
        /*0038*/ 	.word	0xffffffff


	//   ....[4]....
        /*003c*/ 	.word	0xffffffff


	//   ....[5]....
        /*0040*/ 	.word	0xffffffff


	//   ....[6]....
        /*0044*/ 	.word	0xffffffff


	//   ....[7]....
        /*0048*/ 	.word	0xffffffff


	//   ....[8]....
        /*004c*/ 	.word	0xffffffff


	//   ....[9]....
        /*0050*/ 	.word	0xffffffff


	//   ....[10]....
        /*0054*/ 	.word	0xffffffff


	//   ....[11]....
        /*0058*/ 	.word	0xffffffff


	//   ....[12]....
        /*005c*/ 	.word	0xffffffff


	//   ....[13]....
        /*0060*/ 	.word	0xffffffff


	//   ....[14]....
        /*0064*/ 	.word	0xffffffff


	//   ....[15]....
        /*0068*/ 	.word	0xffffffff


	//   ....[16]....
        /*006c*/ 	.word	0xffffffff


	//   ....[17]....
        /*0070*/ 	.word	0xffffffff


	//   ....[18]....
        /*0074*/ 	.word	0xffffffff


	//   ....[19]....
        /*0078*/ 	.word	0xffffffff


	//   ....[20]....
        /*007c*/ 	.word	0xffffffff


	//   ....[21]....
        /*0080*/ 	.word	0x05000064


	//   ....[22]....
        /*0084*/ 	.word	0x05000064


	//   ....[23]....
        /*0088*/ 	.word	0x05000064


	//   ....[24]....
        /*008c*/ 	.word	0x05000064


	//   ....[25]....
        /*0090*/ 	.word	0x05000064


	//   ....[26]....
        /*0094*/ 	.word	0x05000064


	//   ....[27]....
        /*0098*/ 	.word	0x05000064


	//   ....[28]....
        /*009c*/ 	.word	0x05000064


	//   ....[29]....
        /*00a0*/ 	.word	0x05000064


	//   ....[30]....
        /*00a4*/ 	.word	0x05000064


	//----- nvinfo : EIATTR_COOP_GROUP_INSTR_OFFSETS
	.align		4
.L_1700:
        /*00a8*/ 	.byte	0x04, 0x28
        /*00aa*/ 	.short	(.L_1702 - .L_1701)


	//   ....[0]....
.L_1701:
        /*00ac*/ 	.word	0x00001f20


	//   ....[1]....
        /*00b0*/ 	.word	0x00001f40


	//   ....[2]....
        /*00b4*/ 	.word	0x00001f60


	//   ....[3]....
        /*00b8*/ 	.word	0x00001f80


	//   ....[4]....
        /*00bc*/ 	.word	0x00001fa0


	//   ....[5]....
        /*00c0*/ 	.word	0x000022d0


	//   ....[6]....
        /*00c4*/ 	.word	0x000022f0


	//   ....[7]....
        /*00c8*/ 	.word	0x00002310


	//   ....[8]....
        /*00cc*/ 	.word	0x00002330


	//   ....[9]....
        /*00d0*/ 	.word	0x00002350


	//   ....[10]....
        /*00d4*/ 	.word	0x000024b0


	//   ....[11]....
        /*00d8*/ 	.word	0x00002510


	//   ....[12]....
        /*00dc*/ 	.word	0x00002530


	//   ....[13]....
        /*00e0*/ 	.word	0x00002540


	//   ....[14]....
        /*00e4*/ 	.word	0x00002570


	//   ....[15]....
        /*00e8*/ 	.word	0x00002600


	//   ....[16]....
        /*00ec*/ 	.word	0x00002650


	//   ....[17]....
        /*00f0*/ 	.word	0x000026e0


	//   ....[18]....
        /*00f4*/ 	.word	0x00002740


	//   ....[19]....
        /*00f8*/ 	.word	0x000027d0


	//   ....[20]....
        /*00fc*/ 	.word	0x00002800


	//   ....[21]....
        /*0100*/ 	.word	0x00002ec0


	//   ....[22]....
        /*0104*/ 	.word	0x00002f30


	//   ....[23]....
        /*0108*/ 	.word	0x00002fa0


	//   ....[24]....
        /*010c*/ 	.word	0x00003010


	//   ....[25]....
        /*0110*/ 	.word	0x00003080


	//   ....[26]....
        /*0114*/ 	.word	0x00003400


	//   ....[27]....
        /*0118*/ 	.word	0x00003470


	//   ....[28]....
        /*011c*/ 	.word	0x000034e0


	//   ....[29]....
        /*0120*/ 	.word	0x00003550


	//   ....[30]....
        /*0124*/ 	.word	0x000035c0


	//----- nvinfo : EIATTR_EXIT_INSTR_OFFSETS
	.align		4
.L_1702:
        /*0128*/ 	.byte	0x04, 0x1c
        /*012a*/ 	.short	(.L_1704 - .L_1703)


	//   ....[0]....
.L_1703:
        /*012c*/ 	.word	0x000001b0


	//   ....[1]....
        /*0130*/ 	.word	0x00002e60


	//----- nvinfo : EIATTR_MAX_THREADS
	.align		4
.L_1704:
        /*0134*/ 	.byte	0x04, 0x05
        /*0136*/ 	.short	(.L_1706 - .L_1705)
.L_1705:
        /*0138*/ 	.word	0x00000100
        /*013c*/ 	.word	0x00000001
        /*0140*/ 	.word	0x00000001


	//----- nvinfo : EIATTR_CRS_STACK_SIZE
	.align		4
.L_1706:
        /*0144*/ 	.byte	0x04, 0x1e
        /*0146*/ 	.short	(.L_1708 - .L_1707)
.L_1707:
        /*0148*/ 	.word	0x00000000


	//----- nvinfo : EIATTR_CBANK_PARAM_SIZE
	.align		4
.L_1708:
        /*014c*/ 	.byte	0x03, 0x19
        /*014e*/ 	.short	0x00e8


	//----- nvinfo : EIATTR_PARAM_CBANK
	.align		4
        /*0150*/ 	.byte	0x04, 0x0a
        /*0152*/ 	.short	(.L_1710 - .L_1709)
	.align		4
.L_1709:
        /*0154*/ 	.word	index@(.nv.constant0._ZN10layer_norm31ln_parallel_residual_fwd_kernelINS_13Kernel_traitsI6__halfffffjLj6144ELj1ELj1ELj8ELj16ENS_18Kernel_traits_baseILj6144ES2_ffffjLj256EEEEELb0ELb1ELb1EEEvNS_9FwdParamsE)
        /*0158*/ 	.short	0x0210
        /*015a*/ 	.short	0x00e8


	//----- nvinfo : EIATTR_SW_WAR
	.align		4
.L_1710:
        /*015c*/ 	.byte	0x04, 0x36
        /*015e*/ 	.short	(.L_1712 - .L_1711)
.L_1711:
        /*0160*/ 	.word	0x00000008
.L_1712:


//--------------------- .nv.info._ZN10layer_norm31ln_parallel_residual_fwd_kernelINS_13Kernel_traitsI6__halfffffjLj6144ELj1ELj1ELj8ELj16ENS_18Kernel_traits_baseILj6144ES2_ffffjLj256EEEEELb1ELb0ELb0EEEvNS_9FwdParamsE --------------------------
	.section	.nv.info._ZN10layer_norm31ln_parallel_residual_fwd_kernelINS_13Kernel_traitsI6__halfffffjLj6144ELj1ELj1ELj8ELj16ENS_18Kernel_traits_baseILj6144ES2_ffffjLj256EEEEELb1ELb0ELb0EEEvNS_9FwdParamsE,"",@"SHT_CUDA_INFO"
	.sectionflags	@""
	.align	4


	//----- nvinfo : EIATTR_CUDA_API_VERSION
	.align		4
        /*0000*/ 	.byte	0x04, 0x37
        /*0002*/ 	.short	(.L_1714 - .L_1713)
.L_1713:
        /*0004*/ 	.word	0x00000082


	//----- nvinfo : EIATTR_KPARAM_INFO
	.align		4
.L_1714:
        /*0008*/ 	.byte	0x04, 0x17
        /*000a*/ 	.short	(.L_1716 - .L_1715)
.L_1715:
        /*000c*/ 	.word	0x00000000
        /*0010*/ 	.short	0x0000
        /*0012*/ 	.short	0x0000
        /*0014*/ 	.byte	0x00, 0xf0, 0xa1, 0x03


	//----- nvinfo : EIATTR_SPARSE_MMA_MASK
	.align		4
.L_1716:
        /*0018*/ 	.byte	0x03, 0x50
        /*001a*/ 	.short	0x0000


	//----- nvinfo : EIATTR_MAXREG_COUNT
	.align		4
        /*001c*/ 	.byte	0x03, 0x1b
        /*001e*/ 	.short	0x00ff


	//----- nvinfo : EIATTR_NUM_BARRIERS
	.align		4
        /*0020*/ 	.byte	0x02, 0x4c
        /*0022*/ 	.byte	0x01
	.zero		1


	//----- nvinfo : EIATTR_MERCURY_ISA_VERSION
	.align		4
        /*0024*/ 	.byte	0x03, 0x5f
        /*0026*/ 	.short	0x0101


	//----- nvinfo : EIATTR_COOP_GROUP_MASK_REGIDS
	.align		4
        /*0028*/ 	.byte	0x04, 0x29
        /*002a*/ 	.short	(.L_1718 - .L_1717)


	//   ....[0]....
.L_1717:
        /*002c*/ 	.word	0xffffffff


	//   ....[1]....
        /*0030*/ 	.word	0xffffffff


	//   ....[2]....
        /*0034*/ 	.word	0xffffffff


	//   ....[3]....
        /*0038*/ 	.word	0xffffffff


	//   ....[4]....
        /*003c*/ 	.word	0xffffffff


	//   ....[5]....
        /*0040*/ 	.word	0xffffffff


	//   ....[6]....
        /*0044*/ 	.word	0xffffffff


	//   ....[7]....
        /*0048*/ 	.word	0xffffffff


	//   ....[8]....
        /*004c*/ 	.word	0xffffffff


	//   ....[9]....
        /*0050*/ 	.word	0xffffffff


	//   ....[10]....
        /*0054*/ 	.word	0xffffffff


	//   ....[11]....
        /*0058*/ 	.word	0xffffffff


	//   ....[12]....
        /*005c*/ 	.word	0xffffffff


	//   ....[13]....
        /*0060*/ 	.word	0xffffffff


	//   ....[14]....
        /*0064*/ 	.word	0xffffffff


	//   ....[15]....
        /*0068*/ 	.word	0xffffffff


	//   ....[16]....
        /*006c*/ 	.word	0xffffffff


	//   ....[17]....
        /*0070*/ 	.word	0xffffffff


	//   ....[18]....
        /*0074*/ 	.word	0xffffffff


	//   ....[19]....
        /*0078*/ 	.word	0xffffffff


	//   ....[20]....
        /*007c*/ 	.word	0xffffffff


	//   ....[21]....
        /*0080*/ 	.word	0x050000b3


	//   ....[22]....
        /*0084*/ 	.word	0x050000b3


	//   ....[23]....
        /*0088*/ 	.word	0x050000b3


	//   ....[24]....
        /*008c*/ 	.word	0x050000b3


	//   ....[25]....
        /*0090*/ 	.word	0x050000b3


	//   ....[26]....
        /*0094*/ 	.word	0x050000b3


	//   ....[27]....
        /*0098*/ 	.word	0x050000b3


	//   ....[28]....
        /*009c*/ 	.word	0x050000b3


	//   ....[29]....
        /*00a0*/ 	.word	0x050000b3


	//   ....[30]....
        /*00a4*/ 	.word	0x050000b3


	//----- nvinfo : EIATTR_COOP_GROUP_INSTR_OFFSETS
	.align		4
.L_1718:
        /*00a8*/ 	.byte	0x04, 0x28
        /*00aa*/ 	.short	(.L_1720 - .L_1719)


	//   ....[0]....
.L_1719:
        /*00ac*/ 	.word	0x000134b0


	//   ....[1]....
        /*00b0*/ 	.word	0x000134e0


	//   ....[2]....
        /*00b4*/ 	.word	0x00013500


	//   ....[3]....
        /*00b8*/ 	.word	0x00013520


	//   ....[4]....
        /*00bc*/ 	.word	0x00013540


	//   ....[5]....
        /*00c0*/ 	.word	0x00013880


	//   ....[6]....
        /*00c4*/ 	.word	0x000138a0


	//   ....[7]....
        /*00c8*/ 	.word	0x000138c0


	//   ....[8]....
        /*00cc*/ 	.word	0x000138e0


	//   ....[9]....
        /*00d0*/ 	.word	0x00013900


	//   ....[10]....
        /*00d4*/ 	.word	0x00013ab0


	//   ....[11]....
        /*00d8*/ 	.word	0x00013b00


	//   ....[12]....
        /*00dc*/ 	.word	0x00013b20


	//   ....[13]....
        /*00e0*/ 	.word	0x00013b30


	//   ....[14]....
        /*00e4*/ 	.word	0x00013bc0


	//   ....[15]....
        /*00e8*/ 	.word	0x00013c10


	//   ....[16]....
        /*00ec*/ 	.word	0x00013c30


	//   ....[17]....
        /*00f0*/ 	.word	0x00013cb0


	//   ....[18]....
        /*00f4*/ 	.word	0x00013d30


	//   ....[19]....
        /*00f8*/ 	.word	0x00013db0


	//   ....[20]....
        /*00fc*/ 	.word	0x00013e00


	//   ....[21]....
        /*0100*/ 	.word	0x00014940


	//   ....[22]....
        /*0104*/ 	.word	0x000149b0


	//   ....[23]....
        /*0108*/ 	.word	0x00014a20


	//   ....[24]....
        /*010c*/ 	.word	0x00014a90


	//   ....[25]....
        /*0110*/ 	.word	0x00014b00


	//   ....[26]....
        /*0114*/ 	.word	0x00014ea0


	//   ....[27]....
        /*0118*/ 	.word	0x00014f10


	//   ....[28]....
        /*011c*/ 	.word	0x00014f80


	//   ....[29]....
        /*0120*/ 	.word	0x00014ff0


	//   ....[30]....
        /*0124*/ 	.word	0x00015060


	//----- nvinfo : EIATTR_EXIT_INSTR_OFFSETS
	.align		4
.L_1720:
        /*0128*/ 	.byte	0x04, 0x1c
        /*012a*/ 	.short	(.L_1722 - .L_1721)


	//   ....[0]....
.L_1721:
        /*012c*/ 	.word	0x00001060


	//   ....[1]....
        /*0130*/ 	.word	0x000148e0


	//----- nvinfo : EIATTR_MAX_THREADS
	.align		4
.L_1722:
        /*0134*/ 	.byte	0x04, 0x05
        /*0136*/ 	.short	(.L_1724 - .L_1723)
.L_1723:
        /*0138*/ 	.word	0x00000100
        /*013c*/ 	.word	0x00000001
        /*0140*/ 	.word	0x00000001


	//----- nvinfo : EIATTR_CRS_STACK_SIZE
	.align		4
.L_1724:
        /*0144*/ 	.byte	0x04, 0x1e
        /*0146*/ 	.short	(.L_1726 - .L_1725)
.L_1725:
        /*0148*/ 	.word	0x00000000


	//----- nvinfo : EIATTR_CBANK_PARAM_SIZE
	.align		4
.L_1726:
        /*014c*/ 	.byte	0x03, 0x19
        /*014e*/ 	.short	0x00e8


	//----- nvinfo : EIATTR_PARAM_CBANK
	.align		4
        /*0150*/ 	.byte	0x04, 0x0a
        /*0152*/ 	.short	(.L_1728 - .L_1727)
	.align		4
.L_1727:
        /*0154*/ 	.word	index@(.nv.constant0._ZN10layer_norm31ln_parallel_residual_fwd_kernelINS_13Kernel_traitsI6__halfffffjLj6144ELj1ELj1ELj8ELj16ENS_18Kernel_traits_baseILj6144ES2_ffffjLj256EEEEELb1ELb0ELb0EEEvNS_9FwdParamsE)
        /*0158*/ 	.short	0x0210
        /*015a*/ 	.short	0x00e8


	//----- nvinfo : EIATTR_SW_WAR
	.align		4
.L_1728:
        /*015c*/ 	.byte	0x04, 0x36
        /*015e*/ 	.short	(.L_1730 - .L_1729)
.L_1729:
        /*0160*/ 	.word	0x00000008
.L_1730:


//--------------------- .nv.info._ZN10layer_norm31ln_parallel_residual_fwd_kernelINS_13Kernel_traitsI6__halfffffjLj6144ELj1ELj1ELj8ELj16ENS_18Kernel_traits_baseILj6144ES2_ffffjLj256EEEEELb1ELb0ELb1EEEvNS_9FwdParamsE --------------------------
	.section	.nv.info._ZN10layer_norm31ln_parallel_residual_fwd_kernelINS_13Kernel_traitsI6__halfffffjLj6144ELj1ELj1ELj8ELj16ENS_18Kernel_traits_baseILj6144ES2_ffffjLj256EEEEELb1ELb0ELb1EEEvNS_9FwdParamsE,"",@"SHT_CUDA_INFO"
	.sectionflags	@""
	.align	4


	//----- nvinfo : EIATTR_CUDA_API_VERSION
	.align		4
        /*0000*/ 	.byte	0x04, 0x37
        /*0002*/ 	.short	(.L_1732 - .L_1731)
.L_1731:
        /*0004*/ 	.word	0x00000082


	//----- nvinfo : EIATTR_KPARAM_INFO
	.align		4
.L_1732:
        /*0008*/ 	.byte	0x04, 0x17
        /*000a*/ 	.short	(.L_1734 - .L_1733)
.L_1733:
        /*000c*/ 	.word	0x00000000
        /*0010*/ 	.short	0x0000
        /*0012*/ 	.short	0x0000
        /*0014*/ 	.byte	0x00, 0xf0, 0xa1, 0x03


	//----- nvinfo : EIATTR_SPARSE_MMA_MASK
	.align		4
.L_1734:
        /*0018*/ 	.byte	0x03, 0x50
        /*001a*/ 	.short	0x0000


	//----- nvinfo : EIATTR_MAXREG_COUNT
	.align		4
        /*001c*/ 	.byte	0x03, 0x1b
        /*001e*/ 	.short	0x00ff


	//----- nvinfo : EIATTR_NUM_BARRIERS
	.align		4
        /*0020*/ 	.byte	0x02, 0x4c
        /*0022*/ 	.byte	0x01
	.zero		1


	//----- nvinfo : EIATTR_MERCURY_ISA_VERSION
	.align		4
        /*0024*/ 	.byte	0x03, 0x5f
        /*0026*/ 	.short	0x0101


	//----- nvinfo : EIATTR_COOP_GROUP_MASK_REGIDS
	.align		4
        /*0028*/ 	.byte	0x04, 0x29
        /*002a*/ 	.short	(.L_1736 - .L_1735)


	//   ....[0]....
.L_1735:
        /*002c*/ 	.word	0xffffffff


	//   ....[1]....
        /*0030*/ 	.word	0xffffffff


	//   ....[2]....
        /*0034*/ 	.word	0xffffffff


	//   ....[3]....
        /*0038*/ 	.word	0xffffffff


	//   ....[4]....
        /*003c*/ 	.word	0xffffffff


	//   ....[5]....
        /*0040*/ 	.word	0xffffffff


	//   ....[6]....
        /*0044*/ 	.word	0xffffffff


	//   ....[7]....
        /*0048*/ 	.word	0xffffffff


	//   ....[8]....
        /*004c*/ 	.word	0xffffffff


	//   ....[9]....
        /*0050*/ 	.word	0xffffffff


	//   ....[10]....
        /*0054*/ 	.word	0xffffffff


	//   ....[11]....
        /*0058*/ 	.word	0xffffffff


	//   ....[12]....
        /*005c*/ 	.word	0xffffffff


	//   ....[13]....
        /*0060*/ 	.word	0xffffffff


	//   ....[14]....
        /*0064*/ 	.word	0xffffffff


	//   ....[15]....
        /*0068*/ 	.word	0xffffffff


	//   ....[16]....
        /*006c*/ 	.word	0xffffffff


	//   ....[17]....
        /*0070*/ 	.word	0xffffffff


	//   ....[18]....
        /*0074*/ 	.word	0xffffffff


	//   ....[19]....
        /*0078*/ 	.word	0xffffffff


	//   ....[20]....
        /*007c*/ 	.word	0xffffffff


	//   ....[21]....
        /*0080*/ 	.word	0x050000ad


	//   ....[22]....
        /*0084*/ 	.word	0x050000ad


	//   ....[23]....
        /*0088*/ 	.word	0x050000ad


	//   ....[24]....
        /*008c*/ 	.word	0x050000ad


	//   ....[25]....
        /*0090*/ 	.word	0x050000ad


	//   ....[26]....
        /*0094*/ 	.word	0x050000ad


	//   ....[27]....
        /*0098*/ 	.word	0x050000ad


	//   ....[28]....
        /*009c*/ 	.word	0x050000ad


	//   ....[29]....
        /*00a0*/ 	.word	0x050000ad


	//   ....[30]....
        /*00a4*/ 	.word	0x050000ad


	//----- nvinfo : EIATTR_COOP_GROUP_INSTR_OFFSETS
	.align		4
.L_1736:
        /*00a8*/ 	.byte	0x04, 0x28
        /*00aa*/ 	.short	(.L_1738 - .L_1737)


	//   ....[0]....
.L_1737:
        /*00ac*/ 	.word	0x00012320


	//   ....[1]....
        /*00b0*/ 	.word	0x00012340


	//   ....[2]....
        /*00b4*/ 	.word	0x00012360


	//   ....[3]....
        /*00b8*/ 	.word	0x00012380


	//   ....[4]....
        /*00bc*/ 	.word	0x000123a0


	//   ....[5]....
        /*00c0*/ 	.word	0x000126d0


	//   ....[6]....
        /*00c4*/ 	.word	0x000126f0


	//   ....[7]....
        /*00c8*/ 	.word	0x00012710


	//   ....[8]....
        /*00cc*/ 	.word	0x00012730


	//   ....[9]....
        /*00d0*/ 	.word	0x00012750


	//   ....[10]....
        /*00d4*/ 	.word	0x000128d0


	//   ....[11]....
        /*00d8*/ 	.word	0x00012930


	//   ....[12]....
        /*00dc*/ 	.word	0x00012950


	//   ....[13]....
        /*00e0*/ 	.word	0x00012960


	//   ....[14]....
        /*00e4*/ 	.word	0x00012a20


	//   ....[15]....
        /*00e8*/ 	.word	0x00012a40


	//   ....[16]....
        /*00ec*/ 	.word	0x00012a60


	//   ....[17]....
        /*00f0*/ 	.word	0x00012af0


	//   ....[18]....
        /*00f4*/ 	.word	0x00012b50


	//   ....[19]....
        /*00f8*/ 	.word	0x00012bf0


	//   ....[20]....
        /*00fc*/ 	.word	0x00012c20


	//   ....[21]....
        /*0100*/ 	.word	0x00013550


	//   ....[22]....
        /*0104*/ 	.word	0x000135c0


	//   ....[23]....
        /*0108*/ 	.word	0x00013630


	//   ....[24]....
        /*010c*/ 	.word	0x000136a0


	//   ....[25]....
        /*0110*/ 	.word	0x00013710


	//   ....[26]....
        /*0114*/ 	.word	0x00013a90


	//   ....[27]....
        /*0118*/ 	.word	0x00013b00


	//   ....[28]....
        /*011c*/ 	.word	0x00013b70


	//   ....[29]....
        /*0120*/ 	.word	0x00013be0


	//   ....[30]....
        /*0124*/ 	.word	0x00013c50


	//----- nvinfo : EIATTR_EXIT_INSTR_OFFSETS
	.align		4
.L_1738:
        /*0128*/ 	.byte	0x04, 0x1c
        /*012a*/ 	.short	(.L_1740 - .L_1739)


	//   ....[0]....
.L_1739:
        /*012c*/ 	.word	0x00000340


	//   ....[1]....
        /*0130*/ 	.word	0x000134f0


	//----- nvinfo : EIATTR_MAX_THREADS
	.align		4
.L_1740:
        /*0134*/ 	.byte	0x04, 0x05
        /*0136*/ 	.short	(.L_1742 - .L_1741)
.L_1741:
        /*0138*/ 	.word	0x00000100
        /*013c*/ 	.word	0x00000001
        /*0140*/ 	.word	0x00000001


	//----- nvinfo : EIATTR_CRS_STACK_SIZE
	.align		4
.L_1742:
        /*0144*/ 	.byte	0x04, 0x1e
        /*0146*/ 	.short	(.L_1744 - .L_1743)
.L_1743:
        /*0148*/ 	.word	0x00000000


	//----- nvinfo : EIATTR_CBANK_PARAM_SIZE
	.align		4
.L_1744:
        /*014c*/ 	.byte	0x03, 0x19
        /*014e*/ 	.short	0x00e8


	//----- nvinfo : EIATTR_PARAM_CBANK
	.align		4
        /*0150*/ 	.byte	0x04, 0x0a
        /*0152*/ 	.short	(.L_1746 - .L_1745)
	.align		4
.L_1745:
        /*0154*/ 	.word	index@(.nv.constant0._ZN10layer_norm31ln_parallel_residual_fwd_kernelINS_13Kernel_traitsI6__halfffffjLj6144ELj1ELj1ELj8ELj16ENS_18Kernel_traits_baseILj6144ES2_ffffjLj256EEEEELb1ELb0ELb1EEEvNS_9FwdParamsE)
        /*0158*/ 	.short	0x0210
        /*015a*/ 	.short	0x00e8


	//----- nvinfo : EIATTR_SW_WAR
	.align		4
.L_1746:
        /*015c*/ 	.byte	0x04, 0x36
        /*015e*/ 	.short	(.L_1748 - .L_1747)
.L_1747:
        /*0160*/ 	.word	0x00000008
.L_1748:


//--------------------- .nv.info._ZN10layer_norm31ln_parallel_residual_fwd_kernelINS_13Kernel_traitsI6__halfffffjLj6144ELj1ELj1ELj8ELj16ENS_18Kernel_traits_baseILj6144ES2_ffffjLj256EEEEELb1ELb1ELb0EEEvNS_9FwdParamsE --------------------------
	.section	.nv.info._ZN10layer_norm31ln_parallel_residual_fwd_kernelINS_13Kernel_traitsI6__halfffffjLj6144ELj1ELj1ELj8ELj16ENS_18Kernel_traits_baseILj6144ES2_ffffjLj256EEEEELb1ELb1ELb0EEEvNS_9FwdParamsE,"",@"SHT_CUDA_INFO"
	.sectionflags	@""
	.align	4


	//----- nvinfo : EIATTR_CUDA_API_VERSION
	.align		4
        /*0000*/ 	.byte	0x04, 0x37
        /*0002*/ 	.short	(.L_1750 - .L_1749)
.L_1749:
        /*0004*/ 	.word	0x00000082


	//----- nvinfo : EIATTR_KPARAM_INFO
	.align		4
.L_1750:
        /*0008*/ 	.byte	0x04, 0x17
        /*000a*/ 	.short	(.L_1752 - .L_1751)
.L_1751:
        /*000c*/ 	.word	0x00000000
        /*0010*/ 	.short	0x0000
        /*0012*/ 	.short	0x0000
        /*0014*/ 	.byte	0x00, 0xf0, 0xa1, 0x03


	//----- nvinfo : EIATTR_SPARSE_MMA_MASK
	.align		4
.L_1752:
        /*0018*/ 	.byte	0x03, 0x50
        /*001a*/ 	.short	0x0000


	//----- nvinfo : EIATTR_MAXREG_COUNT
	.align		4
        /*001c*/ 	.byte	0x03, 0x1b
        /*001e*/ 	.short	0x00ff


	//----- nvinfo : EIATTR_NUM_BARRIERS
	.align		4
        /*0020*/ 	.byte	0x02, 0x4c
        /*0022*/ 	.byte	0x01
	.zero		1


	//----- nvinfo : EIATTR_ANNOTATIONS
	.align		4
        /*0024*/ 	.byte	0x04, 0x55
        /*0026*/ 	.short	(.L_1754 - .L_1753)


	//   ....[0]....
.L_1753:
        /*0028*/ 	.word	0x00000001
        /*002c*/ 	.byte	0x00, 0x0f, 0x00, 0x00, 0x01, 0x00, 0x00, 0x00, 0x00, 0x2f, 0x01, 0x00


	//----- nvinfo : EIATTR_MERCURY_ISA_VERSION
	.align		4
.L_1754:
        /*0038*/ 	.byte	0x03, 0x5f
        /*003a*/ 	.short	0x0101


	//----- nvinfo : EIATTR_COOP_GROUP_MASK_REGIDS
	.align		4
        /*003c*/ 	.byte	0x04, 0x29
        /*003e*/ 	.short	(.L_1756 - .L_1755)


	//   ....[0]....
.L_1755:
        /*0040*/ 	.word	0xffffffff


	//   ....[1]....
        /*0044*/ 	.word	0xffffffff


	//   ....[2]....
        /*0048*/ 	.word	0xffffffff


	//   ....[3]....
        /*004c*/ 	.word	0xffffffff


	//   ....[4]....
        /*0050*/ 	.word	0xffffffff


	//   ....[5]....
        /*0054*/ 	.word	0xffffffff


	//   ....[6]....
        /*0058*/ 	.word	0xffffffff


	//   ....[7]....
        /*005c*/ 	.word	0xffffffff


	//   ....[8]....
        /*0060*/ 	.word	0xffffffff


	//   ....[9]....
        /*0064*/ 	.word	0xffffffff


	//   ....[10]....
        /*0068*/ 	.word	0xffffffff


	//   ....[11]....
        /*006c*/ 	.word	0xffffffff


	//   ....[12]....
        /*0070*/ 	.word	0xffffffff


	//   ....[13]....
        /*0074*/ 	.word	0xffffffff


	//   ....[14]....
        /*0078*/ 	.word	0xffffffff


	//   ....[15]....
        /*007c*/ 	.word	0xffffffff


	//   ....[16]....
        /*0080*/ 	.word	0xffffffff


	//   ....[17]....
        /*0084*/ 	.word	0xffffffff


	//   ....[18]....
        /*0088*/ 	.word	0xffffffff


	//   ....[19]....
        /*008c*/ 	.word	0xffffffff


	//   ....[20]....
        /*0090*/ 	.word	0xffffffff


	//   ....[21]....
        /*0094*/ 	.word	0x05000053


	//   ....[22]....
        /*0098*/ 	.word	0x05000053


	//   ....[23]....
        /*009c*/ 	.word	0x05000053


	//   ....[24]....
        /*00a0*/ 	.word	0x05000053


	//   ....[25]....
        /*00a4*/ 	.word	0x05000053


	//   ....[26]....
        /*00a8*/ 	.word	0x05000053


	//   ....[27]....
        /*00ac*/ 	.word	0x05000053


	//   ....[28]....
        /*00b0*/ 	.word	0x05000053


	//   ....[29]....
        /*00b4*/ 	.word	0x05000053


	//   ....[30]....
        /*00b8*/ 	.word	0x05000053


	//----- nvinfo : EIATTR_COOP_GROUP_INSTR_OFFSETS
	.align		4
.L_1756:
        /*00bc*/ 	.byte	0x04, 0x28
        /*00be*/ 	.short	(.L_1758 - .L_1757)


	//   ....[0]....
.L_1757:
        /*00c0*/ 	.word	0x000129e0


	//   ....[1]....
        /*00c4*/ 	.word	0x00012a10


	//   ....[2]....
        /*00c8*/ 	.word	0x00012a30


	//   ....[3]....
        /*00cc*/ 	.word	0x00012a50


	//   ....[4]....
        /*00d0*/ 	.word	0x00012a70


	//   ....[5]....
        /*00d4*/ 	.word	0x00012db0


	//   ....[6]....
        /*00d8*/ 	.word	0x00012dd0


	//   ....[7]....
        /*00dc*/ 	.word	0x00012df0


	//   ....[8]....
        /*00e0*/ 	.word	0x00012e10


	//   ....[9]....
        /*00e4*/ 	.word	0x00012e30


	//   ....[10]....
        /*00e8*/ 	.word	0x00012fc0


	//   ....[11]....
        /*00ec*/ 	.word	0x00013000


	//   ....[12]....
        /*00f0*/ 	.word	0x00013040


	//   ....[13]....
        /*00f4*/ 	.word	0x000130f0


	//   ....[14]....
        /*00f8*/ 	.word	0x00013120


	//   ....[15]....
        /*00fc*/ 	.word	0x000131a0


	//   ....[16]....
        /*0100*/ 	.word	0x00013200


	//   ....[17]....
        /*0104*/ 	.word	0x00013240


	//   ....[18]....
        /*0108*/ 	.word	0x000132a0


	//   ....[19]....
        /*010c*/ 	.word	0x00013340


	//   ....[20]....
        /*0110*/ 	.word	0x000133b0


	//   ....[21]....
        /*0114*/ 	.word	0x00013bf0


	//   ....[22]....
        /*0118*/ 	.word	0x00013c60


	//   ....[23]....
        /*011c*/ 	.word	0x00013cd0


	//   ....[24]....
        /*0120*/ 	.word	0x00013d40


	//   ....[25]....
        /*0124*/ 	.word	0x00013db0


	//   ....[26]....
        /*0128*/ 	.word	0x00014150


	//   ....[27]....
        /*012c*/ 	.word	0x000141c0


	//   ....[28]....
        /*0130*/ 	.word	0x00014230


	//   ....[29]....
        /*0134*/ 	.word	0x000142a0


	//   ....[30]....
        /*0138*/ 	.word	0x00014310


	//----- nvinfo : EIATTR_EXIT_INSTR_OFFSETS
	.align		4
.L_1758:
        /*013c*/ 	.byte	0x04, 0x1c
        /*013e*/ 	.short	(.L_1760 - .L_1759)


	//   ....[0]....
.L_1759:
        /*0140*/ 	.word	0x00000b80


	//   ....[1]....
        /*0144*/ 	.word	0x00013b90


	//----- nvinfo : EIATTR_MAX_THREADS
	.align		4
.L_1760:
        /*0148*/ 	.byte	0x04, 0x05
        /*014a*/ 	.short	(.L_1762 - .L_1761)
.L_1761:
        /*014c*/ 	.word	0x00000100
        /*0150*/ 	.word	0x00000001
        /*0154*/ 	.word	0x00000001


	//----- nvinfo : EIATTR_CRS_STACK_SIZE
	.align		4
.L_1762:
        /*0158*/ 	.byte	0x04, 0x1e
        /*015a*/ 	.short	(.L_1764 - .L_1763)
.L_1763:
        /*015c*/ 	.word	0x00000000


	//----- nvinfo : EIATTR_CBANK_PARAM_SIZE
	.align		4
.L_1764:
        /*0160*/ 	.byte	0x03, 0x19
        /*0162*/ 	.short	0x00e8


	//----- nvinfo : EIATTR_PARAM_CBANK
	.align		4
        /*0164*/ 	.byte	0x04, 0x0a
        /*0166*/ 	.short	(.L_1766 - .L_1765)
	.align		4
.L_1765:
        /*0168*/ 	.word	index@(.nv.constant0._ZN10layer_norm31ln_parallel_residual_fwd_kernelINS_13Kernel_traitsI6__halfffffjLj6144ELj1ELj1ELj8ELj16ENS_18Kernel_traits_baseILj6144ES2_ffffjLj256EEEEELb1ELb1ELb0EEEvNS_9FwdParamsE)
        /*016c*/ 	.short	0x0210
        /*016e*/ 	.short	0x00e8


	//----- nvinfo : EIATTR_SW_WAR
	.align		4
.L_1766:
        /*0170*/ 	.byte	0x04, 0x36
        /*0172*/ 	.short	(.L_1768 - .L_1767)
.L_1767:
        /*0174*/ 	.word	0x00000008
.L_1768:


//--------------------- .nv.info._ZN10layer_norm31ln_parallel_residual_fwd_kernelINS_13Kernel_traitsI6__halfffffjLj6144ELj1ELj1ELj8ELj16ENS_18Kernel_traits_baseILj6144ES2_ffffjLj256EEEEELb1ELb1ELb1EEEvNS_9FwdParamsE --------------------------
	.section	.nv.info._ZN10layer_norm31ln_parallel_residual_fwd_kernelINS_13Kernel_traitsI6__halfffffjLj6144ELj1ELj1ELj8ELj16ENS_18Kernel_traits_baseILj6144ES2_ffffjLj256EEEEELb1ELb1ELb1EEEvNS_9FwdParamsE,"",@"SHT_CUDA_INFO"
	.sectionflags	@""
	.align	4


	//----- nvinfo : EIATTR_CUDA_API_VERSION
	.align		4
        /*0000*/ 	.byte	0x04, 0x37
        /*0002*/ 	.short	(.L_1770 - .L_1769)
.L_1769:
        /*0004*/ 	.word	0x00000082


	//----- nvinfo : EIATTR_KPARAM_INFO
	.align		4
.L_1770:
        /*0008*/ 	.byte	0x04, 0x17
        /*000a*/ 	.short	(.L_1772 - .L_1771)
.L_1771:
        /*000c*/ 	.word	0x00000000
        /*0010*/ 	.short	0x0000
        /*0012*/ 	.short	0x0000
        /*0014*/ 	.byte	0x00, 0xf0, 0xa1, 0x03


	//----- nvinfo : EIATTR_SPARSE_MMA_MASK
	.align		4
.L_1772:
        /*0018*/ 	.byte	0x03, 0x50
        /*001a*/ 	.short	0x0000


	//----- nvinfo : EIATTR_MAXREG_COUNT
	.align		4
        /*001c*/ 	.byte	0x03, 0x1b
        /*001e*/ 	.short	0x00ff


	//----- nvinfo : EIATTR_NUM_BARRIERS
	.align		4
        /*0020*/ 	.byte	0x02, 0x4c
        /*0022*/ 	.byte	0x01
	.zero		1


	//----- nvinfo : EIATTR_MERCURY_ISA_VERSION
	.align		4
        /*0024*/ 	.byte	0x03, 0x5f
        /*0026*/ 	.short	0x0101


	//----- nvinfo : EIATTR_COOP_GROUP_MASK_REGIDS
	.align		4
        /*0028*/ 	.byte	0x04, 0x29
        /*002a*/ 	.short	(.L_1774 - .L_1773)


	//   ....[0]....
.L_1773:
        /*002c*/ 	.word	0xffffffff


	//   ....[1]....
        /*0030*/ 	.word	0xffffffff


	//   ....[2]....
        /*0034*/ 	.word	0xffffffff


	//   ....[3]....
        /*0038*/ 	.word	0xffffffff


	//   ....[4]....
        /*003c*/ 	.word	0xffffffff


	//   ....[5]....
        /*0040*/ 	.word	0xffffffff


	//   ....[6]....
        /*0044*/ 	.word	0xffffffff


	//   ....[7]....
        /*0048*/ 	.word	0xffffffff


	//   ....[8]....
        /*004c*/ 	.word	0xffffffff


	//   ....[9]....
        /*0050*/ 	.word	0xffffffff


	//   ....[10]....
        /*0054*/ 	.word	0xffffffff


	//   ....[11]....
        /*0058*/ 	.word	0xffffffff


	//   ....[12]....
        /*005c*/ 	.word	0xffffffff


	//   ....[13]....
        /*0060*/ 	.word	0xffffffff


	//   ....[14]....
        /*0064*/ 	.word	0xffffffff


	//   ....[15]....
        /*0068*/ 	.word	0xffffffff


	//   ....[16]....
        /*006c*/ 	.word	0xffffffff


	//   ....[17]....
        /*0070*/ 	.word	0xffffffff


	//   ....[18]....
        /*0074*/ 	.word	0xffffffff


	//   ....[19]....
        /*0078*/ 	.word	0xffffffff


	//   ....[20]....
        /*007c*/ 	.word	0xffffffff


	//   ....[21]....
        /*0080*/ 	.word	0x05000070


	//   ....[22]....
        /*0084*/ 	.word	0x05000070


	//   ....[23]....
        /*0088*/ 	.word	0x05000070


	//   ....[24]....
        /*008c*/ 	.word	0x05000070


	//   ....[25]....
        /*0090*/ 	.word	0x05000070


	//   ....[26]....
        /*0094*/ 	.word	0x05000070


	//   ....[27]....
        /*0098*/ 	.word	0x05000070


	//   ....[28]....
        /*009c*/ 	.word	0x05000070


	//   ....[29]....
        /*00a0*/ 	.word	0x05000070


	//   ....[30]....
        /*00a4*/ 	.word	0x05000070


	//----- nvinfo : EIATTR_COOP_GROUP_INSTR_OFFSETS
	.align		4
.L_1774:
        /*00a8*/ 	.byte	0x04, 0x28
        /*00aa*/ 	.short	(.L_1776 - .L_1775)


	//   ....[0]....
.L_1775:
        /*00ac*/ 	.word	0x00011da0


	//   ....[1]....
        /*00b0*/ 	.word	0x00011dc0


	//   ....[2]....
        /*00b4*/ 	.word	0x00011de0


	//   ....[3]....
        /*00b8*/ 	.word	0x00011e00


	//   ....[4]....
        /*00bc*/ 	.word	0x00011e20


	//   ....[5]....
        /*00c0*/ 	.word	0x00012150


	//   ....[6]....
        /*00c4*/ 	.word	0x00012170


	//   ....[7]....
        /*00c8*/ 	.word	0x00012190


	//   ....[8]....
        /*00cc*/ 	.word	0x000121b0


	//   ....[9]....
        /*00d0*/ 	.word	0x000121d0


	//   ....[10]....
        /*00d4*/ 	.word	0x00012330


	//   ....[11]....
        /*00d8*/ 	.word	0x000123c0


	//   ....[12]....
        /*00dc*/ 	.word	0x000123f0


	//   ....[13]....
        /*00e0*/ 	.word	0x00012400


	//   ....[14]....
        /*00e4*/ 	.word	0x000124a0


	//   ....[15]....
        /*00e8*/ 	.word	0x000124f0


	//   ....[16]....
        /*00ec*/ 	.word	0x00012500


	//   ....[17]....
        /*00f0*/ 	.word	0x000125a0


	//   ....[18]....
        /*00f4*/ 	.word	0x000125f0


	//   ....[19]....
        /*00f8*/ 	.word	0x00012680


	//   ....[20]....
        /*00fc*/ 	.word	0x000126b0


	//   ....[21]....
        /*0100*/ 	.word	0x00012d70


	//   ....[22]....
        /*0104*/ 	.word	0x00012de0


	//   ....[23]....
        /*0108*/ 	.word	0x00012e50


	//   ....[24]....
        /*010c*/ 	.word	0x00012ec0


	//   ....[25]....
        /*0110*/ 	.word	0x00012f30


	//   ....[26]....
        /*0114*/ 	.word	0x000132b0


	//   ....[27]....
        /*0118*/ 	.word	0x00013320


	//   ....[28]....
        /*011c*/ 	.word	0x00013390


	//   ....[29]....
        /*0120*/ 	.word	0x00013400


	//   ....[30]....
        /*0124*/ 	.word	0x00013470


	//----- nvinfo : EIATTR_EXIT_INSTR_OFFSETS
	.align		4
.L_1776:
        /*0128*/ 	.byte	0x04, 0x1c
        /*012a*/ 	.short	(.L_1778 - .L_1777)


	//   ....[0]....
.L_1777:
        /*012c*/ 	.word	0x000005f0


	//   ....[1]....
        /*0130*/ 	.word	0x00012d10


	//----- nvinfo : EIATTR_MAX_THREADS
	.align		4
.L_1778:
        /*0134*/ 	.byte	0x04, 0x05
        /*0136*/ 	.short	(.L_1780 - .L_1779)
.L_1779:
        /*0138*/ 	.word	0x00000100
        /*013c*/ 	.word	0x00000001
        /*0140*/ 	.word	0x00000001


	//----- nvinfo : EIATTR_CRS_STACK_SIZE
	.align		4
.L_1780:
        /*0144*/ 	.byte	0x04, 0x1e
        /*0146*/ 	.short	(.L_1782 - .L_1781)
.L_1781:
        /*0148*/ 	.word	0x00000000


	//----- nvinfo : EIATTR_CBANK_PARAM_SIZE
	.align		4
.L_1782:
        /*014c*/ 	.byte	0x03, 0x19
        /*014e*/ 	.short	0x00e8


	//----- nvinfo : EIATTR_PARAM_CBANK
	.align		4
        /*0150*/ 	.byte	0x04, 0x0a
        /*0152*/ 	.short	(.L_1784 - .L_1783)
	.align		4
.L_1783:
        /*0154*/ 	.word	index@(.nv.constant0._ZN10layer_norm31ln_parallel_residual_fwd_kernelINS_13Kernel_traitsI6__halfffffjLj6144ELj1ELj1ELj8ELj16ENS_18Kernel_traits_baseILj6144ES2_ffffjLj256EEEEELb1ELb1ELb1EEEvNS_9FwdParamsE)
        /*0158*/ 	.short	0x0210
        /*015a*/ 	.short	0x00e8


	//----- nvinfo : EIATTR_SW_WAR
	.align		4
.L_1784:
        /*015c*/ 	.byte	0x04, 0x36
        /*015e*/ 	.short	(.L_1786 - .L_1785)
.L_1785:
        /*0160*/ 	.word	0x00000008
.L_1786:


//--------------------- .nv.info._ZN10layer_norm31ln_parallel_residual_fwd_kernelINS_13Kernel_traitsIfffffjLj6144ELj1ELj1ELj8ELj16ENS_18Kernel_traits_baseILj6144EfffffjLj256EEEEELb0ELb0ELb0EEEvNS_9FwdParamsE --------------------------
	.section	.nv.info._ZN10layer_norm31ln_parallel_residual_fwd_kernelINS_13Kernel_traitsIfffffjLj6144ELj1ELj1ELj8ELj16ENS_18Kernel_traits_baseILj6144EfffffjLj256EEEEELb0ELb0ELb0EEEvNS_9FwdParamsE,"",@"SHT_CUDA_INFO"
	.sectionflags	@""
	.align	4


	//----- nvinfo : EIATTR_CUDA_API_VERSION
	.align		4
        /*0000*/ 	.byte	0x04, 0x37
        /*0002*/ 	.short	(.L_1788 - .L_1787)
.L_1787:
        /*0004*/ 	.word	0x00000082


	//----- nvinfo : EIATTR_KPARAM_INFO
	.align		4
.L_1788:
        /*0008*/ 	.byte	0x04, 0x17
        /*000a*/ 	.short	(.L_1790 - .L_1789)
.L_1789:
        /*000c*/ 	.word	0x00000000
        /*0010*/ 	.short	0x0000
        /*0012*/ 	.short	0x0000
        /*0014*/ 	.byte	0x00, 0xf0, 0xa1, 0x03


	//----- nvinfo : EIATTR_SPARSE_MMA_MASK
	.align		4
.L_1790:
        /*0018*/ 	.byte	0x03, 0x50
        /*001a*/ 	.short	0x0000


	//----- nvinfo : EIATTR_MAXREG_COUNT
	.align		4
        /*001c*/ 	.byte	0x03, 0x1b
        /*001e*/ 	.short	0x00ff


	//----- nvinfo : EIATTR_NUM_BARRIERS
	.align		4
        /*0020*/ 	.byte	0x02, 0x4c
        /*0022*/ 	.byte	0x01
	.zero		1


	//----- nvinfo : EIATTR_MERCURY_ISA_VERSION
	.align		4
        /*0024*/ 	.byte	0x03, 0x5f
        /*0026*/ 	.short	0x0101


	//----- nvinfo : EIATTR_COOP_GROUP_MASK_REGIDS
	.align		4
        /*0028*/ 	.byte	0x04, 0x29
        /*002a*/ 	.short	(.L_1792 - .L_1791)


	//   ....[0]....
.L_1791:
        /*002c*/ 	.word	0xffffffff


	//   ....[1]....
        /*0030*/ 	.word	0xffffffff


	//   ....[2]....
        /*0034*/ 	.word	0xffffffff


	//   ....[3]....
        /*0038*/ 	.word	0xffffffff


	//   ....[4]....
        /*003c*/ 	.word	0xffffffff


	//   ....[5]....
        /*0040*/ 	.word	0xffffffff


	//   ....[6]....
        /*0044*/ 	.word	0xffffffff


	//   ....[7]....
        /*0048*/ 	.word	0xffffffff


	//   ....[8]....
        /*004c*/ 	.word	0xffffffff


	//   ....[9]....
        /*0050*/ 	.word	0xffffffff


	//   ....[10]....
        /*0054*/ 	.word	0xffffffff


	//   ....[11]....
        /*0058*/ 	.word	0xffffffff


	//   ....[12]....
        /*005c*/ 	.word	0xffffffff


	//   ....[13]....
        /*0060*/ 	.word	0xffffffff


	//   ....[14]....
        /*0064*/ 	.word	0xffffffff


	//   ....[15]....
        /*0068*/ 	.word	0xffffffff


	//   ....[16]....
        /*006c*/ 	.word	0xffffffff


	//   ....[17]....
        /*0070*/ 	.word	0xffffffff


	//   ....[18]....
        /*0074*/ 	.word	0xffffffff


	//   ....[19]....
        /*0078*/ 	.word	0xffffffff


	//   ....[20]....
        /*007c*/ 	.word	0xffffffff


	//   ....[21]....
        /*0080*/ 	.word	0x05000097


	//   ....[22]....
        /*0084*/ 	.word	0x05000097


	//   ....[23]....
        /*0088*/ 	.word	0x05000097


	//   ....[24]....
        /*008c*/ 	.word	0x05000097


	//   ....[25]....
        /*0090*/ 	.word	0x05000097


	//   ....[26]....
        /*0094*/ 	.word	0x05000097


	//   ....[27]....
        /*0098*/ 	.word	0x05000097


	//   ....[28]....
        /*009c*/ 	.word	0x05000097


	//   ....[29]....
        /*00a0*/ 	.word	0x05000097


	//   ....[30]....
        /*00a4*/ 	.word	0x05000097


	//----- nvinfo : EIATTR_COOP_GROUP_INSTR_OFFSETS
	.align		4
.L_1792:
        /*00a8*/ 	.byte	0x04, 0x28
        /*00aa*/ 	.short	(.L_1794 - .L_1793)


	//   ....[0]....
.L_1793:
        /*00ac*/ 	.word	0x00002a80


	//   ....[1]....
        /*00b0*/ 	.word	0x00002ab0


	//   ....[2]....
        /*00b4*/ 	.word	0x00002ad0


	//   ....[3]....
        /*00b8*/ 	.word	0x00002af0


	//   ....[4]....
        /*00bc*/ 	.word	0x00002b10


	//   ....[5]....
        /*00c0*/ 	.word	0x00002e50


	//   ....[6]....
        /*00c4*/ 	.word	0x00002e70


	//   ....[7]....
        /*00c8*/ 	.word	0x00002e90


	//   ....[8]....
        /*00cc*/ 	.word	0x00002eb0


	//   ....[9]....
        /*00d0*/ 	.word	0x00002ed0


	//   ....[10]....
        /*00d4*/ 	.word	0x00003070


	//   ....[11]....
        /*00d8*/ 	.word	0x000030c0


	//   ....[12]....
        /*00dc*/ 	.word	0x000030e0


	//   ....[13]....
        /*00e0*/ 	.word	0x00003120


	//   ....[14]....
        /*00e4*/ 	.word	0x00003180


	//   ....[15]....
        /*00e8*/ 	.word	0x000031a0


	//   ....[16]....
        /*00ec*/ 	.word	0x00003210


	//   ....[17]....
        /*00f0*/ 	.word	0x00003290


	//   ....[18]....
        /*00f4*/ 	.word	0x000032f0


	//   ....[19]....
        /*00f8*/ 	.word	0x00003360


	//   ....[20]....
        /*00fc*/ 	.word	0x000033b0


	//   ....[21]....
        /*0100*/ 	.word	0x00003f10


	//   ....[22]....
        /*0104*/ 	.word	0x00003f80


	//   ....[23]....
        /*0108*/ 	.word	0x00003ff0


	//   ....[24]....
        /*010c*/ 	.word	0x00004060


	//   ....[25]....
        /*0110*/ 	.word	0x000040d0


	//   ....[26]....
        /*0114*/ 	.word	0x00004470


	//   ....[27]....
        /*0118*/ 	.word	0x000044e0


	//   ....[28]....
        /*011c*/ 	.word	0x00004550


	//   ....[29]....
        /*0120*/ 	.word	0x000045c0


	//   ....[30]....
        /*0124*/ 	.word	0x00004630


	//----- nvinfo : EIATTR_EXIT_INSTR_OFFSETS
	.align		4
.L_1794:
        /*0128*/ 	.byte	0x04, 0x1c
        /*012a*/ 	.short	(.L_1796 - .L_1795)


	//   ....[0]....
.L_1795:
        /*012c*/ 	.word	0x00000ca0


	//   ....[1]....
        /*0130*/ 	.word	0x00003eb0


	//----- nvinfo : EIATTR_MAX_THREADS
	.align		4
.L_1796:
        /*0134*/ 	.byte	0x04, 0x05
        /*0136*/ 	.short	(.L_1798 - .L_1797)
.L_1797:
        /*0138*/ 	.word	0x00000100
        /*013c*/ 	.word	0x00000001
        /*0140*/ 	.word	0x00000001


	//----- nvinfo : EIATTR_CRS_STACK_SIZE
	.align		4
.L_1798:
        /*0144*/ 	.byte	0x04, 0x1e
        /*0146*/ 	.short	(.L_1800 - .L_1799)
.L_1799:
        /*0148*/ 	.word	0x00000000


	//----- nvinfo : EIATTR_CBANK_PARAM_SIZE
	.align		4
.L_1800:
        /*014c*/ 	.byte	0x03, 0x19
        /*014e*/ 	.short	0x00e8


	//----- nvinfo : EIATTR_PARAM_CBANK
	.align		4
        /*0150*/ 	.byte	0x04, 0x0a
        /*0152*/ 	.short	(.L_1802 - .L_1801)
	.align		4
.L_1801:
        /*0154*/ 	.word	index@(.nv.constant0._ZN10layer_norm31ln_parallel_residual_fwd_kernelINS_13Kernel_traitsIfffffjLj6144ELj1ELj1ELj8ELj16ENS_18Kernel_traits_baseILj6144EfffffjLj256EEEEELb0ELb0ELb0EEEvNS_9FwdParamsE)
        /*0158*/ 	.short	0x0210
        /*015a*/ 	.short	0x00e8


	//----- nvinfo : EIATTR_SW_WAR
	.align		4
.L_1802:
        /*015c*/ 	.byte	0x04, 0x36
        /*015e*/ 	.short	(.L_1804 - .L_1803)
.L_1803:
        /*0160*/ 	.word	0x00000008
.L_1804:


//--------------------- .nv.info._ZN10layer_norm31ln_parallel_residual_fwd_kernelINS_13Kernel_traitsIfffffjLj6144ELj1ELj1ELj8ELj16ENS_18Kernel_traits_baseILj6144EfffffjLj256EEEEELb0ELb0ELb1EEEvNS_9FwdParamsE --------------------------
	.section	.nv.info._ZN10layer_norm31ln_parallel_residual_fwd_kernelINS_13Kernel_traitsIfffffjLj6144ELj1ELj1ELj8ELj16ENS_18Kernel_traits_baseILj6144EfffffjLj256EEEEELb0ELb0ELb1EEEvNS_9FwdParamsE,"",@"SHT_CUDA_INFO"
	.sectionflags	@""
	.align	4


	//----- nvinfo : EIATTR_CUDA_API_VERSION
	.align		4
        /*0000*/ 	.byte	0x04, 0x37
        /*0002*/ 	.short	(.L_1806 - .L_1805)
.L_1805:
        /*0004*/ 	.word	0x00000082


	//----- nvinfo : EIATTR_KPARAM_INFO
	.align		4
.L_1806:
        /*0008*/ 	.byte	0x04, 0x17
        /*000a*/ 	.short	(.L_1808 - .L_1807)
.L_1807:
        /*000c*/ 	.word	0x00000000
        /*0010*/ 	.short	0x0000
        /*0012*/ 	.short	0x0000
        /*0014*/ 	.byte	0x00, 0xf0, 0xa1, 0x03


	//----- nvinfo : EIATTR_SPARSE_MMA_MASK
	.align		4
.L_1808:
        /*0018*/ 	.byte	0x03, 0x50
        /*001a*/ 	.short	0x0000


	//----- nvinfo : EIATTR_MAXREG_COUNT
	.align		4
        /*001c*/ 	.byte	0x03, 0x1b
        /*001e*/ 	.short	0x00ff


	//----- nvinfo : EIATTR_NUM_BARRIERS
	.align		4
        /*0020*/ 	.byte	0x02, 0x4c
        /*0022*/ 	.byte	0x01
	.zero		1


	//----- nvinfo : EIATTR_MERCURY_ISA_VERSION
	.align		4
        /*0024*/ 	.byte	0x03, 0x5f
        /*0026*/ 	.short	0x0101


	//----- nvinfo : EIATTR_COOP_GROUP_MASK_REGIDS
	.align		4
        /*0028*/ 	.byte	0x04, 0x29
        /*002a*/ 	.short	(.L_1810 - .L_1809)


	//   ....[0]....
.L_1809:
        /*002c*/ 	.word	0xffffffff


	//   ....[1]....
        /*0030*/ 	.word	0xffffffff


	//   ....[2]....
        /*0034*/ 	.word	0xffffffff


	//   ....[3]....
        /*0038*/ 	.word	0xffffffff


	//   ....[4]....
        /*003c*/ 	.word	0xffffffff


	//   ....[5]....
        /*0040*/ 	.word	0xffffffff


	//   ....[6]....
        /*0044*/ 	.word	0xffffffff


	//   ....[7]....
        /*0048*/ 	.word	0xffffffff


	//   ....[8]....
        /*004c*/ 	.word	0xffffffff


	//   ....[9]....
        /*0050*/ 	.word	0xffffffff


	//   ....[10]....
        /*0054*/ 	.word	0xffffffff


	//   ....[11]....
        /*0058*/ 	.word	0xffffffff


	//   ....[12]....
        /*005c*/ 	.word	0xffffffff


	//   ....[13]....
        /*0060*/ 	.word	0xffffffff


	//   ....[14]....
        /*0064*/ 	.word	0xffffffff


	//   ....[15]....
        /*0068*/ 	.word	0xffffffff


	//   ....[16]....
        /*006c*/ 	.word	0xffffffff


	//   ....[17]....
        /*0070*/ 	.word	0xffffffff


	//   ....[18]....
        /*0074*/ 	.word	0xffffffff


	//   ....[19]....
        /*0078*/ 	.word	0xffffffff


	//   ....[20]....
        /*007c*/ 	.word	0xffffffff


	//   ....[21]....
        /*0080*/ 	.word	0x05000099


	//   ....[22]....
        /*0084*/ 	.word	0x05000099


	//   ....[23]....
        /*0088*/ 	.word	0x05000099


	//   ....[24]....
        /*008c*/ 	.word	0x05000099


	//   ....[25]....
        /*0090*/ 	.word	0x05000099


	//   ....[26]....
        /*0094*/ 	.word	0x05000099


	//   ....[27]....
        /*0098*/ 	.word	0x05000099


	//   ....[28]....
        /*009c*/ 	.word	0x05000099


	//   ....[29]....
        /*00a0*/ 	.word	0x05000099


	//   ....[30]....
        /*00a4*/ 	.word	0x05000099


	//----- nvinfo : EIATTR_COOP_GROUP_INSTR_OFFSETS
	.align		4
.L_1810:
        /*00a8*/ 	.byte	0x04, 0x28
        /*00aa*/ 	.short	(.L_1812 - .L_1811)


	//   ....[0]....
.L_1811:
        /*00ac*/ 	.word	0x00001df0


	//   ....[1]....
        /*00b0*/ 	.word	0x00001e10


	//   ....[2]....
        /*00b4*/ 	.word	0x00001e30


	//   ....[3]....
        /*00b8*/ 	.word	0x00001e50


	//   ....[4]....
        /*00bc*/ 	.word	0x00001e70


	//   ....[5]....
        /*00c0*/ 	.word	0x000021a0


	//   ....[6]....
        /*00c4*/ 	.word	0x000021c0


	//   ....[7]....
        /*00c8*/ 	.word	0x000021e0


	//   ....[8]....
        /*00cc*/ 	.word	0x00002200


	//   ....[9]....
        /*00d0*/ 	.word	0x00002220


	//   ....[10]....
        /*00d4*/ 	.word	0x00002360


	//   ....[11]....
        /*00d8*/ 	.word	0x000023b0


	//   ....[12]....
        /*00dc*/ 	.word	0x000023e0


	//   ....[13]....
        /*00e0*/ 	.word	0x00002450


	//   ....[14]....
        /*00e4*/ 	.word	0x00002480


	//   ....[15]....
        /*00e8*/ 	.word	0x000024f0


	//   ....[16]....
        /*00ec*/ 	.word	0x00002560


	//   ....[17]....
        /*00f0*/ 	.word	0x000025a0


	//   ....[18]....
        /*00f4*/ 	.word	0x000025e0


	//   ....[19]....
        /*00f8*/ 	.word	0x000026b0


	//   ....[20]....
        /*00fc*/ 	.word	0x000026e0


	//   ....[21]....
        /*0100*/ 	.word	0x00003110


	//   ....[22]....
        /*0104*/ 	.word	0x00003180


	//   ....[23]....
        /*0108*/ 	.word	0x000031f0


	//   ....[24]....
        /*010c*/ 	.word	0x00003260


	//   ....[25]....
        /*0110*/ 	.word	0x000032d0


	//   ....[26]....
        /*0114*/ 	.word	0x00003650


	//   ....[27]....
        /*0118*/ 	.word	0x000036c0


	//   ....[28]....
        /*011c*/ 	.word	0x00003730


	//   ....[29]....
        /*0120*/ 	.word	0x000037a0


	//   ....[30]....
        /*0124*/ 	.word	0x00003810


	//----- nvinfo : EIATTR_EXIT_INSTR_OFFSETS
	.align		4
.L_1812:
        /*0128*/ 	.byte	0x04, 0x1c
        /*012a*/ 	.short	(.L_1814 - .L_1813)


	//   ....[0]....
.L_1813:
        /*012c*/ 	.word	0x00000440


	//   ....[1]....
        /*0130*/ 	.word	0x000030b0


	//----- nvinfo : EIATTR_MAX_THREADS
	.align		4
.L_1814:
        /*0134*/ 	.byte	0x04, 0x05
        /*0136*/ 	.short	(.L_1816 - .L_1815)
.L_1815:
        /*0138*/ 	.word	0x00000100
        /*013c*/ 	.word	0x00000001
        /*0140*/ 	.word	0x00000001


	//----- nvinfo : EIATTR_CRS_STACK_SIZE
	.align		4
.L_1816:
        /*0144*/ 	.byte	0x04, 0x1e
        /*0146*/ 	.short	(.L_1818 - .L_1817)
.L_1817:
        /*0148*/ 	.word	0x00000000


	//----- nvinfo : EIATTR_CBANK_PARAM_SIZE
	.align		4
.L_1818:
        /*014c*/ 	.byte	0x03, 0x19
        /*014e*/ 	.short	0x00e8


	//----- nvinfo : EIATTR_PARAM_CBANK
	.align		4
        /*0150*/ 	.byte	0x04, 0x0a
        /*0152*/ 	.short	(.L_1820 - .L_1819)
	.align		4
.L_1819:
        /*0154*/ 	.word	index@(.nv.constant0._ZN10layer_norm31ln_parallel_residual_fwd_kernelINS_13Kernel_traitsIfffffjLj6144ELj1ELj1ELj8ELj16ENS_18Kernel_traits_baseILj6144EfffffjLj256EEEEELb0ELb0ELb1EEEvNS_9FwdParamsE)
        /*0158*/ 	.short	0x0210
        /*015a*/ 	.short	0x00e8


	//----- nvinfo : EIATTR_SW_WAR
	.align		4
.L_1820:
        /*015c*/ 	.byte	0x04, 0x36
        /*015e*/ 	.short	(.L_1822 - .L_1821)
.L_1821:
        /*0160*/ 	.word	0x00000008
.L_1822:


//--------------------- .nv.info._ZN10layer_norm31ln_parallel_residual_fwd_kernelINS_13Kernel_traitsIfffffjLj6144ELj1ELj1ELj8ELj16ENS_18Kernel_traits_baseILj6144EfffffjLj256EEEEELb0ELb1ELb0EEEvNS_9FwdParamsE --------------------------
	.section	.nv.info._ZN10layer_norm31ln_parallel_residual_fwd_kernelINS_13Kernel_traitsIfffffjLj6144ELj1ELj1ELj8ELj16ENS_18Kernel_traits_baseILj6144EfffffjLj256EEEEELb0ELb1ELb0EEEvNS_9FwdParamsE,"",@"SHT_CUDA_INFO"
	.sectionflags	@""
	.align	4


	//----- nvinfo : EIATTR_CUDA_API_VERSION
	.align		4
        /*0000*/ 	.byte	0x04, 0x37
        /*0002*/ 	.short	(.L_1824 - .L_1823)
.L_1823:
        /*0004*/ 	.word	0x00000082


	//----- nvinfo : EIATTR_KPARAM_INFO
	.align		4
.L_1824:
        /*0008*/ 	.byte	0x04, 0x17
        /*000a*/ 	.short	(.L_1826 - .L_1825)
.L_1825:
        /*000c*/ 	.word	0x00000000
        /*0010*/ 	.short	0x0000
        /*0012*/ 	.short	0x0000
        /*0014*/ 	.byte	0x00, 0xf0, 0xa1, 0x03


	//----- nvinfo : EIATTR_SPARSE_MMA_MASK
	.align		4
.L_1826:
        /*0018*/ 	.byte	0x03, 0x50
        /*001a*/ 	.short	0x0000


	//----- nvinfo : EIATTR_MAXREG_COUNT
	.align		4
        /*001c*/ 	.byte	0x03, 0x1b
        /*001e*/ 	.short	0x00ff


	//----- nvinfo : EIATTR_NUM_BARRIERS
	.align		4
        /*0020*/ 	.byte	0x02, 0x4c
        /*0022*/ 	.byte	0x01
	.zero		1


	//----- nvinfo : EIATTR_MERCURY_ISA_VERSION
	.align		4
        /*0024*/ 	.byte	0x03, 0x5f
        /*0026*/ 	.short	0x0101


	//----- nvinfo : EIATTR_COOP_GROUP_MASK_REGIDS
	.align		4
        /*0028*/ 	.byte	0x04, 0x29
        /*002a*/ 	.short	(.L_1828 - .L_1827)


	//   ....[0]....
.L_1827:
        /*002c*/ 	.word	0xffffffff


	//   ....[1]....
        /*0030*/ 	.word	0xffffffff


	//   ....[2]....
        /*0034*/ 	.word	0xffffffff


	//   ....[3]....
        /*0038*/ 	.word	0xffffffff


	//   ....[4]....
        /*003c*/ 	.word	0xffffffff


	//   ....[5]....
        /*0040*/ 	.word	0xffffffff


	//   ....[6]....
        /*0044*/ 	.word	0xffffffff


	//   ....[7]....
        /*0048*/ 	.word	0xffffffff


	//   ....[8]....
        /*004c*/ 	.word	0xffffffff


	//   ....[9]....
        /*0050*/ 	.word	0xffffffff


	//   ....[10]....
        /*0054*/ 	.word	0xffffffff


	//   ....[11]....
        /*0058*/ 	.word	0xffffffff


	//   ....[12]....
        /*005c*/ 	.word	0xffffffff


	//   ....[13]....
        /*0060*/ 	.word	0xffffffff


	//   ....[14]....
        /*0064*/ 	.word	0xffffffff


	//   ....[15]....
        /*0068*/ 	.word	0xffffffff


	//   ....[16]....
        /*006c*/ 	.word	0xffffffff


	//   ....[17]....
        /*0070*/ 	.word	0xffffffff


	//   ....[18]....
        /*0074*/ 	.word	0xffffffff


	//   ....[19]....
        /*0078*/ 	.word	0xffffffff


	//   ....[20]....
        /*007c*/ 	.word	0xffffffff


	//   ....[21]....
        /*0080*/ 	.word	0x05000068


	//   ....[22]....
        /*0084*/ 	.word	0x05000068


	//   ....[23]....
        /*0088*/ 	.word	0x05000068


	//   ....[24]....
        /*008c*/ 	.word	0x05000068


	//   ....[25]....
        /*0090*/ 	.word	0x05000068


	//   ....[26]....
        /*0094*/ 	.word	0x05000068


	//   ....[27]....
        /*0098*/ 	.word	0x05000068


	//   ....[28]....
        /*009c*/ 	.word	0x05000068


	//   ....[29]....
        /*00a0*/ 	.word	0x05000068


	//   ....[30]....
        /*00a4*/ 	.word	0x05000068


	//----- nvinfo : EIATTR_COOP_GROUP_INSTR_OFFSETS
	.align		4
.L_1828:
        /*00a8*/ 	.byte	0x04, 0x28
        /*00aa*/ 	.short	(.L_1830 - .L_1829)


	//   ....[0]....
.L_1829:
        /*00ac*/ 	.word	0x00002540


	//   ....[1]....
        /*00b0*/ 	.word	0x00002570


	//   ....[2]....
        /*00b4*/ 	.word	0x00002590


	//   ....[3]....
        /*00b8*/ 	.word	0x000025b0


	//   ....[4]....
        /*00bc*/ 	.word	0x000025d0


	//   ....[5]....
        /*00c0*/ 	.word	0x00002910


	//   ....[6]....
        /*00c4*/ 	.word	0x00002930


	//   ....[7]....
        /*00c8*/ 	.word	0x00002950


	//   ....[8]....
        /*00cc*/ 	.word	0x00002970


	//   ....[9]....
        /*00d0*/ 	.word	0x00002990


	//   ....[10]....
        /*00d4*/ 	.word	0x00002af0


	//   ....[11]....
        /*00d8*/ 	.word	0x00002b80


	//   ....[12]....
        /*00dc*/ 	.word	0x00002bc0


	//   ....[13]....
        /*00e0*/ 	.word	0x00002bd0


	//   ....[14]....
        /*00e4*/ 	.word	0x00002c40


	//   ....[15]....
        /*00e8*/ 	.word	0x00002c90


	//   ....[16]....
        /*00ec*/ 	.word	0x00002cb0


	//   ....[17]....
        /*00f0*/ 	.word	0x00002d40


	//   ....[18]....
        /*00f4*/ 	.word	0x00002db0


	//   ....[19]....
        /*00f8*/ 	.word	0x00002e40


	//   ....[20]....
        /*00fc*/ 	.word	0x00002e70


	//   ....[21]....
        /*0100*/ 	.word	0x00003730


	//   ....[22]....
        /*0104*/ 	.word	0x000037a0


	//   ....[23]....
        /*0108*/ 	.word	0x00003810


	//   ....[24]....
        /*010c*/ 	.word	0x00003880


	//   ....[25]....
        /*0110*/ 	.word	0x000038f0


	//   ....[26]....
        /*0114*/ 	.word	0x00003c80


	//   ....[27]....
        /*0118*/ 	.word	0x00003cf0


	//   ....[28]....
        /*011c*/ 	.word	0x00003d60


	//   ....[29]....
        /*0120*/ 	.word	0x00003dd0


	//   ....[30]....
        /*0124*/ 	.word	0x00003e40


	//----- nvinfo : EIATTR_EXIT_INSTR_OFFSETS
	.align		4
.L_1830:
        /*0128*/ 	.byte	0x04, 0x1c
        /*012a*/ 	.short	(.L_1832 - .L_1831)


	//   ....[0]....
.L_1831:
        /*012c*/ 	.word	0x00000760


	//   ....[1]....
        /*0130*/ 	.word	0x000036d0


	//----- nvinfo : EIATTR_MAX_THREADS
	.align		4
.L_1832:
        /*0134*/ 	.byte	0x04, 0x05
        /*0136*/ 	.short	(.L_1834 - .L_1833)
.L_1833:
        /*0138*/ 	.word	0x00000100
        /*013c*/ 	.word	0x00000001
        /*0140*/ 	.word	0x00000001


	//----- nvinfo : EIATTR_CRS_STACK_SIZE
	.align		4
.L_1834:
        /*0144*/ 	.byte	0x04, 0x1e
        /*0146*/ 	.short	(.L_1836 - .L_1835)
.L_1835:
        /*0148*/ 	.word	0x00000000


	//----- nvinfo : EIATTR_CBANK_PARAM_SIZE
	.align		4
.L_1836:
        /*014c*/ 	.byte	0x03, 0x19
        /*014e*/ 	.short	0x00e8


	//----- nvinfo : EIATTR_PARAM_CBANK
	.align		4
        /*0150*/ 	.byte	0x04, 0x0a
        /*0152*/ 	.short	(.L_1838 - .L_1837)
	.align		4
.L_1837:
        /*0154*/ 	.word	index@(.nv.constant0._ZN10layer_norm31ln_parallel_residual_fwd_kernelINS_13Kernel_traitsIfffffjLj6144ELj1ELj1ELj8ELj16ENS_18Kernel_traits_baseILj6144EfffffjLj256EEEEELb0ELb1ELb0EEEvNS_9FwdParamsE)
        /*0158*/ 	.short	0x0210
        /*015a*/ 	.short	0x00e8


	//----- nvinfo : EIATTR_SW_WAR
	.align		4
.L_1838:
        /*015c*/ 	.byte	0x04, 0x36
        /*015e*/ 	.short	(.L_1840 - .L_1839)
.L_1839:
        /*0160*/ 	.word	0x00000008
.L_1840:


//--------------------- .nv.info._ZN10layer_norm31ln_parallel_residual_fwd_kernelINS_13Kernel_traitsIfffffjLj6144ELj1ELj1ELj8ELj16ENS_18Kernel_traits_baseILj6144EfffffjLj256EEEEELb0ELb1ELb1EEEvNS_9FwdParamsE --------------------------
	.section	.nv.info._ZN10layer_norm31ln_parallel_residual_fwd_kernelINS_13Kernel_traitsIfffffjLj6144ELj1ELj1ELj8ELj16ENS_18Kernel_traits_baseILj6144EfffffjLj256EEEEELb0ELb1ELb1EEEvNS_9FwdParamsE,"",@"SHT_CUDA_INFO"
	.sectionflags	@""
	.align	4


	//----- nvinfo : EIATTR_CUDA_API_VERSION
	.align		4
        /*0000*/ 	.byte	0x04, 0x37
        /*0002*/ 	.short	(.L_1842 - .L_1841)
.L_1841:
        /*0004*/ 	.word	0x00000082


	//----- nvinfo : EIATTR_KPARAM_INFO
	.align		4
.L_1842:
        /*0008*/ 	.byte	0x04, 0x17
        /*000a*/ 	.short	(.L_1844 - .L_1843)
.L_1843:
        /*000c*/ 	.word	0x00000000
        /*0010*/ 	.short	0x0000
        /*0012*/ 	.short	0x0000
        /*0014*/ 	.byte	0x00, 0xf0, 0xa1, 0x03


	//----- nvinfo : EIATTR_SPARSE_MMA_MASK
	.align		4
.L_1844:
        /*0018*/ 	.byte	0x03, 0x50
        /*001a*/ 	.short	0x0000


	//----- nvinfo : EIATTR_MAXREG_COUNT
	.align		4
        /*001c*/ 	.byte	0x03, 0x1b
        /*001e*/ 	.short	0x00ff


	//----- nvinfo : EIATTR_NUM_BARRIERS
	.align		4
        /*0020*/ 	.byte	0x02, 0x4c
        /*0022*/ 	.byte	0x01
	.zero		1


	//----- nvinfo : EIATTR_MERCURY_ISA_VERSION
	.align		4
        /*0024*/ 	.byte	0x03, 0x5f
        /*0026*/ 	.short	0x0101


	//----- nvinfo : EIATTR_COOP_GROUP_MASK_REGIDS
	.align		4
        /*0028*/ 	.byte	0x04, 0x29
        /*002a*/ 	.short	(.L_1846 - .L_1845)


	//   ....[0]....
.L_1845:
        /*002c*/ 	.word	0xffffffff


	//   ....[1]....
        /*0030*/ 	.word	0xffffffff


	//   ....[2]....
        /*0034*/ 	.word	0xffffffff


	//   ....[3]....
        /*0038*/ 	.word	0xffffffff


	//   ....[4]....
        /*003c*/ 	.word	0xffffffff


	//   ....[5]....
        /*0040*/ 	.word	0xffffffff


	//   ....[6]....
        /*0044*/ 	.word	0xffffffff


	//   ....[7]....
        /*0048*/ 	.word	0xffffffff


	//   ....[8]....
        /*004c*/ 	.word	0xffffffff


	//   ....[9]....
        /*0050*/ 	.word	0xffffffff


	//   ....[10]....
        /*0054*/ 	.word	0xffffffff


	//   ....[11]....
        /*0058*/ 	.word	0xffffffff


	//   ....[12]....
        /*005c*/ 	.word	0xffffffff


	//   ....[13]....
        /*0060*/ 	.word	0xffffffff


	//   ....[14]....
        /*0064*/ 	.word	0xffffffff


	//   ....[15]....
        /*0068*/ 	.word	0xffffffff


	//   ....[16]....
        /*006c*/ 	.word	0xffffffff


	//   ....[17]....
        /*0070*/ 	.word	0xffffffff


	//   ....[18]....
        /*0074*/ 	.word	0xffffffff


	//   ....[19]....
        /*0078*/ 	.word	0xffffffff


	//   ....[20]....
        /*007c*/ 	.word	0xffffffff


	//   ....[21]....
        /*0080*/ 	.word	0x05000066


	//   ....[22]....
        /*0084*/ 	.word	0x05000066


	//   ....[23]....
        /*0088*/ 	.word	0x05000066


	//   ....[24]....
        /*008c*/ 	.word	0x05000066


	//   ....[25]....
        /*0090*/ 	.word	0x05000066


	//   ....[26]....
        /*0094*/ 	.word	0x05000066


	//   ....[27]....
        /*0098*/ 	.word	0x05000066


	//   ....[28]....
        /*009c*/ 	.word	0x05000066


	//   ....[29]....
        /*00a0*/ 	.word	0x05000066


	//   ....[30]....
        /*00a4*/ 	.word	0x05000066


	//----- nvinfo : EIATTR_COOP_GROUP_INSTR_OFFSETS
	.align		4
.L_1846:
        /*00a8*/ 	.byte	0x04, 0x28
        /*00aa*/ 	.short	(.L_1848 - .L_1847)


	//   ....[0]....
.L_1847:
        /*00ac*/ 	.word	0x00001b00


	//   ....[1]....
        /*00b0*/ 	.word	0x00001b20


	//   ....[2]....
        /*00b4*/ 	.word	0x00001b40


	//   ....[3]....
        /*00b8*/ 	.word	0x00001b60


	//   ....[4]....
        /*00bc*/ 	.word	0x00001b80


	//   ....[5]....
        /*00c0*/ 	.word	0x00001eb0


	//   ....[6]....
        /*00c4*/ 	.word	0x00001ed0


	//   ....[7]....
        /*00c8*/ 	.word	0x00001ef0


	//   ....[8]....
        /*00cc*/ 	.word	0x00001f10


	//   ....[9]....
        /*00d0*/ 	.word	0x00001f30


	//   ....[10]....
        /*00d4*/ 	.word	0x000020a0


	//   ....[11]....
        /*00d8*/ 	.word	0x00002100


	//   ....[12]....
        /*00dc*/ 	.word	0x00002120


	//   ....[13]....
        /*00e0*/ 	.word	0x00002130


	//   ....[14]....
        /*00e4*/ 	.word	0x000021f0


	//   ....[15]....
        /*00e8*/ 	.word	0x00002210


	//   ....[16]....
        /*00ec*/ 	.word	0x00002230


	//   ....[17]....
        /*00f0*/ 	.word	0x000022d0


	//   ....[18]....
        /*00f4*/ 	.word	0x00002330


	//   ....[19]....
        /*00f8*/ 	.word	0x000023c0


	//   ....[20]....
        /*00fc*/ 	.word	0x000023f0


	//   ....[21]....
        /*0100*/ 	.word	0x00002aa0


	//   ....[22]....
        /*0104*/ 	.word	0x00002b10


	//   ....[23]....
        /*0108*/ 	.word	0x00002b80


	//   ....[24]....
        /*010c*/ 	.word	0x00002bf0


	//   ....[25]....
        /*0110*/ 	.word	0x00002c60


	//   ....[26]....
        /*0114*/ 	.word	0x00002fd0


	//   ....[27]....
        /*0118*/ 	.word	0x00003040


	//   ....[28]....
        /*011c*/ 	.word	0x000030b0


	//   ....[29]....
        /*0120*/ 	.word	0x00003120


	//   ....[30]....
        /*0124*/ 	.word	0x00003190


	//----- nvinfo : EIATTR_EXIT_INSTR_OFFSETS
	.align		4
.L_1848:
        /*0128*/ 	.byte	0x04, 0x1c
        /*012a*/ 	.short	(.L_1850 - .L_1849)


	//   ....[0]....
.L_1849:
        /*012c*/ 	.word	0x00000270


	//   ....[1]....
        /*0130*/ 	.word	0x00002a40


	//----- nvinfo : EIATTR_MAX_THREADS
	.align		4
.L_1850:
        /*0134*/ 	.byte	0x04, 0x05
        /*0136*/ 	.short	(.L_1852 - .L_1851)
.L_1851:
        /*0138*/ 	.word	0x00000100
        /*013c*/ 	.word	0x00000001
        /*0140*/ 	.word	0x00000001


	//----- nvinfo : EIATTR_CRS_STACK_SIZE
	.align		4
.L_1852:
        /*0144*/ 	.byte	0x04, 0x1e
        /*0146*/ 	.short	(.L_1854 - .L_1853)
.L_1853:
        /*0148*/ 	.word	0x00000000


	//----- nvinfo : EIATTR_CBANK_PARAM_SIZE
	.align		4
.L_1854:
        /*014c*/ 	.byte	0x03, 0x19
        /*014e*/ 	.short	0x00e8


	//----- nvinfo : EIATTR_PARAM_CBANK
	.align		4
        /*0150*/ 	.byte	0x04, 0x0a
        /*0152*/ 	.short	(.L_1856 - .L_1855)
	.align		4
.L_1855:
        /*0154*/ 	.word	index@(.nv.constant0._ZN10layer_norm31ln_parallel_residual_fwd_kernelINS_13Kernel_traitsIfffffjLj6144ELj1ELj1ELj8ELj16ENS_18Kernel_traits_baseILj6144EfffffjLj256EEEEELb0ELb1ELb1EEEvNS_9FwdParamsE)
        /*0158*/ 	.short	0x0210
        /*015a*/ 	.short	0x00e8


	//----- nvinfo : EIATTR_SW_WAR
	.align		4
.L_1856:
        /*015c*/ 	.byte	0x04, 0x36
        /*015e*/ 	.short	(.L_1858 - .L_1857)
.L_1857:
        /*0160*/ 	.word	0x00000008
.L_1858:


//--------------------- .nv.info._ZN10layer_norm31ln_parallel_residual_fwd_kernelINS_13Kernel_traitsIfffffjLj6144ELj1ELj1ELj8ELj16ENS_18Kernel_traits_baseILj6144EfffffjLj256EEEEELb1ELb0ELb0EEEvNS_9FwdParamsE --------------------------
	.section	.nv.info._ZN10layer_norm31ln_parallel_residual_fwd_kernelINS_13Kernel_traitsIfffffjLj6144ELj1ELj1ELj8ELj16ENS_18Kernel_traits_baseILj6144EfffffjLj256EEEEELb1ELb0ELb0EEEvNS_9FwdParamsE,"",@"SHT_CUDA_INFO"
	.sectionflags	@""
	.align	4


	//----- nvinfo : EIATTR_CUDA_API_VERSION
	.align		4
        /*0000*/ 	.byte	0x04, 0x37
        /*0002*/ 	.short	(.L_1860 - .L_1859)
.L_1859:
        /*0004*/ 	.word	0x00000082


	//----- nvinfo : EIATTR_KPARAM_INFO
	.align		4
.L_1860:
        /*0008*/ 	.byte	0x04, 0x17
        /*000a*/ 	.short	(.L_1862 - .L_1861)
.L_1861:
        /*000c*/ 	.word	0x00000000
        /*0010*/ 	.short	0x0000
        /*0012*/ 	.short	0x0000
        /*0014*/ 	.byte	0x00, 0xf0, 0xa1, 0x03


	//----- nvinfo : EIATTR_SPARSE_MMA_MASK
	.align		4
.L_1862:
        /*0018*/ 	.byte	0x03, 0x50
        /*001a*/ 	.short	0x0000


	//----- nvinfo : EIATTR_MAXREG_COUNT
	.align		4
        /*001c*/ 	.byte	0x03, 0x1b
        /*001e*/ 	.short	0x00ff


	//----- nvinfo : EIATTR_NUM_BARRIERS
	.align		4
        /*0020*/ 	.byte	0x02, 0x4c
        /*0022*/ 	.byte	0x01
	.zero		1


	//----- nvinfo : EIATTR_MERCURY_ISA_VERSION
	.align		4
        /*0024*/ 	.byte	0x03, 0x5f
        /*0026*/ 	.short	0x0101


	//----- nvinfo : EIATTR_COOP_GROUP_MASK_REGIDS
	.align		4
        /*0028*/ 	.byte	0x04, 0x29
        /*002a*/ 	.short	(.L_1864 - .L_1863)


	//   ....[0]....
.L_1863:
        /*002c*/ 	.word	0xffffffff


	//   ....[1]....
        /*0030*/ 	.word	0xffffffff


	//   ....[2]....
        /*0034*/ 	.word	0xffffffff


	//   ....[3]....
        /*0038*/ 	.word	0xffffffff


	//   ....[4]....
        /*003c*/ 	.word	0xffffffff


	//   ....[5]....
        /*0040*/ 	.word	0xffffffff


	//   ....[6]....
        /*0044*/ 	.word	0xffffffff


	//   ....[7]....
        /*0048*/ 	.word	0xffffffff


	//   ....[8]....
        /*004c*/ 	.word	0xffffffff


	//   ....[9]....
        /*0050*/ 	.word	0xffffffff


	//   ....[10]....
        /*0054*/ 	.word	0xffffffff


	//   ....[11]....
        /*0058*/ 	.word	0xffffffff


	//   ....[12]....
        /*005c*/ 	.word	0xffffffff


	//   ....[13]....
        /*0060*/ 	.word	0xffffffff


	//   ....[14]....
        /*0064*/ 	.word	0xffffffff


	//   ....[15]....
        /*0068*/ 	.word	0xffffffff


	//   ....[16]....
        /*006c*/ 	.word	0xffffffff


	//   ....[17]....
        /*0070*/ 	.word	0xffffffff


	//   ....[18]....
        /*0074*/ 	.word	0xffffffff


	//   ....[19]....
        /*0078*/ 	.word	0xffffffff


	//   ....[20]....
        /*007c*/ 	.word	0xffffffff


	//   ....[21]....
        /*0080*/ 	.word	0x050000b3


	//   ....[22]....
        /*0084*/ 	.word	0x050000b3


	//   ....[23]....
        /*0088*/ 	.word	0x050000b3


	//   ....[24]....
        /*008c*/ 	.word	0x050000b3


	//   ....[25]....
        /*0090*/ 	.word	0x050000b3


	//   ....[26]....
        /*0094*/ 	.word	0x050000b3


	//   ....[27]....
        /*0098*/ 	.word	0x050000b3


	//   ....[28]....
        /*009c*/ 	.word	0x050000b3


	//   ....[29]....
        /*00a0*/ 	.word	0x050000b3


	//   ....[30]....
        /*00a4*/ 	.word	0x050000b3


	//----- nvinfo : EIATTR_COOP_GROUP_INSTR_OFFSETS
	.align		4
.L_1864:
        /*00a8*/ 	.byte	0x04, 0x28
        /*00aa*/ 	.short	(.L_1866 - .L_1865)


	//   ....[0]....
.L_1865:
        /*00ac*/ 	.word	0x00012ae0


	//   ....[1]....
        /*00b0*/ 	.word	0x00012b10


	//   ....[2]....
        /*00b4*/ 	.word	0x00012b30


	//   ....[3]....
        /*00b8*/ 	.word	0x00012b50


	//   ....[4]....
        /*00bc*/ 	.word	0x00012b70


	//   ....[5]....
        /*00c0*/ 	.word	0x00012eb0


	//   ....[6]....
        /*00c4*/ 	.word	0x00012ed0


	//   ....[7]....
        /*00c8*/ 	.word	0x00012ef0


	//   ....[8]....
        /*00cc*/ 	.word	0x00012f10


	//   ....[9]....
        /*00d0*/ 	.word	0x00012f30


	//   ....[10]....
        /*00d4*/ 	.word	0x000130e0


	//   ....[11]....
        /*00d8*/ 	.word	0x00013130


	//   ....[12]....
        /*00dc*/ 	.word	0x00013150


	//   ....[13]....
        /*00e0*/ 	.word	0x00013160


	//   ....[14]....
        /*00e4*/ 	.word	0x00013200


	//   ....[15]....
        /*00e8*/ 	.word	0x00013240


	//   ....[16]....
        /*00ec*/ 	.word	0x00013260


	//   ....[17]....
        /*00f0*/ 	.word	0x00013300


	//   ....[18]....
        /*00f4*/ 	.word	0x00013350


	//   ....[19]....
        /*00f8*/ 	.word	0x000133e0


	//   ....[20]....
        /*00fc*/ 	.word	0x00013420


	//   ....[21]....
        /*0100*/ 	.word	0x00013f70


	//   ....[22]....
        /*0104*/ 	.word	0x00013fe0


	//   ....[23]....
        /*0108*/ 	.word	0x00014050


	//   ....[24]....
        /*010c*/ 	.word	0x000140c0


	//   ....[25]....
        /*0110*/ 	.word	0x00014130


	//   ....[26]....
        /*0114*/ 	.word	0x000144d0


	//   ....[27]....
        /*0118*/ 	.word	0x00014540


	//   ....[28]....
        /*011c*/ 	.word	0x000145b0


	//   ....[29]....
        /*0120*/ 	.word	0x00014620


	//   ....[30]....
        /*0124*/ 	.word	0x00014690


	//----- nvinfo : EIATTR_EXIT_INSTR_OFFSETS
	.align		4
.L_1866:
        /*0128*/ 	.byte	0x04, 0x1c
        /*012a*/ 	.short	(.L_1868 - .L_1867)


	//   ....[0]....
.L_1867:
        /*012c*/ 	.word	0x00001110


	//   ....[1]....
        /*0130*/ 	.word	0x00013f10


	//----- nvinfo : EIATTR_MAX_THREADS
	.align		4
.L_1868:
        /*0134*/ 	.byte	0x04, 0x05
        /*0136*/ 	.short	(.L_1870 - .L_1869)
.L_1869:
        /*0138*/ 	.word	0x00000100
        /*013c*/ 	.word	0x00000001
        /*0140*/ 	.word	0x00000001


	//----- nvinfo : EIATTR_CRS_STACK_SIZE
	.align		4
.L_1870:
        /*0144*/ 	.byte	0x04, 0x1e
        /*0146*/ 	.short	(.L_1872 - .L_1871)
.L_1871:
        /*0148*/ 	.word	0x00000000


	//----- nvinfo : EIATTR_CBANK_PARAM_SIZE
	.align		4
.L_1872:
        /*014c*/ 	.byte	0x03, 0x19
        /*014e*/ 	.short	0x00e8


	//----- nvinfo : EIATTR_PARAM_CBANK
	.align		4
        /*0150*/ 	.byte	0x04, 0x0a
        /*0152*/ 	.short	(.L_1874 - .L_1873)
	.align		4
.L_1873:
        /*0154*/ 	.word	index@(.nv.constant0._ZN10layer_norm31ln_parallel_residual_fwd_kernelINS_13Kernel_traitsIfffffjLj6144ELj1ELj1ELj8ELj16ENS_18Kernel_traits_baseILj6144EfffffjLj256EEEEELb1ELb0ELb0EEEvNS_9FwdParamsE)
        /*0158*/ 	.short	0x0210
        /*015a*/ 	.short	0x00e8


	//----- nvinfo : EIATTR_SW_WAR
	.align		4
.L_1874:
        /*015c*/ 	.byte	0x04, 0x36
        /*015e*/ 	.short	(.L_1876 - .L_1875)
.L_1875:
        /*0160*/ 	.word	0x00000008
.L_1876:


//--------------------- .nv.info._ZN10layer_norm31ln_parallel_residual_fwd_kernelINS_13Kernel_traitsIfffffjLj6144ELj1ELj1ELj8ELj16ENS_18Kernel_traits_baseILj6144EfffffjLj256EEEEELb1ELb0ELb1EEEvNS_9FwdParamsE --------------------------
	.section	.nv.info._ZN10layer_norm31ln_parallel_residual_fwd_kernelINS_13Kernel_traitsIfffffjLj6144ELj1ELj1ELj8ELj16ENS_18Kernel_traits_baseILj6144EfffffjLj256EEEEELb1ELb0ELb1EEEvNS_9FwdParamsE,"",@"SHT_CUDA_INFO"
	.sectionflags	@""
	.align	4


	//----- nvinfo : EIATTR_CUDA_API_VERSION
	.align		4
        /*0000*/ 	.byte	0x04, 0x37
        /*0002*/ 	.short	(.L_1878 - .L_1877)
.L_1877:
        /*0004*/ 	.word	0x00000082


	//----- nvinfo : EIATTR_KPARAM_INFO
	.align		4
.L_1878:
        /*0008*/ 	.byte	0x04, 0x17
        /*000a*/ 	.short	(.L_1880 - .L_1879)
.L_1879:
        /*000c*/ 	.word	0x00000000
        /*0010*/ 	.short	0x0000
        /*0012*/ 	.short	0x0000
        /*0014*/ 	.byte	0x00, 0xf0, 0xa1, 0x03


	//----- nvinfo : EIATTR_SPARSE_MMA_MASK
	.align		4
.L_1880:
        /*0018*/ 	.byte	0x03, 0x50
        /*001a*/ 	.short	0x0000


	//----- nvinfo : EIATTR_MAXREG_COUNT
	.align		4
        /*001c*/ 	.byte	0x03, 0x1b
        /*001e*/ 	.short	0x00ff


	//----- nvinfo : EIATTR_NUM_BARRIERS
	.align		4
        /*0020*/ 	.byte	0x02, 0x4c
        /*0022*/ 	.byte	0x01
	.zero		1


	//----- nvinfo : EIATTR_MERCURY_ISA_VERSION
	.align		4
        /*0024*/ 	.byte	0x03, 0x5f
        /*0026*/ 	.short	0x0101


	//----- nvinfo : EIATTR_COOP_GROUP_MASK_REGIDS
	.align		4
        /*0028*/ 	.byte	0x04, 0x29
        /*002a*/ 	.short	(.L_1882 - .L_1881)


	//   ....[0]....
.L_1881:
        /*002c*/ 	.word	0xffffffff


	//   ....[1]....
        /*0030*/ 	.word	0xffffffff


	//   ....[2]....
        /*0034*/ 	.word	0xffffffff


	//   ....[3]....
        /*0038*/ 	.word	0xffffffff


	//   ....[4]....
        /*003c*/ 	.word	0xffffffff


	//   ....[5]....
        /*0040*/ 	.word	0xffffffff


	//   ....[6]....
        /*0044*/ 	.word	0xffffffff


	//   ....[7]....
        /*0048*/ 	.word	0xffffffff


	//   ....[8]....
        /*004c*/ 	.word	0xffffffff


	//   ....[9]....
        /*0050*/ 	.word	0xffffffff


	//   ....[10]....
        /*0054*/ 	.word	0xffffffff


	//   ....[11]....
        /*0058*/ 	.word	0xffffffff


	//   ....[12]....
        /*005c*/ 	.word	0xffffffff


	//   ....[13]....
        /*0060*/ 	.word	0xffffffff


	//   ....[14]....
        /*0064*/ 	.word	0xffffffff


	//   ....[15]....
        /*0068*/ 	.word	0xffffffff


	//   ....[16]....
        /*006c*/ 	.word	0xffffffff


	//   ....[17]....
        /*0070*/ 	.word	0xffffffff


	//   ....[18]....
        /*0074*/ 	.word	0xffffffff


	//   ....[19]....
        /*0078*/ 	.word	0xffffffff


	//   ....[20]....
        /*007c*/ 	.word	0xffffffff


	//   ....[21]....
        /*0080*/ 	.word	0x050000b2


	//   ....[22]....
        /*0084*/ 	.word	0x050000b2


	//   ....[23]....
        /*0088*/ 	.word	0x050000b2


	//   ....[24]....
        /*008c*/ 	.word	0x050000b2


	//   ....[25]....
        /*0090*/ 	.word	0x050000b2


	//   ....[26]....
        /*0094*/ 	.word	0x050000b2


	//   ....[27]....
        /*0098*/ 	.word	0x050000b2


	//   ....[28]....
        /*009c*/ 	.word	0x050000b2


	//   ....[29]....
        /*00a0*/ 	.word	0x050000b2


	//   ....[30]....
        /*00a4*/ 	.word	0x050000b2


	//----- nvinfo : EIATTR_COOP_GROUP_INSTR_OFFSETS
	.align		4
.L_1882:
        /*00a8*/ 	.byte	0x04, 0x28
        /*00aa*/ 	.short	(.L_1884 - .L_1883)


	//   ....[0]....
.L_1883:
        /*00ac*/ 	.word	0x00011ba0


	//   ....[1]....
        /*00b0*/ 	.word	0x00011bc0


	//   ....[2]....
        /*00b4*/ 	.word	0x00011be0


	//   ....[3]....
        /*00b8*/ 	.word	0x00011c00


	//   ....[4]....
        /*00bc*/ 	.word	0x00011c20


	//   ....[5]....
        /*00c0*/ 	.word	0x00011f50


	//   ....[6]....
        /*00c4*/ 	.word	0x00011f70


	//   ....[7]....
        /*00c8*/ 	.word	0x00011f90


	//   ....[8]....
        /*00cc*/ 	.word	0x00011fb0


	//   ....[9]....
        /*00d0*/ 	.word	0x00011fd0


	//   ....[10]....
        /*00d4*/ 	.word	0x00012140


	//   ....[11]....
        /*00d8*/ 	.word	0x000121a0


	//   ....[12]....
        /*00dc*/ 	.word	0x000121c0


	//   ....[13]....
        /*00e0*/ 	.word	0x000121e0


	//   ....[14]....
        /*00e4*/ 	.word	0x00012280


	//   ....[15]....
        /*00e8*/ 	.word	0x000122c0


	//   ....[16]....
        /*00ec*/ 	.word	0x000122d0


	//   ....[17]....
        /*00f0*/ 	.word	0x00012360


	//   ....[18]....
        /*00f4*/ 	.word	0x000123d0


	//   ....[19]....
        /*00f8*/ 	.word	0x00012470


	//   ....[20]....
        /*00fc*/ 	.word	0x000124a0


	//   ....[21]....
        /*0100*/ 	.word	0x00012dd0


	//   ....[22]....
        /*0104*/ 	.word	0x00012e40


	//   ....[23]....
        /*0108*/ 	.word	0x00012eb0


	//   ....[24]....
        /*010c*/ 	.word	0x00012f20


	//   ....[25]....
        /*0110*/ 	.word	0x00012f90


	//   ....[26]....
        /*0114*/ 	.word	0x00013300


	//   ....[27]....
        /*0118*/ 	.word	0x00013370


	//   ....[28]....
        /*011c*/ 	.word	0x000133e0


	//   ....[29]....
        /*0120*/ 	.word	0x00013450


	//   ....[30]....
        /*0124*/ 	.word	0x000134c0


	//----- nvinfo : EIATTR_EXIT_INSTR_OFFSETS
	.align		4
.L_1884:
        /*0128*/ 	.byte	0x04, 0x1c
        /*012a*/ 	.short	(.L_1886 - .L_1885)


	//   ....[0]....
.L_1885:
        /*012c*/ 	.word	0x000004c0


	//   ....[1]....
        /*0130*/ 	.word	0x00012d70


	//----- nvinfo : EIATTR_MAX_THREADS
	.align		4
.L_1886:
        /*0134*/ 	.byte	0x04, 0x05
        /*0136*/ 	.short	(.L_1888 - .L_1887)
.L_1887:
        /*0138*/ 	.word	0x00000100
        /*013c*/ 	.word	0x00000001
        /*0140*/ 	.word	0x00000001


	//----- nvinfo : EIATTR_CRS_STACK_SIZE
	.align		4
.L_1888:
        /*0144*/ 	.byte	0x04, 0x1e
        /*0146*/ 	.short	(.L_1890 - .L_1889)
.L_1889:
        /*0148*/ 	.word	0x00000000


	//----- nvinfo : EIATTR_CBANK_PARAM_SIZE
	.align		4
.L_1890:
        /*014c*/ 	.byte	0x03, 0x19
        /*014e*/ 	.short	0x00e8


	//----- nvinfo : EIATTR_PARAM_CBANK
	.align		4
        /*0150*/ 	.byte	0x04, 0x0a
        /*0152*/ 	.short	(.L_1892 - .L_1891)
	.align		4
.L_1891:
        /*0154*/ 	.word	index@(.nv.constant0._ZN10layer_norm31ln_parallel_residual_fwd_kernelINS_13Kernel_traitsIfffffjLj6144ELj1ELj1ELj8ELj16ENS_18Kernel_traits_baseILj6144EfffffjLj256EEEEELb1ELb0ELb1EEEvNS_9FwdParamsE)
        /*0158*/ 	.short	0x0210
        /*015a*/ 	.short	0x00e8


	//----- nvinfo : EIATTR_SW_WAR
	.align		4
.L_1892:
        /*015c*/ 	.byte	0x04, 0x36
        /*015e*/ 	.short	(.L_1894 - .L_1893)
.L_1893:
        /*0160*/ 	.word	0x00000008
.L_1894:


//--------------------- .nv.info._ZN10layer_norm31ln_parallel_residual_fwd_kernelINS_13Kernel_traitsIfffffjLj6144ELj1ELj1ELj8ELj16ENS_18Kernel_traits_baseILj6144EfffffjLj256EEEEELb1ELb1ELb0EEEvNS_9FwdParamsE --------------------------
	.section	.nv.info._ZN10layer_norm31ln_parallel_residual_fwd_kernelINS_13Kernel_traitsIfffffjLj6144ELj1ELj1ELj8ELj16ENS_18Kernel_traits_baseILj6144EfffffjLj256EEEEELb1ELb1ELb0EEEvNS_9FwdParamsE,"",@"SHT_CUDA_INFO"
	.sectionflags	@""
	.align	4


	//----- nvinfo : EIATTR_CUDA_API_VERSION
	.align		4
        /*0000*/ 	.byte	0x04, 0x37
        /*0002*/ 	.short	(.L_1896 - .L_1895)
.L_1895:
        /*0004*/ 	.word	0x00000082


	//----- nvinfo : EIATTR_KPARAM_INFO
	.align		4
.L_1896:
        /*0008*/ 	.byte	0x04, 0x17
        /*000a*/ 	.short	(.L_1898 - .L_1897)
.L_1897:
        /*000c*/ 	.word	0x00000000
        /*0010*/ 	.short	0x0000
        /*0012*/ 	.short	0x0000
        /*0014*/ 	.byte	0x00, 0xf0, 0xa1, 0x03


	//----- nvinfo : EIATTR_SPARSE_MMA_MASK
	.align		4
.L_1898:
        /*0018*/ 	.byte	0x03, 0x50
        /*001a*/ 	.short	0x0000


	//----- nvinfo : EIATTR_MAXREG_COUNT
	.align		4
        /*001c*/ 	.byte	0x03, 0x1b
        /*001e*/ 	.short	0x00ff


	//----- nvinfo : EIATTR_NUM_BARRIERS
	.align		4
        /*0020*/ 	.byte	0x02, 0x4c
        /*0022*/ 	.byte	0x01
	.zero		1


	//----- nvinfo : EIATTR_ANNOTATIONS
	.align		4
        /*0024*/ 	.byte	0x04, 0x55
        /*0026*/ 	.short	(.L_1900 - .L_1899)


	//   ....[0]....
.L_1899:
        /*0028*/ 	.word	0x00000001
        /*002c*/ 	.byte	0x20, 0x0e, 0x00, 0x00, 0x01, 0x00, 0x00, 0x00, 0x20, 0x2a, 0x01, 0x00


	//----- nvinfo : EIATTR_MERCURY_ISA_VERSION
	.align		4
.L_1900:
        /*0038*/ 	.byte	0x03, 0x5f
        /*003a*/ 	.short	0x0101


	//----- nvinfo : EIATTR_COOP_GROUP_MASK_REGIDS
	.align		4
        /*003c*/ 	.byte	0x04, 0x29
        /*003e*/ 	.short	(.L_1902 - .L_1901)


	//   ....[0]....
.L_1901:
        /*0040*/ 	.word	0xffffffff


	//   ....[1]....
        /*0044*/ 	.word	0xffffffff


	//   ....[2]....
        /*0048*/ 	.word	0xffffffff


	//   ....[3]....
        /*004c*/ 	.word	0xffffffff


	//   ....[4]....
        /*0050*/ 	.word	0xffffffff


	//   ....[5]....
        /*0054*/ 	.word	0xffffffff


	//   ....[6]....
        /*0058*/ 	.word	0xffffffff


	//   ....[7]....
        /*005c*/ 	.word	0xffffffff


	//   ....[8]....
        /*0060*/ 	.word	0xffffffff


	//   ....[9]....
        /*0064*/ 	.word	0xffffffff


	//   ....[10]....
        /*0068*/ 	.word	0xffffffff


	//   ....[11]....
        /*006c*/ 	.word	0xffffffff


	//   ....[12]....
        /*0070*/ 	.word	0xffffffff


	//   ....[13]....
        /*0074*/ 	.word	0xffffffff


	//   ....[14]....
        /*0078*/ 	.word	0xffffffff


	//   ....[15]....
        /*007c*/ 	.word	0xffffffff


	//   ....[16]....
        /*0080*/ 	.word	0xffffffff


	//   ....[17]....
        /*0084*/ 	.word	0xffffffff


	//   ....[18]....
        /*0088*/ 	.word	0xffffffff


	//   ....[19]....
        /*008c*/ 	.word	0xffffffff


	//   ....[20]....
        /*0090*/ 	.word	0xffffffff


	//   ....[21]....
        /*0094*/ 	.word	0x0500006d


	//   ....[22]....
        /*0098*/ 	.word	0x0500006d


	//   ....[23]....
        /*009c*/ 	.word	0x0500006d


	//   ....[24]....
        /*00a0*/ 	.word	0x0500006d


	//   ....[25]....
        /*00a4*/ 	.word	0x0500006d


	//   ....[26]....
        /*00a8*/ 	.word	0x0500006d


	//   ....[27]....
        /*00ac*/ 	.word	0x0500006d


	//   ....[28]....
        /*00b0*/ 	.word	0x0500006d


	//   ....[29]....
        /*00b4*/ 	.word	0x0500006d


	//   ....[30]....
        /*00b8*/ 	.word	0x0500006d


	//----- nvinfo : EIATTR_COOP_GROUP_INSTR_OFFSETS
	.align		4
.L_1902:
        /*00bc*/ 	.byte	0x04, 0x28
        /*00be*/ 	.short	(.L_1904 - .L_1903)


	//   ....[0]....
.L_1903:
        /*00c0*/ 	.word	0x00012500


	//   ....[1]....
        /*00c4*/ 	.word	0x00012530


	//   ....[2]....
        /*00c8*/ 	.word	0x00012550


	//   ....[3]....
        /*00cc*/ 	.word	0x00012570


	//   ....[4]....
        /*00d0*/ 	.word	0x00012590


	//   ....[5]....
        /*00d4*/ 	.word	0x000128d0


	//   ....[6]....
        /*00d8*/ 	.word	0x000128f0


	//   ....[7]....
        /*00dc*/ 	.word	0x00012910


	//   ....[8]....
        /*00e0*/ 	.word	0x00012930


	//   ....[9]....
        /*00e4*/ 	.word	0x00012950


	//   ....[10]....
        /*00e8*/ 	.word	0x00012ae0


	//   ....[11]....
        /*00ec*/ 	.word	0x00012b20


	//   ....[12]....
        /*00f0*/ 	.word	0x00012b60


	//   ....[13]....
        /*00f4*/ 	.word	0x00012c10


	//   ....[14]....
        /*00f8*/ 	.word	0x00012c40


	//   ....[15]....
        /*00fc*/ 	.word	0x00012cd0


	//   ....[16]....
        /*0100*/ 	.word	0x00012d50


	//   ....[17]....
        /*0104*/ 	.word	0x00012d90


	//   ....[18]....
        /*0108*/ 	.word	0x00012de0


	//   ....[19]....
        /*010c*/ 	.word	0x00012e60


	//   ....[20]....
        /*0110*/ 	.word	0x00012ed0


	//   ....[21]....
        /*0114*/ 	.word	0x00013710


	//   ....[22]....
        /*0118*/ 	.word	0x00013780


	//   ....[23]....
        /*011c*/ 	.word	0x000137f0


	//   ....[24]....
        /*0120*/ 	.word	0x00013860


	//   ....[25]....
        /*0124*/ 	.word	0x000138d0


	//   ....[26]....
        /*0128*/ 	.word	0x00013c70


	//   ....[27]....
        /*012c*/ 	.word	0x00013ce0


	//   ....[28]....
        /*0130*/ 	.word	0x00013d50


	//   ....[29]....
        /*0134*/ 	.word	0x00013dc0


	//   ....[30]....
        /*0138*/ 	.word	0x00013e30


	//----- nvinfo : EIATTR_EXIT_INSTR_OFFSETS
	.align		4
.L_1904:
        /*013c*/ 	.byte	0x04, 0x1c
        /*013e*/ 	.short	(.L_1906 - .L_1905)


	//   ....[0]....
.L_1905:
        /*0140*/ 	.word	0x00000be0


	//   ....[1]....
        /*0144*/ 	.word	0x000136b0


	//----- nvinfo : EIATTR_MAX_THREADS
	.align		4
.L_1906:
        /*0148*/ 	.byte	0x04, 0x05
        /*014a*/ 	.short	(.L_1908 - .L_1907)
.L_1907:
        /*014c*/ 	.word	0x00000100
        /*0150*/ 	.word	0x00000001
        /*0154*/ 	.word	0x00000001


	//----- nvinfo : EIATTR_CRS_STACK_SIZE
	.align		4
.L_1908:
        /*0158*/ 	.byte	0x04, 0x1e
        /*015a*/ 	.short	(.L_1910 - .L_1909)
.L_1909:
        /*015c*/ 	.word	0x00000000


	//----- nvinfo : EIATTR_CBANK_PARAM_SIZE
	.align		4
.L_1910:
        /*0160*/ 	.byte	0x03, 0x19
        /*0162*/ 	.short	0x00e8


	//----- nvinfo : EIATTR_PARAM_CBANK
	.align		4
        /*0164*/ 	.byte	0x04, 0x0a
        /*0166*/ 	.short	(.L_1912 - .L_1911)
	.align		4
.L_1911:
        /*0168*/ 	.word	index@(.nv.constant0._ZN10layer_norm31ln_parallel_residual_fwd_kernelINS_13Kernel_traitsIfffffjLj6144ELj1ELj1ELj8ELj16ENS_18Kernel_traits_baseILj6144EfffffjLj256EEEEELb1ELb1ELb0EEEvNS_9FwdParamsE)
        /*016c*/ 	.short	0x0210
        /*016e*/ 	.short	0x00e8


	//----- nvinfo : EIATTR_SW_WAR
	.align		4
.L_1912:
        /*0170*/ 	.byte	0x04, 0x36
        /*0172*/ 	.short	(.L_1914 - .L_1913)
.L_1913:
        /*0174*/ 	.word	0x00000008
.L_1914:


//--------------------- .nv.info._ZN10layer_norm31ln_parallel_residual_fwd_kernelINS_13Kernel_traitsIfffffjLj6144ELj1ELj1ELj8ELj16ENS_18Kernel_traits_baseILj6144EfffffjLj256EEEEELb1ELb1ELb1EEEvNS_9FwdParamsE --------------------------
	.section	.nv.info._ZN10layer_norm31ln_parallel_residual_fwd_kernelINS_13Kernel_traitsIfffffjLj6144ELj1ELj1ELj8ELj16ENS_18Kernel_traits_baseILj6144EfffffjLj256EEEEELb1ELb1ELb1EEEvNS_9FwdParamsE,"",@"SHT_CUDA_INFO"
	.sectionflags	@""
	.align	4


	//----- nvinfo : EIATTR_CUDA_API_VERSION
	.align		4
        /*0000*/ 	.byte	0x04, 0x37
        /*0002*/ 	.short	(.L_1916 - .L_1915)
.L_1915:
        /*0004*/ 	.word	0x00000082


	//----- nvinfo : EIATTR_KPARAM_INFO
	.align		4
.L_1916:
        /*0008*/ 	.byte	0x04, 0x17
        /*000a*/ 	.short	(.L_1918 - .L_1917)
.L_1917:
        /*000c*/ 	.word	0x00000000
        /*0010*/ 	.short	0x0000
        /*0012*/ 	.short	0x0000
        /*0014*/ 	.byte	0x00, 0xf0, 0xa1, 0x03


	//----- nvinfo : EIATTR_SPARSE_MMA_MASK
	.align		4
.L_1918:
        /*0018*/ 	.byte	0x03, 0x50
        /*001a*/ 	.short	0x0000


	//----- nvinfo : EIATTR_MAXREG_COUNT
	.align		4
        /*001c*/ 	.byte	0x03, 0x1b
        /*001e*/ 	.short	0x00ff


	//----- nvinfo : EIATTR_NUM_BARRIERS
	.align		4
        /*0020*/ 	.byte	0x02, 0x4c
        /*0022*/ 	.byte	0x01
	.zero		1


	//----- nvinfo : EIATTR_MERCURY_ISA_VERSION
	.align		4
        /*0024*/ 	.byte	0x03, 0x5f
        /*0026*/ 	.short	0x0101


	//----- nvinfo : EIATTR_COOP_GROUP_MASK_REGIDS
	.align		4
        /*0028*/ 	.byte	0x04, 0x29
        /*002a*/ 	.short	(.L_1920 - .L_1919)


	//   ....[0]....
.L_1919:
        /*002c*/ 	.word	0xffffffff


	//   ....[1]....
        /*0030*/ 	.word	0xffffffff


	//   ....[2]....
        /*0034*/ 	.word	0xffffffff


	//   ....[3]....
        /*0038*/ 	.word	0xffffffff


	//   ....[4]....
        /*003c*/ 	.word	0xffffffff


	//   ....[5]....
        /*0040*/ 	.word	0xffffffff


	//   ....[6]....
        /*0044*/ 	.word	0xffffffff


	//   ....[7]....
        /*0048*/ 	.word	0xffffffff


	//   ....[8]....
        /*004c*/ 	.word	0xffffffff


	//   ....[9]....
        /*0050*/ 	.word	0xffffffff


	//   ....[10]....
        /*0054*/ 	.word	0xffffffff


	//   ....[11]....
        /*0058*/ 	.word	0xffffffff


	//   ....[12]....
        /*005c*/ 	.word	0xffffffff


	//   ....[13]....
        /*0060*/ 	.word	0xffffffff


	//   ....[14]....
        /*0064*/ 	.word	0xffffffff


	//   ....[15]....
        /*0068*/ 	.word	0xffffffff


	//   ....[16]....
        /*006c*/ 	.word	0xffffffff


	//   ....[17]....
        /*0070*/ 	.word	0xffffffff


	//   ....[18]....
        /*0074*/ 	.word	0xffffffff


	//   ....[19]....
        /*0078*/ 	.word	0xffffffff


	//   ....[20]....
        /*007c*/ 	.word	0xffffffff


	//   ....[21]....
        /*0080*/ 	.word	0x0500006f


	//   ....[22]....
        /*0084*/ 	.word	0x0500006f


	//   ....[23]....
        /*0088*/ 	.word	0x0500006f


	//   ....[24]....
        /*008c*/ 	.word	0x0500006f


	//   ....[25]....
        /*0090*/ 	.word	0x0500006f


	//   ....[26]....
        /*0094*/ 	.word	0x0500006f


	//   ....[27]....
        /*0098*/ 	.word	0x0500006f


	//   ....[28]....
        /*009c*/ 	.word	0x0500006f


	//   ....[29]....
        /*00a0*/ 	.word	0x0500006f


	//   ....[30]....
        /*00a4*/ 	.word	0x0500006f


	//----- nvinfo : EIATTR_COOP_GROUP_INSTR_OFFSETS
	.align		4
.L_1920:
        /*00a8*/ 	.byte	0x04, 0x28
        /*00aa*/ 	.short	(.L_1922 - .L_1921)


	//   ....[0]....
.L_1921:
        /*00ac*/ 	.word	0x000116c0


	//   ....[1]....
        /*00b0*/ 	.word	0x000116e0


	//   ....[2]....
        /*00b4*/ 	.word	0x00011700


	//   ....[3]....
        /*00b8*/ 	.word	0x00011720


	//   ....[4]....
        /*00bc*/ 	.word	0x00011740


	//   ....[5]....
        /*00c0*/ 	.word	0x00011a70


	//   ....[6]....
        /*00c4*/ 	.word	0x00011a90


	//   ....[7]....
        /*00c8*/ 	.word	0x00011ab0


	//   ....[8]....
        /*00cc*/ 	.word	0x00011ad0


	//   ....[9]....
        /*00d0*/ 	.word	0x00011af0


	//   ....[10]....
        /*00d4*/ 	.word	0x00011c50


	//   ....[11]....
        /*00d8*/ 	.word	0x00011ce0


	//   ....[12]....
        /*00dc*/ 	.word	0x00011d10


	//   ....[13]....
        /*00e0*/ 	.word	0x00011d20


	//   ....[14]....
        /*00e4*/ 	.word	0x00011dc0


	//   ....[15]....
        /*00e8*/ 	.word	0x00011e10


	//   ....[16]....
        /*00ec*/ 	.word	0x00011e20


	//   ....[17]....
        /*00f0*/ 	.word	0x00011ea0


	//   ....[18]....
        /*00f4*/ 	.word	0x00011f00


	//   ....[19]....
        /*00f8*/ 	.word	0x00011fb0


	//   ....[20]....
        /*00fc*/ 	.word	0x00011fd0


	//   ....[21]....
        /*0100*/ 	.word	0x00012680


	//   ....[22]....
        /*0104*/ 	.word	0x000126f0


	//   ....[23]....
        /*0108*/ 	.word	0x00012760


	//   ....[24]....
        /*010c*/ 	.word	0x000127d0


	//   ....[25]....
        /*0110*/ 	.word	0x00012840


	//   ....[26]....
        /*0114*/ 	.word	0x00012bc0


	//   ....[27]....
        /*0118*/ 	.word	0x00012c30


	//   ....[28]....
        /*011c*/ 	.word	0x00012ca0


	//   ....[29]....
        /*0120*/ 	.word	0x00012d10


	//   ....[30]....
        /*0124*/ 	.word	0x00012d80


	//----- nvinfo : EIATTR_EXIT_INSTR_OFFSETS
	.align		4
.L_1922:
        /*0128*/ 	.byte	0x04, 0x1c
        /*012a*/ 	.short	(.L_1924 - .L_1923)


	//   ....[0]....
.L_1923:
        /*012c*/ 	.word	0x000006b0


	//   ....[1]....
        /*0130*/ 	.word	0x00012620


	//----- nvinfo : EIATTR_MAX_THREADS
	.align		4
.L_1924:
        /*0134*/ 	.byte	0x04, 0x05
        /*0136*/ 	.short	(.L_1926 - .L_1925)
.L_1925:
        /*0138*/ 	.word	0x00000100
        /*013c*/ 	.word	0x00000001
        /*0140*/ 	.word	0x00000001


	//----- nvinfo : EIATTR_CRS_STACK_SIZE
	.align		4
.L_1926:
        /*0144*/ 	.byte	0x04, 0x1e
        /*0146*/ 	.short	(.L_1928 - .L_1927)
.L_1927:
        /*0148*/ 	.word	0x00000000


	//----- nvinfo : EIATTR_CBANK_PARAM_SIZE
	.align		4
.L_1928:
        /*014c*/ 	.byte	0x03, 0x19
        /*014e*/ 	.short	0x00e8


	//----- nvinfo : EIATTR_PARAM_CBANK
	.align		4
        /*0150*/ 	.byte	0x04, 0x0a
        /*0152*/ 	.short	(.L_1930 - .L_1929)
	.align		4
.L_1929:
        /*0154*/ 	.word	index@(.nv.constant0._ZN10layer_norm31ln_parallel_residual_fwd_kernelINS_13Kernel_traitsIfffffjLj6144ELj1ELj1ELj8ELj16ENS_18Kernel_traits_baseILj6144EfffffjLj256EEEEELb1ELb1ELb1EEEvNS_9FwdParamsE)
        /*0158*/ 	.short	0x0210
        /*015a*/ 	.short	0x00e8


	//----- nvinfo : EIATTR_SW_WAR
	.align		4
.L_1930:
        /*015c*/ 	.byte	0x04, 0x36
        /*015e*/ 	.short	(.L_1932 - .L_1931)
.L_1931:
        /*0160*/ 	.word	0x00000008
.L_1932:


//--------------------- .nv.callgraph             --------------------------
	.section	.nv.callgraph,"",@"SHT_CUDA_CALLGRAPH"
	.align	4
	.sectionentsize	8
	.align		4
        /*0000*/ 	.word	0x00000000
	.align		4
        /*0004*/ 	.word	0xffffffff
	.align		4
        /*0008*/ 	.word	0x00000000
	.align		4
        /*000c*/ 	.word	0xfffffffe
	.align		4
        /*0010*/ 	.word	0x00000000
	.align		4
        /*0014*/ 	.word	0xfffffffd
	.align		4
        /*0018*/ 	.word	0x00000000
	.align		4
        /*001c*/ 	.word	0xfffffffc


//--------------------- .nv.constant4             --------------------------
	.section	.nv.constant4,"a",@progbits
	.align	8
	.align		8
.nv.constant4:
        /*0000*/ 	.dword	precalc_xorwow_matrix
	.align		8
        /*0008*/ 	.dword	precalc_xorwow_offset_matrix
	.align		8
        /*0010*/ 	.dword	mrg32k3aM1
	.align		8
        /*0018*/ 	.dword	mrg32k3aM2
	.align		8
        /*0020*/ 	.dword	mrg32k3aM1SubSeq
	.align		8
        /*0028*/ 	.dword	mrg32k3aM2SubSeq
	.align		8
        /*0030*/ 	.dword	mrg32k3aM1Seq
	.align		8
        /*0038*/ 	.dword	mrg32k3aM2Seq


//--------------------- .nv.constant3             --------------------------
	.section	.nv.constant3,"a",@progbits
	.align	8
.nv.constant3:
	.type		__cr_lgamma_table,@object
	.size		__cr_lgamma_table,(.L_8 - __cr_lgamma_table)
__cr_lgamma_table:
        /*0000*/ 	.byte	0x00, 0x00, 0x00, 0x00, 0x00, 0x00, 0x00, 0x00, 0x00, 0x00, 0x00, 0x00, 0x00, 0x00, 0x00, 0x00
        /*0010*/ 	.byte	0xef, 0x39, 0xfa, 0xfe, 0x42, 0x2e, 0xe6, 0x3f, 0x02, 0x20, 0x2a, 0xfa, 0x0b, 0xab, 0xfc, 0x3f
        /*0020*/ 	.byte	0xf9, 0x2c, 0x92, 0x7c, 0xa7, 0x6c, 0x09, 0x40, 0xc9, 0x79, 0x44, 0x3c, 0x64, 0x26, 0x13, 0x40
        /*0030*/ 	.byte	0xca, 0x01, 0xcf, 0x3a, 0x27, 0x51, 0x1a, 0x40, 0x30, 0xcc, 0x2d, 0xf3, 0xe1, 0x0c, 0x21, 0x40
        /*0040*/ 	.byte	0x0d, 0xb7, 0xfc, 0x82, 0x8e, 0x35, 0x25, 0x40
.L_8:


//--------------------- .text._ZN10layer_norm31ln_parallel_residual_fwd_kernelINS_13Kernel_traitsI13__nv_bfloat16S2_S2_S2_fjLj6144ELj1ELj1ELj8ELj16ENS_18Kernel_traits_baseILj6144ES2_S2_S2_S2_fjLj256EEEEELb0ELb0ELb0EEEvNS_9FwdParamsE --------------------------
	.section	.text._ZN10layer_norm31ln_parallel_residual_fwd_kernelINS_13Kernel_traitsI13__nv_bfloat16S2_S2_S2_fjLj6144ELj1ELj1ELj8ELj16ENS_18Kernel_traits_baseILj6144ES2_S2_S2_S2_fjLj256EEEEELb0ELb0ELb0EEEvNS_9FwdParamsE,"ax",@progbits
	.align	128
        .global         _ZN10layer_norm31ln_parallel_residual_fwd_kernelINS_13Kernel_traitsI13__nv_bfloat16S2_S2_S2_fjLj6144ELj1ELj1ELj8ELj16ENS_18Kernel_traits_baseILj6144ES2_S2_S2_S2_fjLj256EEEEELb0ELb0ELb0EEEvNS_9FwdParamsE
        .type           _ZN10layer_norm31ln_parallel_residual_fwd_kernelINS_13Kernel_traitsI13__nv_bfloat16S2_S2_S2_fjLj6144ELj1ELj1ELj8ELj16ENS_18Kernel_traits_baseILj6144ES2_S2_S2_S2_fjLj256EEEEELb0ELb0ELb0EEEvNS_9FwdParamsE,@function
        .size           _ZN10layer_norm31ln_parallel_residual_fwd_kernelINS_13Kernel_traitsI13__nv_bfloat16S2_S2_S2_fjLj6144ELj1ELj1ELj8ELj16ENS_18Kernel_traits_baseILj6144ES2_S2_S2_S2_fjLj256EEEEELb0ELb0ELb0EEEvNS_9FwdParamsE,(.L_x_20540 - _ZN10layer_norm31ln_parallel_residual_fwd_kernelINS_13Kernel_traitsI13__nv_bfloat16S2_S2_S2_fjLj6144ELj1ELj1ELj8ELj16ENS_18Kernel_traits_baseILj6144ES2_S2_S2_S2_fjLj256EEEEELb0ELb0ELb0EEEvNS_9FwdParamsE)
        .other          _ZN10layer_norm31ln_parallel_residual_fwd_kernelINS_13Kernel_traitsI13__nv_bfloat16S2_S2_S2_fjLj6144ELj1ELj1ELj8ELj16ENS_18Kernel_traits_baseILj6144ES2_S2_S2_S2_fjLj256EEEEELb0ELb0ELb0EEEvNS_9FwdParamsE,@"STO_CUDA_ENTRY STV_DEFAULT"
_ZN10layer_norm31ln_parallel_residual_fwd_kernelINS_13Kernel_traitsI13__nv_bfloat16S2_S2_S2_fjLj6144ELj1ELj1ELj8ELj16ENS_18Kernel_traits_baseILj6144ES2_S2_S2_S2_fjLj256EEEEELb0ELb0ELb0EEEvNS_9FwdParamsE:
.text._ZN10layer_norm31ln_parallel_residual_fwd_kernelINS_13Kernel_traitsI13__nv_bfloat16S2_S2_S2_fjLj6144ELj1ELj1ELj8ELj16ENS_18Kernel_traits_baseILj6144ES2_S2_S2_S2_fjLj256EEEEELb0ELb0ELb0EEEvNS_9FwdParamsE:
[----:B------:R-:W-:Y:S01]  /*0000*/  LDC R1, c[0x0][0x28] ;  /* 0x00000a00ff017b82 */ /* 0x000fe20000000800 */
[----:B------:R-:W0:Y:S07]  /*0010*/  S2R R24, SR_TID.X ;  /* 0x0000000000187919 */ /* 0x000e2e0000002100 */
[----:B------:R-:W1:Y:S01]  /*0020*/  LDC R5, c[0x0][0x218] ;  /* 0x00008600ff057b82 */ /* 0x000e620000000800 */
[----:B------:R-:W-:Y:S01]  /*0030*/  ULDC.64 UR4, c[0x0][0x208] ;  /* 0x0000820000047ab9 */ /* 0x000fe20000000a00 */
[----:B------:R-:W-:Y:S01]  /*0040*/  BSSY B0, `(.L_x_0) ;  /* 0x000002e000007945 */ /* 0x000fe20003800000 */
[----:B-1----:R-:W-:-:S04]  /*0050*/  SHF.R.S32.HI R0, RZ, 0x1f, R5 ;  /* 0x0000001fff007819 */ /* 0x002fc80000011405 */
[----:B------:R-:W-:Y:S02]  /*0060*/  LEA.HI R0, R0, R5, RZ, 0x3 ;  /* 0x0000000500007211 */ /* 0x000fe400078f18ff */
[C---:B0-----:R-:W-:Y:S02]  /*0070*/  LOP3.LUT R3, R24.reuse, 0xff, RZ, 0xc, !PT ;  /* 0x000000ff18037812 */ /* 0x041fe400078e0cff */
[----:B------:R-:W-:Y:S02]  /*0080*/  LOP3.LUT R2, R24, 0xff, RZ, 0xc0, !PT ;  /* 0x000000ff18027812 */ /* 0x000fe400078ec0ff */
[----:B------:R-:W-:-:S03]  /*0090*/  LEA.HI.SX32 R3, R0, R3, 0x1d ;  /* 0x0000000300037211 */ /* 0x000fc600078feaff */
[----:B------:R-:W-:Y:S01]  /*00a0*/  IMAD.MOV.U32 R13, RZ, RZ, R2 ;  /* 0x000000ffff0d7224 */ /* 0x000fe200078e0002 */
[C---:B------:R-:W-:Y:S02]  /*00b0*/  LOP3.LUT P0, RZ, R3.reuse, 0xffffff00, RZ, 0xc0, !PT ;  /* 0xffffff0003ff7812 */ /* 0x040fe4000780c0ff */
[C---:B------:R-:W-:Y:S02]  /*00c0*/  ISETP.GE.U32.AND P6, PT, R3.reuse, 0x200, PT ;  /* 0x000002000300780c */ /* 0x040fe40003fc6070 */
[----:B------:R-:W-:Y:S02]  /*00d0*/  ISETP.GE.U32.AND P1, PT, R3, 0x300, PT ;  /* 0x000003000300780c */ /* 0x000fe40003f26070 */
[----:B------:R-:W-:-:S07]  /*00e0*/  P2R R4, PR, RZ, 0x40 ;  /* 0x00000040ff047803 */ /* 0x000fce0000000000 */
[----:B------:R-:W-:Y:S05]  /*00f0*/  @!P0 BRA `(.L_x_1) ;  /* 0x0000000000888947 */ /* 0x000fea0003800000 */
[----:B------:R-:W-:Y:S01]  /*0100*/  ULDC.64 UR6, c[0x0][0x2c8] ;  /* 0x0000b20000067ab9 */ /* 0x000fe20000000a00 */
[----:B------:R-:W0:Y:S01]  /*0110*/  LDC.64 R4, c[0x0][0x260] ;  /* 0x00009800ff047b82 */ /* 0x000e220000000a00 */
[----:B------:R-:W-:Y:S01]  /*0120*/  ISETP.NE.U32.AND P2, PT, RZ, UR6, PT ;  /* 0x00000006ff007c0c */ /* 0x000fe2000bf45070 */
[----:B------:R-:W-:Y:S01]  /*0130*/  ULDC.64 UR10, c[0x0][0x2d0] ;  /* 0x0000b400000a7ab9 */ /* 0x000fe20000000a00 */
[----:B------:R-:W-:Y:S01]  /*0140*/  IMAD.SHL.U32 R48, R13, 0x10, RZ ;  /* 0x000000100d307824 */ /* 0x000fe200078e00ff */
[----:B------:R-:W-:Y:S01]  /*0150*/  ISETP.NE.U32.AND P3, PT, RZ, UR10, PT ;  /* 0x0000000aff007c0c */ /* 0x000fe2000bf65070 */
[----:B------:R-:W-:Y:S01]  /*0160*/  ULDC.64 UR8, c[0x0][0x268] ;  /* 0x00009a0000087ab9 */ /* 0x000fe20000000a00 */
[----:B------:R-:W-:Y:S02]  /*0170*/  ISETP.NE.AND.EX P2, PT, RZ, UR7, PT, P2 ;  /* 0x00000007ff007c0c */ /* 0x000fe4000bf45320 */
[----:B------:R-:W-:Y:S02]  /*0180*/  ISETP.NE.AND.EX P3, PT, RZ, UR11, PT, P3 ;  /* 0x0000000bff007c0c */ /* 0x000fe4000bf65330 */
[----:B------:R-:W-:-:S02]  /*0190*/  IADD3 R6, P5, R48, UR8, RZ ;  /* 0x0000000830067c10 */ /* 0x000fc4000ffbe0ff */
[----:B------:R-:W-:-:S04]  /*01a0*/  SHF.L.U64.HI R8, R13, 0x4, RZ ;  /* 0x000000040d087819 */ /* 0x000fc800000102ff */
[----:B------:R-:W-:-:S03]  /*01b0*/  IADD3.X R7, R8, UR9, RZ, P5, !PT ;  /* 0x0000000908077c10 */ /* 0x000fc6000affe4ff */
[C---:B------:R-:W-:Y:S02]  /*01c0*/  @P2 LEA R44, P4, R13.reuse, UR6, 0x4 ;  /* 0x000000060d2c2c11 */ /* 0x040fe4000f8820ff */
[----:B------:R-:W2:Y:S02]  /*01d0*/  LDG.E.128 R32, desc[UR4][R6.64] ;  /* 0x0000000406207981 */ /* 0x000ea4000c1e1d00 */
[C---:B------:R-:W-:Y:S01]  /*01e0*/  @P2 LEA.HI.X R45, R13.reuse, UR7, RZ, 0x4, P4 ;  /* 0x000000070d2d2c11 */ /* 0x040fe2000a0f24ff */
[----:B0-----:R-:W-:Y:S01]  /*01f0*/  IMAD.WIDE.U32 R4, R13, 0x10, R4 ;  /* 0x000000100d047825 */ /* 0x001fe200078e0004 */
[----:B------:R-:W-:-:S04]  /*0200*/  @P3 IADD3 R48, P4, R48, UR10, RZ ;  /* 0x0000000a30303c10 */ /* 0x000fc8000ff9e0ff */
[----:B------:R-:W-:Y:S01]  /*0210*/  @P3 IADD3.X R49, R8, UR11, RZ, P4, !PT ;  /* 0x0000000b08313c10 */ /* 0x000fe2000a7fe4ff */
[----:B------:R-:W3:Y:S04]  /*0220*/  LDG.E.128 R28, desc[UR4][R4.64] ;  /* 0x00000004041c7981 */ /* 0x000ee8000c1e1d00 */
[----:B------:R-:W5:Y:S04]  /*0230*/  @P2 LDG.E.128 R44, desc[UR4][R44.64] ;  /* 0x000000042c2c2981 */ /* 0x000f68000c1e1d00 */
[----:B------:R-:W5:Y:S01]  /*0240*/  @P3 LDG.E.128 R48, desc[UR4][R48.64] ;  /* 0x0000000430303981 */ /* 0x000f62000c1e1d00 */
[----:B------:R-:W-:-:S02]  /*0250*/  LOP3.LUT R13, R13, 0x100, RZ, 0xfc, !PT ;  /* 0x000001000d0d7812 */ /* 0x000fc400078efcff */
[----:B--2---:R-:W-:Y:S02]  /*0260*/  PRMT R125, R32, 0x7632, R125 ;  /* 0x00007632207d7816 */ /* 0x004fe4000000007d */
[----:B------:R-:W-:Y:S02]  /*0270*/  PRMT R123, R33, 0x7632, R123 ;  /* 0x00007632217b7816 */ /* 0x000fe4000000007b */
[----:B------:R-:W-:Y:S02]  /*0280*/  PRMT R121, R34, 0x7632, R121 ;  /* 0x0000763222797816 */ /* 0x000fe40000000079 */
[----:B------:R-:W-:Y:S02]  /*0290*/  PRMT R119, R35, 0x7632, R119 ;  /* 0x0000763223777816 */ /* 0x000fe40000000077 */
[----:B---3--:R-:W-:Y:S02]  /*02a0*/  PRMT R124, R28, 0x7632, R124 ;  /* 0x000076321c7c7816 */ /* 0x008fe4000000007c */
[----:B------:R-:W-:-:S02]  /*02b0*/  PRMT R122, R29, 0x7632, R122 ;  /* 0x000076321d7a7816 */ /* 0x000fc4000000007a */
[----:B------:R-:W-:Y:S02]  /*02c0*/  PRMT R120, R30, 0x7632, R120 ;  /* 0x000076321e787816 */ /* 0x000fe40000000078 */
[----:B------:R-:W-:Y:S02]  /*02d0*/  @!P2 CS2R R44, SRZ ;  /* 0x00000000002ca805 */ /* 0x000fe4000001ff00 */
[----:B------:R-:W-:Y:S02]  /*02e0*/  PRMT R118, R31, 0x7632, R118 ;  /* 0x000076321f767816 */ /* 0x000fe40000000076 */
[----:B------:R-:W-:Y:S02]  /*02f0*/  @!P2 CS2R R46, SRZ ;  /* 0x00000000002ea805 */ /* 0x000fe4000001ff00 */
[----:B------:R-:W-:Y:S02]  /*0300*/  @!P3 CS2R R48, SRZ ;  /* 0x000000000030b805 */ /* 0x000fe4000001ff00 */
[----:B------:R-:W-:-:S07]  /*0310*/  @!P3 CS2R R50, SRZ ;  /* 0x000000000032b805 */ /* 0x000fce000001ff00 */
.L_x_1:
[----:B------:R-:W-:Y:S05]  /*0320*/  BSYNC B0 ;  /* 0x0000000000007941 */ /* 0x000fea0003800000 */
.L_x_0:
[----:B------:R-:W-:Y:S04]  /*0330*/  BSSY B0, `(.L_x_2) ;  /* 0x0000024000007945 */ /* 0x000fe80003800000 */
[----:B------:R-:W-:Y:S05]  /*0340*/  @!P6 BRA `(.L_x_3) ;  /* 0x000000000088e947 */ /* 0x000fea0003800000 */
[----:B------:R-:W-:Y:S01]  /*0350*/  ULDC.64 UR6, c[0x0][0x2c8] ;  /* 0x0000b20000067ab9 */ /* 0x000fe20000000a00 */
[----:B------:R-:W0:Y:S01]  /*0360*/  LDC.64 R6, c[0x0][0x260] ;  /* 0x00009800ff067b82 */ /* 0x000e220000000a00 */
[----:B------:R-:W-:Y:S01]  /*0370*/  ISETP.NE.U32.AND P2, PT, RZ, UR6, PT ;  /* 0x00000006ff007c0c */ /* 0x000fe2000bf45070 */
[----:B------:R-:W-:Y:S01]  /*0380*/  ULDC.64 UR10, c[0x0][0x2d0] ;  /* 0x0000b400000a7ab9 */ /* 0x000fe20000000a00 */
[----:B------:R-:W-:Y:S01]  /*0390*/  SHF.L.U32 R16, R13, 0x4, RZ ;  /* 0x000000040d107819 */ /* 0x000fe200000006ff */
[----:B------:R-:W-:Y:S01]  /*03a0*/  ULDC.64 UR8, c[0x0][0x268] ;  /* 0x00009a0000087ab9 */ /* 0x000fe20000000a00 */
[----:B------:R-:W-:Y:S02]  /*03b0*/  ISETP.NE.AND.EX P2, PT, RZ, UR7, PT, P2 ;  /* 0x00000007ff007c0c */ /* 0x000fe4000bf45320 */
[----:B------:R-:W-:Y:S02]  /*03c0*/  ISETP.NE.U32.AND P3, PT, RZ, UR10, PT ;  /* 0x0000000aff007c0c */ /* 0x000fe4000bf65070 */
[----:B------:R-:W-:-:S02]  /*03d0*/  IADD3 R4, P5, R16, UR8, RZ ;  /* 0x0000000810047c10 */ /* 0x000fc4000ffbe0ff */
[----:B------:R-:W-:Y:S02]  /*03e0*/  ISETP.NE.AND.EX P3, PT, RZ, UR11, PT, P3 ;  /* 0x0000000bff007c0c */ /* 0x000fe4000bf65330 */
[----:B------:R-:W-:-:S04]  /*03f0*/  SHF.L.U64.HI R8, R13, 0x4, RZ ;  /* 0x000000040d087819 */ /* 0x000fc800000102ff */
[----:B------:R-:W-:Y:S02]  /*0400*/  IADD3.X R5, R8, UR9, RZ, P5, !PT ;  /* 0x0000000908057c10 */ /* 0x000fe4000affe4ff */
[----:B------:R-:W-:-:S03]  /*0410*/  @P2 LEA R52, P4, R13, UR6, 0x4 ;  /* 0x000000060d342c11 */ /* 0x000fc6000f8820ff */
[----:B------:R-:W2:Y:S01]  /*0420*/  LDG.E.128 R40, desc[UR4][R4.64] ;  /* 0x0000000404287981 */ /* 0x000ea2000c1e1d00 */
[C---:B------:R-:W-:Y:S01]  /*0430*/  @P2 LEA.HI.X R53, R13.reuse, UR7, RZ, 0x4, P4 ;  /* 0x000000070d352c11 */ /* 0x040fe2000a0f24ff */
[----:B0-----:R-:W-:Y:S01]  /*0440*/  IMAD.WIDE.U32 R6, R13, 0x10, R6 ;  /* 0x000000100d067825 */ /* 0x001fe200078e0006 */
[----:B------:R-:W-:-:S04]  /*0450*/  @P3 IADD3 R16, P4, R16, UR10, RZ ;  /* 0x0000000a10103c10 */ /* 0x000fc8000ff9e0ff */
[----:B------:R-:W-:Y:S01]  /*0460*/  @P3 IADD3.X R17, R8, UR11, RZ, P4, !PT ;  /* 0x0000000b08113c10 */ /* 0x000fe2000a7fe4ff */
[----:B------:R-:W3:Y:S04]  /*0470*/  LDG.E.128 R36, desc[UR4][R6.64] ;  /* 0x0000000406247981 */ /* 0x000ee8000c1e1d00 */
[----:B------:R-:W5:Y:S04]  /*0480*/  @P2 LDG.E.128 R52, desc[UR4][R52.64] ;  /* 0x0000000434342981 */ /* 0x000f68000c1e1d00 */
[----:B------:R-:W5:Y:S01]  /*0490*/  @P3 LDG.E.128 R16, desc[UR4][R16.64] ;  /* 0x0000000410103981 */ /* 0x000f62000c1e1d00 */
[----:B------:R-:W-:Y:S01]  /*04a0*/  VIADD R13, R13, 0x100 ;  /* 0x000001000d0d7836 */ /* 0x000fe20000000000 */
[----:B--2---:R-:W-:-:S02]  /*04b0*/  PRMT R117, R40, 0x7632, R117 ;  /* 0x0000763228757816 */ /* 0x004fc40000000075 */
[----:B------:R-:W-:Y:S02]  /*04c0*/  PRMT R115, R41, 0x7632, R115 ;  /* 0x0000763229737816 */ /* 0x000fe40000000073 */
[----:B------:R-:W-:Y:S02]  /*04d0*/  PRMT R113, R42, 0x7632, R113 ;  /* 0x000076322a717816 */ /* 0x000fe40000000071 */
[----:B------:R-:W-:Y:S02]  /*04e0*/  PRMT R111, R43, 0x7632, R111 ;  /* 0x000076322b6f7816 */ /* 0x000fe4000000006f */
[----:B---3--:R-:W-:Y:S02]  /*04f0*/  PRMT R116, R36, 0x7632, R116 ;  /* 0x0000763224747816 */ /* 0x008fe40000000074 */
[----:B------:R-:W-:Y:S02]  /*0500*/  PRMT R114, R37, 0x7632, R114 ;  /* 0x0000763225727816 */ /* 0x000fe40000000072 */
[----:B------:R-:W-:-:S02]  /*0510*/  PRMT R112, R38, 0x7632, R112 ;  /* 0x0000763226707816 */ /* 0x000fc40000000070 */
[----:B------:R-:W-:Y:S02]  /*0520*/  @!P2 CS2R R52, SRZ ;  /* 0x000000000034a805 */ /* 0x000fe4000001ff00 */
[----:B------:R-:W-:Y:S02]  /*0530*/  PRMT R110, R39, 0x7632, R110 ;  /* 0x00007632276e7816 */ /* 0x000fe4000000006e */
[----:B------:R-:W-:Y:S02]  /*0540*/  @!P2 CS2R R54, SRZ ;  /* 0x000000000036a805 */ /* 0x000fe4000001ff00 */
[----:B------:R-:W-:Y:S02]  /*0550*/  @!P3 CS2R R16, SRZ ;  /* 0x000000000010b805 */ /* 0x000fe4000001ff00 */
[----:B------:R-:W-:-:S07]  /*0560*/  @!P3 CS2R R18, SRZ ;  /* 0x000000000012b805 */ /* 0x000fce000001ff00 */
.L_x_3:
[----:B------:R-:W-:Y:S05]  /*0570*/  BSYNC B0 ;  /* 0x0000000000007941 */ /* 0x000fea0003800000 */
.L_x_2:
[----:B------:R-:W-:Y:S04]  /*0580*/  BSSY B0, `(.L_x_4) ;  /* 0x000001b000007945 */ /* 0x000fe80003800000 */
[----:B------:R-:W-:Y:S05]  /*0590*/  @!P1 BRA `(.L_x_5) ;  /* 0x0000000000649947 */ /* 0x000fea0003800000 */
[----:B------:R-:W-:Y:S01]  /*05a0*/  ULDC.64 UR6, c[0x0][0x2c8] ;  /* 0x0000b20000067ab9 */ /* 0x000fe20000000a00 */
[----:B------:R-:W-:Y:S01]  /*05b0*/  ULDC.64 UR8, c[0x0][0x2d0] ;  /* 0x0000b40000087ab9 */ /* 0x000fe20000000a00 */
[----:B------:R-:W-:Y:S01]  /*05c0*/  ISETP.NE.U32.AND P2, PT, RZ, UR6, PT ;  /* 0x00000006ff007c0c */ /* 0x000fe2000bf45070 */
[----:B------:R-:W0:Y:S01]  /*05d0*/  LDC.64 R20, c[0x0][0x260] ;  /* 0x00009800ff147b82 */ /* 0x000e220000000a00 */
[----:B------:R-:W-:Y:S01]  /*05e0*/  ISETP.NE.U32.AND P3, PT, RZ, UR8, PT ;  /* 0x00000008ff007c0c */ /* 0x000fe2000bf65070 */
[----:B------:R-:W-:Y:S01]  /*05f0*/  IMAD.SHL.U32 R12, R13, 0x10, RZ ;  /* 0x000000100d0c7824 */ /* 0x000fe200078e00ff */
[----:B------:R-:W-:Y:S02]  /*0600*/  ISETP.NE.AND.EX P2, PT, RZ, UR7, PT, P2 ;  /* 0x00000007ff007c0c */ /* 0x000fe4000bf45320 */
[----:B------:R-:W-:Y:S02]  /*0610*/  ISETP.NE.AND.EX P3, PT, RZ, UR9, PT, P3 ;  /* 0x00000009ff007c0c */ /* 0x000fe4000bf65330 */
[----:B------:R-:W-:-:S09]  /*0620*/  SHF.R.U32.HI R14, RZ, 0x1c, R13 ;  /* 0x0000001cff0e7819 */ /* 0x000fd2000001160d */
[C---:B------:R-:W-:Y:S02]  /*0630*/  @P2 LEA R26, P4, R13.reuse, UR6, 0x4 ;  /* 0x000000060d1a2c11 */ /* 0x040fe4000f8820ff */
[----:B------:R-:W-:Y:S02]  /*0640*/  @P3 IADD3 R6, P5, R12, UR8, RZ ;  /* 0x000000080c063c10 */ /* 0x000fe4000ffbe0ff */
[C---:B------:R-:W-:Y:S01]  /*0650*/  @P2 LEA.HI.X R27, R13.reuse, UR7, RZ, 0x4, P4 ;  /* 0x000000070d1b2c11 */ /* 0x040fe2000a0f24ff */
[----:B------:R-:W-:Y:S01]  /*0660*/  ULDC.64 UR6, c[0x0][0x268] ;  /* 0x00009a0000067ab9 */ /* 0x000fe20000000a00 */
[----:B------:R-:W-:Y:S02]  /*0670*/  @P3 IADD3.X R7, R14, UR9, RZ, P5, !PT ;  /* 0x000000090e073c10 */ /* 0x000fe4000affe4ff */
[----:B------:R-:W-:Y:S01]  /*0680*/  IADD3 R12, P4, R12, UR6, RZ ;  /* 0x000000060c0c7c10 */ /* 0x000fe2000ff9e0ff */
[----:B0-----:R-:W-:Y:S01]  /*0690*/  IMAD.WIDE.U32 R20, R13, 0x10, R20 ;  /* 0x000000100d147825 */ /* 0x001fe200078e0014 */
[----:B------:R0:W5:Y:S02]  /*06a0*/  @P2 LDG.E.128 R8, desc[UR4][R26.64] ;  /* 0x000000041a082981 */ /* 0x000164000c1e1d00 */
[----:B------:R-:W-:-:S02]  /*06b0*/  IADD3.X R13, R14, UR7, RZ, P4, !PT ;  /* 0x000000070e0d7c10 */ /* 0x000fc4000a7fe4ff */
[----:B------:R-:W5:Y:S04]  /*06c0*/  @P3 LDG.E.128 R4, desc[UR4][R6.64] ;  /* 0x0000000406043981 */ /* 0x000f68000c1e1d00 */
[----:B------:R-:W5:Y:S04]  /*06d0*/  LDG.E.128 R20, desc[UR4][R20.64] ;  /* 0x0000000414147981 */ /* 0x000f68000c1e1d00 */
[----:B------:R-:W5:Y:S01]  /*06e0*/  LDG.E.128 R12, desc[UR4][R12.64] ;  /* 0x000000040c0c7981 */ /* 0x000f62000c1e1d00 */
[----:B------:R-:W-:Y:S02]  /*06f0*/  @!P2 CS2R R8, SRZ ;  /* 0x000000000008a805 */ /* 0x000fe4000001ff00 */
[----:B------:R-:W-:-:S02]  /*0700*/  @!P2 CS2R R10, SRZ ;  /* 0x00000000000aa805 */ /* 0x000fc4000001ff00 */
[----:B------:R-:W-:Y:S02]  /*0710*/  @!P3 CS2R R4, SRZ ;  /* 0x000000000004b805 */ /* 0x000fe4000001ff00 */
[----:B0-----:R-:W-:-:S07]  /*0720*/  @!P3 CS2R R6, SRZ ;  /* 0x000000000006b805 */ /* 0x001fce000001ff00 */
.L_x_5:
[----:B------:R-:W-:Y:S05]  /*0730*/  BSYNC B0 ;  /* 0x0000000000007941 */ /* 0x000fea0003800000 */
.L_x_4:
[----:B------:R-:W0:Y:S08]  /*0740*/  S2UR UR6, SR_CTAID.X ;  /* 0x00000000000679c3 */ /* 0x000e300000002500 */
[----:B------:R-:W1:Y:S01]  /*0750*/  LDC.64 R26, c[0x0][0x228] ;  /* 0x00008a00ff1a7b82 */ /* 0x000e620000000a00 */
[----:B0-----:R-:W-:Y:S01]  /*0760*/  LEA.HI R127, R24, UR6, RZ, 0x18 ;  /* 0x00000006187f7c11 */ /* 0x001fe2000f8fc0ff */
[----:B------:R-:W-:-:S03]  /*0770*/  ULDC UR6, c[0x0][0x214] ;  /* 0x0000850000067ab9 */ /* 0x000fc60000000800 */
[----:B------:R-:W-:Y:S01]  /*0780*/  ISETP.GE.AND P3, PT, R127, UR6, PT ;  /* 0x000000067f007c0c */ /* 0x000fe2000bf66270 */
[----:B------:R-:W-:Y:S02]  /*0790*/  ULDC.64 UR6, c[0x0][0x230] ;  /* 0x00008c0000067ab9 */ /* 0x000fe40000000a00 */
[----:B-1----:R-:W-:-:S04]  /*07a0*/  LOP3.LUT P2, RZ, R26, UR6, RZ, 0xfc, !PT ;  /* 0x000000061aff7c12 */ /* 0x002fc8000f84fcff */
[----:B------:R-:W-:-:S06]  /*07b0*/  LOP3.LUT P2, RZ, R27, UR7, RZ, 0xfc, P2 ;  /* 0x000000071bff7c12 */ /* 0x000fcc000904fcff */
[----:B------:R-:W-:Y:S07]  /*07c0*/  @P3 EXIT ;  /* 0x000000000000394d */ /* 0x000fee0003800000 */
[----:B------:R-:W-:Y:S01]  /*07d0*/  SHF.R.S32.HI R0, RZ, 0x3, R0 ;  /* 0x00000003ff007819 */ /* 0x000fe20000011400 */
[C---:B-----5:R-:W-:Y:S01]  /*07e0*/  IMAD.U32 R66, R8.reuse, 0x10000, RZ ;  /* 0x0001000008427824 */ /* 0x060fe200078e00ff */
[----:B------:R-:W-:Y:S01]  /*07f0*/  PRMT R92, R8, 0x7632, R92 ;  /* 0x00007632085c7816 */ /* 0x000fe2000000005c */
[----:B------:R-:W-:Y:S01]  /*0800*/  IMAD.U32 R68, R10, 0x10000, RZ ;  /* 0x000100000a447824 */ /* 0x000fe200078e00ff */
[C---:B------:R-:W-:Y:S01]  /*0810*/  PRMT R88, R9.reuse, 0x7632, R88 ;  /* 0x0000763209587816 */ /* 0x040fe20000000058 */
[----:B------:R-:W-:Y:S01]  /*0820*/  IMAD.U32 R27, R30, 0x10000, RZ ;  /* 0x000100001e1b7824 */ /* 0x000fe200078e00ff */
[----:B------:R-:W-:Y:S01]  /*0830*/  SHF.L.U32 R65, R9, 0x10, RZ ;  /* 0x0000001009417819 */ /* 0x000fe200000006ff */
[----:B------:R-:W-:Y:S01]  /*0840*/  IMAD.U32 R30, R33, 0x10000, RZ ;  /* 0x00010000211e7824 */ /* 0x000fe200078e00ff */
[----:B------:R-:W-:Y:S01]  /*0850*/  LOP3.LUT R9, R24, 0xe0, RZ, 0xc0, !PT ;  /* 0x000000e018097812 */ /* 0x000fe200078ec0ff */
[----:B------:R-:W-:Y:S01]  /*0860*/  IMAD.U32 R33, R36, 0x10000, RZ ;  /* 0x0001000024217824 */ /* 0x000fe200078e00ff */
[----:B------:R-:W-:Y:S01]  /*0870*/  LOP3.LUT R8, R0, 0xff, RZ, 0xc0, !PT ;  /* 0x000000ff00087812 */ /* 0x000fe200078ec0ff */
[----:B------:R-:W-:Y:S01]  /*0880*/  IMAD.U32 R26, R29, 0x10000, RZ ;  /* 0x000100001d1a7824 */ /* 0x000fe200078e00ff */
[----:B------:R-:W-:Y:S01]  /*0890*/  SHF.R.U32.HI R0, RZ, 0x3, R0 ;  /* 0x00000003ff007819 */ /* 0x000fe20000011600 */
[----:B------:R-:W-:Y:S01]  /*08a0*/  IMAD.U32 R29, R32, 0x10000, RZ ;  /* 0x00010000201d7824 */ /* 0x000fe200078e00ff */
[----:B------:R-:W-:Y:S01]  /*08b0*/  VIADDMNMX R9, R8, -R9, RZ, !PT ;  /* 0x8000000908097246 */ /* 0x000fe200078001ff */
[----:B------:R-:W-:Y:S01]  /*08c0*/  IMAD.U32 R32, R35, 0x10000, RZ ;  /* 0x0001000023207824 */ /* 0x000fe200078e00ff */
[----:B------:R-:W-:Y:S01]  /*08d0*/  LOP3.LUT R0, R0, 0x1fffffe0, RZ, 0xc0, !PT ;  /* 0x1fffffe000007812 */ /* 0x000fe200078ec0ff */
[----:B------:R-:W-:Y:S01]  /*08e0*/  ULDC.U8 UR6, c[0x0][0x2a0] ;  /* 0x0000a80000067ab9 */ /* 0x000fe20000000000 */
[----:B------:R-:W-:Y:S01]  /*08f0*/  VIMNMX R9, R9, 0x20, PT ;  /* 0x0000002009097848 */ /* 0x000fe20003fe0100 */
[----:B------:R-:W-:Y:S01]  /*0900*/  IMAD.U32 R35, R38, 0x10000, RZ ;  /* 0x0001000026237824 */ /* 0x000fe200078e00ff */
[----:B------:R-:W-:Y:S01]  /*0910*/  PRMT R83, R10, 0x7632, R83 ;  /* 0x000076320a537816 */ /* 0x000fe20000000053 */
[----:B------:R-:W-:Y:S01]  /*0920*/  IMAD.SHL.U32 R10, R24, 0x20, RZ ;  /* 0x00000020180a7824 */ /* 0x000fe200078e00ff */
[----:B------:R-:W-:Y:S01]  /*0930*/  IADD3 R9, R9, R0, RZ ;  /* 0x0000000009097210 */ /* 0x000fe20007ffe0ff */
[----:B------:R-:W-:Y:S01]  /*0940*/  IMAD.U32 R60, R18, 0x10000, RZ ;  /* 0x00010000123c7824 */ /* 0x000fe200078e00ff */
[C---:B------:R-:W-:Y:S01]  /*0950*/  PRMT R79, R11.reuse, 0x7632, R79 ;  /* 0x000076320b4f7816 */ /* 0x040fe2000000004f */
[----:B------:R-:W-:Y:S01]  /*0960*/  IMAD.U32 R61, R20, 0x10000, RZ ;  /* 0x00010000143d7824 */ /* 0x000fe200078e00ff */
[----:B------:R-:W-:Y:S01]  /*0970*/  SHF.L.U32 R67, R11, 0x10, RZ ;  /* 0x000000100b437819 */ /* 0x000fe200000006ff */
[----:B------:R-:W-:Y:S01]  /*0980*/  IMAD.SHL.U32 R9, R9, 0x8, RZ ;  /* 0x0000000809097824 */ /* 0x000fe200078e00ff */
[----:B------:R-:W-:Y:S01]  /*0990*/  LOP3.LUT R11, R10, 0x3e0, RZ, 0xc0, !PT ;  /* 0x000003e00a0b7812 */ /* 0x000fe200078ec0ff */
[----:B------:R-:W-:Y:S01]  /*09a0*/  IMAD.U32 R63, R22, 0x10000, RZ ;  /* 0x00010000163f7824 */ /* 0x000fe200078e00ff */
[----:B------:R-:W-:Y:S01]  /*09b0*/  SHF.L.U32 R25, R28, 0x10, RZ ;  /* 0x000000101c197819 */ /* 0x000fe200000006ff */
[----:B------:R-:W-:Y:S01]  /*09c0*/  IMAD.U32 R69, R12, 0x10000, RZ ;  /* 0x000100000c457824 */ /* 0x000fe200078e00ff */
[----:B------:R-:W-:Y:S01]  /*09d0*/  I2FP.F32.U32 R9, R9 ;  /* 0x0000000900097245 */ /* 0x000fe20000201000 */
[----:B------:R-:W-:Y:S01]  /*09e0*/  IMAD.U32 R72, R15, 0x10000, RZ ;  /* 0x000100000f487824 */ /* 0x000fe200078e00ff */
[----:B------:R-:W-:Y:S01]  /*09f0*/  VIADDMNMX R11, R8, -R11, RZ, !PT ;  /* 0x8000000b080b7246 */ /* 0x000fe200078001ff */
[----:B------:R-:W-:Y:S01]  /*0a00*/  IMAD.U32 R73, R5, 0x10000, RZ ;  /* 0x0001000005497824 */ /* 0x000fe200078e00ff */
[----:B------:R0:W1:Y:S01]  /*0a10*/  MUFU.RCP R85, R9 ;  /* 0x0000000900557308 */ /* 0x0000620000001000 */
[----:B------:R-:W-:Y:S01]  /*0a20*/  SHF.L.U32 R28, R31, 0x10, RZ ;  /* 0x000000101f1c7819 */ /* 0x000fe200000006ff */
[----:B------:R-:W-:Y:S01]  /*0a30*/  IMAD.U32 R129, R7, 0x10000, RZ ;  /* 0x0001000007817824 */ /* 0x000fe200078e00ff */
[----:B------:R-:W-:Y:S01]  /*0a40*/  VIMNMX R11, R11, 0x20, PT ;  /* 0x000000200b0b7848 */ /* 0x000fe20003fe0100 */
[----:B------:R-:W-:Y:S01]  /*0a50*/  IMAD.U32 R125, R125, 0x10000, RZ ;  /* 0x000100007d7d7824 */ /* 0x000fe200078e00ff */
[----:B------:R-:W-:Y:S01]  /*0a60*/  SHF.L.U32 R36, R39, 0x10, RZ ;  /* 0x0000001027247819 */ /* 0x000fe200000006ff */
[----:B------:R-:W-:Y:S01]  /*0a70*/  IMAD.U32 R39, R42, 0x10000, RZ ;  /* 0x000100002a277824 */ /* 0x000fe200078e00ff */
[----:B------:R-:W-:Y:S01]  /*0a80*/  SHF.L.U32 R31, R34, 0x10, RZ ;  /* 0x00000010221f7819 */ /* 0x000fe200000006ff */
[----:B------:R-:W-:Y:S01]  /*0a90*/  IMAD.U32 R42, R44, 0x10000, RZ ;  /* 0x000100002c2a7824 */ /* 0x000fe200078e00ff */
[----:B------:R-:W-:Y:S01]  /*0aa0*/  SHF.L.U32 R34, R37, 0x10, RZ ;  /* 0x0000001025227819 */ /* 0x000fe200000006ff */
[----:B------:R-:W-:Y:S01]  /*0ab0*/  IMAD.U32 R37, R40, 0x10000, RZ ;  /* 0x0001000028257824 */ /* 0x000fe200078e00ff */
[----:B------:R-:W-:Y:S01]  /*0ac0*/  PRMT R109, R44, 0x7632, R109 ;  /* 0x000076322c6d7816 */ /* 0x000fe2000000006d */
[----:B------:R-:W-:Y:S01]  /*0ad0*/  IMAD.U32 R44, R46, 0x10000, RZ ;  /* 0x000100002e2c7824 */ /* 0x000fe200078e00ff */
[----:B------:R-:W-:Y:S01]  /*0ae0*/  PRMT R107, R45, 0x7632, R107 ;  /* 0x000076322d6b7816 */ /* 0x000fe2000000006b */
[----:B------:R-:W-:Y:S01]  /*0af0*/  IMAD.IADD R11, R0, 0x1, R11 ;  /* 0x00000001000b7824 */ /* 0x000fe200078e020b */
[----:B------:R-:W-:Y:S01]  /*0b00*/  PRMT R105, R46, 0x7632, R105 ;  /* 0x000076322e697816 */ /* 0x000fe20000000069 */
[----:B------:R-:W-:Y:S01]  /*0b10*/  IMAD.U32 R46, R48, 0x10000, RZ ;  /* 0x00010000302e7824 */ /* 0x000fe200078e00ff */
[----:B------:R-:W-:Y:S01]  /*0b20*/  PRMT R103, R47, 0x7632, R103 ;  /* 0x000076322f677816 */ /* 0x000fe20000000067 */
[----:B------:R-:W-:Y:S01]  /*0b30*/  HFMA2.MMA R0, -RZ, RZ, 0, 5.9604644775390625e-08 ;  /* 0x00000001ff007435 */ /* 0x000fe200000001ff */
[----:B------:R-:W-:Y:S01]  /*0b40*/  PRMT R101, R52, 0x7632, R101 ;  /* 0x0000763234657816 */ /* 0x000fe20000000065 */
[----:B------:R-:W-:Y:S01]  /*0b50*/  IMAD.U32 R123, R123, 0x10000, RZ ;  /* 0x000100007b7b7824 */ /* 0x000fe200078e00ff */
        /* <DEDUP_REMOVED lines=16> */
[----:B------:R-:W-:Y:S01]  /*0c60*/  SHF.L.U32 R38, R41, 0x10, RZ ;  /* 0x0000001029267819 */ /* 0x000fe200000006ff */
[----:B------:R-:W-:Y:S01]  /*0c70*/  IMAD.U32 R105, R105, 0x10000, RZ ;  /* 0x0001000069697824 */ /* 0x000fe200078e00ff */
[----:B------:R-:W-:Y:S01]  /*0c80*/  SHF.L.U32 R40, R43, 0x10, RZ ;  /* 0x000000102b287819 */ /* 0x000fe200000006ff */
[----:B------:R-:W-:Y:S01]  /*0c90*/  IMAD.U32 R103, R103, 0x10000, RZ ;  /* 0x0001000067677824 */ /* 0x000fe200078e00ff */
[----:B------:R-:W-:Y:S01]  /*0ca0*/  PRMT R108, R48, 0x7632, R108 ;  /* 0x00007632306c7816 */ /* 0x000fe2000000006c */
[C---:B------:R-:W-:Y:S01]  /*0cb0*/  IMAD.U32 R48, R50.reuse, 0x10000, RZ ;  /* 0x0001000032307824 */ /* 0x040fe200078e00ff */
[----:B------:R-:W-:Y:S01]  /*0cc0*/  PRMT R106, R49, 0x7632, R106 ;  /* 0x00007632316a7816 */ /* 0x000fe2000000006a */
[----:B------:R-:W-:Y:S01]  /*0cd0*/  IMAD.U32 R101, R101, 0x10000, RZ ;  /* 0x0001000065657824 */ /* 0x000fe200078e00ff */
[----:B------:R-:W-:Y:S01]  /*0ce0*/  PRMT R104, R50, 0x7632, R104 ;  /* 0x0000763232687816 */ /* 0x000fe20000000068 */
[----:B------:R-:W-:Y:S01]  /*0cf0*/  IMAD.U32 R50, R52, 0x10000, RZ ;  /* 0x0001000034327824 */ /* 0x000fe200078e00ff */
[----:B------:R-:W-:Y:S01]  /*0d00*/  PRMT R102, R51, 0x7632, R102 ;  /* 0x0000763233667816 */ /* 0x000fe20000000066 */
[----:B------:R-:W-:Y:S01]  /*0d10*/  IMAD.U32 R52, R54, 0x10000, RZ ;  /* 0x0001000036347824 */ /* 0x000fe200078e00ff */
[C---:B------:R-:W-:Y:S01]  /*0d20*/  PRMT R100, R16.reuse, 0x7632, R100 ;  /* 0x0000763210647816 */ /* 0x040fe20000000064 */
        /* <DEDUP_REMOVED lines=21> */
[----:B------:R-:W-:Y:S01]  /*0e80*/  ISETP.NE.AND P3, PT, RZ, UR6, PT ;  /* 0x00000006ff007c0c */ /* 0x000fe2000bf65270 */
[----:B------:R-:W-:Y:S01]  /*0e90*/  IMAD.U32 R77, R77, 0x10000, RZ ;  /* 0x000100004d4d7824 */ /* 0x000fe200078e00ff */
[----:B------:R-:W-:Y:S01]  /*0ea0*/  SHF.L.U32 R41, R45, 0x10, RZ ;  /* 0x000000102d297819 */ /* 0x000fe200000006ff */
[----:B------:R-:W-:Y:S01]  /*0eb0*/  ULDC UR10, c[0x0][0x218] ;  /* 0x00008600000a7ab9 */ /* 0x000fe20000000800 */
[----:B------:R-:W-:Y:S01]  /*0ec0*/  SHF.L.U32 R43, R47, 0x10, RZ ;  /* 0x000000102f2b7819 */ /* 0x000fe200000006ff */
[----:B------:R-:W-:Y:S01]  /*0ed0*/  ULDC UR7, c[0x0][0x290] ;  /* 0x0000a40000077ab9 */ /* 0x000fe20000000800 */
[----:B------:R-:W-:Y:S01]  /*0ee0*/  SHF.L.U32 R45, R49, 0x10, RZ ;  /* 0x00000010312d7819 */ /* 0x000fe200000006ff */
[----:B------:R-:W-:Y:S01]  /*0ef0*/  ULDC.64 UR12, c[0x0][0x228] ;  /* 0x00008a00000c7ab9 */ /* 0x000fe20000000a00 */
[----:B------:R-:W-:Y:S01]  /*0f00*/  SHF.L.U32 R47, R51, 0x10, RZ ;  /* 0x00000010332f7819 */ /* 0x000fe200000006ff */
[----:B------:R-:W-:Y:S01]  /*0f10*/  ULDC.64 UR14, c[0x0][0x230] ;  /* 0x00008c00000e7ab9 */ /* 0x000fe20000000a00 */
[----:B------:R-:W-:Y:S01]  /*0f20*/  SHF.L.U32 R49, R53, 0x10, RZ ;  /* 0x0000001035317819 */ /* 0x000fe200000006ff */
[----:B------:R-:W-:Y:S01]  /*0f30*/  ULDC.64 UR8, c[0x0][0x210] ;  /* 0x0000840000087ab9 */ /* 0x000fe20000000a00 */
[----:B------:R-:W-:-:S02]  /*0f40*/  SHF.L.U32 R51, R55, 0x10, RZ ;  /* 0x0000001037337819 */ /* 0x000fc400000006ff */
[----:B------:R-:W-:Y:S02]  /*0f50*/  SHF.L.U32 R53, R17, 0x10, RZ ;  /* 0x0000001011357819 */ /* 0x000fe400000006ff */
[----:B------:R-:W-:Y:S02]  /*0f60*/  SHF.L.U32 R55, R19, 0x10, RZ ;  /* 0x0000001013377819 */ /* 0x000fe400000006ff */
[----:B------:R-:W-:Y:S02]  /*0f70*/  SHF.L.U32 R62, R21, 0x10, RZ ;  /* 0x00000010153e7819 */ /* 0x000fe400000006ff */
[----:B------:R-:W-:Y:S02]  /*0f80*/  SHF.L.U32 R64, R23, 0x10, RZ ;  /* 0x0000001017407819 */ /* 0x000fe400000006ff */
[----:B------:R-:W-:Y:S02]  /*0f90*/  SHF.L.U32 R70, R13, 0x10, RZ ;  /* 0x000000100d467819 */ /* 0x000fe400000006ff */
        /* <DEDUP_REMOVED lines=12> */
[----:B------:R-:W-:-:S02]  /*1060*/  P2R R126, PR, RZ, 0x8 ;  /* 0x00000008ff7e7803 */ /* 0x000fc40000000000 */
        /* <DEDUP_REMOVED lines=15> */
[----:B01----:R-:W-:-:S07]  /*1160*/  SHF.L.U32 R75, R11, 0x3, RZ ;  /* 0x000000030b4b7819 */ /* 0x003fce00000006ff */
.L_x_115:
[----:B-1-3--:R-:W-:Y:S01]  /*1170*/  IMAD R16, R127, UR10, RZ ;  /* 0x0000000a7f107c24 */ /* 0x00afe2000f8e02ff */
[----:B------:R-:W-:Y:S04]  /*1180*/  BSSY B0, `(.L_x_6) ;  /* 0x00000aa000007945 */ /* 0x000fe80003800000 */
[----:B------:R-:W-:-:S04]  /*1190*/  SHF.R.S32.HI R17, RZ, 0x1f, R16 ;  /* 0x0000001fff117819 */ /* 0x000fc80000011410 */
[----:B------:R-:W-:-:S04]  /*11a0*/  LEA.HI R17, R17, R16, RZ, 0x3 ;  /* 0x0000001011117211 */ /* 0x000fc800078f18ff */
[----:B------:R-:W-:-:S05]  /*11b0*/  LEA.HI.SX32 R131, R17, R2, 0x1d ;  /* 0x0000000211837211 */ /* 0x000fca00078feaff */
[----:B0-2---:R-:W-:Y:S01]  /*11c0*/  IMAD.MOV.U32 R57, RZ, RZ, R131 ;  /* 0x000000ffff397224 */ /* 0x005fe200078e0083 */
[----:B-----5:R-:W-:Y:S06]  /*11d0*/  @!P0 BRA `(.L_x_7) ;  /* 0x0000000800908947 */ /* 0x020fec0003800000 */
[----:B------:R-:W-:Y:S01]  /*11e0*/  ISETP.NE.U32.AND P3, PT, RZ, UR12, PT ;  /* 0x0000000cff007c0c */ /* 0x000fe2000bf65070 */
[----:B------:R-:W0:Y:S03]  /*11f0*/  LDC.64 R16, c[0x0][0x220] ;  /* 0x00008800ff107b82 */ /* 0x000e260000000a00 */
[----:B------:R-:W-:-:S13]  /*1200*/  ISETP.NE.AND.EX P3, PT, RZ, UR13, PT, P3 ;  /* 0x0000000dff007c0c */ /* 0x000fda000bf65330 */
[----:B------:R-:W-:-:S04]  /*1210*/  @P3 LEA R20, P4, R131, UR12, 0x4 ;  /* 0x0000000c83143c11 */ /* 0x000fc8000f8820ff */
[C---:B------:R-:W-:Y:S02]  /*1220*/  @P3 LEA.HI.X R21, R131.reuse, UR13, RZ, 0x4, P4 ;  /* 0x0000000d83153c11 */ /* 0x040fe4000a0f24ff */
[----:B------:R-:W-:Y:S01]  /*1230*/  ISETP.NE.U32.AND P4, PT, RZ, UR14, PT ;  /* 0x0000000eff007c0c */ /* 0x000fe2000bf85070 */
[----:B0-----:R-:W-:Y:S02]  /*1240*/  IMAD.WIDE.U32 R16, R131, 0x10, R16 ;  /* 0x0000001083107825 */ /* 0x001fe400078e0010 */
[----:B------:R0:W5:Y:S01]  /*1250*/  @P3 LDG.E.128 R4, desc[UR4][R20.64] ;  /* 0x0000000414043981 */ /* 0x000162000c1e1d00 */
[----:B------:R-:W-:-:S03]  /*1260*/  ISETP.NE.AND.EX P4, PT, RZ, UR15, PT, P4 ;  /* 0x0000000fff007c0c */ /* 0x000fc6000bf85340 */
[----:B------:R-:W2:Y:S10]  /*1270*/  LDG.E.128 R16, desc[UR4][R16.64] ;  /* 0x0000000410107981 */ /* 0x000eb4000c1e1d00 */
[----:B------:R-:W-:-:S04]  /*1280*/  @P4 LEA R22, P5, R131, UR14, 0x4 ;  /* 0x0000000e83164c11 */ /* 0x000fc8000f8a20ff */
[----:B------:R-:W-:-:S05]  /*1290*/  @P4 LEA.HI.X R23, R131, UR15, RZ, 0x4, P5 ;  /* 0x0000000f83174c11 */ /* 0x000fca000a8f24ff */
[----:B------:R0:W5:Y:S01]  /*12a0*/  @P4 LDG.E.128 R8, desc[UR4][R22.64] ;  /* 0x0000000416084981 */ /* 0x000162000c1e1d00 */
[----:B------:R-:W-:-:S04]  /*12b0*/  ISETP.NE.U32.AND P5, PT, RZ, UR12, PT ;  /* 0x0000000cff007c0c */ /* 0x000fc8000bfa5070 */
[----:B------:R-:W-:Y:S02]  /*12c0*/  ISETP.NE.AND.EX P5, PT, RZ, UR13, PT, P5 ;  /* 0x0000000dff007c0c */ /* 0x000fe4000bfa5350 */
[C---:B--2---:R-:W-:Y:S02]  /*12d0*/  SHF.L.U32 R137, R16.reuse, 0x10, RZ ;  /* 0x0000001010897819 */ /* 0x044fe400000006ff */
[----:B------:R-:W-:-:S09]  /*12e0*/  PRMT R167, R16, 0x7632, R167 ;  /* 0x0000763210a77816 */ /* 0x000fd200000000a7 */
[----:B0-----:R-:W-:Y:S05]  /*12f0*/  @P5 BRA `(.L_x_8) ;  /* 0x0000000000205947 */ /* 0x001fea0003800000 */
[----:B------:R-:W-:-:S04]  /*1300*/  ISETP.NE.U32.AND P3, PT, RZ, UR14, PT ;  /* 0x0000000eff007c0c */ /* 0x000fc8000bf65070 */
[----:B------:R-:W-:-:S13]  /*1310*/  ISETP.NE.AND.EX P3, PT, RZ, UR15, PT, P3 ;  /* 0x0000000fff007c0c */ /* 0x000fda000bf65330 */
[----:B------:R-:W-:Y:S05]  /*1320*/  @P3 BRA `(.L_x_9) ;  /* 0x0000000000083947 */ /* 0x000fea0003800000 */
[----:B------:R-:W-:Y:S05]  /*1330*/  @P2 BRA `(.L_x_10) ;  /* 0x0000000000202947 */ /* 0x000fea0003800000 */
[----:B------:R-:W-:Y:S05]  /*1340*/  BRA `(.L_x_11) ;  /* 0x0000000000247947 */ /* 0x000fea0003800000 */
.L_x_9:
[----:B-----5:R-:W-:-:S04]  /*1350*/  IMAD.U32 R16, R8, 0x10000, RZ ;  /* 0x0001000008107824 */ /* 0x020fc800078e00ff */
[----:B------:R-:W-:Y:S01]  /*1360*/  FADD.FTZ R137, R16, R137 ;  /* 0x0000008910897221 */ /* 0x000fe20000010000 */
[----:B------:R-:W-:Y:S06]  /*1370*/  BRA `(.L_x_10) ;  /* 0x0000000000107947 */ /* 0x000fec0003800000 */
.L_x_8:
[----:B-----5:R-:W-:Y:S01]  /*1380*/  SHF.L.U32 R16, R4, 0x10, RZ ;  /* 0x0000001004107819 */ /* 0x020fe200000006ff */
[----:B------:R-:W-:-:S04]  /*1390*/  @P4 IMAD.U32 R20, R8, 0x10000, RZ ;  /* 0x0001000008144824 */ /* 0x000fc800078e00ff */
[----:B------:R-:W-:-:S04]  /*13a0*/  FADD.FTZ R137, R16, R137 ;  /* 0x0000008910897221 */ /* 0x000fc80000010000 */
[----:B------:R-:W-:-:S07]  /*13b0*/  @P4 FADD.FTZ R137, R20, R137 ;  /* 0x0000008914894221 */ /* 0x000fce0000010000 */
.L_x_10:
[----:B------:R-:W-:-:S04]  /*13c0*/  F2FP.BF16.F32.PACK_AB R16, RZ, R137 ;  /* 0x00000089ff10723e */ /* 0x000fc800000010ff */
[----:B------:R-:W-:-:S07]  /*13d0*/  PRMT R12, R16, 0x7610, R12 ;  /* 0x00007610100c7816 */ /* 0x000fce000000000c */
.L_x_11:
[----:B------:R-:W-:Y:S01]  /*13e0*/  SHF.L.U32 R167, R167, 0x10, RZ ;  /* 0x00000010a7a77819 */ /* 0x000fe200000006ff */
[----:B------:R-:W-:Y:S06]  /*13f0*/  @P5 BRA `(.L_x_12) ;  /* 0x0000000000245947 */ /* 0x000fec0003800000 */
[----:B------:R-:W-:-:S04]  /*1400*/  ISETP.NE.U32.AND P3, PT, RZ, UR14, PT ;  /* 0x0000000eff007c0c */ /* 0x000fc8000bf65070 */
[----:B------:R-:W-:-:S13]  /*1410*/  ISETP.NE.AND.EX P3, PT, RZ, UR15, PT, P3 ;  /* 0x0000000fff007c0c */ /* 0x000fda000bf65330 */
[----:B------:R-:W-:Y:S05]  /*1420*/  @P3 BRA `(.L_x_13) ;  /* 0x0000000000083947 */ /* 0x000fea0003800000 */
[----:B------:R-:W-:Y:S05]  /*1430*/  @P2 BRA `(.L_x_14) ;  /* 0x00000000002c2947 */ /* 0x000fea0003800000 */
[----:B------:R-:W-:Y:S05]  /*1440*/  BRA `(.L_x_15) ;  /* 0x0000000000307947 */ /* 0x000fea0003800000 */
.L_x_13:
[----:B-----5:R-:W-:-:S05]  /*1450*/  PRMT R16, R8, 0x7632, R16 ;  /* 0x0000763208107816 */ /* 0x020fca0000000010 */
[----:B------:R-:W-:-:S04]  /*1460*/  IMAD.U32 R16, R16, 0x10000, RZ ;  /* 0x0001000010107824 */ /* 0x000fc800078e00ff */
[----:B------:R-:W-:Y:S01]  /*1470*/  FADD.FTZ R167, R16, R167 ;  /* 0x000000a710a77221 */ /* 0x000fe20000010000 */
[----:B------:R-:W-:Y:S06]  /*1480*/  BRA `(.L_x_14) ;  /* 0x0000000000187947 */ /* 0x000fec0003800000 */
.L_x_12:
[----:B-----5:R-:W-:Y:S02]  /*1490*/  PRMT R16, R4, 0x7632, R16 ;  /* 0x0000763204107816 */ /* 0x020fe40000000010 */
[----:B------:R-:W-:Y:S02]  /*14a0*/  @P4 PRMT R20, R8, 0x7632, R20 ;  /* 0x0000763208144816 */ /* 0x000fe40000000014 */
[----:B------:R-:W-:-:S03]  /*14b0*/  SHF.L.U32 R16, R16, 0x10, RZ ;  /* 0x0000001010107819 */ /* 0x000fc600000006ff */
[----:B------:R-:W-:Y:S02]  /*14c0*/  @P4 IMAD.U32 R20, R20, 0x10000, RZ ;  /* 0x0001000014144824 */ /* 0x000fe400078e00ff */
[----:B------:R-:W-:-:S04]  /*14d0*/  FADD.FTZ R167, R16, R167 ;  /* 0x000000a710a77221 */ /* 0x000fc80000010000 */
[----:B------:R-:W-:-:S07]  /*14e0*/  @P4 FADD.FTZ R167, R20, R167 ;  /* 0x000000a714a74221 */ /* 0x000fce0000010000 */
.L_x_14:
[----:B------:R-:W-:-:S04]  /*14f0*/  F2FP.BF16.F32.PACK_AB R16, RZ, R167 ;  /* 0x000000a7ff10723e */ /* 0x000fc800000010ff */
[----:B------:R-:W-:-:S07]  /*1500*/  PRMT R12, R12, 0x5410, R16 ;  /* 0x000054100c0c7816 */ /* 0x000fce0000000010 */
.L_x_15:
[C---:B------:R-:W-:Y:S02]  /*1510*/  SHF.L.U32 R169, R17.reuse, 0x10, RZ ;  /* 0x0000001011a97819 */ /* 0x040fe400000006ff */
[----:B------:R-:W-:Y:S01]  /*1520*/  PRMT R17, R17, 0x7632, R17 ;  /* 0x0000763211117816 */ /* 0x000fe20000000011 */
[----:B------:R-:W-:Y:S06]  /*1530*/  @P5 BRA `(.L_x_16) ;  /* 0x0000000000205947 */ /* 0x000fec0003800000 */
[----:B------:R-:W-:-:S04]  /*1540*/  ISETP.NE.U32.AND P3, PT, RZ, UR14, PT ;  /* 0x0000000eff007c0c */ /* 0x000fc8000bf65070 */
[----:B------:R-:W-:-:S13]  /*1550*/  ISETP.NE.AND.EX P3, PT, RZ, UR15, PT, P3 ;  /* 0x0000000fff007c0c */ /* 0x000fda000bf65330 */
[----:B------:R-:W-:Y:S05]  /*1560*/  @P3 BRA `(.L_x_17) ;  /* 0x0000000000083947 */ /* 0x000fea0003800000 */
[----:B------:R-:W-:Y:S05]  /*1570*/  @P2 BRA `(.L_x_18) ;  /* 0x0000000000202947 */ /* 0x000fea0003800000 */
[----:B------:R-:W-:Y:S05]  /*1580*/  BRA `(.L_x_19) ;  /* 0x0000000000247947 */ /* 0x000fea0003800000 */
.L_x_17:
[----:B-----5:R-:W-:-:S04]  /*1590*/  IMAD.U32 R16, R9, 0x10000, RZ ;  /* 0x0001000009107824 */ /* 0x020fc800078e00ff */
[----:B------:R-:W-:Y:S01]  /*15a0*/  FADD.FTZ R169, R16, R169 ;  /* 0x000000a910a97221 */ /* 0x000fe20000010000 */
[----:B------:R-:W-:Y:S06]  /*15b0*/  BRA `(.L_x_18) ;  /* 0x0000000000107947 */ /* 0x000fec0003800000 */
.L_x_16:
[----:B-----5:R-:W-:Y:S01]  /*15c0*/  SHF.L.U32 R16, R5, 0x10, RZ ;  /* 0x0000001005107819 */ /* 0x020fe200000006ff */
[----:B------:R-:W-:-:S04]  /*15d0*/  @P4 IMAD.U32 R20, R9, 0x10000, RZ ;  /* 0x0001000009144824 */ /* 0x000fc800078e00ff */
[----:B------:R-:W-:-:S04]  /*15e0*/  FADD.FTZ R169, R16, R169 ;  /* 0x000000a910a97221 */ /* 0x000fc80000010000 */
[----:B------:R-:W-:-:S07]  /*15f0*/  @P4 FADD.FTZ R169, R20, R169 ;  /* 0x000000a914a94221 */ /* 0x000fce0000010000 */
.L_x_18:
[----:B------:R-:W-:-:S04]  /*1600*/  F2FP.BF16.F32.PACK_AB R16, RZ, R169 ;  /* 0x000000a9ff10723e */ /* 0x000fc800000010ff */
[----:B------:R-:W-:-:S07]  /*1610*/  PRMT R13, R16, 0x7610, R13 ;  /* 0x00007610100d7816 */ /* 0x000fce000000000d */
.L_x_19:
[----:B------:R-:W-:Y:S01]  /*1620*/  SHF.L.U32 R171, R17, 0x10, RZ ;  /* 0x0000001011ab7819 */ /* 0x000fe200000006ff */
[----:B------:R-:W-:Y:S06]  /*1630*/  @P5 BRA `(.L_x_20) ;  /* 0x0000000000245947 */ /* 0x000fec0003800000 */
[----:B------:R-:W-:-:S04]  /*1640*/  ISETP.NE.U32.AND P3, PT, RZ, UR14, PT ;  /* 0x0000000eff007c0c */ /* 0x000fc8000bf65070 */
[----:B------:R-:W-:-:S13]  /*1650*/  ISETP.NE.AND.EX P3, PT, RZ, UR15, PT, P3 ;  /* 0x0000000fff007c0c */ /* 0x000fda000bf65330 */
[----:B------:R-:W-:Y:S05]  /*1660*/  @P3 BRA `(.L_x_21) ;  /* 0x0000000000083947 */ /* 0x000fea0003800000 */
[----:B------:R-:W-:Y:S05]  /*1670*/  @P2 BRA `(.L_x_22) ;  /* 0x00000000002c2947 */ /* 0x000fea0003800000 */
[----:B------:R-:W-:Y:S05]  /*1680*/  BRA `(.L_x_23) ;  /* 0x0000000000307947 */ /* 0x000fea0003800000 */
.L_x_21:
[----:B-----5:R-:W-:-:S05]  /*1690*/  PRMT R16, R9, 0x7632, R16 ;  /* 0x0000763209107816 */ /* 0x020fca0000000010 */
[----:B------:R-:W-:-:S04]  /*16a0*/  IMAD.U32 R16, R16, 0x10000, RZ ;  /* 0x0001000010107824 */ /* 0x000fc800078e00ff */
[----:B------:R-:W-:Y:S01]  /*16b0*/  FADD.FTZ R171, R16, R171 ;  /* 0x000000ab10ab7221 */ /* 0x000fe20000010000 */
[----:B------:R-:W-:Y:S06]  /*16c0*/  BRA `(.L_x_22) ;  /* 0x0000000000187947 */ /* 0x000fec0003800000 */
.L_x_20:
[----:B-----5:R-:W-:Y:S02]  /*16d0*/  PRMT R16, R5, 0x7632, R16 ;  /* 0x0000763205107816 */ /* 0x020fe40000000010 */
[----:B------:R-:W-:Y:S02]  /*16e0*/  @P4 PRMT R17, R9, 0x7632, R17 ;  /* 0x0000763209114816 */ /* 0x000fe40000000011 */
[----:B------:R-:W-:-:S03]  /*16f0*/  SHF.L.U32 R16, R16, 0x10, RZ ;  /* 0x0000001010107819 */ /* 0x000fc600000006ff */
[----:B------:R-:W-:Y:S02]  /*1700*/  @P4 IMAD.U32 R20, R17, 0x10000, RZ ;  /* 0x0001000011144824 */ /* 0x000fe400078e00ff */
[----:B------:R-:W-:-:S04]  /*1710*/  FADD.FTZ R171, R16, R171 ;  /* 0x000000ab10ab7221 */ /* 0x000fc80000010000 */
[----:B------:R-:W-:-:S07]  /*1720*/  @P4 FADD.FTZ R171, R20, R171 ;  /* 0x000000ab14ab4221 */ /* 0x000fce0000010000 */
.L_x_22:
[----:B------:R-:W-:-:S04]  /*1730*/  F2FP.BF16.F32.PACK_AB R16, RZ, R171 ;  /* 0x000000abff10723e */ /* 0x000fc800000010ff */
[----:B------:R-:W-:-:S07]  /*1740*/  PRMT R13, R13, 0x5410, R16 ;  /* 0x000054100d0d7816 */ /* 0x000fce0000000010 */
.L_x_23:
        /* <DEDUP_REMOVED lines=8> */
.L_x_25:
[----:B-----5:R-:W-:-:S04]  /*17d0*/  IMAD.U32 R16, R10, 0x10000, RZ ;  /* 0x000100000a107824 */ /* 0x020fc800078e00ff */
[----:B------:R-:W-:Y:S01]  /*17e0*/  FADD.FTZ R173, R16, R173 ;  /* 0x000000ad10ad7221 */ /* 0x000fe20000010000 */
[----:B------:R-:W-:Y:S06]  /*17f0*/  BRA `(.L_x_26) ;  /* 0x0000000000107947 */ /* 0x000fec0003800000 */
.L_x_24:
[----:B-----5:R-:W-:Y:S01]  /*1800*/  SHF.L.U32 R16, R6, 0x10, RZ ;  /* 0x0000001006107819 */ /* 0x020fe200000006ff */
[----:B------:R-:W-:-:S04]  /*1810*/  @P4 IMAD.U32 R20, R10, 0x10000, RZ ;  /* 0x000100000a144824 */ /* 0x000fc800078e00ff */
[----:B------:R-:W-:-:S04]  /*1820*/  FADD.FTZ R173, R16, R173 ;  /* 0x000000ad10ad7221 */ /* 0x000fc80000010000 */
[----:B------:R-:W-:-:S07]  /*1830*/  @P4 FADD.FTZ R173, R20, R173 ;  /* 0x000000ad14ad4221 */ /* 0x000fce0000010000 */
.L_x_26:
[----:B------:R-:W-:-:S04]  /*1840*/  F2FP.BF16.F32.PACK_AB R16, RZ, R173 ;  /* 0x000000adff10723e */ /* 0x000fc800000010ff */
[----:B------:R-:W-:-:S07]  /*1850*/  PRMT R14, R16, 0x7610, R14 ;  /* 0x00007610100e7816 */ /* 0x000fce000000000e */
.L_x_27:
[----:B------:R-:W-:Y:S01]  /*1860*/  SHF.L.U32 R175, R18, 0x10, RZ ;  /* 0x0000001012af7819 */ /* 0x000fe200000006ff */
[----:B------:R-:W-:Y:S06]  /*1870*/  @P5 BRA `(.L_x_28) ;  /* 0x0000000000245947 */ /* 0x000fec0003800000 */
[----:B------:R-:W-:-:S04]  /*1880*/  ISETP.NE.U32.AND P3, PT, RZ, UR14, PT ;  /* 0x0000000eff007c0c */ /* 0x000fc8000bf65070 */
[----:B------:R-:W-:-:S13]  /*1890*/  ISETP.NE.AND.EX P3, PT, RZ, UR15, PT, P3 ;  /* 0x0000000fff007c0c */ /* 0x000fda000bf65330 */
[----:B------:R-:W-:Y:S05]  /*18a0*/  @P3 BRA `(.L_x_29) ;  /* 0x0000000000083947 */ /* 0x000fea0003800000 */
[----:B------:R-:W-:Y:S05]  /*18b0*/  @P2 BRA `(.L_x_30) ;  /* 0x00000000002c2947 */ /* 0x000fea0003800000 */
[----:B------:R-:W-:Y:S05]  /*18c0*/  BRA `(.L_x_31) ;  /* 0x0000000000307947 */ /* 0x000fea0003800000 */
.L_x_29:
[----:B-----5:R-:W-:-:S05]  /*18d0*/  PRMT R16, R10, 0x7632, R16 ;  /* 0x000076320a107816 */ /* 0x020fca0000000010 */
[----:B------:R-:W-:-:S04]  /*18e0*/  IMAD.U32 R16, R16, 0x10000, RZ ;  /* 0x0001000010107824 */ /* 0x000fc800078e00ff */
[----:B------:R-:W-:Y:S01]  /*18f0*/  FADD.FTZ R175, R16, R175 ;  /* 0x000000af10af7221 */ /* 0x000fe20000010000 */
[----:B------:R-:W-:Y:S06]  /*1900*/  BRA `(.L_x_30) ;  /* 0x0000000000187947 */ /* 0x000fec0003800000 */
.L_x_28:
[----:B-----5:R-:W-:Y:S02]  /*1910*/  PRMT R16, R6, 0x7632, R16 ;  /* 0x0000763206107816 */ /* 0x020fe40000000010 */
[----:B------:R-:W-:Y:S02]  /*1920*/  @P4 PRMT R17, R10, 0x7632, R17 ;  /* 0x000076320a114816 */ /* 0x000fe40000000011 */
[----:B------:R-:W-:-:S03]  /*1930*/  SHF.L.U32 R16, R16, 0x10, RZ ;  /* 0x0000001010107819 */ /* 0x000fc600000006ff */
[----:B------:R-:W-:Y:S02]  /*1940*/  @P4 IMAD.U32 R18, R17, 0x10000, RZ ;  /* 0x0001000011124824 */ /* 0x000fe400078e00ff */
[----:B------:R-:W-:-:S04]  /*1950*/  FADD.FTZ R175, R16, R175 ;  /* 0x000000af10af7221 */ /* 0x000fc80000010000 */
[----:B------:R-:W-:-:S07]  /*1960*/  @P4 FADD.FTZ R175, R18, R175 ;  /* 0x000000af12af4221 */ /* 0x000fce0000010000 */
.L_x_30:
[----:B------:R-:W-:-:S04]  /*1970*/  F2FP.BF16.F32.PACK_AB R16, RZ, R175 ;  /* 0x000000afff10723e */ /* 0x000fc800000010ff */
[----:B------:R-:W-:-:S07]  /*1980*/  PRMT R14, R14, 0x5410, R16 ;  /* 0x000054100e0e7816 */ /* 0x000fce0000000010 */
.L_x_31:
        /* <DEDUP_REMOVED lines=8> */
.L_x_33:
[----:B-----5:R-:W-:-:S04]  /*1a10*/  IMAD.U32 R16, R11, 0x10000, RZ ;  /* 0x000100000b107824 */ /* 0x020fc800078e00ff */
[----:B------:R-:W-:Y:S01]  /*1a20*/  FADD.FTZ R177, R16, R177 ;  /* 0x000000b110b17221 */ /* 0x000fe20000010000 */
[----:B------:R-:W-:Y:S06]  /*1a30*/  BRA `(.L_x_34) ;  /* 0x0000000000107947 */ /* 0x000fec0003800000 */
.L_x_32:
[----:B-----5:R-:W-:Y:S01]  /*1a40*/  SHF.L.U32 R16, R7, 0x10, RZ ;  /* 0x0000001007107819 */ /* 0x020fe200000006ff */
[----:B------:R-:W-:-:S04]  /*1a50*/  @P4 IMAD.U32 R18, R11, 0x10000, RZ ;  /* 0x000100000b124824 */ /* 0x000fc800078e00ff */
[----:B------:R-:W-:-:S04]  /*1a60*/  FADD.FTZ R177, R16, R177 ;  /* 0x000000b110b17221 */ /* 0x000fc80000010000 */
[----:B------:R-:W-:-:S07]  /*1a70*/  @P4 FADD.FTZ R177, R18, R177 ;  /* 0x000000b112b14221 */ /* 0x000fce0000010000 */
.L_x_34:
[----:B------:R-:W-:-:S04]  /*1a80*/  F2FP.BF16.F32.PACK_AB R16, RZ, R177 ;  /* 0x000000b1ff10723e */ /* 0x000fc800000010ff */
[----:B------:R-:W-:-:S07]  /*1a90*/  PRMT R15, R16, 0x7610, R15 ;  /* 0x00007610100f7816 */ /* 0x000fce000000000f */
.L_x_35:
[----:B------:R-:W-:Y:S01]  /*1aa0*/  SHF.L.U32 R179, R19, 0x10, RZ ;  /* 0x0000001013b37819 */ /* 0x000fe200000006ff */
[----:B------:R-:W-:Y:S06]  /*1ab0*/  @P5 BRA `(.L_x_36) ;  /* 0x0000000000245947 */ /* 0x000fec0003800000 */
[----:B------:R-:W-:-:S04]  /*1ac0*/  ISETP.NE.U32.AND P3, PT, RZ, UR14, PT ;  /* 0x0000000eff007c0c */ /* 0x000fc8000bf65070 */
[----:B------:R-:W-:-:S13]  /*1ad0*/  ISETP.NE.AND.EX P3, PT, RZ, UR15, PT, P3 ;  /* 0x0000000fff007c0c */ /* 0x000fda000bf65330 */
[----:B------:R-:W-:Y:S05]  /*1ae0*/  @P3 BRA `(.L_x_37) ;  /* 0x0000000000083947 */ /* 0x000fea0003800000 */
[----:B------:R-:W-:Y:S05]  /*1af0*/  @P2 BRA `(.L_x_38) ;  /* 0x00000000002c2947 */ /* 0x000fea0003800000 */
[----:B------:R-:W-:Y:S05]  /*1b00*/  BRA `(.L_x_39) ;  /* 0x0000000000307947 */ /* 0x000fea0003800000 */
.L_x_37:
[----:B-----5:R-:W-:-:S05]  /*1b10*/  PRMT R16, R11, 0x7632, R16 ;  /* 0x000076320b107816 */ /* 0x020fca0000000010 */
[----:B------:R-:W-:-:S04]  /*1b20*/  IMAD.U32 R16, R16, 0x10000, RZ ;  /* 0x0001000010107824 */ /* 0x000fc800078e00ff */
[----:B------:R-:W-:Y:S01]  /*1b30*/  FADD.FTZ R179, R16, R179 ;  /* 0x000000b310b37221 */ /* 0x000fe20000010000 */
[----:B------:R-:W-:Y:S06]  /*1b40*/  BRA `(.L_x_38) ;  /* 0x0000000000187947 */ /* 0x000fec0003800000 */
.L_x_36:
[----:B-----5:R-:W-:Y:S02]  /*1b50*/  PRMT R16, R7, 0x7632, R16 ;  /* 0x0000763207107816 */ /* 0x020fe40000000010 */
[----:B------:R-:W-:Y:S02]  /*1b60*/  @P4 PRMT R17, R11, 0x7632, R17 ;  /* 0x000076320b114816 */ /* 0x000fe40000000011 */
[----:B------:R-:W-:-:S03]  /*1b70*/  SHF.L.U32 R16, R16, 0x10, RZ ;  /* 0x0000001010107819 */ /* 0x000fc600000006ff */
[----:B------:R-:W-:Y:S02]  /*1b80*/  @P4 IMAD.U32 R18, R17, 0x10000, RZ ;  /* 0x0001000011124824 */ /* 0x000fe400078e00ff */
[----:B------:R-:W-:-:S04]  /*1b90*/  FADD.FTZ R179, R16, R179 ;  /* 0x000000b310b37221 */ /* 0x000fc80000010000 */
[----:B------:R-:W-:-:S07]  /*1ba0*/  @P4 FADD.FTZ R179, R18, R179 ;  /* 0x000000b312b34221 */ /* 0x000fce0000010000 */
.L_x_38:
[----:B------:R-:W-:-:S04]  /*1bb0*/  F2FP.BF16.F32.PACK_AB R16, RZ, R179 ;  /* 0x000000b3ff10723e */ /* 0x000fc800000010ff */
[----:B------:R-:W-:-:S07]  /*1bc0*/  PRMT R15, R15, 0x5410, R16 ;  /* 0x000054100f0f7816 */ /* 0x000fce0000000010 */
.L_x_39:
[----:B------:R-:W0:Y:S01]  /*1bd0*/  @P2 LDC.64 R16, c[0x0][0x238] ;  /* 0x00008e00ff102b82 */ /* 0x000e220000000a00 */
[C---:B------:R-:W-:Y:S02]  /*1be0*/  IADD3 R57, R131.reuse, 0x100, RZ ;  /* 0x0000010083397810 */ /* 0x040fe40007ffe0ff */
[----:B0-----:R-:W-:-:S04]  /*1bf0*/  @P2 LEA R16, P3, R131, R16, 0x4 ;  /* 0x0000001083102211 */ /* 0x001fc800078620ff */
[----:B------:R-:W-:-:S05]  /*1c00*/  @P2 LEA.HI.X R17, R131, R17, RZ, 0x4, P3 ;  /* 0x0000001183112211 */ /* 0x000fca00018f24ff */
[----:B------:R0:W-:Y:S04]  /*1c10*/  @P2 STG.E.128 desc[UR4][R16.64], R12 ;  /* 0x0000000c10002986 */ /* 0x0001e8000c101d04 */
.L_x_7:
[----:B------:R-:W-:Y:S05]  /*1c20*/  BSYNC B0 ;  /* 0x0000000000007941 */ /* 0x000fea0003800000 */
.L_x_6:
[----:B------:R-:W-:Y:S01]  /*1c30*/  ISETP.GE.U32.AND P3, PT, R3, 0x200, PT ;  /* 0x000002000300780c */ /* 0x000fe20003f66070 */
[----:B------:R-:W-:-:S12]  /*1c40*/  BSSY B0, `(.L_x_40) ;  /* 0x00000a6000007945 */ /* 0x000fd80003800000 */
[----:B------:R-:W-:Y:S05]  /*1c50*/  @!P3 BRA `(.L_x_41) ;  /* 0x000000080090b947 */ /* 0x000fea0003800000 */
[----:B------:R-:W-:Y:S01]  /*1c60*/  ISETP.NE.U32.AND P3, PT, RZ, UR12, PT ;  /* 0x0000000cff007c0c */ /* 0x000fe2000bf65070 */
[----:B0-----:R-:W0:Y:S03]  /*1c70*/  LDC.64 R16, c[0x0][0x220] ;  /* 0x00008800ff107b82 */ /* 0x001e260000000a00 */
[----:B------:R-:W-:-:S13]  /*1c80*/  ISETP.NE.AND.EX P3, PT, RZ, UR13, PT, P3 ;  /* 0x0000000dff007c0c */ /* 0x000fda000bf65330 */
[----:B------:R-:W-:-:S04]  /*1c90*/  @P3 LEA R20, P4, R57, UR12, 0x4 ;  /* 0x0000000c39143c11 */ /* 0x000fc8000f8820ff */
[C---:B------:R-:W-:Y:S02]  /*1ca0*/  @P3 LEA.HI.X R21, R57.reuse, UR13, RZ, 0x4, P4 ;  /* 0x0000000d39153c11 */ /* 0x040fe4000a0f24ff */
[----:B------:R-:W-:Y:S01]  /*1cb0*/  ISETP.NE.U32.AND P4, PT, RZ, UR14, PT ;  /* 0x0000000eff007c0c */ /* 0x000fe2000bf85070 */
[----:B0-----:R-:W-:Y:S02]  /*1cc0*/  IMAD.WIDE.U32 R16, R57, 0x10, R16 ;  /* 0x0000001039107825 */ /* 0x001fe400078e0010 */
[----:B-----5:R0:W5:Y:S01]  /*1cd0*/  @P3 LDG.E.128 R4, desc[UR4][R20.64] ;  /* 0x0000000414043981 */ /* 0x020162000c1e1d00 */
[----:B------:R-:W-:-:S03]  /*1ce0*/  ISETP.NE.AND.EX P4, PT, RZ, UR15, PT, P4 ;  /* 0x0000000fff007c0c */ /* 0x000fc6000bf85340 */
[----:B------:R-:W2:Y:S10]  /*1cf0*/  LDG.E.128 R16, desc[UR4][R16.64] ;  /* 0x0000000410107981 */ /* 0x000eb4000c1e1d00 */
[----:B------:R-:W-:-:S04]  /*1d00*/  @P4 LEA R22, P5, R57, UR14, 0x4 ;  /* 0x0000000e39164c11 */ /* 0x000fc8000f8a20ff */
[----:B------:R-:W-:-:S05]  /*1d10*/  @P4 LEA.HI.X R23, R57, UR15, RZ, 0x4, P5 ;  /* 0x0000000f39174c11 */ /* 0x000fca000a8f24ff */
[----:B------:R0:W5:Y:S01]  /*1d20*/  @P4 LDG.E.128 R8, desc[UR4][R22.64] ;  /* 0x0000000416084981 */ /* 0x000162000c1e1d00 */
[----:B------:R-:W-:-:S04]  /*1d30*/  ISETP.NE.U32.AND P5, PT, RZ, UR12, PT ;  /* 0x0000000cff007c0c */ /* 0x000fc8000bfa5070 */
[----:B------:R-:W-:Y:S01]  /*1d40*/  ISETP.NE.AND.EX P5, PT, RZ, UR13, PT, P5 ;  /* 0x0000000dff007c0c */ /* 0x000fe2000bfa5350 */
[C---:B--2---:R-:W-:Y:S01]  /*1d50*/  IMAD.U32 R133, R16.reuse, 0x10000, RZ ;  /* 0x0001000010857824 */ /* 0x044fe200078e00ff */
[----:B------:R-:W-:-:S11]  /*1d60*/  PRMT R139, R16, 0x7632, R139 ;  /* 0x00007632108b7816 */ /* 0x000fd6000000008b */
[----:B0-----:R-:W-:Y:S05]  /*1d70*/  @P5 BRA `(.L_x_42) ;  /* 0x0000000000205947 */ /* 0x001fea0003800000 */
[----:B------:R-:W-:-:S04]  /*1d80*/  ISETP.NE.U32.AND P3, PT, RZ, UR14, PT ;  /* 0x0000000eff007c0c */ /* 0x000fc8000bf65070 */
[----:B------:R-:W-:-:S13]  /*1d90*/  ISETP.NE.AND.EX P3, PT, RZ, UR15, PT, P3 ;  /* 0x0000000fff007c0c */ /* 0x000fda000bf65330 */
[----:B------:R-:W-:Y:S05]  /*1da0*/  @P3 BRA `(.L_x_43) ;  /* 0x0000000000083947 */ /* 0x000fea0003800000 */
[----:B------:R-:W-:Y:S05]  /*1db0*/  @P2 BRA `(.L_x_44) ;  /* 0x0000000000202947 */ /* 0x000fea0003800000 */
[----:B------:R-:W-:Y:S05]  /*1dc0*/  BRA `(.L_x_45) ;  /* 0x0000000000247947 */ /* 0x000fea0003800000 */
.L_x_43:
[----:B-----5:R-:W-:-:S05]  /*1dd0*/  SHF.L.U32 R16, R8, 0x10, RZ ;  /* 0x0000001008107819 */ /* 0x020fca00000006ff */
[----:B------:R-:W-:Y:S01]  /*1de0*/  FADD.FTZ R133, R16, R133 ;  /* 0x0000008510857221 */ /* 0x000fe20000010000 */
[----:B------:R-:W-:Y:S06]  /*1df0*/  BRA `(.L_x_44) ;  /* 0x0000000000107947 */ /* 0x000fec0003800000 */
.L_x_42:
[----:B-----5:R-:W-:Y:S01]  /*1e00*/  IMAD.U32 R16, R4, 0x10000, RZ ;  /* 0x0001000004107824 */ /* 0x020fe200078e00ff */
[----:B------:R-:W-:-:S03]  /*1e10*/  @P4 SHF.L.U32 R20, R8, 0x10, RZ ;  /* 0x0000001008144819 */ /* 0x000fc600000006ff */
[----:B------:R-:W-:-:S04]  /*1e20*/  FADD.FTZ R133, R16, R133 ;  /* 0x0000008510857221 */ /* 0x000fc80000010000 */
[----:B------:R-:W-:-:S07]  /*1e30*/  @P4 FADD.FTZ R133, R20, R133 ;  /* 0x0000008514854221 */ /* 0x000fce0000010000 */
.L_x_44:
[----:B------:R-:W-:-:S04]  /*1e40*/  F2FP.BF16.F32.PACK_AB R16, RZ, R133 ;  /* 0x00000085ff10723e */ /* 0x000fc800000010ff */
[----:B------:R-:W-:-:S07]  /*1e50*/  PRMT R12, R16, 0x7610, R12 ;  /* 0x00007610100c7816 */ /* 0x000fce000000000c */
.L_x_45:
[----:B------:R-:W-:Y:S01]  /*1e60*/  IMAD.U32 R139, R139, 0x10000, RZ ;  /* 0x000100008b8b7824 */ /* 0x000fe200078e00ff */
[----:B------:R-:W-:Y:S06]  /*1e70*/  @P5 BRA `(.L_x_46) ;  /* 0x0000000000245947 */ /* 0x000fec0003800000 */
[----:B------:R-:W-:-:S04]  /*1e80*/  ISETP.NE.U32.AND P3, PT, RZ, UR14, PT ;  /* 0x0000000eff007c0c */ /* 0x000fc8000bf65070 */
[----:B------:R-:W-:-:S13]  /*1e90*/  ISETP.NE.AND.EX P3, PT, RZ, UR15, PT, P3 ;  /* 0x0000000fff007c0c */ /* 0x000fda000bf65330 */
[----:B------:R-:W-:Y:S05]  /*1ea0*/  @P3 BRA `(.L_x_47) ;  /* 0x0000000000083947 */ /* 0x000fea0003800000 */
[----:B------:R-:W-:Y:S05]  /*1eb0*/  @P2 BRA `(.L_x_48) ;  /* 0x00000000002c2947 */ /* 0x000fea0003800000 */
[----:B------:R-:W-:Y:S05]  /*1ec0*/  BRA `(.L_x_49) ;  /* 0x0000000000307947 */ /* 0x000fea0003800000 */
.L_x_47:
[----:B-----5:R-:W-:-:S04]  /*1ed0*/  PRMT R16, R8, 0x7632, R16 ;  /* 0x0000763208107816 */ /* 0x020fc80000000010 */
[----:B------:R-:W-:-:S05]  /*1ee0*/  SHF.L.U32 R16, R16, 0x10, RZ ;  /* 0x0000001010107819 */ /* 0x000fca00000006ff */
[----:B------:R-:W-:Y:S01]  /*1ef0*/  FADD.FTZ R139, R16, R139 ;  /* 0x0000008b108b7221 */ /* 0x000fe20000010000 */
[----:B------:R-:W-:Y:S06]  /*1f00*/  BRA `(.L_x_48) ;  /* 0x0000000000187947 */ /* 0x000fec0003800000 */
.L_x_46:
[----:B-----5:R-:W-:Y:S02]  /*1f10*/  PRMT R16, R4, 0x7632, R16 ;  /* 0x0000763204107816 */ /* 0x020fe40000000010 */
[----:B------:R-:W-:-:S03]  /*1f20*/  @P4 PRMT R20, R8, 0x7632, R20 ;  /* 0x0000763208144816 */ /* 0x000fc60000000014 */
[----:B------:R-:W-:Y:S01]  /*1f30*/  IMAD.U32 R16, R16, 0x10000, RZ ;  /* 0x0001000010107824 */ /* 0x000fe200078e00ff */
[----:B------:R-:W-:-:S03]  /*1f40*/  @P4 SHF.L.U32 R20, R20, 0x10, RZ ;  /* 0x0000001014144819 */ /* 0x000fc600000006ff */
[----:B------:R-:W-:-:S04]  /*1f50*/  FADD.FTZ R139, R16, R139 ;  /* 0x0000008b108b7221 */ /* 0x000fc80000010000 */
[----:B------:R-:W-:-:S07]  /*1f60*/  @P4 FADD.FTZ R139, R20, R139 ;  /* 0x0000008b148b4221 */ /* 0x000fce0000010000 */
.L_x_48:
[----:B------:R-:W-:-:S04]  /*1f70*/  F2FP.BF16.F32.PACK_AB R16, RZ, R139 ;  /* 0x0000008bff10723e */ /* 0x000fc800000010ff */
[----:B------:R-:W-:-:S07]  /*1f80*/  PRMT R12, R12, 0x5410, R16 ;  /* 0x000054100c0c7816 */ /* 0x000fce0000000010 */
.L_x_49:
[C---:B------:R-:W-:Y:S01]  /*1f90*/  IMAD.U32 R141, R17.reuse, 0x10000, RZ ;  /* 0x00010000118d7824 */ /* 0x040fe200078e00ff */
[----:B------:R-:W-:Y:S01]  /*1fa0*/  PRMT R17, R17, 0x7632, R17 ;  /* 0x0000763211117816 */ /* 0x000fe20000000011 */
[----:B------:R-:W-:Y:S06]  /*1fb0*/  @P5 BRA `(.L_x_50) ;  /* 0x0000000000205947 */ /* 0x000fec0003800000 */
[----:B------:R-:W-:-:S04]  /*1fc0*/  ISETP.NE.U32.AND P3, PT, RZ, UR14, PT ;  /* 0x0000000eff007c0c */ /* 0x000fc8000bf65070 */
[----:B------:R-:W-:-:S13]  /*1fd0*/  ISETP.NE.AND.EX P3, PT, RZ, UR15, PT, P3 ;  /* 0x0000000fff007c0c */ /* 0x000fda000bf65330 */
[----:B------:R-:W-:Y:S05]  /*1fe0*/  @P3 BRA `(.L_x_51) ;  /* 0x0000000000083947 */ /* 0x000fea0003800000 */
[----:B------:R-:W-:Y:S05]  /*1ff0*/  @P2 BRA `(.L_x_52) ;  /* 0x0000000000202947 */ /* 0x000fea0003800000 */
[----:B------:R-:W-:Y:S05]  /*2000*/  BRA `(.L_x_53) ;  /* 0x0000000000247947 */ /* 0x000fea0003800000 */
.L_x_51:
[----:B-----5:R-:W-:-:S05]  /*2010*/  SHF.L.U32 R16, R9, 0x10, RZ ;  /* 0x0000001009107819 */ /* 0x020fca00000006ff */
[----:B------:R-:W-:Y:S01]  /*2020*/  FADD.FTZ R141, R16, R141 ;  /* 0x0000008d108d7221 */ /* 0x000fe20000010000 */
[----:B------:R-:W-:Y:S06]  /*2030*/  BRA `(.L_x_52) ;  /* 0x0000000000107947 */ /* 0x000fec0003800000 */
.L_x_50:
[----:B-----5:R-:W-:Y:S01]  /*2040*/  IMAD.U32 R16, R5, 0x10000, RZ ;  /* 0x0001000005107824 */ /* 0x020fe200078e00ff */
[----:B------:R-:W-:-:S03]  /*2050*/  @P4 SHF.L.U32 R20, R9, 0x10, RZ ;  /* 0x0000001009144819 */ /* 0x000fc600000006ff */
[----:B------:R-:W-:-:S04]  /*2060*/  FADD.FTZ R141, R16, R141 ;  /* 0x0000008d108d7221 */ /* 0x000fc80000010000 */
[----:B------:R-:W-:-:S07]  /*2070*/  @P4 FADD.FTZ R141, R20, R141 ;  /* 0x0000008d148d4221 */ /* 0x000fce0000010000 */
.L_x_52:
[----:B------:R-:W-:-:S04]  /*2080*/  F2FP.BF16.F32.PACK_AB R16, RZ, R141 ;  /* 0x0000008dff10723e */ /* 0x000fc800000010ff */
[----:B------:R-:W-:-:S07]  /*2090*/  PRMT R13, R16, 0x7610, R13 ;  /* 0x00007610100d7816 */ /* 0x000fce000000000d */
.L_x_53:
[----:B------:R-:W-:Y:S01]  /*20a0*/  IMAD.U32 R147, R17, 0x10000, RZ ;  /* 0x0001000011937824 */ /* 0x000fe200078e00ff */
[----:B------:R-:W-:Y:S06]  /*20b0*/  @P5 BRA `(.L_x_54) ;  /* 0x0000000000245947 */ /* 0x000fec0003800000 */
[----:B------:R-:W-:-:S04]  /*20c0*/  ISETP.NE.U32.AND P3, PT, RZ, UR14, PT ;  /* 0x0000000eff007c0c */ /* 0x000fc8000bf65070 */
[----:B------:R-:W-:-:S13]  /*20d0*/  ISETP.NE.AND.EX P3, PT, RZ, UR15, PT, P3 ;  /* 0x0000000fff007c0c */ /* 0x000fda000bf65330 */
[----:B------:R-:W-:Y:S05]  /*20e0*/  @P3 BRA `(.L_x_55) ;  /* 0x0000000000083947 */ /* 0x000fea0003800000 */
[----:B------:R-:W-:Y:S05]  /*20f0*/  @P2 BRA `(.L_x_56) ;  /* 0x00000000002c2947 */ /* 0x000fea0003800000 */
[----:B------:R-:W-:Y:S05]  /*2100*/  BRA `(.L_x_57) ;  /* 0x0000000000307947 */ /* 0x000fea0003800000 */
.L_x_55:
[----:B-----5:R-:W-:-:S04]  /*2110*/  PRMT R16, R9, 0x7632, R16 ;  /* 0x0000763209107816 */ /* 0x020fc80000000010 */
[----:B------:R-:W-:-:S05]  /*2120*/  SHF.L.U32 R16, R16, 0x10, RZ ;  /* 0x0000001010107819 */ /* 0x000fca00000006ff */
[----:B------:R-:W-:Y:S01]  /*2130*/  FADD.FTZ R147, R16, R147 ;  /* 0x0000009310937221 */ /* 0x000fe20000010000 */
[----:B------:R-:W-:Y:S06]  /*2140*/  BRA `(.L_x_56) ;  /* 0x0000000000187947 */ /* 0x000fec0003800000 */
.L_x_54:
[----:B-----5:R-:W-:Y:S02]  /*2150*/  PRMT R16, R5, 0x7632, R16 ;  /* 0x0000763205107816 */ /* 0x020fe40000000010 */
[----:B------:R-:W-:-:S03]  /*2160*/  @P4 PRMT R17, R9, 0x7632, R17 ;  /* 0x0000763209114816 */ /* 0x000fc60000000011 */
[----:B------:R-:W-:Y:S01]  /*2170*/  IMAD.U32 R16, R16, 0x10000, RZ ;  /* 0x0001000010107824 */ /* 0x000fe200078e00ff */
[----:B------:R-:W-:-:S03]  /*2180*/  @P4 SHF.L.U32 R20, R17, 0x10, RZ ;  /* 0x0000001011144819 */ /* 0x000fc600000006ff */
[----:B------:R-:W-:-:S04]  /*2190*/  FADD.FTZ R147, R16, R147 ;  /* 0x0000009310937221 */ /* 0x000fc80000010000 */
[----:B------:R-:W-:-:S07]  /*21a0*/  @P4 FADD.FTZ R147, R20, R147 ;  /* 0x0000009314934221 */ /* 0x000fce0000010000 */
.L_x_56:
[----:B------:R-:W-:-:S04]  /*21b0*/  F2FP.BF16.F32.PACK_AB R16, RZ, R147 ;  /* 0x00000093ff10723e */ /* 0x000fc800000010ff */
[----:B------:R-:W-:-:S07]  /*21c0*/  PRMT R13, R13, 0x5410, R16 ;  /* 0x000054100d0d7816 */ /* 0x000fce0000000010 */
.L_x_57:
        /* <DEDUP_REMOVED lines=8> */
.L_x_59:
[----:B-----5:R-:W-:-:S05]  /*2250*/  SHF.L.U32 R16, R10, 0x10, RZ ;  /* 0x000000100a107819 */ /* 0x020fca00000006ff */
[----:B------:R-:W-:Y:S01]  /*2260*/  FADD.FTZ R149, R16, R149 ;  /* 0x0000009510957221 */ /* 0x000fe20000010000 */
[----:B------:R-:W-:Y:S06]  /*2270*/  BRA `(.L_x_60) ;  /* 0x0000000000107947 */ /* 0x000fec0003800000 */
.L_x_58:
[----:B-----5:R-:W-:Y:S01]  /*2280*/  IMAD.U32 R16, R6, 0x10000, RZ ;  /* 0x0001000006107824 */ /* 0x020fe200078e00ff */
[----:B------:R-:W-:-:S03]  /*2290*/  @P4 SHF.L.U32 R20, R10, 0x10, RZ ;  /* 0x000000100a144819 */ /* 0x000fc600000006ff */
[----:B------:R-:W-:-:S04]  /*22a0*/  FADD.FTZ R149, R16, R149 ;  /* 0x0000009510957221 */ /* 0x000fc80000010000 */
[----:B------:R-:W-:-:S07]  /*22b0*/  @P4 FADD.FTZ R149, R20, R149 ;  /* 0x0000009514954221 */ /* 0x000fce0000010000 */
.L_x_60:
[----:B------:R-:W-:-:S04]  /*22c0*/  F2FP.BF16.F32.PACK_AB R16, RZ, R149 ;  /* 0x00000095ff10723e */ /* 0x000fc800000010ff */
[----:B------:R-:W-:-:S07]  /*22d0*/  PRMT R14, R16, 0x7610, R14 ;  /* 0x00007610100e7816 */ /* 0x000fce000000000e */
.L_x_61:
[----:B------:R-:W-:Y:S01]  /*22e0*/  IMAD.U32 R155, R18, 0x10000, RZ ;  /* 0x00010000129b7824 */ /* 0x000fe200078e00ff */
[----:B------:R-:W-:Y:S06]  /*22f0*/  @P5 BRA `(.L_x_62) ;  /* 0x0000000000245947 */ /* 0x000fec0003800000 */
[----:B------:R-:W-:-:S04]  /*2300*/  ISETP.NE.U32.AND P3, PT, RZ, UR14, PT ;  /* 0x0000000eff007c0c */ /* 0x000fc8000bf65070 */
[----:B------:R-:W-:-:S13]  /*2310*/  ISETP.NE.AND.EX P3, PT, RZ, UR15, PT, P3 ;  /* 0x0000000fff007c0c */ /* 0x000fda000bf65330 */
[----:B------:R-:W-:Y:S05]  /*2320*/  @P3 BRA `(.L_x_63) ;  /* 0x0000000000083947 */ /* 0x000fea0003800000 */
[----:B------:R-:W-:Y:S05]  /*2330*/  @P2 BRA `(.L_x_64) ;  /* 0x00000000002c2947 */ /* 0x000fea0003800000 */
[----:B------:R-:W-:Y:S05]  /*2340*/  BRA `(.L_x_65) ;  /* 0x0000000000307947 */ /* 0x000fea0003800000 */
.L_x_63:
[----:B-----5:R-:W-:-:S04]  /*2350*/  PRMT R16, R10, 0x7632, R16 ;  /* 0x000076320a107816 */ /* 0x020fc80000000010 */
[----:B------:R-:W-:-:S05]  /*2360*/  SHF.L.U32 R16, R16, 0x10, RZ ;  /* 0x0000001010107819 */ /* 0x000fca00000006ff */
[----:B------:R-:W-:Y:S01]  /*2370*/  FADD.FTZ R155, R16, R155 ;  /* 0x0000009b109b7221 */ /* 0x000fe20000010000 */
[----:B------:R-:W-:Y:S06]  /*2380*/  BRA `(.L_x_64) ;  /* 0x0000000000187947 */ /* 0x000fec0003800000 */
.L_x_62:
[----:B-----5:R-:W-:Y:S02]  /*2390*/  PRMT R16, R6, 0x7632, R16 ;  /* 0x0000763206107816 */ /* 0x020fe40000000010 */
[----:B------:R-:W-:-:S03]  /*23a0*/  @P4 PRMT R17, R10, 0x7632, R17 ;  /* 0x000076320a114816 */ /* 0x000fc60000000011 */
[----:B------:R-:W-:Y:S01]  /*23b0*/  IMAD.U32 R16, R16, 0x10000, RZ ;  /* 0x0001000010107824 */ /* 0x000fe200078e00ff */
[----:B------:R-:W-:-:S03]  /*23c0*/  @P4 SHF.L.U32 R18, R17, 0x10, RZ ;  /* 0x0000001011124819 */ /* 0x000fc600000006ff */
[----:B------:R-:W-:-:S04]  /*23d0*/  FADD.FTZ R155, R16, R155 ;  /* 0x0000009b109b7221 */ /* 0x000fc80000010000 */
[----:B------:R-:W-:-:S07]  /*23e0*/  @P4 FADD.FTZ R155, R18, R155 ;  /* 0x0000009b129b4221 */ /* 0x000fce0000010000 */
.L_x_64:
[----:B------:R-:W-:-:S04]  /*23f0*/  F2FP.BF16.F32.PACK_AB R16, RZ, R155 ;  /* 0x0000009bff10723e */ /* 0x000fc800000010ff */
[----:B------:R-:W-:-:S07]  /*2400*/  PRMT R14, R14, 0x5410, R16 ;  /* 0x000054100e0e7816 */ /* 0x000fce0000000010 */
.L_x_65:
        /* <DEDUP_REMOVED lines=8> */
.L_x_67:
[----:B-----5:R-:W-:-:S05]  /*2490*/  SHF.L.U32 R16, R11, 0x10, RZ ;  /* 0x000000100b107819 */ /* 0x020fca00000006ff */
[----:B------:R-:W-:Y:S01]  /*24a0*/  FADD.FTZ R157, R16, R157 ;  /* 0x0000009d109d7221 */ /* 0x000fe20000010000 */
[----:B------:R-:W-:Y:S06]  /*24b0*/  BRA `(.L_x_68) ;  /* 0x0000000000107947 */ /* 0x000fec0003800000 */
.L_x_66:
[----:B-----5:R-:W-:Y:S01]  /*24c0*/  IMAD.U32 R16, R7, 0x10000, RZ ;  /* 0x0001000007107824 */ /* 0x020fe200078e00ff */
[----:B------:R-:W-:-:S03]  /*24d0*/  @P4 SHF.L.U32 R18, R11, 0x10, RZ ;  /* 0x000000100b124819 */ /* 0x000fc600000006ff */
[----:B------:R-:W-:-:S04]  /*24e0*/  FADD.FTZ R157, R16, R157 ;  /* 0x0000009d109d7221 */ /* 0x000fc80000010000 */
[----:B------:R-:W-:-:S07]  /*24f0*/  @P4 FADD.FTZ R157, R18, R157 ;  /* 0x0000009d129d4221 */ /* 0x000fce0000010000 */
.L_x_68:
[----:B------:R-:W-:-:S04]  /*2500*/  F2FP.BF16.F32.PACK_AB R16, RZ, R157 ;  /* 0x0000009dff10723e */ /* 0x000fc800000010ff */
[----:B------:R-:W-:-:S07]  /*2510*/  PRMT R15, R16, 0x7610, R15 ;  /* 0x00007610100f7816 */ /* 0x000fce000000000f */
.L_x_69:
[----:B------:R-:W-:Y:S01]  /*2520*/  IMAD.U32 R163, R19, 0x10000, RZ ;  /* 0x0001000013a37824 */ /* 0x000fe200078e00ff */
[----:B------:R-:W-:Y:S06]  /*2530*/  @P5 BRA `(.L_x_70) ;  /* 0x0000000000245947 */ /* 0x000fec0003800000 */
[----:B------:R-:W-:-:S04]  /*2540*/  ISETP.NE.U32.AND P3, PT, RZ, UR14, PT ;  /* 0x0000000eff007c0c */ /* 0x000fc8000bf65070 */
[----:B------:R-:W-:-:S13]  /*2550*/  ISETP.NE.AND.EX P3, PT, RZ, UR15, PT, P3 ;  /* 0x0000000fff007c0c */ /* 0x000fda000bf65330 */
[----:B------:R-:W-:Y:S05]  /*2560*/  @P3 BRA `(.L_x_71) ;  /* 0x0000000000083947 */ /* 0x000fea0003800000 */
[----:B------:R-:W-:Y:S05]  /*2570*/  @P2 BRA `(.L_x_72) ;  /* 0x00000000002c2947 */ /* 0x000fea0003800000 */
[----:B------:R-:W-:Y:S05]  /*2580*/  BRA `(.L_x_73) ;  /* 0x0000000000307947 */ /* 0x000fea0003800000 */
.L_x_71:
[----:B-----5:R-:W-:-:S04]  /*2590*/  PRMT R16, R11, 0x7632, R16 ;  /* 0x000076320b107816 */ /* 0x020fc80000000010 */
[----:B------:R-:W-:-:S05]  /*25a0*/  SHF.L.U32 R16, R16, 0x10, RZ ;  /* 0x0000001010107819 */ /* 0x000fca00000006ff */
[----:B------:R-:W-:Y:S01]  /*25b0*/  FADD.FTZ R163, R16, R163 ;  /* 0x000000a310a37221 */ /* 0x000fe20000010000 */
[----:B------:R-:W-:Y:S06]  /*25c0*/  BRA `(.L_x_72) ;  /* 0x0000000000187947 */ /* 0x000fec0003800000 */
.L_x_70:
[----:B-----5:R-:W-:Y:S02]  /*25d0*/  PRMT R16, R7, 0x7632, R16 ;  /* 0x0000763207107816 */ /* 0x020fe40000000010 */
[----:B------:R-:W-:-:S03]  /*25e0*/  @P4 PRMT R17, R11, 0x7632, R17 ;  /* 0x000076320b114816 */ /* 0x000fc60000000011 */
[----:B------:R-:W-:Y:S01]  /*25f0*/  IMAD.U32 R16, R16, 0x10000, RZ ;  /* 0x0001000010107824 */ /* 0x000fe200078e00ff */
[----:B------:R-:W-:-:S03]  /*2600*/  @P4 SHF.L.U32 R18, R17, 0x10, RZ ;  /* 0x0000001011124819 */ /* 0x000fc600000006ff */
[----:B------:R-:W-:-:S04]  /*2610*/  FADD.FTZ R163, R16, R163 ;  /* 0x000000a310a37221 */ /* 0x000fc80000010000 */
[----:B------:R-:W-:-:S07]  /*2620*/  @P4 FADD.FTZ R163, R18, R163 ;  /* 0x000000a312a34221 */ /* 0x000fce0000010000 */
.L_x_72:
[----:B------:R-:W-:-:S04]  /*2630*/  F2FP.BF16.F32.PACK_AB R16, RZ, R163 ;  /* 0x000000a3ff10723e */ /* 0x000fc800000010ff */
[----:B------:R-:W-:-:S07]  /*2640*/  PRMT R15, R15, 0x5410, R16 ;  /* 0x000054100f0f7816 */ /* 0x000fce0000000010 */
.L_x_73:
[----:B------:R-:W0:Y:S02]  /*2650*/  @P2 LDC.64 R16, c[0x0][0x238] ;  /* 0x00008e00ff102b82 */ /* 0x000e240000000a00 */
[----:B0-----:R-:W-:-:S04]  /*2660*/  @P2 LEA R16, P3, R57, R16, 0x4 ;  /* 0x0000001039102211 */ /* 0x001fc800078620ff */
[C---:B------:R-:W-:Y:S01]  /*2670*/  @P2 LEA.HI.X R17, R57.reuse, R17, RZ, 0x4, P3 ;  /* 0x0000001139112211 */ /* 0x040fe200018f24ff */
[----:B------:R-:W-:-:S04]  /*2680*/  VIADD R57, R57, 0x100 ;  /* 0x0000010039397836 */ /* 0x000fc80000000000 */
[----:B------:R1:W-:Y:S04]  /*2690*/  @P2 STG.E.128 desc[UR4][R16.64], R12 ;  /* 0x0000000c10002986 */ /* 0x0003e8000c101d04 */
.L_x_41:
[----:B------:R-:W-:Y:S05]  /*26a0*/  BSYNC B0 ;  /* 0x0000000000007941 */ /* 0x000fea0003800000 */
.L_x_40:
[----:B------:R-:W-:Y:S04]  /*26b0*/  BSSY B0, `(.L_x_74) ;  /* 0x00000a5000007945 */ /* 0x000fe80003800000 */
[----:B------:R-:W-:Y:S05]  /*26c0*/  @!P1 BRA `(.L_x_75) ;  /* 0x00000008008c9947 */ /* 0x000fea0003800000 */
[----:B------:R-:W-:Y:S01]  /*26d0*/  ISETP.NE.U32.AND P3, PT, RZ, UR12, PT ;  /* 0x0000000cff007c0c */ /* 0x000fe2000bf65070 */
[----:B01----:R-:W0:Y:S03]  /*26e0*/  LDC.64 R16, c[0x0][0x220] ;  /* 0x00008800ff107b82 */ /* 0x003e260000000a00 */
        /* <DEDUP_REMOVED lines=21> */
.L_x_77:
[----:B-----5:R-:W-:-:S04]  /*2840*/  IMAD.U32 R16, R8, 0x10000, RZ ;  /* 0x0001000008107824 */ /* 0x020fc800078e00ff */
[----:B------:R-:W-:Y:S01]  /*2850*/  FADD.FTZ R135, R16, R135 ;  /* 0x0000008710877221 */ /* 0x000fe20000010000 */
[----:B------:R-:W-:Y:S06]  /*2860*/  BRA `(.L_x_78) ;  /* 0x0000000000107947 */ /* 0x000fec0003800000 */
.L_x_76:
[----:B-----5:R-:W-:Y:S01]  /*2870*/  SHF.L.U32 R16, R4, 0x10, RZ ;  /* 0x0000001004107819 */ /* 0x020fe200000006ff */
[----:B------:R-:W-:-:S04]  /*2880*/  @P4 IMAD.U32 R20, R8, 0x10000, RZ ;  /* 0x0001000008144824 */ /* 0x000fc800078e00ff */
[----:B------:R-:W-:-:S04]  /*2890*/  FADD.FTZ R135, R16, R135 ;  /* 0x0000008710877221 */ /* 0x000fc80000010000 */
[----:B------:R-:W-:-:S07]  /*28a0*/  @P4 FADD.FTZ R135, R20, R135 ;  /* 0x0000008714874221 */ /* 0x000fce0000010000 */
.L_x_78:
[----:B------:R-:W-:-:S04]  /*28b0*/  F2FP.BF16.F32.PACK_AB R16, RZ, R135 ;  /* 0x00000087ff10723e */ /* 0x000fc800000010ff */
[----:B------:R-:W-:-:S07]  /*28c0*/  PRMT R12, R16, 0x7610, R12 ;  /* 0x00007610100c7816 */ /* 0x000fce000000000c */
.L_x_79:
[----:B------:R-:W-:Y:S01]  /*28d0*/  SHF.L.U32 R143, R143, 0x10, RZ ;  /* 0x000000108f8f7819 */ /* 0x000fe200000006ff */
[----:B------:R-:W-:Y:S06]  /*28e0*/  @P5 BRA `(.L_x_80) ;  /* 0x0000000000245947 */ /* 0x000fec0003800000 */
[----:B------:R-:W-:-:S04]  /*28f0*/  ISETP.NE.U32.AND P3, PT, RZ, UR14, PT ;  /* 0x0000000eff007c0c */ /* 0x000fc8000bf65070 */
[----:B------:R-:W-:-:S13]  /*2900*/  ISETP.NE.AND.EX P3, PT, RZ, UR15, PT, P3 ;  /* 0x0000000fff007c0c */ /* 0x000fda000bf65330 */
[----:B------:R-:W-:Y:S05]  /*2910*/  @P3 BRA `(.L_x_81) ;  /* 0x0000000000083947 */ /* 0x000fea0003800000 */
[----:B------:R-:W-:Y:S05]  /*2920*/  @P2 BRA `(.L_x_82) ;  /* 0x00000000002c2947 */ /* 0x000fea0003800000 */
[----:B------:R-:W-:Y:S05]  /*2930*/  BRA `(.L_x_83) ;  /* 0x0000000000307947 */ /* 0x000fea0003800000 */
.L_x_81:
[----:B-----5:R-:W-:-:S05]  /*2940*/  PRMT R16, R8, 0x7632, R16 ;  /* 0x0000763208107816 */ /* 0x020fca0000000010 */
[----:B------:R-:W-:-:S04]  /*2950*/  IMAD.U32 R16, R16, 0x10000, RZ ;  /* 0x0001000010107824 */ /* 0x000fc800078e00ff */
[----:B------:R-:W-:Y:S01]  /*2960*/  FADD.FTZ R143, R16, R143 ;  /* 0x0000008f108f7221 */ /* 0x000fe20000010000 */
[----:B------:R-:W-:Y:S06]  /*2970*/  BRA `(.L_x_82) ;  /* 0x0000000000187947 */ /* 0x000fec0003800000 */
.L_x_80:
[----:B-----5:R-:W-:Y:S02]  /*2980*/  PRMT R16, R4, 0x7632, R16 ;  /* 0x0000763204107816 */ /* 0x020fe40000000010 */
[----:B------:R-:W-:Y:S02]  /*2990*/  @P4 PRMT R20, R8, 0x7632, R20 ;  /* 0x0000763208144816 */ /* 0x000fe40000000014 */
[----:B------:R-:W-:-:S03]  /*29a0*/  SHF.L.U32 R16, R16, 0x10, RZ ;  /* 0x0000001010107819 */ /* 0x000fc600000006ff */
[----:B------:R-:W-:Y:S02]  /*29b0*/  @P4 IMAD.U32 R20, R20, 0x10000, RZ ;  /* 0x0001000014144824 */ /* 0x000fe400078e00ff */
[----:B------:R-:W-:-:S04]  /*29c0*/  FADD.FTZ R143, R16, R143 ;  /* 0x0000008f108f7221 */ /* 0x000fc80000010000 */
[----:B------:R-:W-:-:S07]  /*29d0*/  @P4 FADD.FTZ R143, R20, R143 ;  /* 0x0000008f148f4221 */ /* 0x000fce0000010000 */
.L_x_82:
[----:B------:R-:W-:-:S04]  /*29e0*/  F2FP.BF16.F32.PACK_AB R16, RZ, R143 ;  /* 0x0000008fff10723e */ /* 0x000fc800000010ff */
[----:B------:R-:W-:-:S07]  /*29f0*/  PRMT R12, R12, 0x5410, R16 ;  /* 0x000054100c0c7816 */ /* 0x000fce0000000010 */
.L_x_83:
        /* <DEDUP_REMOVED lines=8> */
.L_x_85:
[----:B-----5:R-:W-:-:S04]  /*2a80*/  IMAD.U32 R16, R9, 0x10000, RZ ;  /* 0x0001000009107824 */ /* 0x020fc800078e00ff */
[----:B------:R-:W-:Y:S01]  /*2a90*/  FADD.FTZ R145, R16, R145 ;  /* 0x0000009110917221 */ /* 0x000fe20000010000 */
[----:B------:R-:W-:Y:S06]  /*2aa0*/  BRA `(.L_x_86) ;  /* 0x0000000000107947 */ /* 0x000fec0003800000 */
.L_x_84:
[----:B-----5:R-:W-:Y:S01]  /*2ab0*/  SHF.L.U32 R16, R5, 0x10, RZ ;  /* 0x0000001005107819 */ /* 0x020fe200000006ff */
[----:B------:R-:W-:-:S04]  /*2ac0*/  @P4 IMAD.U32 R20, R9, 0x10000, RZ ;  /* 0x0001000009144824 */ /* 0x000fc800078e00ff */
[----:B------:R-:W-:-:S04]  /*2ad0*/  FADD.FTZ R145, R16, R145 ;  /* 0x0000009110917221 */ /* 0x000fc80000010000 */
[----:B------:R-:W-:-:S07]  /*2ae0*/  @P4 FADD.FTZ R145, R20, R145 ;  /* 0x0000009114914221 */ /* 0x000fce0000010000 */
.L_x_86:
[----:B------:R-:W-:-:S04]  /*2af0*/  F2FP.BF16.F32.PACK_AB R16, RZ, R145 ;  /* 0x00000091ff10723e */ /* 0x000fc800000010ff */
[----:B------:R-:W-:-:S07]  /*2b00*/  PRMT R13, R16, 0x7610, R13 ;  /* 0x00007610100d7816 */ /* 0x000fce000000000d */
.L_x_87:
[----:B------:R-:W-:Y:S01]  /*2b10*/  SHF.L.U32 R151, R17, 0x10, RZ ;  /* 0x0000001011977819 */ /* 0x000fe200000006ff */
[----:B------:R-:W-:Y:S06]  /*2b20*/  @P5 BRA `(.L_x_88) ;  /* 0x0000000000245947 */ /* 0x000fec0003800000 */
[----:B------:R-:W-:-:S04]  /*2b30*/  ISETP.NE.U32.AND P3, PT, RZ, UR14, PT ;  /* 0x0000000eff007c0c */ /* 0x000fc8000bf65070 */
[----:B------:R-:W-:-:S13]  /*2b40*/  ISETP.NE.AND.EX P3, PT, RZ, UR15, PT, P3 ;  /* 0x0000000fff007c0c */ /* 0x000fda000bf65330 */
[----:B------:R-:W-:Y:S05]  /*2b50*/  @P3 BRA `(.L_x_89) ;  /* 0x0000000000083947 */ /* 0x000fea0003800000 */
[----:B------:R-:W-:Y:S05]  /*2b60*/  @P2 BRA `(.L_x_90) ;  /* 0x00000000002c2947 */ /* 0x000fea0003800000 */
[----:B------:R-:W-:Y:S05]  /*2b70*/  BRA `(.L_x_91) ;  /* 0x0000000000307947 */ /* 0x000fea0003800000 */
.L_x_89:
[----:B-----5:R-:W-:-:S05]  /*2b80*/  PRMT R16, R9, 0x7632, R16 ;  /* 0x0000763209107816 */ /* 0x020fca0000000010 */
[----:B------:R-:W-:-:S04]  /*2b90*/  IMAD.U32 R16, R16, 0x10000, RZ ;  /* 0x0001000010107824 */ /* 0x000fc800078e00ff */
[----:B------:R-:W-:Y:S01]  /*2ba0*/  FADD.FTZ R151, R16, R151 ;  /* 0x0000009710977221 */ /* 0x000fe20000010000 */
[----:B------:R-:W-:Y:S06]  /*2bb0*/  BRA `(.L_x_90) ;  /* 0x0000000000187947 */ /* 0x000fec0003800000 */
.L_x_88:
[----:B-----5:R-:W-:Y:S02]  /*2bc0*/  PRMT R16, R5, 0x7632, R16 ;  /* 0x0000763205107816 */ /* 0x020fe40000000010 */
[----:B------:R-:W-:Y:S02]  /*2bd0*/  @P4 PRMT R17, R9, 0x7632, R17 ;  /* 0x0000763209114816 */ /* 0x000fe40000000011 */
[----:B------:R-:W-:-:S03]  /*2be0*/  SHF.L.U32 R16, R16, 0x10, RZ ;  /* 0x0000001010107819 */ /* 0x000fc600000006ff */
[----:B------:R-:W-:Y:S02]  /*2bf0*/  @P4 IMAD.U32 R20, R17, 0x10000, RZ ;  /* 0x0001000011144824 */ /* 0x000fe400078e00ff */
[----:B------:R-:W-:-:S04]  /*2c00*/  FADD.FTZ R151, R16, R151 ;  /* 0x0000009710977221 */ /* 0x000fc80000010000 */
[----:B------:R-:W-:-:S07]  /*2c10*/  @P4 FADD.FTZ R151, R20, R151 ;  /* 0x0000009714974221 */ /* 0x000fce0000010000 */
.L_x_90:
[----:B------:R-:W-:-:S04]  /*2c20*/  F2FP.BF16.F32.PACK_AB R16, RZ, R151 ;  /* 0x00000097ff10723e */ /* 0x000fc800000010ff */
[----:B------:R-:W-:-:S07]  /*2c30*/  PRMT R13, R13, 0x5410, R16 ;  /* 0x000054100d0d7816 */ /* 0x000fce0000000010 */
.L_x_91:
        /* <DEDUP_REMOVED lines=8> */
.L_x_93:
[----:B-----5:R-:W-:-:S04]  /*2cc0*/  IMAD.U32 R16, R10, 0x10000, RZ ;  /* 0x000100000a107824 */ /* 0x020fc800078e00ff */
[----:B------:R-:W-:Y:S01]  /*2cd0*/  FADD.FTZ R153, R16, R153 ;  /* 0x0000009910997221 */ /* 0x000fe20000010000 */
[----:B------:R-:W-:Y:S06]  /*2ce0*/  BRA `(.L_x_94) ;  /* 0x0000000000107947 */ /* 0x000fec0003800000 */
.L_x_92:
[----:B-----5:R-:W-:Y:S01]  /*2cf0*/  SHF.L.U32 R16, R6, 0x10, RZ ;  /* 0x0000001006107819 */ /* 0x020fe200000006ff */
[----:B------:R-:W-:-:S04]  /*2d00*/  @P4 IMAD.U32 R20, R10, 0x10000, RZ ;  /* 0x000100000a144824 */ /* 0x000fc800078e00ff */
[----:B------:R-:W-:-:S04]  /*2d10*/  FADD.FTZ R153, R16, R153 ;  /* 0x0000009910997221 */ /* 0x000fc80000010000 */
[----:B------:R-:W-:-:S07]  /*2d20*/  @P4 FADD.FTZ R153, R20, R153 ;  /* 0x0000009914994221 */ /* 0x000fce0000010000 */
.L_x_94:
[----:B------:R-:W-:-:S04]  /*2d30*/  F2FP.BF16.F32.PACK_AB R16, RZ, R153 ;  /* 0x00000099ff10723e */ /* 0x000fc800000010ff */
[----:B------:R-:W-:-:S07]  /*2d40*/  PRMT R14, R16, 0x7610, R14 ;  /* 0x00007610100e7816 */ /* 0x000fce000000000e */
.L_x_95:
[----:B------:R-:W-:Y:S01]  /*2d50*/  SHF.L.U32 R159, R18, 0x10, RZ ;  /* 0x00000010129f7819 */ /* 0x000fe200000006ff */
[----:B------:R-:W-:Y:S06]  /*2d60*/  @P5 BRA `(.L_x_96) ;  /* 0x0000000000245947 */ /* 0x000fec0003800000 */
[----:B------:R-:W-:-:S04]  /*2d70*/  ISETP.NE.U32.AND P3, PT, RZ, UR14, PT ;  /* 0x0000000eff007c0c */ /* 0x000fc8000bf65070 */
[----:B------:R-:W-:-:S13]  /*2d80*/  ISETP.NE.AND.EX P3, PT, RZ, UR15, PT, P3 ;  /* 0x0000000fff007c0c */ /* 0x000fda000bf65330 */
[----:B------:R-:W-:Y:S05]  /*2d90*/  @P3 BRA `(.L_x_97) ;  /* 0x0000000000083947 */ /* 0x000fea0003800000 */
[----:B------:R-:W-:Y:S05]  /*2da0*/  @P2 BRA `(.L_x_98) ;  /* 0x00000000002c2947 */ /* 0x000fea0003800000 */
[----:B------:R-:W-:Y:S05]  /*2db0*/  BRA `(.L_x_99) ;  /* 0x0000000000307947 */ /* 0x000fea0003800000 */
.L_x_97:
[----:B-----5:R-:W-:-:S05]  /*2dc0*/  PRMT R16, R10, 0x7632, R16 ;  /* 0x000076320a107816 */ /* 0x020fca0000000010 */
[----:B------:R-:W-:-:S04]  /*2dd0*/  IMAD.U32 R16, R16, 0x10000, RZ ;  /* 0x0001000010107824 */ /* 0x000fc800078e00ff */
[----:B------:R-:W-:Y:S01]  /*2de0*/  FADD.FTZ R159, R16, R159 ;  /* 0x0000009f109f7221 */ /* 0x000fe20000010000 */
[----:B------:R-:W-:Y:S06]  /*2df0*/  BRA `(.L_x_98) ;  /* 0x0000000000187947 */ /* 0x000fec0003800000 */
.L_x_96:
[----:B-----5:R-:W-:Y:S02]  /*2e00*/  PRMT R16, R6, 0x7632, R16 ;  /* 0x0000763206107816 */ /* 0x020fe40000000010 */
[----:B------:R-:W-:Y:S02]  /*2e10*/  @P4 PRMT R17, R10, 0x7632, R17 ;  /* 0x000076320a114816 */ /* 0x000fe40000000011 */
[----:B------:R-:W-:-:S03]  /*2e20*/  SHF.L.U32 R16, R16, 0x10, RZ ;  /* 0x0000001010107819 */ /* 0x000fc600000006ff */
[----:B------:R-:W-:Y:S02]  /*2e30*/  @P4 IMAD.U32 R18, R17, 0x10000, RZ ;  /* 0x0001000011124824 */ /* 0x000fe400078e00ff */
[----:B------:R-:W-:-:S04]  /*2e40*/  FADD.FTZ R159, R16, R159 ;  /* 0x0000009f109f7221 */ /* 0x000fc80000010000 */
[----:B------:R-:W-:-:S07]  /*2e50*/  @P4 FADD.FTZ R159, R18, R159 ;  /* 0x0000009f129f4221 */ /* 0x000fce0000010000 */
.L_x_98:
[----:B------:R-:W-:-:S04]  /*2e60*/  F2FP.BF16.F32.PACK_AB R16, RZ, R159 ;  /* 0x0000009fff10723e */ /* 0x000fc800000010ff */
[----:B------:R-:W-:-:S07]  /*2e70*/  PRMT R14, R14, 0x5410, R16 ;  /* 0x000054100e0e7816 */ /* 0x000fce0000000010 */
.L_x_99:
        /* <DEDUP_REMOVED lines=8> */
.L_x_101:
[----:B-----5:R-:W-:-:S04]  /*2f00*/  IMAD.U32 R16, R11, 0x10000, RZ ;  /* 0x000100000b107824 */ /* 0x020fc800078e00ff */
[----:B------:R-:W-:Y:S01]  /*2f10*/  FADD.FTZ R161, R16, R161 ;  /* 0x000000a110a17221 */ /* 0x000fe20000010000 */
[----:B------:R-:W-:Y:S06]  /*2f20*/  BRA `(.L_x_102) ;  /* 0x0000000000107947 */ /* 0x000fec0003800000 */
.L_x_100:
[----:B-----5:R-:W-:Y:S01]  /*2f30*/  SHF.L.U32 R16, R7, 0x10, RZ ;  /* 0x0000001007107819 */ /* 0x020fe200000006ff */
[----:B------:R-:W-:-:S04]  /*2f40*/  @P4 IMAD.U32 R18, R11, 0x10000, RZ ;  /* 0x000100000b124824 */ /* 0x000fc800078e00ff */
[----:B------:R-:W-:-:S04]  /*2f50*/  FADD.FTZ R161, R16, R161 ;  /* 0x000000a110a17221 */ /* 0x000fc80000010000 */
[----:B------:R-:W-:-:S07]  /*2f60*/  @P4 FADD.FTZ R161, R18, R161 ;  /* 0x000000a112a14221 */ /* 0x000fce0000010000 */
.L_x_102:
[----:B------:R-:W-:-:S04]  /*2f70*/  F2FP.BF16.F32.PACK_AB R16, RZ, R161 ;  /* 0x000000a1ff10723e */ /* 0x000fc800000010ff */
[----:B------:R-:W-:-:S07]  /*2f80*/  PRMT R15, R16, 0x7610, R15 ;  /* 0x00007610100f7816 */ /* 0x000fce000000000f */
.L_x_103:
[----:B------:R-:W-:Y:S01]  /*2f90*/  SHF.L.U32 R165, R19, 0x10, RZ ;  /* 0x0000001013a57819 */ /* 0x000fe200000006ff */
[----:B------:R-:W-:Y:S06]  /*2fa0*/  @P5 BRA `(.L_x_104) ;  /* 0x0000000000245947 */ /* 0x000fec0003800000 */
[----:B------:R-:W-:-:S04]  /*2fb0*/  ISETP.NE.U32.AND P3, PT, RZ, UR14, PT ;  /* 0x0000000eff007c0c */ /* 0x000fc8000bf65070 */
[----:B------:R-:W-:-:S13]  /*2fc0*/  ISETP.NE.AND.EX P3, PT, RZ, UR15, PT, P3 ;  /* 0x0000000fff007c0c */ /* 0x000fda000bf65330 */
[----:B------:R-:W-:Y:S05]  /*2fd0*/  @P3 BRA `(.L_x_105) ;  /* 0x0000000000083947 */ /* 0x000fea0003800000 */
[----:B------:R-:W-:Y:S05]  /*2fe0*/  @P2 BRA `(.L_x_106) ;  /* 0x00000000002c2947 */ /* 0x000fea0003800000 */
[----:B------:R-:W-:Y:S05]  /*2ff0*/  BRA `(.L_x_107) ;  /* 0x0000000000307947 */ /* 0x000fea0003800000 */
.L_x_105:
[----:B-----5:R-:W-:-:S05]  /*3000*/  PRMT R16, R11, 0x7632, R16 ;  /* 0x000076320b107816 */ /* 0x020fca0000000010 */
[----:B------:R-:W-:-:S04]  /*3010*/  IMAD.U32 R16, R16, 0x10000, RZ ;  /* 0x0001000010107824 */ /* 0x000fc800078e00ff */
[----:B------:R-:W-:Y:S01]  /*3020*/  FADD.FTZ R165, R16, R165 ;  /* 0x000000a510a57221 */ /* 0x000fe20000010000 */
[----:B------:R-:W-:Y:S06]  /*3030*/  BRA `(.L_x_106) ;  /* 0x0000000000187947 */ /* 0x000fec0003800000 */
.L_x_104:
[----:B-----5:R-:W-:Y:S02]  /*3040*/  PRMT R16, R7, 0x7632, R16 ;  /* 0x0000763207107816 */ /* 0x020fe40000000010 */
[----:B------:R-:W-:Y:S02]  /*3050*/  @P4 PRMT R17, R11, 0x7632, R17 ;  /* 0x000076320b114816 */ /* 0x000fe40000000011 */
[----:B------:R-:W-:-:S03]  /*3060*/  SHF.L.U32 R16, R16, 0x10, RZ ;  /* 0x0000001010107819 */ /* 0x000fc600000006ff */
[----:B------:R-:W-:Y:S02]  /*3070*/  @P4 IMAD.U32 R18, R17, 0x10000, RZ ;  /* 0x0001000011124824 */ /* 0x000fe400078e00ff */
[----:B------:R-:W-:-:S04]  /*3080*/  FADD.FTZ R165, R16, R165 ;  /* 0x000000a510a57221 */ /* 0x000fc80000010000 */
[----:B------:R-:W-:-:S07]  /*3090*/  @P4 FADD.FTZ R165, R18, R165 ;  /* 0x000000a512a54221 */ /* 0x000fce0000010000 */
.L_x_106:
[----:B------:R-:W-:-:S04]  /*30a0*/  F2FP.BF16.F32.PACK_AB R16, RZ, R165 ;  /* 0x000000a5ff10723e */ /* 0x000fc800000010ff */
[----:B------:R-:W-:-:S07]  /*30b0*/  PRMT R15, R15, 0x5410, R16 ;  /* 0x000054100f0f7816 */ /* 0x000fce0000000010 */
.L_x_107:
[----:B------:R-:W0:Y:S02]  /*30c0*/  @P2 LDC.64 R16, c[0x0][0x238] ;  /* 0x00008e00ff102b82 */ /* 0x000e240000000a00 */
[----:B0-----:R-:W-:-:S04]  /*30d0*/  @P2 LEA R16, P3, R57, R16, 0x4 ;  /* 0x0000001039102211 */ /* 0x001fc800078620ff */
[----:B------:R-:W-:-:S05]  /*30e0*/  @P2 LEA.HI.X R17, R57, R17, RZ, 0x4, P3 ;  /* 0x0000001139112211 */ /* 0x000fca00018f24ff */
[----:B------:R2:W-:Y:S04]  /*30f0*/  @P2 STG.E.128 desc[UR4][R16.64], R12 ;  /* 0x0000000c10002986 */ /* 0x0005e8000c101d04 */
.L_x_75:
[----:B------:R-:W-:Y:S05]  /*3100*/  BSYNC B0 ;  /* 0x0000000000007941 */ /* 0x000fea0003800000 */
.L_x_74:
[----:B012---:R-:W-:Y:S01]  /*3110*/  FADD.FTZ R16, RZ, R137 ;  /* 0x00000089ff107221 */ /* 0x007fe20000010000 */
[----:B------:R-:W-:Y:S01]  /*3120*/  ISETP.GT.U32.AND P3, PT, R3, 0x1ff, PT ;  /* 0x000001ff0300780c */ /* 0x000fe20003f64070 */
[----:B------:R-:W-:Y:S01]  /*3130*/  UMOV UR6, 0xffffffff ;  /* 0xffffffff00067882 */ /* 0x000fe20000000000 */
[----:B------:R-:W-:Y:S01]  /*3140*/  LOP3.LUT P4, RZ, R0, 0xff, RZ, 0xc0, !PT ;  /* 0x000000ff00ff7812 */ /* 0x000fe2000788c0ff */
[----:B------:R-:W-:Y:S01]  /*3150*/  FADD.FTZ R16, R167, R16 ;  /* 0x00000010a7107221 */ /* 0x000fe20000010000 */
[----:B------:R-:W-:Y:S02]  /*3160*/  ISETP.GT.U32.AND P5, PT, R3, 0x2ff, PT ;  /* 0x000002ff0300780c */ /* 0x000fe40003fa4070 */
[----:B------:R-:W-:Y:S01]  /*3170*/  SHF.R.U32.HI R17, RZ, 0x5, R24 ;  /* 0x00000005ff117819 */ /* 0x000fe20000011618 */
[----:B------:R-:W-:Y:S01]  /*3180*/  FADD.FTZ R16, R169, R16 ;  /* 0x00000010a9107221 */ /* 0x000fe20000010000 */
[----:B------:R-:W-:Y:S02]  /*3190*/  LOP3.LUT P6, RZ, R24, 0x1f, RZ, 0xc0, !PT ;  /* 0x0000001f18ff7812 */ /* 0x000fe400078cc0ff */
[----:B------:R-:W-:Y:S01]  /*31a0*/  LOP3.LUT R18, R17, 0x7fffff8, RZ, 0xc0, !PT ;  /* 0x07fffff811127812 */ /* 0x000fe200078ec0ff */
[----:B------:R-:W-:Y:S01]  /*31b0*/  FADD.FTZ R16, R171, R16 ;  /* 0x00000010ab107221 */ /* 0x000fe20000010000 */
[----:B------:R-:W-:-:S03]  /*31c0*/  P2R R0, PR, RZ, 0x40 ;  /* 0x00000040ff007803 */ /* 0x000fc60000000000 */
[----:B------:R-:W-:Y:S01]  /*31d0*/  FADD.FTZ R16, R173, R16 ;  /* 0x00000010ad107221 */ /* 0x000fe20000010000 */
[----:B------:R-:W-:-:S03]  /*31e0*/  @!P4 IADD3 R18, R18, 0x8, RZ ;  /* 0x000000081212c810 */ /* 0x000fc60007ffe0ff */
[----:B------:R-:W-:-:S04]  /*31f0*/  FADD.FTZ R16, R175, R16 ;  /* 0x00000010af107221 */ /* 0x000fc80000010000 */
[----:B------:R-:W-:-:S04]  /*3200*/  FADD.FTZ R16, R177, R16 ;  /* 0x00000010b1107221 */ /* 0x000fc80000010000 */
[----:B------:R-:W-:-:S05]  /*3210*/  FADD.FTZ R16, R179, R16 ;  /* 0x00000010b3107221 */ /* 0x000fca0000010000 */
[----:B------:R-:W-:-:S05]  /*3220*/  FSEL R20, R16, RZ, P0 ;  /* 0x000000ff10147208 */ /* 0x000fca0000000000 */
[----:B------:R-:W-:-:S04]  /*3230*/  FADD.FTZ R16, R133, R20 ;  /* 0x0000001485107221 */ /* 0x000fc80000010000 */
[----:B------:R-:W-:-:S04]  /*3240*/  FADD.FTZ R16, R139, R16 ;  /* 0x000000108b107221 */ /* 0x000fc80000010000 */
[----:B------:R-:W-:-:S04]  /*3250*/  FADD.FTZ R16, R141, R16 ;  /* 0x000000108d107221 */ /* 0x000fc80000010000 */
[----:B------:R-:W-:-:S04]  /*3260*/  FADD.FTZ R16, R147, R16 ;  /* 0x0000001093107221 */ /* 0x000fc80000010000 */
[----:B------:R-:W-:-:S04]  /*3270*/  FADD.FTZ R16, R149, R16 ;  /* 0x0000001095107221 */ /* 0x000fc80000010000 */
[----:B------:R-:W-:-:S04]  /*3280*/  FADD.FTZ R16, R155, R16 ;  /* 0x000000109b107221 */ /* 0x000fc80000010000 */
[----:B------:R-:W-:-:S04]  /*3290*/  FADD.FTZ R16, R157, R16 ;  /* 0x000000109d107221 */ /* 0x000fc80000010000 */
[----:B------:R-:W-:-:S04]  /*32a0*/  @P3 FADD.FTZ R20, R163, R16 ;  /* 0x00000010a3143221 */ /* 0x000fc80000010000 */
[----:B------:R-:W-:-:S04]  /*32b0*/  FADD.FTZ R16, R135, R20 ;  /* 0x0000001487107221 */ /* 0x000fc80000010000 */
[----:B------:R-:W-:-:S04]  /*32c0*/  FADD.FTZ R16, R143, R16 ;  /* 0x000000108f107221 */ /* 0x000fc80000010000 */
[----:B------:R-:W-:-:S04]  /*32d0*/  FADD.FTZ R16, R145, R16 ;  /* 0x0000001091107221 */ /* 0x000fc80000010000 */
[----:B------:R-:W-:-:S04]  /*32e0*/  FADD.FTZ R16, R151, R16 ;  /* 0x0000001097107221 */ /* 0x000fc80000010000 */
[----:B------:R-:W-:-:S04]  /*32f0*/  FADD.FTZ R16, R153, R16 ;  /* 0x0000001099107221 */ /* 0x000fc80000010000 */
[----:B------:R-:W-:-:S04]  /*3300*/  FADD.FTZ R16, R159, R16 ;  /* 0x000000109f107221 */ /* 0x000fc80000010000 */
[----:B------:R-:W-:-:S04]  /*3310*/  FADD.FTZ R16, R161, R16 ;  /* 0x00000010a1107221 */ /* 0x000fc80000010000 */
[----:B------:R-:W-:Y:S01]  /*3320*/  @P5 FADD.FTZ R20, R165, R16 ;  /* 0x00000010a5145221 */ /* 0x000fe20000010000 */
[----:B------:R-:W-:Y:S06]  /*3330*/  BRA.DIV UR6, `(.L_x_108) ;  /* 0x0000001206e07947 */ /* 0x000fec000b800000 */
[----:B------:R-:W0:Y:S02]  /*3340*/  SHFL.BFLY PT, R19, R20, 0x1, 0x1f ;  /* 0x0c201f0014137f89 */ /* 0x000e2400000e0000 */
[----:B0-----:R-:W-:-:S05]  /*3350*/  FADD.FTZ R19, R20, R19 ;  /* 0x0000001314137221 */ /* 0x001fca0000010000 */
[----:B------:R-:W0:Y:S02]  /*3360*/  SHFL.BFLY PT, R0, R19, 0x2, 0x1f ;  /* 0x0c401f0013007f89 */ /* 0x000e2400000e0000 */
[----:B0-----:R-:W-:-:S05]  /*3370*/  FADD.FTZ R21, R19, R0 ;  /* 0x0000000013157221 */ /* 0x001fca0000010000 */
[----:B------:R-:W0:Y:S02]  /*3380*/  SHFL.BFLY PT, R0, R21, 0x4, 0x1f ;  /* 0x0c801f0015007f89 */ /* 0x000e2400000e0000 */
[----:B0-----:R-:W-:-:S05]  /*3390*/  FADD.FTZ R22, R21, R0 ;  /* 0x0000000015167221 */ /* 0x001fca0000010000 */
[----:B------:R-:W0:Y:S02]  /*33a0*/  SHFL.BFLY PT, R23, R22, 0x8, 0x1f ;  /* 0x0d001f0016177f89 */ /* 0x000e2400000e0000 */
[----:B0-----:R-:W-:-:S05]  /*33b0*/  FADD.FTZ R23, R22, R23 ;  /* 0x0000001716177221 */ /* 0x001fca0000010000 */
[----:B------:R-:W0:Y:S02]  /*33c0*/  SHFL.BFLY PT, R0, R23, 0x10, 0x1f ;  /* 0x0e001f0017007f89 */ /* 0x000e2400000e0000 */
[----:B0-----:R-:W-:-:S04]  /*33d0*/  FADD.FTZ R0, R23, R0 ;  /* 0x0000000017007221 */ /* 0x001fc80000010000 */
[----:B------:R-:W-:-:S04]  /*33e0*/  FMUL.FTZ R16, R85, R0 ;  /* 0x0000000055107220 */ /* 0x000fc80000410000 */
[--C-:B------:R-:W-:Y:S01]  /*33f0*/  FADD.FTZ R0, R137, -R16.reuse ;  /* 0x8000001089007221 */ /* 0x100fe20000010000 */
[--C-:B------:R-:W-:Y:S01]  /*3400*/  FADD.FTZ R57, R167, -R16.reuse ;  /* 0x80000010a7397221 */ /* 0x100fe20000010000 */
[--C-:B------:R-:W-:Y:S01]  /*3410*/  FADD.FTZ R19, R169, -R16.reuse ;  /* 0x80000010a9137221 */ /* 0x100fe20000010000 */
[--C-:B------:R-:W-:Y:S01]  /*3420*/  FADD.FTZ R21, R171, -R16.reuse ;  /* 0x80000010ab157221 */ /* 0x100fe20000010000 */
[----:B------:R-:W-:Y:S01]  /*3430*/  FFMA.FTZ R0, R0, R0, RZ ;  /* 0x0000000000007223 */ /* 0x000fe200000100ff */
[--C-:B------:R-:W-:Y:S01]  /*3440*/  FADD.FTZ R20, R139, -R16.reuse ;  /* 0x800000108b147221 */ /* 0x100fe20000010000 */
[----:B------:R-:W-:Y:S02]  /*3450*/  FADD.FTZ R22, R141, -R16 ;  /* 0x800000108d167221 */ /* 0x000fe40000010000 */
[----:B------:R-:W-:-:S04]  /*3460*/  FFMA.FTZ R0, R57, R57, R0 ;  /* 0x0000003939007223 */ /* 0x000fc80000010000 */
[----:B------:R-:W-:Y:S01]  /*3470*/  FFMA.FTZ R0, R19, R19, R0 ;  /* 0x0000001313007223 */ /* 0x000fe20000010000 */
[----:B------:R-:W-:-:S03]  /*3480*/  FADD.FTZ R19, R173, -R16 ;  /* 0x80000010ad137221 */ /* 0x000fc60000010000 */
        /* <DEDUP_REMOVED lines=8> */
[----:B------:R-:W-:-:S05]  /*3510*/  FFMA.FTZ R0, R21, R21, R0 ;  /* 0x0000001515007223 */ /* 0x000fca0000010000 */
[----:B------:R-:W-:-:S05]  /*3520*/  FSEL R0, R0, RZ, P0 ;  /* 0x000000ff00007208 */ /* 0x000fca0000000000 */
        /* <DEDUP_REMOVED lines=13> */
[----:B------:R-:W-:Y:S01]  /*3600*/  @P3 FFMA.FTZ R0, R20, R20, R19 ;  /* 0x0000001414003223 */ /* 0x000fe20000010013 */
[--C-:B------:R-:W-:Y:S01]  /*3610*/  FADD.FTZ R19, R135, -R16.reuse ;  /* 0x8000001087137221 */ /* 0x100fe20000010000 */
[----:B------:R-:W-:-:S03]  /*3620*/  FADD.FTZ R20, R143, -R16 ;  /* 0x800000108f147221 */ /* 0x000fc60000010000 */
        /* <DEDUP_REMOVED lines=11> */
[----:B------:R-:W-:-:S04]  /*36e0*/  FFMA.FTZ R19, R22, R22, R19 ;  /* 0x0000001616137223 */ /* 0x000fc80000010013 */
[----:B------:R-:W-:-:S05]  /*36f0*/  @P5 FFMA.FTZ R0, R20, R20, R19 ;  /* 0x0000001414005223 */ /* 0x000fca0000010013 */
        /* <DEDUP_REMOVED lines=8> */
[----:B------:R0:W1:Y:S02]  /*3780*/  SHFL.BFLY PT, R23, R22, 0x10, 0x1f ;  /* 0x0e001f0016177f89 */ /* 0x00006400000e0000 */
.L_x_126:
[----:B------:R-:W-:Y:S01]  /*3790*/  LOP3.LUT P3, RZ, R24, 0x1f, RZ, 0xc0, !PT ;  /* 0x0000001f18ff7812 */ /* 0x000fe2000786c0ff */
[----:B------:R-:W-:Y:S05]  /*37a0*/  WARPSYNC.ALL ;  /* 0x0000000000007948 */ /* 0x000fea0003800000 */
[----:B------:R-:W-:Y:S01]  /*37b0*/  LOP3.LUT R19, R17, 0x7, RZ, 0xc0, !PT ;  /* 0x0000000711137812 */ /* 0x000fe200078ec0ff */
[----:B-1----:R-:W-:-:S06]  /*37c0*/  FADD.FTZ R17, R22, R23 ;  /* 0x0000001716117221 */ /* 0x002fcc0000010000 */
[----:B------:R-:W1:Y:S01]  /*37d0*/  @!P3 S2R R21, SR_CgaCtaId ;  /* 0x000000000015b919 */ /* 0x000e620000008800 */
[----:B------:R-:W-:-:S04]  /*37e0*/  @!P3 MOV R0, 0x400 ;  /* 0x000004000000b802 */ /* 0x000fc80000000f00 */
[----:B-1----:R-:W-:Y:S01]  /*37f0*/  @!P3 LEA R21, R21, R0, 0x18 ;  /* 0x000000001515b211 */ /* 0x002fe200078ec0ff */
[----:B------:R-:W-:-:S05]  /*3800*/  @!P3 IMAD.IADD R0, R18, 0x1, R19 ;  /* 0x000000011200b824 */ /* 0x000fca00078e0213 */
[----:B------:R-:W-:Y:S02]  /*3810*/  @!P3 LEA R0, R0, R21, 0x3 ;  /* 0x000000150000b211 */ /* 0x000fe400078e18ff */
[----:B------:R-:W-:-:S03]  /*3820*/  LOP3.LUT R21, R24, 0x1f, RZ, 0xc0, !PT ;  /* 0x0000001f18157812 */ /* 0x000fc600078ec0ff */
[----:B------:R1:W-:Y:S01]  /*3830*/  @!P3 STS.64 [R0], R16 ;  /* 0x000000100000b388 */ /* 0x0003e20000000a00 */
[----:B------:R-:W-:-:S13]  /*3840*/  ISETP.GT.U32.AND P3, PT, R21, 0x7, PT ;  /* 0x000000071500780c */ /* 0x000fda0003f64070 */
[----:B-1----:R-:W1:Y:S01]  /*3850*/  @!P3 S2R R17, SR_CgaCtaId ;  /* 0x000000000011b919 */ /* 0x002e620000008800 */
[----:B------:R-:W-:Y:S01]  /*3860*/  @!P3 MOV R0, 0x400 ;  /* 0x000004000000b802 */ /* 0x000fe20000000f00 */
[----:B------:R-:W-:Y:S01]  /*3870*/  @!P3 IMAD.IADD R18, R18, 0x1, R21 ;  /* 0x000000011212b824 */ /* 0x000fe200078e0215 */
[----:B------:R-:W-:Y:S01]  /*3880*/  BAR.SYNC.DEFER_BLOCKING 0x0 ;  /* 0x0000000000007b1d */ /* 0x000fe20000010000 */
[----:B------:R-:W-:-:S05]  /*3890*/  ISETP.NE.AND P5, PT, R126, RZ, PT ;  /* 0x000000ff7e00720c */ /* 0x000fca0003fa5270 */
[----:B------:R-:W-:Y:S01]  /*38a0*/  BSSY B0, `(.L_x_109) ;  /* 0x0000078000007945 */ /* 0x000fe20003800000 */
[----:B-1----:R-:W-:Y:S02]  /*38b0*/  @!P3 LEA R21, R17, R0, 0x18 ;  /* 0x000000001115b211 */ /* 0x002fe400078ec0ff */
[----:B------:R-:W-:Y:S01]  /*38c0*/  CS2R R16, SRZ ;  /* 0x0000000000107805 */ /* 0x000fe2000001ff00 */
[----:B------:R-:W-:Y:S01]  /*38d0*/  IMAD.MOV.U32 R0, RZ, RZ, RZ ;  /* 0x000000ffff007224 */ /* 0x000fe200078e00ff */
[----:B------:R-:W-:Y:S02]  /*38e0*/  @!P3 MOV R0, R75 ;  /* 0x0000004b0000b202 */ /* 0x000fe40000000f00 */
[----:B------:R-:W-:-:S03]  /*38f0*/  @!P3 LEA R18, R18, R21, 0x3 ;  /* 0x000000151212b211 */ /* 0x000fc600078e18ff */
[----:B------:R-:W0:Y:S04]  /*3900*/  SHFL.DOWN PT, R21, R0, 0x4, 0x1f ;  /* 0x08801f0000157f89 */ /* 0x000e2800000e0000 */
[----:B------:R1:W2:Y:S01]  /*3910*/  @!P3 LDS.64 R16, [R18] ;  /* 0x000000001210b984 */ /* 0x0002a20000000a00 */
[----:B------:R-:W-:Y:S02]  /*3920*/  LOP3.LUT P3, RZ, R19, 0x1f, R24, 0xf8, !PT ;  /* 0x0000001f13ff7812 */ /* 0x000fe4000786f818 */
[----:B-1----:R-:W-:Y:S01]  /*3930*/  I2FP.F32.S32 R18, R0 ;  /* 0x0000000000127245 */ /* 0x002fe20000201400 */
[----:B0-----:R-:W-:Y:S01]  /*3940*/  IMAD.IADD R22, R21, 0x1, R0 ;  /* 0x0000000115167824 */ /* 0x001fe200078e0200 */
[----:B------:R-:W-:-:S04]  /*3950*/  I2FP.F32.S32 R58, R21 ;  /* 0x00000015003a7245 */ /* 0x000fc80000201400 */
[----:B------:R-:W-:Y:S01]  /*3960*/  I2FP.F32.S32 R56, R22 ;  /* 0x0000001600387245 */ /* 0x000fe20000201400 */
[----:B------:R-:W0:Y:S03]  /*3970*/  SHFL.DOWN PT, R59, R22, 0x2, 0x1f ;  /* 0x08401f00163b7f89 */ /* 0x000e2600000e0000 */
[----:B------:R-:W1:Y:S01]  /*3980*/  MUFU.RCP R57, R56 ;  /* 0x0000003800397308 */ /* 0x000e620000001000 */
[----:B--2---:R-:W2:Y:S04]  /*3990*/  SHFL.DOWN PT, R23, R16, 0x4, 0x1f ;  /* 0x08801f0010177f89 */ /* 0x004ea800000e0000 */
[----:B------:R-:W3:Y:S01]  /*39a0*/  SHFL.DOWN PT, R20, R17, 0x4, 0x1f ;  /* 0x08801f0011147f89 */ /* 0x000ee200000e0000 */
[----:B0-----:R-:W-:-:S02]  /*39b0*/  IADD3 R22, R22, R59, RZ ;  /* 0x0000003b16167210 */ /* 0x001fc40007ffe0ff */
[----:B------:R-:W-:Y:S01]  /*39c0*/  I2FP.F32.S32 R59, R59 ;  /* 0x0000003b003b7245 */ /* 0x000fe20000201400 */
[C---:B--2---:R-:W-:Y:S01]  /*39d0*/  FMUL.FTZ R21, R23.reuse, R58 ;  /* 0x0000003a17157220 */ /* 0x044fe20000410000 */
[----:B------:R-:W-:-:S03]  /*39e0*/  FADD.FTZ R23, -R23, R16 ;  /* 0x0000001017177221 */ /* 0x000fc60000010100 */
[----:B------:R-:W-:Y:S01]  /*39f0*/  FFMA.FTZ R0, R18, R16, R21 ;  /* 0x0000001012007223 */ /* 0x000fe20000010015 */
[----:B------:R-:W-:Y:S01]  /*3a00*/  FMUL.FTZ R23, R23, R23 ;  /* 0x0000001717177220 */ /* 0x000fe20000410000 */
[----:B---3--:R-:W-:Y:S01]  /*3a10*/  FADD.FTZ R20, R20, R17 ;  /* 0x0000001114147221 */ /* 0x008fe20000010000 */
[----:B------:R-:W-:Y:S01]  /*3a20*/  I2FP.F32.S32 R16, R22 ;  /* 0x0000001600107245 */ /* 0x000fe20000201400 */
[----:B-1----:R-:W-:Y:S01]  /*3a30*/  FMUL.FTZ R21, R57, R0 ;  /* 0x0000000039157220 */ /* 0x002fe20000410000 */
[----:B------:R-:W-:Y:S02]  /*3a40*/  FMUL.FTZ R23, R23, R18 ;  /* 0x0000001217177220 */ /* 0x000fe40000410000 */
[----:B------:R-:W0:Y:S02]  /*3a50*/  MUFU.RCP R18, R16 ;  /* 0x0000001000127308 */ /* 0x000e240000001000 */
[----:B------:R-:W1:Y:S01]  /*3a60*/  SHFL.DOWN PT, R0, R21, 0x2, 0x1f ;  /* 0x08401f0015007f89 */ /* 0x000e6200000e0000 */
[----:B------:R-:W-:-:S04]  /*3a70*/  FMUL.FTZ R23, R23, R58 ;  /* 0x0000003a17177220 */ /* 0x000fc80000410000 */
[----:B------:R-:W-:Y:S02]  /*3a80*/  FFMA.FTZ R20, R57, R23, R20 ;  /* 0x0000001739147223 */ /* 0x000fe40000010014 */
[----:B------:R-:W2:Y:S04]  /*3a90*/  SHFL.DOWN PT, R57, R22, 0x1, 0x1f ;  /* 0x08201f0016397f89 */ /* 0x000ea800000e0000 */
[----:B------:R-:W3:Y:S01]  /*3aa0*/  SHFL.DOWN PT, R17, R20, 0x2, 0x1f ;  /* 0x08401f0014117f89 */ /* 0x000ee200000e0000 */
[----:B-1----:R-:W-:Y:S01]  /*3ab0*/  FMUL.FTZ R23, R0, R59 ;  /* 0x0000003b00177220 */ /* 0x002fe20000410000 */
[----:B------:R-:W-:-:S03]  /*3ac0*/  FADD.FTZ R0, R21, -R0 ;  /* 0x8000000015007221 */ /* 0x000fc60000010000 */
[----:B------:R-:W-:Y:S01]  /*3ad0*/  FFMA.FTZ R23, R56, R21, R23 ;  /* 0x0000001538177223 */ /* 0x000fe20000010017 */
[----:B------:R-:W-:Y:S01]  /*3ae0*/  FMUL.FTZ R21, R0, R0 ;  /* 0x0000000000157220 */ /* 0x000fe20000410000 */
[----:B--2---:R-:W-:Y:S02]  /*3af0*/  IMAD.IADD R22, R22, 0x1, R57 ;  /* 0x0000000116167824 */ /* 0x004fe400078e0239 */
[----:B0-----:R-:W-:Y:S01]  /*3b00*/  FMUL.FTZ R23, R18, R23 ;  /* 0x0000001712177220 */ /* 0x001fe20000410000 */
[----:B------:R-:W-:Y:S01]  /*3b10*/  FMUL.FTZ R21, R56, R21 ;  /* 0x0000001538157220 */ /* 0x000fe20000410000 */
[----:B------:R-:W-:Y:S01]  /*3b20*/  I2FP.F32.S32 R57, R57 ;  /* 0x0000003900397245 */ /* 0x000fe20000201400 */
[----:B---3--:R-:W-:Y:S01]  /*3b30*/  FADD.FTZ R17, R20, R17 ;  /* 0x0000001114117221 */ /* 0x008fe20000010000 */
[----:B------:R-:W-:Y:S01]  /*3b40*/  I2FP.F32.S32 R22, R22 ;  /* 0x0000001600167245 */ /* 0x000fe20000201400 */
[----:B------:R-:W0:Y:S01]  /*3b50*/  SHFL.DOWN PT, R0, R23, 0x1, 0x1f ;  /* 0x08201f0017007f89 */ /* 0x000e2200000e0000 */
[----:B------:R-:W-:-:S04]  /*3b60*/  FMUL.FTZ R21, R21, R59 ;  /* 0x0000003b15157220 */ /* 0x000fc80000410000 */
[----:B------:R-:W-:Y:S01]  /*3b70*/  FFMA.FTZ R17, R18, R21, R17 ;  /* 0x0000001512117223 */ /* 0x000fe20000010011 */
[----:B------:R-:W1:Y:S04]  /*3b80*/  MUFU.RCP R22, R22 ;  /* 0x0000001600167308 */ /* 0x000e680000001000 */
[----:B------:R-:W2:Y:S01]  /*3b90*/  SHFL.DOWN PT, R18, R17, 0x1, 0x1f ;  /* 0x08201f0011127f89 */ /* 0x000ea200000e0000 */
[----:B0-----:R-:W-:Y:S01]  /*3ba0*/  FADD.FTZ R20, R23, -R0 ;  /* 0x8000000017147221 */ /* 0x001fe20000010000 */
[----:B------:R-:W-:-:S03]  /*3bb0*/  FMUL.FTZ R59, R0, R57 ;  /* 0x00000039003b7220 */ /* 0x000fc60000410000 */
[----:B------:R-:W-:Y:S01]  /*3bc0*/  FMUL.FTZ R21, R20, R20 ;  /* 0x0000001414157220 */ /* 0x000fe20000410000 */
[C---:B------:R-:W-:Y:S01]  /*3bd0*/  FFMA.FTZ R59, R16.reuse, R23, R59 ;  /* 0x00000017103b7223 */ /* 0x040fe2000001003b */
[----:B------:R-:W0:Y:S02]  /*3be0*/  LDC R20, c[0x0][0x2d8] ;  /* 0x0000b600ff147b82 */ /* 0x000e240000000800 */
[----:B------:R-:W-:Y:S01]  /*3bf0*/  FMUL.FTZ R16, R16, R21 ;  /* 0x0000001510107220 */ /* 0x000fe20000410000 */
[----:B-1----:R-:W-:Y:S01]  /*3c00*/  FMUL.FTZ R59, R22, R59 ;  /* 0x0000003b163b7220 */ /* 0x002fe20000410000 */
[----:B--2---:R-:W-:Y:S02]  /*3c10*/  FADD.FTZ R21, R17, R18 ;  /* 0x0000001211157221 */ /* 0x004fe40000010000 */
[----:B------:R-:W-:Y:S02]  /*3c20*/  FMUL.FTZ R16, R16, R57 ;  /* 0x0000003910107220 */ /* 0x000fe40000410000 */
[----:B------:R-:W1:Y:S01]  /*3c30*/  SHFL.IDX PT, R57, R59, RZ, 0x1f ;  /* 0x00001fff3b397589 */ /* 0x000e6200000e0000 */
[----:B------:R-:W2:Y:S01]  /*3c40*/  @!P3 LDC.64 R18, c[0x0][0x250] ;  /* 0x00009400ff12bb82 */ /* 0x000ea20000000a00 */
[----:B------:R-:W-:-:S06]  /*3c50*/  FFMA.FTZ R21, R22, R16, R21 ;  /* 0x0000001016157223 */ /* 0x000fcc0000010015 */
[----:B------:R-:W0:Y:S01]  /*3c60*/  SHFL.IDX PT, R21, R21, RZ, 0x1f ;  /* 0x00001fff15157589 */ /* 0x000e2200000e0000 */
[----:B------:R-:W3:Y:S01]  /*3c70*/  @!P3 LDC.64 R16, c[0x0][0x258] ;  /* 0x00009600ff10bb82 */ /* 0x000ee20000000a00 */
[----:B-1----:R-:W-:Y:S01]  /*3c80*/  FMUL.FTZ R0, R57, R57 ;  /* 0x0000003939007220 */ /* 0x002fe20000410000 */
[----:B--2---:R-:W-:Y:S01]  /*3c90*/  @!P3 IMAD.WIDE R18, R127, 0x4, R18 ;  /* 0x000000047f12b825 */ /* 0x004fe200078e0212 */
[----:B------:R-:W-:-:S03]  /*3ca0*/  FSEL R136, R57, RZ, !P5 ;  /* 0x000000ff39887208 */ /* 0x000fc60006800000 */
[----:B------:R-:W-:Y:S01]  /*3cb0*/  FSEL R23, R0, RZ, P5 ;  /* 0x000000ff00177208 */ /* 0x000fe20002800000 */
[----:B------:R1:W-:Y:S01]  /*3cc0*/  @!P3 STG.E desc[UR4][R18.64], R57 ;  /* 0x000000391200b986 */ /* 0x0003e2000c101904 */
[----:B0-----:R-:W-:Y:S01]  /*3cd0*/  FFMA.FTZ R0, R21, UR7, R20 ;  /* 0x0000000715007c23 */ /* 0x001fe20008010014 */
[----:B---3--:R-:W-:-:S04]  /*3ce0*/  @!P3 IMAD.WIDE R16, R127, 0x4, R16 ;  /* 0x000000047f10b825 */ /* 0x008fc800078e0210 */
[----:B------:R-:W-:-:S04]  /*3cf0*/  FADD.FTZ R0, R0, R23 ;  /* 0x0000001700007221 */ /* 0x000fc80000010000 */
[----:B------:R-:W0:Y:S02]  /*3d00*/  MUFU.RSQ R59, R0 ;  /* 0x00000000003b7308 */ /* 0x000e240000001400 */
[----:B0-----:R1:W-:Y:S01]  /*3d10*/  @!P3 STG.E desc[UR4][R16.64], R59 ;  /* 0x0000003b1000b986 */ /* 0x0013e2000c101904 */
[----:B------:R-:W-:Y:S05]  /*3d20*/  @!P0 BRA `(.L_x_110) ;  /* 0x0000000000bc8947 */ /* 0x000fea0003800000 */
[--C-:B------:R-:W-:Y:S01]  /*3d30*/  FADD.FTZ R0, R137, -R136.reuse ;  /* 0x8000008889007221 */ /* 0x100fe20000010000 */
[--C-:B-1----:R-:W-:Y:S01]  /*3d40*/  FADD.FTZ R16, R167, -R136.reuse ;  /* 0x80000088a7107221 */ /* 0x102fe20000010000 */
[--C-:B------:R-:W-:Y:S01]  /*3d50*/  FADD.FTZ R18, R169, -R136.reuse ;  /* 0x80000088a9127221 */ /* 0x100fe20000010000 */
[----:B------:R-:W-:Y:S01]  /*3d60*/  FADD.FTZ R20, R171, -R136 ;  /* 0x80000088ab147221 */ /* 0x000fe20000010000 */
[C---:B------:R-:W-:Y:S01]  /*3d70*/  FMUL.FTZ R0, R59.reuse, R0 ;  /* 0x000000003b007220 */ /* 0x040fe20000410000 */
[C---:B------:R-:W-:Y:S01]  /*3d80*/  FMUL.FTZ R22, R59.reuse, R16 ;  /* 0x000000103b167220 */ /* 0x040fe20000410000 */
[C---:B------:R-:W-:Y:S01]  /*3d90*/  FMUL.FTZ R58, R59.reuse, R18 ;  /* 0x000000123b3a7220 */ /* 0x040fe20000410000 */
[----:B------:R-:W-:Y:S01]  /*3da0*/  FMUL.FTZ R128, R59, R20 ;  /* 0x000000143b807220 */ /* 0x000fe20000410000 */
[----:B------:R-:W-:Y:S01]  /*3db0*/  FFMA.FTZ R16, R25, R0, R42 ;  /* 0x0000000019107223 */ /* 0x000fe2000001002a */
[----:B------:R-:W-:Y:S01]  /*3dc0*/  FFMA.FTZ R17, R124, R22, R109 ;  /* 0x000000167c117223 */ /* 0x000fe2000001006d */
[--C-:B------:R-:W-:Y:S01]  /*3dd0*/  FADD.FTZ R56, R173, -R136.reuse ;  /* 0x80000088ad387221 */ /* 0x100fe20000010000 */
[----:B------:R-:W-:Y:S01]  /*3de0*/  FFMA.FTZ R18, R122, R128, R107 ;  /* 0x000000807a127223 */ /* 0x000fe2000001006b */
[--C-:B------:R-:W-:Y:S01]  /*3df0*/  FADD.FTZ R134, R179, -R136.reuse ;  /* 0x80000088b3867221 */ /* 0x100fe20000010000 */
[----:B------:R-:W0:Y:S01]  /*3e00*/  LDC.64 R20, c[0x0][0x2b8] ;  /* 0x0000ae00ff147b82 */ /* 0x000e220000000a00 */
[----:B------:R-:W-:Y:S01]  /*3e10*/  F2FP.BF16.F32.PACK_AB R16, R17, R16 ;  /* 0x000000101110723e */ /* 0x000fe200000010ff */
[----:B------:R-:W-:Y:S01]  /*3e20*/  FFMA.FTZ R17, R26, R58, R41 ;  /* 0x0000003a1a117223 */ /* 0x000fe20000010029 */
[----:B------:R-:W-:Y:S01]  /*3e30*/  FMUL.FTZ R130, R59, R56 ;  /* 0x000000383b827220 */ /* 0x000fe20000410000 */
[----:B------:R-:W-:Y:S01]  /*3e40*/  FADD.FTZ R56, R177, -R136 ;  /* 0x80000088b1387221 */ /* 0x000fe20000010000 */
[----:B------:R-:W-:Y:S01]  /*3e50*/  FMUL.FTZ R134, R59, R134 ;  /* 0x000000863b867220 */ /* 0x000fe20000410000 */
[----:B------:R-:W-:Y:S01]  /*3e60*/  FFMA.FTZ R0, R29, R0, R46 ;  /* 0x000000001d007223 */ /* 0x000fe2000001002e */
[----:B------:R-:W-:Y:S01]  /*3e70*/  F2FP.BF16.F32.PACK_AB R17, R18, R17 ;  /* 0x000000111211723e */ /* 0x000fe200000010ff */
[----:B------:R-:W-:Y:S01]  /*3e80*/  FADD.FTZ R18, R175, -R136 ;  /* 0x80000088af127221 */ /* 0x000fe20000010000 */
[----:B------:R-:W-:Y:S01]  /*3e90*/  FMUL.FTZ R23, R59, R56 ;  /* 0x000000383b177220 */ /* 0x000fe20000410000 */
[-C--:B------:R-:W-:Y:S01]  /*3ea0*/  FFMA.FTZ R57, R118, R134.reuse, R103 ;  /* 0x0000008676397223 */ /* 0x080fe20000010067 */
[----:B------:R-:W-:Y:S01]  /*3eb0*/  FFMA.FTZ R134, R119, R134, R102 ;  /* 0x0000008677867223 */ /* 0x000fe20000010066 */
[----:B------:R-:W-:Y:S01]  /*3ec0*/  FMUL.FTZ R132, R59, R18 ;  /* 0x000000123b847220 */ /* 0x000fe20000410000 */
[----:B------:R-:W-:Y:S01]  /*3ed0*/  FFMA.FTZ R18, R27, R130, R44 ;  /* 0x000000821b127223 */ /* 0x000fe2000001002c */
[-C--:B------:R-:W-:Y:S01]  /*3ee0*/  FFMA.FTZ R56, R28, R23.reuse, R43 ;  /* 0x000000171c387223 */ /* 0x080fe2000001002b */
[----:B------:R-:W-:Y:S01]  /*3ef0*/  FFMA.FTZ R23, R32, R23, R47 ;  /* 0x0000001720177223 */ /* 0x000fe2000001002f */
[----:B------:R-:W-:Y:S01]  /*3f00*/  FFMA.FTZ R19, R120, R132, R105 ;  /* 0x0000008478137223 */ /* 0x000fe20000010069 */
[----:B------:R-:W-:Y:S01]  /*3f10*/  FFMA.FTZ R58, R30, R58, R45 ;  /* 0x0000003a1e3a7223 */ /* 0x000fe2000001002d */
[----:B------:R-:W-:Y:S01]  /*3f20*/  FFMA.FTZ R130, R31, R130, R48 ;  /* 0x000000821f827223 */ /* 0x000fe20000010030 */
[----:B------:R-:W-:Y:S01]  /*3f30*/  FFMA.FTZ R185, R121, R132, R104 ;  /* 0x0000008479b97223 */ /* 0x000fe20000010068 */
[----:B------:R-:W-:Y:S01]  /*3f40*/  FFMA.FTZ R183, R123, R128, R106 ;  /* 0x000000807bb77223 */ /* 0x000fe2000001006a */
[----:B------:R-:W-:Y:S01]  /*3f50*/  F2FP.BF16.F32.PACK_AB R18, R19, R18 ;  /* 0x000000121312723e */ /* 0x000fe200000010ff */
[----:B------:R-:W-:Y:S01]  /*3f60*/  FFMA.FTZ R181, R125, R22, R108 ;  /* 0x000000167db57223 */ /* 0x000fe2000001006c */
[----:B------:R-:W-:Y:S01]  /*3f70*/  F2FP.BF16.F32.PACK_AB R19, R57, R56 ;  /* 0x000000383913723e */ /* 0x000fe200000010ff */
[----:B0-----:R-:W-:Y:S01]  /*3f80*/  IMAD.WIDE.U32 R20, R131, 0x10, R20 ;  /* 0x0000001083147825 */ /* 0x001fe200078e0014 */
[----:B------:R-:W0:Y:S01]  /*3f90*/  LDC.64 R56, c[0x0][0x2c0] ;  /* 0x0000b000ff387b82 */ /* 0x000e220000000a00 */
[----:B------:R-:W-:-:S02]  /*3fa0*/  F2FP.BF16.F32.PACK_AB R23, R134, R23 ;  /* 0x000000178617723e */ /* 0x000fc400000010ff */
[----:B------:R-:W-:Y:S01]  /*3fb0*/  F2FP.BF16.F32.PACK_AB R22, R185, R130 ;  /* 0x00000082b916723e */ /* 0x000fe200000010ff */
[----:B------:R1:W-:Y:S02]  /*3fc0*/  STG.E.128 desc[UR4][R20.64], R16 ;  /* 0x0000001014007986 */ /* 0x0003e4000c101d04 */
[----:B-1----:R-:W-:Y:S02]  /*3fd0*/  F2FP.BF16.F32.PACK_AB R21, R183, R58 ;  /* 0x0000003ab715723e */ /* 0x002fe400000010ff */
[----:B------:R-:W-:Y:S01]  /*3fe0*/  F2FP.BF16.F32.PACK_AB R20, R181, R0 ;  /* 0x00000000b514723e */ /* 0x000fe200000010ff */
[C---:B0-----:R-:W-:Y:S01]  /*3ff0*/  IMAD.WIDE.U32 R56, R131.reuse, 0x10, R56 ;  /* 0x0000001083387825 */ /* 0x041fe200078e0038 */
[----:B------:R-:W-:-:S04]  /*4000*/  IADD3 R131, R131, 0x100, RZ ;  /* 0x0000010083837810 */ /* 0x000fc80007ffe0ff */
[----:B------:R0:W-:Y:S03]  /*4010*/  STG.E.128 desc[UR4][R56.64], R20 ;  /* 0x0000001438007986 */ /* 0x0001e6000c101d04 */
.L_x_110:
[----:B------:R-:W-:Y:S05]  /*4020*/  BSYNC B0 ;  /* 0x0000000000007941 */ /* 0x000fea0003800000 */
.L_x_109:
[----:B------:R-:W-:Y:S01]  /*4030*/  ISETP.GE.U32.AND P3, PT, R3, 0x200, PT ;  /* 0x000002000300780c */ /* 0x000fe20003f66070 */
[----:B------:R-:W-:-:S12]  /*4040*/  BSSY B0, `(.L_x_111) ;  /* 0x0000031000007945 */ /* 0x000fd80003800000 */
[----:B------:R-:W-:Y:S05]  /*4050*/  @!P3 BRA `(.L_x_112) ;  /* 0x0000000000bcb947 */ /* 0x000fea0003800000 */
[--C-:B------:R-:W-:Y:S01]  /*4060*/  FADD.FTZ R0, R133, -R136.reuse ;  /* 0x8000008885007221 */ /* 0x100fe20000010000 */
[--C-:B-1----:R-:W-:Y:S01]  /*4070*/  FADD.FTZ R16, R139, -R136.reuse ;  /* 0x800000888b107221 */ /* 0x102fe20000010000 */
[--C-:B------:R-:W-:Y:S01]  /*4080*/  FADD.FTZ R18, R141, -R136.reuse ;  /* 0x800000888d127221 */ /* 0x100fe20000010000 */
[----:B0-----:R-:W-:Y:S01]  /*4090*/  FADD.FTZ R20, R147, -R136 ;  /* 0x8000008893147221 */ /* 0x001fe20000010000 */
        /* <DEDUP_REMOVED lines=40> */
[----:B0-----:R-:W-:-:S04]  /*4320*/  IMAD.WIDE.U32 R56, R131, 0x10, R56 ;  /* 0x0000001083387825 */ /* 0x001fc800078e0038 */
[----:B------:R-:W-:Y:S01]  /*4330*/  VIADD R131, R131, 0x100 ;  /* 0x0000010083837836 */ /* 0x000fe20000000000 */
[----:B------:R2:W-:Y:S06]  /*4340*/  STG.E.128 desc[UR4][R56.64], R20 ;  /* 0x0000001438007986 */ /* 0x0005ec000c101d04 */
.L_x_112:
[----:B------:R-:W-:Y:S05]  /*4350*/  BSYNC B0 ;  /* 0x0000000000007941 */ /* 0x000fea0003800000 */
.L_x_111:
[----:B------:R-:W-:Y:S04]  /*4360*/  BSSY B0, `(.L_x_113) ;  /* 0x0000030000007945 */ /* 0x000fe80003800000 */
[----:B------:R-:W-:Y:S05]  /*4370*/  @!P1 BRA `(.L_x_114) ;  /* 0x0000000000b89947 */ /* 0x000fea0003800000 */
[--C-:B-1----:R-:W-:Y:S01]  /*4380*/  FADD.FTZ R16, R143, -R136.reuse ;  /* 0x800000888f107221 */ /* 0x102fe20000010000 */
[--C-:B------:R-:W-:Y:S01]  /*4390*/  FADD.FTZ R58, R159, -R136.reuse ;  /* 0x800000889f3a7221 */ /* 0x100fe20000010000 */
[--C-:B------:R-:W-:Y:S01]  /*43a0*/  FADD.FTZ R130, R161, -R136.reuse ;  /* 0x80000088a1827221 */ /* 0x100fe20000010000 */
[--C-:B------:R-:W-:Y:S01]  /*43b0*/  FADD.FTZ R132, R165, -R136.reuse ;  /* 0x80000088a5847221 */ /* 0x100fe20000010000 */
[--C-:B------:R-:W-:Y:S01]  /*43c0*/  FADD.FTZ R0, R135, -R136.reuse ;  /* 0x8000008887007221 */ /* 0x100fe20000010000 */
[--C-:B------:R-:W-:Y:S01]  /*43d0*/  FADD.FTZ R18, R145, -R136.reuse ;  /* 0x8000008891127221 */ /* 0x100fe20000010000 */
[--C-:B0-2---:R-:W-:Y:S01]  /*43e0*/  FADD.FTZ R20, R151, -R136.reuse ;  /* 0x8000008897147221 */ /* 0x105fe20000010000 */
[----:B------:R-:W-:Y:S01]  /*43f0*/  FADD.FTZ R56, R153, -R136 ;  /* 0x8000008899387221 */ /* 0x000fe20000010000 */
[C---:B------:R-:W-:Y:S01]  /*4400*/  FMUL.FTZ R21, R59.reuse, R16 ;  /* 0x000000103b157220 */ /* 0x040fe20000410000 */
[C---:B------:R-:W-:Y:S01]  /*4410*/  FMUL.FTZ R16, R59.reuse, R130 ;  /* 0x000000823b107220 */ /* 0x040fe20000410000 */
[C---:B------:R-:W-:Y:S01]  /*4420*/  FMUL.FTZ R17, R59.reuse, R132 ;  /* 0x000000843b117220 */ /* 0x040fe20000410000 */
[C---:B------:R-:W-:Y:S01]  /*4430*/  FMUL.FTZ R0, R59.reuse, R0 ;  /* 0x000000003b007220 */ /* 0x040fe20000410000 */
[C---:B------:R-:W-:Y:S01]  /*4440*/  FMUL.FTZ R22, R59.reuse, R18 ;  /* 0x000000123b167220 */ /* 0x040fe20000410000 */
[C---:B------:R-:W-:Y:S01]  /*4450*/  FMUL.FTZ R128, R59.reuse, R20 ;  /* 0x000000143b807220 */ /* 0x040fe20000410000 */
[C---:B------:R-:W-:Y:S01]  /*4460*/  FMUL.FTZ R130, R59.reuse, R56 ;  /* 0x000000383b827220 */ /* 0x040fe20000410000 */
[----:B------:R-:W-:Y:S01]  /*4470*/  FMUL.FTZ R132, R59, R58 ;  /* 0x0000003a3b847220 */ /* 0x000fe20000410000 */
[----:B------:R-:W0:Y:S01]  /*4480*/  LDC.64 R56, c[0x0][0x2c0] ;  /* 0x0000b000ff387b82 */ /* 0x000e220000000a00 */
[-C--:B------:R-:W-:Y:S01]  /*4490*/  FFMA.FTZ R19, R64, R16.reuse, R67 ;  /* 0x0000001040137223 */ /* 0x080fe20000010043 */
[----:B------:R-:W-:Y:S01]  /*44a0*/  FFMA.FTZ R23, R72, R16, R129 ;  /* 0x0000001048177223 */ /* 0x000fe20000010081 */
[-C--:B------:R-:W-:Y:S01]  /*44b0*/  FFMA.FTZ R18, R80, R17.reuse, R79 ;  /* 0x0000001150127223 */ /* 0x080fe2000001004f */
[----:B------:R-:W-:Y:S01]  /*44c0*/  FFMA.FTZ R20, R78, R17, R77 ;  /* 0x000000114e147223 */ /* 0x000fe2000001004d */
[----:B------:R-:W-:Y:S01]  /*44d0*/  FFMA.FTZ R16, R61, R0, R66 ;  /* 0x000000003d107223 */ /* 0x000fe20000010042 */
[----:B------:R-:W-:Y:S01]  /*44e0*/  FFMA.FTZ R17, R93, R21, R92 ;  /* 0x000000155d117223 */ /* 0x000fe2000001005c */
[----:B------:R-:W-:Y:S01]  /*44f0*/  FFMA.FTZ R181, R84, R132, R83 ;  /* 0x0000008454b57223 */ /* 0x000fe20000010053 */
[----:B------:R-:W1:Y:S01]  /*4500*/  LDC.64 R58, c[0x0][0x2b8] ;  /* 0x0000ae00ff3a7b82 */ /* 0x000e620000000a00 */
[----:B------:R-:W-:Y:S01]  /*4510*/  F2FP.BF16.F32.PACK_AB R19, R18, R19 ;  /* 0x000000131213723e */ /* 0x000fe200000010ff */
[----:B------:R-:W-:Y:S01]  /*4520*/  FFMA.FTZ R18, R89, R128, R88 ;  /* 0x0000008059127223 */ /* 0x000fe20000010058 */
[----:B------:R-:W-:Y:S01]  /*4530*/  F2FP.BF16.F32.PACK_AB R16, R17, R16 ;  /* 0x000000101110723e */ /* 0x000fe200000010ff */
[----:B------:R-:W-:Y:S01]  /*4540*/  FFMA.FTZ R17, R62, R22, R65 ;  /* 0x000000163e117223 */ /* 0x000fe20000010041 */
[----:B------:R-:W-:Y:S01]  /*4550*/  F2FP.BF16.F32.PACK_AB R23, R20, R23 ;  /* 0x000000171417723e */ /* 0x000fe200000010ff */
[----:B------:R-:W-:Y:S01]  /*4560*/  FFMA.FTZ R20, R63, R130, R68 ;  /* 0x000000823f147223 */ /* 0x000fe20000010044 */
[----:B------:R-:W-:Y:S01]  /*4570*/  FFMA.FTZ R185, R82, R132, R81 ;  /* 0x0000008452b97223 */ /* 0x000fe20000010051 */
[----:B------:R-:W-:Y:S01]  /*4580*/  FFMA.FTZ R183, R87, R128, R86 ;  /* 0x0000008057b77223 */ /* 0x000fe20000010056 */
[----:B------:R-:W-:-:S02]  /*4590*/  F2FP.BF16.F32.PACK_AB R17, R18, R17 ;  /* 0x000000111211723e */ /* 0x000fc400000010ff */
[----:B------:R-:W-:Y:S01]  /*45a0*/  F2FP.BF16.F32.PACK_AB R18, R181, R20 ;  /* 0x00000014b512723e */ /* 0x000fe200000010ff */
[----:B------:R-:W-:Y:S01]  /*45b0*/  FFMA.FTZ R20, R69, R0, R74 ;  /* 0x0000000045147223 */ /* 0x000fe2000001004a */
[----:B------:R-:W-:Y:S01]  /*45c0*/  FFMA.FTZ R0, R70, R22, R73 ;  /* 0x0000001646007223 */ /* 0x000fe20000010049 */
[----:B------:R-:W-:Y:S01]  /*45d0*/  FFMA.FTZ R22, R71, R130, R76 ;  /* 0x0000008247167223 */ /* 0x000fe2000001004c */
[----:B------:R-:W-:Y:S01]  /*45e0*/  FFMA.FTZ R181, R91, R21, R90 ;  /* 0x000000155bb57223 */ /* 0x000fe2000001005a */
[----:B0-----:R-:W-:Y:S02]  /*45f0*/  IMAD.WIDE.U32 R56, R131, 0x10, R56 ;  /* 0x0000001083387825 */ /* 0x001fe400078e0038 */
[----:B------:R-:W-:Y:S02]  /*4600*/  F2FP.BF16.F32.PACK_AB R21, R183, R0 ;  /* 0x00000000b715723e */ /* 0x000fe400000010ff */
[----:B------:R-:W-:Y:S02]  /*4610*/  F2FP.BF16.F32.PACK_AB R22, R185, R22 ;  /* 0x00000016b916723e */ /* 0x000fe400000010ff */
[----:B------:R-:W-:Y:S01]  /*4620*/  F2FP.BF16.F32.PACK_AB R20, R181, R20 ;  /* 0x00000014b514723e */ /* 0x000fe200000010ff */
[----:B-1----:R-:W-:-:S05]  /*4630*/  IMAD.WIDE.U32 R58, R131, 0x10, R58 ;  /* 0x00000010833a7825 */ /* 0x002fca00078e003a */
[----:B------:R3:W-:Y:S04]  /*4640*/  STG.E.128 desc[UR4][R58.64], R16 ;  /* 0x000000103a007986 */ /* 0x0007e8000c101d04 */
[----:B------:R3:W-:Y:S02]  /*4650*/  STG.E.128 desc[UR4][R56.64], R20 ;  /* 0x0000001438007986 */ /* 0x0007e4000c101d04 */
.L_x_114:
[----:B------:R-:W-:Y:S05]  /*4660*/  BSYNC B0 ;  /* 0x0000000000007941 */ /* 0x000fea0003800000 */
.L_x_113:
[----:B------:R-:W-:Y:S02]  /*4670*/  IADD3 R127, R127, UR8, RZ ;  /* 0x000000087f7f7c10 */ /* 0x000fe4000fffe0ff */
[----:B------:R-:W-:Y:S02]  /*4680*/  SEL R0, RZ, 0x1, P4 ;  /* 0x00000001ff007807 */ /* 0x000fe40002000000 */
[----:B------:R-:W-:-:S13]  /*4690*/  ISETP.GE.AND P3, PT, R127, UR9, PT ;  /* 0x000000097f007c0c */ /* 0x000fda000bf66270 */
[----:B------:R-:W-:Y:S05]  /*46a0*/  @!P3 BRA `(.L_x_115) ;  /* 0xffffffc800b0b947 */ /* 0x000fea000383ffff */
[----:B------:R-:W-:Y:S05]  /*46b0*/  EXIT ;  /* 0x000000000000794d */ /* 0x000fea0003800000 */
.L_x_108:
[----:B------:R-:W-:Y:S01]  /*46c0*/  HFMA2.MMA R58, -RZ, RZ, 0, 5.9604644775390625e-08 ;  /* 0x00000001ff3a7435 */ /* 0x000fe200000001ff */
[----:B------:R-:W-:Y:S01]  /*46d0*/  IMAD.MOV.U32 R59, RZ, RZ, R20 ;  /* 0x000000ffff3b7224 */ /* 0x000fe200078e0014 */
[----:B------:R-:W-:Y:S01]  /*46e0*/  MOV R56, 0xffffffff ;  /* 0xffffffff00387802 */ /* 0x000fe20000000f00 */
[----:B------:R-:W-:-:S08]  /*46f0*/  IMAD.MOV.U32 R181, RZ, RZ, 0x1f ;  /* 0x0000001fffb57424 */ /* 0x000fd000078e00ff */
[----:B-----5:R-:W-:Y:S05]  /*4700*/  WARPSYNC.COLLECTIVE R56, `(.L_x_116) ;  /* 0x0000000038087348 */ /* 0x020fea0003c00000 */
[----:B------:R0:W1:Y:S02]  /*4710*/  SHFL.BFLY P6, R57, R59, R58, R181 ;  /* 0x0c00003a3b397389 */ /* 0x00006400000c00b5 */
[----:B01---5:R-:W-:Y:S01]  /*4720*/  ENDCOLLECTIVE ;  /* 0x000000000000791b */ /* 0x023fe20003800000 */
.L_x_116:
[----:B------:R-:W-:Y:S02]  /*4730*/  IMAD.MOV.U32 R58, RZ, RZ, 0x2 ;  /* 0x00000002ff3a7424 */ /* 0x000fe400078e00ff */
[----:B------:R-:W-:-:S04]  /*4740*/  IMAD.MOV.U32 R19, RZ, RZ, R57 ;  /* 0x000000ffff137224 */ /* 0x000fc800078e0039 */
[----:B------:R-:W-:-:S05]  /*4750*/  FADD.FTZ R19, R20, R19 ;  /* 0x0000001314137221 */ /* 0x000fca0000010000 */
[----:B------:R-:W-:-:S07]  /*4760*/  MOV R59, R19 ;  /* 0x00000013003b7202 */ /* 0x000fce0000000f00 */
[----:B------:R-:W-:Y:S05]  /*4770*/  WARPSYNC.COLLECTIVE R56, `(.L_x_117) ;  /* 0x0000000038087348 */ /* 0x000fea0003c00000 */
[----:B------:R0:W1:Y:S02]  /*4780*/  SHFL.BFLY P6, R57, R59, R58, R181 ;  /* 0x0c00003a3b397389 */ /* 0x00006400000c00b5 */
[----:B01----:R-:W-:Y:S01]  /*4790*/  ENDCOLLECTIVE ;  /* 0x000000000000791b */ /* 0x003fe20003800000 */
.L_x_117:
[----:B------:R-:W-:Y:S01]  /*47a0*/  HFMA2.MMA R58, -RZ, RZ, 0, 2.384185791015625e-07 ;  /* 0x00000004ff3a7435 */ /* 0x000fe200000001ff */
[----:B------:R-:W-:-:S05]  /*47b0*/  MOV R0, R57 ;  /* 0x0000003900007202 */ /* 0x000fca0000000f00 */
[----:B------:R-:W-:-:S04]  /*47c0*/  FADD.FTZ R21, R19, R0 ;  /* 0x0000000013157221 */ /* 0x000fc80000010000 */
[----:B------:R-:W-:-:S07]  /*47d0*/  IMAD.MOV.U32 R59, RZ, RZ, R21 ;  /* 0x000000ffff3b7224 */ /* 0x000fce00078e0015 */
[----:B------:R-:W-:Y:S05]  /*47e0*/  WARPSYNC.COLLECTIVE R56, `(.L_x_118) ;  /* 0x0000000038087348 */ /* 0x000fea0003c00000 */
[----:B------:R0:W1:Y:S02]  /*47f0*/  SHFL.BFLY P6, R57, R59, R58, R181 ;  /* 0x0c00003a3b397389 */ /* 0x00006400000c00b5 */
[----:B01----:R-:W-:Y:S01]  /*4800*/  ENDCOLLECTIVE ;  /* 0x000000000000791b */ /* 0x003fe20003800000 */
.L_x_118:
[----:B------:R-:W-:Y:S02]  /*4810*/  IMAD.MOV.U32 R58, RZ, RZ, 0x8 ;  /* 0x00000008ff3a7424 */ /* 0x000fe400078e00ff */
[----:B------:R-:W-:-:S04]  /*4820*/  IMAD.MOV.U32 R0, RZ, RZ, R57 ;  /* 0x000000ffff007224 */ /* 0x000fc800078e0039 */
[----:B------:R-:W-:-:S05]  /*4830*/  FADD.FTZ R22, R21, R0 ;  /* 0x0000000015167221 */ /* 0x000fca0000010000 */
[----:B------:R-:W-:-:S07]  /*4840*/  MOV R59, R22 ;  /* 0x00000016003b7202 */ /* 0x000fce0000000f00 */
[----:B------:R-:W-:Y:S05]  /*4850*/  WARPSYNC.COLLECTIVE R56, `(.L_x_119) ;  /* 0x0000000038087348 */ /* 0x000fea0003c00000 */
[----:B------:R0:W1:Y:S02]  /*4860*/  SHFL.BFLY P6, R57, R59, R58, R181 ;  /* 0x0c00003a3b397389 */ /* 0x00006400000c00b5 */
[----:B01----:R-:W-:Y:S01]  /*4870*/  ENDCOLLECTIVE ;  /* 0x000000000000791b */ /* 0x003fe20003800000 */
.L_x_119:
[----:B------:R-:W-:Y:S01]  /*4880*/  HFMA2.MMA R58, -RZ, RZ, 0, 9.5367431640625e-07 ;  /* 0x00000010ff3a7435 */ /* 0x000fe200000001ff */
[----:B------:R-:W-:-:S05]  /*4890*/  MOV R23, R57 ;  /* 0x0000003900177202 */ /* 0x000fca0000000f00 */
[----:B------:R-:W-:-:S04]  /*48a0*/  FADD.FTZ R23, R22, R23 ;  /* 0x0000001716177221 */ /* 0x000fc80000010000 */
[----:B------:R-:W-:-:S07]  /*48b0*/  IMAD.MOV.U32 R59, RZ, RZ, R23 ;  /* 0x000000ffff3b7224 */ /* 0x000fce00078e0017 */
[----:B------:R-:W-:Y:S05]  /*48c0*/  WARPSYNC.COLLECTIVE R56, `(.L_x_120) ;  /* 0x0000000038087348 */ /* 0x000fea0003c00000 */
[----:B------:R0:W1:Y:S02]  /*48d0*/  SHFL.BFLY P6, R57, R59, R58, R181 ;  /* 0x0c00003a3b397389 */ /* 0x00006400000c00b5 */
[----:B01----:R-:W-:Y:S01]  /*48e0*/  ENDCOLLECTIVE ;  /* 0x000000000000791b */ /* 0x003fe20003800000 */
.L_x_120:
[----:B------:R-:W-:Y:S02]  /*48f0*/  IMAD.MOV.U32 R58, RZ, RZ, 0x1 ;  /* 0x00000001ff3a7424 */ /* 0x000fe400078e00ff */
[----:B------:R-:W-:-:S04]  /*4900*/  IMAD.MOV.U32 R0, RZ, RZ, R57 ;  /* 0x000000ffff007224 */ /* 0x000fc800078e0039 */
[----:B------:R-:W-:-:S04]  /*4910*/  FADD.FTZ R0, R23, R0 ;  /* 0x0000000017007221 */ /* 0x000fc80000010000 */
[----:B------:R-:W-:-:S04]  /*4920*/  FMUL.FTZ R16, R85, R0 ;  /* 0x0000000055107220 */ /* 0x000fc80000410000 */
[--C-:B------:R-:W-:Y:S01]  /*4930*/  FADD.FTZ R0, R137, -R16.reuse ;  /* 0x8000001089007221 */ /* 0x100fe20000010000 */
[--C-:B------:R-:W-:Y:S01]  /*4940*/  FADD.FTZ R19, R167, -R16.reuse ;  /* 0x80000010a7137221 */ /* 0x100fe20000010000 */
[----:B------:R-:W-:Y:S02]  /*4950*/  FADD.FTZ R20, R139, -R16 ;  /* 0x800000108b147221 */ /* 0x000fe40000010000 */
[----:B------:R-:W-:-:S04]  /*4960*/  FFMA.FTZ R0, R0, R0, RZ ;  /* 0x0000000000007223 */ /* 0x000fc800000100ff */
[----:B------:R-:W-:Y:S01]  /*4970*/  FFMA.FTZ R0, R19, R19, R0 ;  /* 0x0000001313007223 */ /* 0x000fe20000010000 */
[----:B------:R-:W-:-:S04]  /*4980*/  FADD.FTZ R19, R169, -R16 ;  /* 0x80000010a9137221 */ /* 0x000fc80000010000 */
        /* <DEDUP_REMOVED lines=12> */
[----:B------:R-:W-:-:S05]  /*4a50*/  FSEL R0, R0, RZ, P0 ;  /* 0x000000ff00007208 */ /* 0x000fca0000000000 */
[----:B------:R-:W-:-:S04]  /*4a60*/  FFMA.FTZ R19, R19, R19, R0 ;  /* 0x0000001313137223 */ /* 0x000fc80000010000 */
        /* <DEDUP_REMOVED lines=12> */
[----:B------:R-:W-:Y:S01]  /*4b30*/  @P3 FFMA.FTZ R0, R20, R20, R19 ;  /* 0x0000001414003223 */ /* 0x000fe20000010013 */
[--C-:B------:R-:W-:Y:S01]  /*4b40*/  FADD.FTZ R19, R135, -R16.reuse ;  /* 0x8000001087137221 */ /* 0x100fe20000010000 */
[----:B------:R-:W-:-:S03]  /*4b50*/  FADD.FTZ R20, R143, -R16 ;  /* 0x800000108f147221 */ /* 0x000fc60000010000 */
        /* <DEDUP_REMOVED lines=13> */
[----:B------:R-:W-:-:S05]  /*4c30*/  @P5 FFMA.FTZ R0, R20, R20, R19 ;  /* 0x0000001414005223 */ /* 0x000fca0000010013 */
[----:B------:R-:W-:-:S07]  /*4c40*/  MOV R59, R0 ;  /* 0x00000000003b7202 */ /* 0x000fce0000000f00 */
[----:B------:R-:W-:Y:S05]  /*4c50*/  WARPSYNC.COLLECTIVE R56, `(.L_x_121) ;  /* 0x0000000038087348 */ /* 0x000fea0003c00000 */
[----:B------:R0:W1:Y:S02]  /*4c60*/  SHFL.BFLY P6, R57, R59, R58, R181 ;  /* 0x0c00003a3b397389 */ /* 0x00006400000c00b5 */
[----:B01----:R-:W-:Y:S01]  /*4c70*/  ENDCOLLECTIVE ;  /* 0x000000000000791b */ /* 0x003fe20003800000 */
.L_x_121:
[----:B------:R-:W-:Y:S01]  /*4c80*/  HFMA2.MMA R58, -RZ, RZ, 0, 1.1920928955078125e-07 ;  /* 0x00000002ff3a7435 */ /* 0x000fe200000001ff */
[----:B------:R-:W-:-:S05]  /*4c90*/  MOV R19, R57 ;  /* 0x0000003900137202 */ /* 0x000fca0000000f00 */
[----:B------:R-:W-:-:S04]  /*4ca0*/  FADD.FTZ R19, R0, R19 ;  /* 0x0000001300137221 */ /* 0x000fc80000010000 */
[----:B------:R-:W-:-:S07]  /*4cb0*/  IMAD.MOV.U32 R59, RZ, RZ, R19 ;  /* 0x000000ffff3b7224 */ /* 0x000fce00078e0013 */
[----:B------:R-:W-:Y:S05]  /*4cc0*/  WARPSYNC.COLLECTIVE R56, `(.L_x_122) ;  /* 0x0000000038087348 */ /* 0x000fea0003c00000 */
[----:B------:R0:W1:Y:S02]  /*4cd0*/  SHFL.BFLY P6, R57, R59, R58, R181 ;  /* 0x0c00003a3b397389 */ /* 0x00006400000c00b5 */
[----:B01----:R-:W-:Y:S01]  /*4ce0*/  ENDCOLLECTIVE ;  /* 0x000000000000791b */ /* 0x003fe20003800000 */
.L_x_122:
[----:B------:R-:W-:Y:S02]  /*4cf0*/  IMAD.MOV.U32 R58, RZ, RZ, 0x4 ;  /* 0x00000004ff3a7424 */ /* 0x000fe400078e00ff */
[----:B------:R-:W-:-:S04]  /*4d00*/  IMAD.MOV.U32 R20, RZ, RZ, R57 ;  /* 0x000000ffff147224 */ /* 0x000fc800078e0039 */
[----:B------:R-:W-:-:S05]  /*4d10*/  FADD.FTZ R20, R19, R20 ;  /* 0x0000001413147221 */ /* 0x000fca0000010000 */
[----:B------:R-:W-:-:S07]  /*4d20*/  MOV R59, R20 ;  /* 0x00000014003b7202 */ /* 0x000fce0000000f00 */
[----:B------:R-:W-:Y:S05]  /*4d30*/  WARPSYNC.COLLECTIVE R56, `(.L_x_123) ;  /* 0x0000000038087348 */ /* 0x000fea0003c00000 */
[----:B------:R0:W1:Y:S02]  /*4d40*/  SHFL.BFLY P6, R57, R59, R58, R181 ;  /* 0x0c00003a3b397389 */ /* 0x00006400000c00b5 */
[----:B01----:R-:W-:Y:S01]  /*4d50*/  ENDCOLLECTIVE ;  /* 0x000000000000791b */ /* 0x003fe20003800000 */
.L_x_123:
[----:B------:R-:W-:Y:S01]  /*4d60*/  HFMA2.MMA R58, -RZ, RZ, 0, 4.76837158203125e-07 ;  /* 0x00000008ff3a7435 */ /* 0x000fe200000001ff */
[----:B------:R-:W-:-:S05]  /*4d70*/  MOV R21, R57 ;  /* 0x0000003900157202 */ /* 0x000fca0000000f00 */
[----:B------:R-:W-:-:S04]  /*4d80*/  FADD.FTZ R21, R20, R21 ;  /* 0x0000001514157221 */ /* 0x000fc80000010000 */
[----:B------:R-:W-:-:S07]  /*4d90*/  IMAD.MOV.U32 R59, RZ, RZ, R21 ;  /* 0x000000ffff3b7224 */ /* 0x000fce00078e0015 */
[----:B------:R-:W-:Y:S05]  /*4da0*/  WARPSYNC.COLLECTIVE R56, `(.L_x_124) ;  /* 0x0000000038087348 */ /* 0x000fea0003c00000 */
[----:B------:R0:W1:Y:S02]  /*4db0*/  SHFL.BFLY P6, R57, R59, R58, R181 ;  /* 0x0c00003a3b397389 */ /* 0x00006400000c00b5 */
[----:B01----:R-:W-:Y:S01]  /*4dc0*/  ENDCOLLECTIVE ;  /* 0x000000000000791b */ /* 0x003fe20003800000 */
.L_x_124:
[----:B------:R-:W-:Y:S02]  /*4dd0*/  IMAD.MOV.U32 R58, RZ, RZ, 0x10 ;  /* 0x00000010ff3a7424 */ /* 0x000fe400078e00ff */
[----:B------:R-:W-:-:S04]  /*4de0*/  IMAD.MOV.U32 R22, RZ, RZ, R57 ;  /* 0x000000ffff167224 */ /* 0x000fc800078e0039 */
[----:B------:R-:W-:-:S05]  /*4df0*/  FADD.FTZ R22, R21, R22 ;  /* 0x0000001615167221 */ /* 0x000fca0000010000 */
[----:B------:R-:W-:-:S07]  /*4e00*/  MOV R59, R22 ;  /* 0x00000016003b7202 */ /* 0x000fce0000000f00 */
[----:B------:R-:W-:Y:S05]  /*4e10*/  WARPSYNC.COLLECTIVE R56, `(.L_x_125) ;  /* 0x0000000038087348 */ /* 0x000fea0003c00000 */
[----:B------:R0:W1:Y:S02]  /*4e20*/  SHFL.BFLY P6, R57, R59, R58, R181 ;  /* 0x0c00003a3b397389 */ /* 0x00006400000c00b5 */
[----:B01----:R-:W-:Y:S01]  /*4e30*/  ENDCOLLECTIVE ;  /* 0x000000000000791b */ /* 0x003fe20003800000 */
.L_x_125:
[----:B------:R-:W-:Y:S01]  /*4e40*/  MOV R23, R57 ;  /* 0x0000003900177202 */ /* 0x000fe20000000f00 */
[----:B------:R-:W-:Y:S06]  /*4e50*/  BRA `(.L_x_126) ;  /* 0xffffffe8004c7947 */ /* 0x000fec000383ffff */
.L_x_127:
[----:B------:R-:W-:-:S00]  /*4e60*/  BRA `(.L_x_127) ;  /* 0xfffffffc00fc7947 */ /* 0x000fc0000383ffff */
[----:B------:R-:W-:-:S00]  /*4e70*/  NOP ;  /* 0x0000000000007918 */ /* 0x000fc00000000000 */
        /* <DEDUP_REMOVED lines=8> */
.L_x_20540:


//--------------------- .text._ZN10layer_norm31ln_parallel_residual_fwd_kernelINS_13Kernel_traitsI13__nv_bfloat16S2_S2_S2_fjLj6144ELj1ELj1ELj8ELj16ENS_18Kernel_traits_baseILj6144ES2_S2_S2_S2_fjLj256EEEEELb0ELb0ELb1EEEvNS_9FwdParamsE --------------------------
	.section	.text._ZN10layer_norm31ln_parallel_residual_fwd_kernelINS_13Kernel_traitsI13__nv_bfloat16S2_S2_S2_fjLj6144ELj1ELj1ELj8ELj16ENS_18Kernel_traits_baseILj6144ES2_S2_S2_S2_fjLj256EEEEELb0ELb0ELb1EEEvNS_9FwdParamsE,"ax",@progbits
	.align	128
        .global         _ZN10layer_norm31ln_parallel_residual_fwd_kernelINS_13Kernel_traitsI13__nv_bfloat16S2_S2_S2_fjLj6144ELj1ELj1ELj8ELj16ENS_18Kernel_traits_baseILj6144ES2_S2_S2_S2_fjLj256EEEEELb0ELb0ELb1EEEvNS_9FwdParamsE
        .type           _ZN10layer_norm31ln_parallel_residual_fwd_kernelINS_13Kernel_traitsI13__nv_bfloat16S2_S2_S2_fjLj6144ELj1ELj1ELj8ELj16ENS_18Kernel_traits_baseILj6144ES2_S2_S2_S2_fjLj256EEEEELb0ELb0ELb1EEEvNS_9FwdParamsE,@function
        .size           _ZN10layer_norm31ln_parallel_residual_fwd_kernelINS_13Kernel_traitsI13__nv_bfloat16S2_S2_S2_fjLj6144ELj1ELj1ELj8ELj16ENS_18Kernel_traits_baseILj6144ES2_S2_S2_S2_fjLj256EEEEELb0ELb0ELb1EEEvNS_9FwdParamsE,(.L_x_20541 - _ZN10layer_norm31ln_parallel_residual_fwd_kernelINS_13Kernel_traitsI13__nv_bfloat16S2_S2_S2_fjLj6144ELj1ELj1ELj8ELj16ENS_18Kernel_traits_baseILj6144ES2_S2_S2_S2_fjLj256EEEEELb0ELb0ELb1EEEvNS_9FwdParamsE)
        .other          _ZN10layer_norm31ln_parallel_residual_fwd_kernelINS_13Kernel_traitsI13__nv_bfloat16S2_S2_S2_fjLj6144ELj1ELj1ELj8ELj16ENS_18Kernel_traits_baseILj6144ES2_S2_S2_S2_fjLj256EEEEELb0ELb0ELb1EEEvNS_9FwdParamsE,@"STO_CUDA_ENTRY STV_DEFAULT"
_ZN10layer_norm31ln_parallel_residual_fwd_kernelINS_13Kernel_traitsI13__nv_bfloat16S2_S2_S2_fjLj6144ELj1ELj1ELj8ELj16ENS_18Kernel_traits_baseILj6144ES2_S2_S2_S2_fjLj256EEEEELb0ELb0ELb1EEEvNS_9FwdParamsE:
.text._ZN10layer_norm31ln_parallel_residual_fwd_kernelINS_13Kernel_traitsI13__nv_bfloat16S2_S2_S2_fjLj6144ELj1ELj1ELj8ELj16ENS_18Kernel_traits_baseILj6144ES2_S2_S2_S2_fjLj256EEEEELb0ELb0ELb1EEEvNS_9FwdParamsE:
[----:B------:R-:W-:Y:S01]  /*0000*/  LDC R1, c[0x0][0x28] ;  /* 0x00000a00ff017b82 */ /* 0x000fe20000000800 */
[----:B------:R-:W0:Y:S01]  /*0010*/  S2R R28, SR_TID.X ;  /* 0x00000000001c7919 */ /* 0x000e220000002100 */
[----:B------:R-:W-:Y:S01]  /*0020*/  ULDC.64 UR4, c[0x0][0x2c8] ;  /* 0x0000b20000047ab9 */ /* 0x000fe20000000a00 */
[----:B------:R-:W-:Y:S01]  /*0030*/  ULDC.64 UR6, c[0x0][0x2d0] ;  /* 0x0000b40000067ab9 */ /* 0x000fe20000000a00 */
[----:B------:R-:W-:-:S04]  /*0040*/  ISETP.NE.U32.AND P1, PT, RZ, UR4, PT ;  /* 0x00000004ff007c0c */ /* 0x000fc8000bf25070 */
[----:B------:R-:W1:Y:S01]  /*0050*/  LDC.64 R60, c[0x0][0x228] ;  /* 0x00008a00ff3c7b82 */ /* 0x000e620000000a00 */
[----:B------:R-:W-:Y:S01]  /*0060*/  ISETP.NE.U32.AND P2, PT, RZ, UR6, PT ;  /* 0x00000006ff007c0c */ /* 0x000fe2000bf45070 */
[----:B------:R-:W-:Y:S01]  /*0070*/  ULDC UR10, c[0x0][0x214] ;  /* 0x00008500000a7ab9 */ /* 0x000fe20000000800 */
[----:B------:R-:W-:Y:S01]  /*0080*/  ISETP.NE.AND.EX P1, PT, RZ, UR5, PT, P1 ;  /* 0x00000005ff007c0c */ /* 0x000fe2000bf25310 */
[----:B------:R-:W-:Y:S01]  /*0090*/  ULDC.64 UR8, c[0x0][0x260] ;  /* 0x0000980000087ab9 */ /* 0x000fe20000000a00 */
[----:B------:R-:W-:Y:S02]  /*00a0*/  ISETP.NE.AND.EX P2, PT, RZ, UR7, PT, P2 ;  /* 0x00000007ff007c0c */ /* 0x000fe4000bf45320 */
[C---:B0-----:R-:W-:Y:S02]  /*00b0*/  SHF.L.U32 R0, R28.reuse, 0x4, RZ ;  /* 0x000000041c007819 */ /* 0x041fe400000006ff */
[----:B------:R-:W-:Y:S02]  /*00c0*/  LOP3.LUT R29, R28, 0xff, RZ, 0xc0, !PT ;  /* 0x000000ff1c1d7812 */ /* 0x000fe400078ec0ff */
[----:B------:R-:W-:-:S02]  /*00d0*/  LOP3.LUT R0, R0, 0xff0, RZ, 0xc0, !PT ;  /* 0x00000ff000007812 */ /* 0x000fc400078ec0ff */
[----:B------:R-:W-:Y:S02]  /*00e0*/  SHF.L.U32 R32, R29, 0x4, RZ ;  /* 0x000000041d207819 */ /* 0x000fe400000006ff */
[----:B------:R-:W-:-:S05]  /*00f0*/  IADD3 R4, P0, R0, UR4, RZ ;  /* 0x0000000400047c10 */ /* 0x000fca000ff1e0ff */
[----:B------:R-:W-:Y:S01]  /*0100*/  IMAD.X R5, RZ, RZ, UR5, P0 ;  /* 0x00000005ff057e24 */ /* 0x000fe200080e06ff */
[----:B------:R-:W-:Y:S01]  /*0110*/  IADD3 R6, P0, R32, UR6, RZ ;  /* 0x0000000620067c10 */ /* 0x000fe2000ff1e0ff */
[----:B------:R-:W-:-:S03]  /*0120*/  ULDC.64 UR4, c[0x0][0x208] ;  /* 0x0000820000047ab9 */ /* 0x000fc60000000a00 */
[----:B------:R0:W5:Y:S01]  /*0130*/  @P1 LDG.E.128 R36, desc[UR4][R4.64] ;  /* 0x0000000404241981 */ /* 0x000162000c1e1d00 */
[----:B------:R-:W-:-:S03]  /*0140*/  IMAD.X R7, RZ, RZ, UR7, P0 ;  /* 0x00000007ff077e24 */ /* 0x000fc600080e06ff */
[----:B------:R0:W5:Y:S04]  /*0150*/  @P1 LDG.E.128 R40, desc[UR4][R4.64+0x1000] ;  /* 0x0010000404281981 */ /* 0x000168000c1e1d00 */
[----:B------:R0:W5:Y:S01]  /*0160*/  @P1 LDG.E.128 R56, desc[UR4][R4.64+0x2000] ;  /* 0x0020000404381981 */ /* 0x000162000c1e1d00 */
[----:B------:R-:W2:Y:S03]  /*0170*/  S2UR UR6, SR_CTAID.X ;  /* 0x00000000000679c3 */ /* 0x000ea60000002500 */
[----:B------:R0:W5:Y:S04]  /*0180*/  @P2 LDG.E.128 R44, desc[UR4][R6.64] ;  /* 0x00000004062c2981 */ /* 0x000168000c1e1d00 */
[----:B------:R0:W5:Y:S01]  /*0190*/  @P2 LDG.E.128 R48, desc[UR4][R6.64+0x1000] ;  /* 0x0010000406302981 */ /* 0x000162000c1e1d00 */
[----:B------:R-:W-:-:S02]  /*01a0*/  SHF.R.U32.HI R78, RZ, 0x8, R28 ;  /* 0x00000008ff4e7819 */ /* 0x000fc4000001161c */
[----:B------:R-:W-:Y:S01]  /*01b0*/  IADD3 R2, P0, R0, UR8, RZ ;  /* 0x0000000800027c10 */ /* 0x000fe2000ff1e0ff */
[----:B------:R0:W5:Y:S03]  /*01c0*/  @P2 LDG.E.128 R52, desc[UR4][R6.64+0x2000] ;  /* 0x0020000406342981 */ /* 0x000166000c1e1d00 */
[----:B------:R-:W-:Y:S01]  /*01d0*/  IADD3.X R3, RZ, UR9, RZ, P0, !PT ;  /* 0x00000009ff037c10 */ /* 0x000fe200087fe4ff */
[----:B------:R-:W-:Y:S01]  /*01e0*/  ULDC.64 UR8, c[0x0][0x230] ;  /* 0x00008c0000087ab9 */ /* 0x000fe20000000a00 */
[----:B--2---:R-:W-:Y:S01]  /*01f0*/  VIADD R81, R78, UR6 ;  /* 0x000000064e517c36 */ /* 0x004fe20008000000 */
[----:B------:R-:W-:Y:S01]  /*0200*/  ULDC.64 UR6, c[0x0][0x268] ;  /* 0x00009a0000067ab9 */ /* 0x000fe20000000a00 */
[----:B-1----:R-:W-:Y:S02]  /*0210*/  LOP3.LUT P0, RZ, R60, UR8, RZ, 0xfc, !PT ;  /* 0x000000083cff7c12 */ /* 0x002fe4000f80fcff */
[----:B------:R-:W-:-:S02]  /*0220*/  IADD3 R32, P4, R32, UR6, RZ ;  /* 0x0000000620207c10 */ /* 0x000fc4000ff9e0ff */
[----:B------:R-:W-:Y:S02]  /*0230*/  ISETP.GE.AND P3, PT, R81, UR10, PT ;  /* 0x0000000a51007c0c */ /* 0x000fe4000bf66270 */
[----:B------:R-:W-:Y:S02]  /*0240*/  IADD3.X R33, RZ, UR7, RZ, P4, !PT ;  /* 0x00000007ff217c10 */ /* 0x000fe4000a7fe4ff */
[----:B------:R-:W-:-:S09]  /*0250*/  LOP3.LUT P0, RZ, R61, UR9, RZ, 0xfc, P0 ;  /* 0x000000093dff7c12 */ /* 0x000fd2000800fcff */
[----:B0-----:R-:W-:Y:S05]  /*0260*/  @P3 EXIT ;  /* 0x000000000000394d */ /* 0x001fea0003800000 */
[----:B------:R-:W2:Y:S04]  /*0270*/  LDG.E.128 R24, desc[UR4][R2.64] ;  /* 0x0000000402187981 */ /* 0x000ea8000c1e1d00 */
[----:B------:R-:W3:Y:S04]  /*0280*/  LDG.E.128 R20, desc[UR4][R32.64] ;  /* 0x0000000420147981 */ /* 0x000ee8000c1e1d00 */
[----:B------:R-:W4:Y:S04]  /*0290*/  LDG.E.128 R16, desc[UR4][R2.64+0x1000] ;  /* 0x0010000402107981 */ /* 0x000f28000c1e1d00 */
[----:B------:R-:W4:Y:S04]  /*02a0*/  LDG.E.128 R12, desc[UR4][R32.64+0x1000] ;  /* 0x00100004200c7981 */ /* 0x000f28000c1e1d00 */
[----:B------:R-:W4:Y:S04]  /*02b0*/  LDG.E.128 R8, desc[UR4][R2.64+0x2000] ;  /* 0x0020000402087981 */ /* 0x000f28000c1e1d00 */
[----:B------:R0:W4:Y:S01]  /*02c0*/  LDG.E.128 R4, desc[UR4][R32.64+0x2000] ;  /* 0x0020000420047981 */ /* 0x000122000c1e1d00 */
[----:B-----5:R-:W-:-:S02]  /*02d0*/  @!P1 CS2R R36, SRZ ;  /* 0x0000000000249805 */ /* 0x020fc4000001ff00 */
[----:B------:R-:W-:Y:S02]  /*02e0*/  @!P1 CS2R R42, SRZ ;  /* 0x00000000002a9805 */ /* 0x000fe4000001ff00 */
[----:B------:R-:W-:Y:S02]  /*02f0*/  @!P2 CS2R R44, SRZ ;  /* 0x00000000002ca805 */ /* 0x000fe4000001ff00 */
[----:B------:R-:W-:Y:S02]  /*0300*/  @!P1 CS2R R38, SRZ ;  /* 0x0000000000269805 */ /* 0x000fe4000001ff00 */
[----:B------:R-:W-:Y:S02]  /*0310*/  @!P1 CS2R R40, SRZ ;  /* 0x0000000000289805 */ /* 0x000fe4000001ff00 */
[----:B------:R-:W-:Y:S02]  /*0320*/  @!P1 CS2R R56, SRZ ;  /* 0x0000000000389805 */ /* 0x000fe4000001ff00 */
[----:B------:R-:W-:-:S02]  /*0330*/  @!P1 CS2R R58, SRZ ;  /* 0x00000000003a9805 */ /* 0x000fc4000001ff00 */
[----:B------:R-:W-:Y:S02]  /*0340*/  @!P2 CS2R R46, SRZ ;  /* 0x00000000002ea805 */ /* 0x000fe4000001ff00 */
[----:B------:R-:W-:Y:S02]  /*0350*/  @!P2 CS2R R48, SRZ ;  /* 0x000000000030a805 */ /* 0x000fe4000001ff00 */
[----:B------:R-:W-:Y:S02]  /*0360*/  @!P2 CS2R R50, SRZ ;  /* 0x000000000032a805 */ /* 0x000fe4000001ff00 */
[----:B------:R-:W-:Y:S02]  /*0370*/  @!P2 CS2R R52, SRZ ;  /* 0x000000000034a805 */ /* 0x000fe4000001ff00 */
[----:B------:R-:W-:Y:S02]  /*0380*/  @!P2 CS2R R54, SRZ ;  /* 0x000000000036a805 */ /* 0x000fe4000001ff00 */
[C---:B------:R-:W-:Y:S01]  /*0390*/  PRMT R80, R36.reuse, 0x7632, R80 ;  /* 0x0000763224507816 */ /* 0x040fe20000000050 */
[----:B------:R-:W-:Y:S01]  /*03a0*/  IMAD.U32 R30, R36, 0x10000, RZ ;  /* 0x00010000241e7824 */ /* 0x000fe200078e00ff */
[C---:B------:R-:W-:Y:S01]  /*03b0*/  PRMT R83, R37.reuse, 0x7632, R83 ;  /* 0x0000763225537816 */ /* 0x040fe20000000053 */
[----:B------:R-:W-:Y:S01]  /*03c0*/  IMAD.U32 R36, R42, 0x10000, RZ ;  /* 0x000100002a247824 */ /* 0x000fe200078e00ff */
[----:B------:R-:W-:Y:S01]  /*03d0*/  SHF.L.U32 R31, R37, 0x10, RZ ;  /* 0x00000010251f7819 */ /* 0x000fe200000006ff */
[----:B------:R-:W-:Y:S01]  /*03e0*/  IMAD.SHL.U32 R78, R78, 0x8, RZ ;  /* 0x000000084e4e7824 */ /* 0x000fe200078e00ff */
[----:B------:R-:W-:Y:S01]  /*03f0*/  PRMT R93, R42, 0x7632, R93 ;  /* 0x000076322a5d7816 */ /* 0x000fe2000000005d */
[----:B------:R-:W-:Y:S01]  /*0400*/  IMAD.U32 R42, R44, 0x10000, RZ ;  /* 0x000100002c2a7824 */ /* 0x000fe200078e00ff */
[C---:B------:R-:W-:Y:S01]  /*0410*/  PRMT R95, R43.reuse, 0x7632, R95 ;  /* 0x000076322b5f7816 */ /* 0x040fe2000000005f */
[----:B0-----:R-:W-:Y:S01]  /*0420*/  IMAD.U32 R32, R38, 0x10000, RZ ;  /* 0x0001000026207824 */ /* 0x001fe200078e00ff */
[----:B------:R-:W-:Y:S01]  /*0430*/  SHF.L.U32 R37, R43, 0x10, RZ ;  /* 0x000000102b257819 */ /* 0x000fe200000006ff */
[----:B------:R-:W-:Y:S01]  /*0440*/  IMAD.U32 R34, R40, 0x10000, RZ ;  /* 0x0001000028227824 */ /* 0x000fe200078e00ff */
[----:B------:R-:W-:Y:S01]  /*0450*/  PRMT R82, R44, 0x7632, R82 ;  /* 0x000076322c527816 */ /* 0x000fe20000000052 */
[----:B------:R-:W-:Y:S01]  /*0460*/  IMAD.U32 R44, R46, 0x10000, RZ ;  /* 0x000100002e2c7824 */ /* 0x000fe200078e00ff */
[C---:B------:R-:W-:Y:S01]  /*0470*/  PRMT R84, R45.reuse, 0x7632, R84 ;  /* 0x000076322d547816 */ /* 0x040fe20000000054 */
[----:B------:R-:W-:Y:S01]  /*0480*/  ULDC.U8 UR6, c[0x0][0x2a0] ;  /* 0x0000a80000067ab9 */ /* 0x000fe20000000000 */
[----:B------:R-:W-:Y:S01]  /*0490*/  SHF.L.U32 R43, R45, 0x10, RZ ;  /* 0x000000102d2b7819 */ /* 0x000fe200000006ff */
[----:B------:R-:W-:Y:S01]  /*04a0*/  HFMA2.MMA R0, -RZ, RZ, 0, 5.9604644775390625e-08 ;  /* 0x00000001ff007435 */ /* 0x000fe200000001ff */
[----:B------:R-:W-:Y:S01]  /*04b0*/  ISETP.NE.U32.AND P3, PT, R60, RZ, PT ;  /* 0x000000ff3c00720c */ /* 0x000fe20003f65070 */
        /* <DEDUP_REMOVED lines=18> */
[C---:B------:R-:W-:Y:S01]  /*05e0*/  IMAD.U32 R46, R48.reuse, 0x10000, RZ ;  /* 0x00010000302e7824 */ /* 0x040fe200078e00ff */
[----:B------:R-:W-:Y:S01]  /*05f0*/  PRMT R88, R47, 0x7632, R88 ;  /* 0x000076322f587816 */ /* 0x000fe20000000058 */
[----:B------:R-:W-:Y:S01]  /*0600*/  IMAD.U32 R95, R95, 0x10000, RZ ;  /* 0x000100005f5f7824 */ /* 0x000fe200078e00ff */
[----:B------:R-:W-:Y:S01]  /*0610*/  SHF.L.U32 R45, R47, 0x10, RZ ;  /* 0x000000102f2d7819 */ /* 0x000fe200000006ff */
[----:B------:R-:W-:Y:S01]  /*0620*/  IMAD.U32 R97, R97, 0x10000, RZ ;  /* 0x0001000061617824 */ /* 0x000fe200078e00ff */
[----:B------:R-:W-:Y:S01]  /*0630*/  PRMT R90, R48, 0x7632, R90 ;  /* 0x00007632305a7816 */ /* 0x000fe2000000005a */
[----:B------:R-:W-:Y:S01]  /*0640*/  IMAD.U32 R48, R50, 0x10000, RZ ;  /* 0x0001000032307824 */ /* 0x000fe200078e00ff */
[C---:B------:R-:W-:Y:S01]  /*0650*/  PRMT R92, R49.reuse, 0x7632, R92 ;  /* 0x00007632315c7816 */ /* 0x040fe2000000005c */
[----:B------:R-:W-:Y:S01]  /*0660*/  IMAD.U32 R104, R104, 0x10000, RZ ;  /* 0x0001000068687824 */ /* 0x000fe200078e00ff */
[----:B------:R-:W-:Y:S01]  /*0670*/  SHF.L.U32 R47, R49, 0x10, RZ ;  /* 0x00000010312f7819 */ /* 0x000fe200000006ff */
        /* <DEDUP_REMOVED lines=8> */
[----:B------:R-:W-:Y:S01]  /*0700*/  VIADD R105, R78, 0x8 ;  /* 0x000000084e697836 */ /* 0x000fe20000000000 */
[----:B------:R-:W-:Y:S01]  /*0710*/  PRMT R101, R54, 0x7632, R101 ;  /* 0x0000763236657816 */ /* 0x000fe20000000065 */
[----:B------:R-:W-:Y:S01]  /*0720*/  ULDC UR7, c[0x0][0x218] ;  /* 0x0000860000077ab9 */ /* 0x000fe20000000800 */
[----:B------:R-:W-:Y:S01]  /*0730*/  PRMT R99, R55, 0x7632, R99 ;  /* 0x0000763237637816 */ /* 0x000fe20000000063 */
[----:B------:R-:W-:Y:S01]  /*0740*/  ULDC UR8, c[0x0][0x290] ;  /* 0x0000a40000087ab9 */ /* 0x000fe20000000800 */
[----:B------:R-:W-:Y:S01]  /*0750*/  SHF.R.U32.HI R107, RZ, 0x5, R28 ;  /* 0x00000005ff6b7819 */ /* 0x000fe2000001161c */
[----:B------:R-:W-:Y:S01]  /*0760*/  ULDC.64 UR18, c[0x0][0x230] ;  /* 0x00008c0000127ab9 */ /* 0x000fe20000000a00 */
[----:B------:R-:W-:Y:S01]  /*0770*/  SHF.L.U32 R49, R51, 0x10, RZ ;  /* 0x0000001033317819 */ /* 0x000fe200000006ff */
[----:B------:R-:W-:Y:S01]  /*0780*/  ULDC.64 UR16, c[0x0][0x228] ;  /* 0x00008a0000107ab9 */ /* 0x000fe20000000a00 */
        /* <DEDUP_REMOVED lines=9> */
[----:B------:R-:W-:Y:S02]  /*0820*/  ISETP.NE.AND.EX P1, PT, R61, RZ, PT, P3 ;  /* 0x000000ff3d00720c */ /* 0x000fe40003f25330 */
[----:B------:R-:W-:Y:S02]  /*0830*/  LOP3.LUT R79, R28, 0x1f, RZ, 0xc0, !PT ;  /* 0x0000001f1c4f7812 */ /* 0x000fe400078ec0ff */
[----:B------:R-:W-:Y:S02]  /*0840*/  ISETP.NE.AND P5, PT, RZ, UR6, PT ;  /* 0x00000006ff007c0c */ /* 0x000fe4000bfa5270 */
        /* <DEDUP_REMOVED lines=12> */
[----:B------:R-:W-:-:S02]  /*0910*/  LOP3.LUT R107, R107, 0x7, RZ, 0xc0, !PT ;  /* 0x000000076b6b7812 */ /* 0x000fc400078ec0ff */
[----:B--2---:R-:W-:Y:S01]  /*0920*/  PRMT R106, R25, 0x7632, R106 ;  /* 0x00007632196a7816 */ /* 0x004fe2000000006a */
[----:B------:R-:W-:Y:S01]  /*0930*/  IMAD.U32 R55, R24, 0x10000, RZ ;  /* 0x0001000018377824 */ /* 0x000fe200078e00ff */
[----:B------:R-:W-:Y:S01]  /*0940*/  PRMT R110, R27, 0x7632, R110 ;  /* 0x000076321b6e7816 */ /* 0x000fe2000000006e */
[----:B------:R-:W-:Y:S01]  /*0950*/  IMAD.U32 R57, R26, 0x10000, RZ ;  /* 0x000100001a397824 */ /* 0x000fe200078e00ff */
[----:B---3--:R-:W-:Y:S01]  /*0960*/  PRMT R113, R21, 0x7632, R113 ;  /* 0x0000763215717816 */ /* 0x008fe20000000071 */
[----:B------:R-:W-:Y:S01]  /*0970*/  IMAD.U32 R59, R20, 0x10000, RZ ;  /* 0x00010000143b7824 */ /* 0x000fe200078e00ff */
[----:B------:R-:W-:Y:S01]  /*0980*/  PRMT R117, R23, 0x7632, R117 ;  /* 0x0000763217757816 */ /* 0x000fe20000000075 */
[----:B------:R-:W-:Y:S01]  /*0990*/  IMAD.U32 R61, R22, 0x10000, RZ ;  /* 0x00010000163d7824 */ /* 0x000fe200078e00ff */
[----:B----4-:R-:W-:Y:S01]  /*09a0*/  PRMT R114, R17, 0x7632, R114 ;  /* 0x0000763211727816 */ /* 0x010fe20000000072 */
        /* <DEDUP_REMOVED lines=62> */
[----:B------:R-:W-:-:S07]  /*0d90*/  SHF.L.U32 R124, R124, 0x10, RZ ;  /* 0x000000107c7c7819 */ /* 0x000fce00000006ff */
.L_x_225:
[----:B0-----:R-:W0:Y:S01]  /*0da0*/  LDC.64 R2, c[0x0][0x220] ;  /* 0x00008800ff027b82 */ /* 0x001e220000000a00 */
[----:B------:R-:W-:Y:S01]  /*0db0*/  IMAD R16, R81, UR7, RZ ;  /* 0x0000000751107c24 */ /* 0x000fe2000f8e02ff */
[----:B------:R-:W-:-:S04]  /*0dc0*/  ISETP.NE.U32.AND P2, PT, RZ, UR18, PT ;  /* 0x00000012ff007c0c */ /* 0x000fc8000bf45070 */
[----:B------:R-:W-:Y:S02]  /*0dd0*/  SHF.R.S32.HI R17, RZ, 0x1f, R16 ;  /* 0x0000001fff117819 */ /* 0x000fe40000011410 */
[----:B------:R-:W-:Y:S02]  /*0de0*/  ISETP.NE.AND.EX P2, PT, RZ, UR19, PT, P2 ;  /* 0x00000013ff007c0c */ /* 0x000fe4000bf45320 */
[----:B------:R-:W-:-:S04]  /*0df0*/  LEA.HI R16, R17, R16, RZ, 0x3 ;  /* 0x0000001011107211 */ /* 0x000fc800078f18ff */
[----:B------:R-:W-:-:S04]  /*0e00*/  LEA.HI.SX32 R25, R16, R29, 0x1d ;  /* 0x0000001d10197211 */ /* 0x000fc800078feaff */
[----:B------:R-:W-:-:S03]  /*0e10*/  @P1 LEA R20, P3, R25, UR16, 0x4 ;  /* 0x0000001019141c11 */ /* 0x000fc6000f8620ff */
[C---:B------:R-:W-:Y:S02]  /*0e20*/  @P2 LEA R22, P4, R25.reuse, UR18, 0x4 ;  /* 0x0000001219162c11 */ /* 0x040fe4000f8820ff */
[C---:B------:R-:W-:Y:S01]  /*0e30*/  @P1 LEA.HI.X R21, R25.reuse, UR17, RZ, 0x4, P3 ;  /* 0x0000001119151c11 */ /* 0x040fe200098f24ff */
[C---:B0-----:R-:W-:Y:S01]  /*0e40*/  IMAD.WIDE.U32 R16, R25.reuse, 0x10, R2 ;  /* 0x0000001019107825 */ /* 0x041fe200078e0002 */
[----:B------:R-:W-:-:S03]  /*0e50*/  @P2 LEA.HI.X R23, R25, UR19, RZ, 0x4, P4 ;  /* 0x0000001319172c11 */ /* 0x000fc6000a0f24ff */
[----:B-----5:R0:W5:Y:S04]  /*0e60*/  @P1 LDG.E.128 R4, desc[UR4][R20.64] ;  /* 0x0000000414041981 */ /* 0x020168000c1e1d00 */
[----:B------:R-:W2:Y:S04]  /*0e70*/  LDG.E.128 R16, desc[UR4][R16.64] ;  /* 0x0000000410107981 */ /* 0x000ea8000c1e1d00 */
        /* <DEDUP_REMOVED lines=11> */
.L_x_129:
[----:B-----5:R-:W-:-:S04]  /*0f30*/  IMAD.U32 R16, R8, 0x10000, RZ ;  /* 0x0001000008107824 */ /* 0x020fc800078e00ff */
[----:B------:R-:W-:Y:S01]  /*0f40*/  FADD.FTZ R27, R27, R16 ;  /* 0x000000101b1b7221 */ /* 0x000fe20000010000 */
[----:B------:R-:W-:Y:S06]  /*0f50*/  BRA `(.L_x_130) ;  /* 0x0000000000107947 */ /* 0x000fec0003800000 */
.L_x_128:
[----:B-----5:R-:W-:Y:S01]  /*0f60*/  SHF.L.U32 R16, R4, 0x10, RZ ;  /* 0x0000001004107819 */ /* 0x020fe200000006ff */
[----:B------:R-:W-:-:S04]  /*0f70*/  @P2 IMAD.U32 R20, R8, 0x10000, RZ ;  /* 0x0001000008142824 */ /* 0x000fc800078e00ff */
[----:B------:R-:W-:-:S04]  /*0f80*/  FADD.FTZ R27, R27, R16 ;  /* 0x000000101b1b7221 */ /* 0x000fc80000010000 */
[----:B------:R-:W-:-:S07]  /*0f90*/  @P2 FADD.FTZ R27, R27, R20 ;  /* 0x000000141b1b2221 */ /* 0x000fce0000010000 */
.L_x_130:
[----:B------:R-:W-:-:S04]  /*0fa0*/  F2FP.BF16.F32.PACK_AB R16, RZ, R27 ;  /* 0x0000001bff10723e */ /* 0x000fc800000010ff */
[----:B------:R-:W-:-:S07]  /*0fb0*/  PRMT R12, R16, 0x7610, R12 ;  /* 0x00007610100c7816 */ /* 0x000fce000000000c */
.L_x_131:
[----:B------:R-:W-:Y:S01]  /*0fc0*/  SHF.L.U32 R135, R135, 0x10, RZ ;  /* 0x0000001087877819 */ /* 0x000fe200000006ff */
[----:B------:R-:W-:Y:S06]  /*0fd0*/  @P3 BRA `(.L_x_132) ;  /* 0x0000000000243947 */ /* 0x000fec0003800000 */
[----:B------:R-:W-:-:S04]  /*0fe0*/  ISETP.NE.U32.AND P4, PT, RZ, UR18, PT ;  /* 0x00000012ff007c0c */ /* 0x000fc8000bf85070 */
[----:B------:R-:W-:-:S13]  /*0ff0*/  ISETP.NE.AND.EX P4, PT, RZ, UR19, PT, P4 ;  /* 0x00000013ff007c0c */ /* 0x000fda000bf85340 */
[----:B------:R-:W-:Y:S05]  /*1000*/  @P4 BRA `(.L_x_133) ;  /* 0x0000000000084947 */ /* 0x000fea0003800000 */
[----:B------:R-:W-:Y:S05]  /*1010*/  @P0 BRA `(.L_x_134) ;  /* 0x00000000002c0947 */ /* 0x000fea0003800000 */
[----:B------:R-:W-:Y:S05]  /*1020*/  BRA `(.L_x_135) ;  /* 0x0000000000307947 */ /* 0x000fea0003800000 */
.L_x_133:
[----:B-----5:R-:W-:-:S05]  /*1030*/  PRMT R16, R8, 0x7632, R16 ;  /* 0x0000763208107816 */ /* 0x020fca0000000010 */
[----:B------:R-:W-:-:S04]  /*1040*/  IMAD.U32 R16, R16, 0x10000, RZ ;  /* 0x0001000010107824 */ /* 0x000fc800078e00ff */
[----:B------:R-:W-:Y:S01]  /*1050*/  FADD.FTZ R135, R135, R16 ;  /* 0x0000001087877221 */ /* 0x000fe20000010000 */
[----:B------:R-:W-:Y:S06]  /*1060*/  BRA `(.L_x_134) ;  /* 0x0000000000187947 */ /* 0x000fec0003800000 */
.L_x_132:
[----:B-----5:R-:W-:Y:S02]  /*1070*/  PRMT R16, R4, 0x7632, R16 ;  /* 0x0000763204107816 */ /* 0x020fe40000000010 */
[----:B------:R-:W-:Y:S02]  /*1080*/  @P2 PRMT R20, R8, 0x7632, R20 ;  /* 0x0000763208142816 */ /* 0x000fe40000000014 */
[----:B------:R-:W-:-:S03]  /*1090*/  SHF.L.U32 R16, R16, 0x10, RZ ;  /* 0x0000001010107819 */ /* 0x000fc600000006ff */
[----:B------:R-:W-:Y:S02]  /*10a0*/  @P2 IMAD.U32 R20, R20, 0x10000, RZ ;  /* 0x0001000014142824 */ /* 0x000fe400078e00ff */
[----:B------:R-:W-:-:S04]  /*10b0*/  FADD.FTZ R135, R135, R16 ;  /* 0x0000001087877221 */ /* 0x000fc80000010000 */
[----:B------:R-:W-:-:S07]  /*10c0*/  @P2 FADD.FTZ R135, R135, R20 ;  /* 0x0000001487872221 */ /* 0x000fce0000010000 */
.L_x_134:
[----:B------:R-:W-:-:S04]  /*10d0*/  F2FP.BF16.F32.PACK_AB R16, RZ, R135 ;  /* 0x00000087ff10723e */ /* 0x000fc800000010ff */
[----:B------:R-:W-:-:S07]  /*10e0*/  PRMT R12, R12, 0x5410, R16 ;  /* 0x000054100c0c7816 */ /* 0x000fce0000000010 */
.L_x_135:
        /* <DEDUP_REMOVED lines=8> */
.L_x_137:
[----:B-----5:R-:W-:-:S04]  /*1170*/  IMAD.U32 R16, R9, 0x10000, RZ ;  /* 0x0001000009107824 */ /* 0x020fc800078e00ff */
[----:B------:R-:W-:Y:S01]  /*1180*/  FADD.FTZ R137, R137, R16 ;  /* 0x0000001089897221 */ /* 0x000fe20000010000 */
[----:B------:R-:W-:Y:S06]  /*1190*/  BRA `(.L_x_138) ;  /* 0x0000000000107947 */ /* 0x000fec0003800000 */
.L_x_136:
[----:B-----5:R-:W-:Y:S01]  /*11a0*/  SHF.L.U32 R16, R5, 0x10, RZ ;  /* 0x0000001005107819 */ /* 0x020fe200000006ff */
[----:B------:R-:W-:-:S04]  /*11b0*/  @P2 IMAD.U32 R20, R9, 0x10000, RZ ;  /* 0x0001000009142824 */ /* 0x000fc800078e00ff */
[----:B------:R-:W-:-:S04]  /*11c0*/  FADD.FTZ R137, R137, R16 ;  /* 0x0000001089897221 */ /* 0x000fc80000010000 */
[----:B------:R-:W-:-:S07]  /*11d0*/  @P2 FADD.FTZ R137, R137, R20 ;  /* 0x0000001489892221 */ /* 0x000fce0000010000 */
.L_x_138:
[----:B------:R-:W-:-:S04]  /*11e0*/  F2FP.BF16.F32.PACK_AB R16, RZ, R137 ;  /* 0x00000089ff10723e */ /* 0x000fc800000010ff */
[----:B------:R-:W-:-:S07]  /*11f0*/  PRMT R13, R16, 0x7610, R13 ;  /* 0x00007610100d7816 */ /* 0x000fce000000000d */
.L_x_139:
[----:B------:R-:W-:Y:S01]  /*1200*/  SHF.L.U32 R139, R17, 0x10, RZ ;  /* 0x00000010118b7819 */ /* 0x000fe200000006ff */
[----:B------:R-:W-:Y:S06]  /*1210*/  @P3 BRA `(.L_x_140) ;  /* 0x0000000000243947 */ /* 0x000fec0003800000 */
[----:B------:R-:W-:-:S04]  /*1220*/  ISETP.NE.U32.AND P4, PT, RZ, UR18, PT ;  /* 0x00000012ff007c0c */ /* 0x000fc8000bf85070 */
[----:B------:R-:W-:-:S13]  /*1230*/  ISETP.NE.AND.EX P4, PT, RZ, UR19, PT, P4 ;  /* 0x00000013ff007c0c */ /* 0x000fda000bf85340 */
[----:B------:R-:W-:Y:S05]  /*1240*/  @P4 BRA `(.L_x_141) ;  /* 0x0000000000084947 */ /* 0x000fea0003800000 */
[----:B------:R-:W-:Y:S05]  /*1250*/  @P0 BRA `(.L_x_142) ;  /* 0x00000000002c0947 */ /* 0x000fea0003800000 */
[----:B------:R-:W-:Y:S05]  /*1260*/  BRA `(.L_x_143) ;  /* 0x0000000000307947 */ /* 0x000fea0003800000 */
.L_x_141:
[----:B-----5:R-:W-:-:S05]  /*1270*/  PRMT R16, R9, 0x7632, R16 ;  /* 0x0000763209107816 */ /* 0x020fca0000000010 */
[----:B------:R-:W-:-:S04]  /*1280*/  IMAD.U32 R16, R16, 0x10000, RZ ;  /* 0x0001000010107824 */ /* 0x000fc800078e00ff */
[----:B------:R-:W-:Y:S01]  /*1290*/  FADD.FTZ R139, R139, R16 ;  /* 0x000000108b8b7221 */ /* 0x000fe20000010000 */
[----:B------:R-:W-:Y:S06]  /*12a0*/  BRA `(.L_x_142) ;  /* 0x0000000000187947 */ /* 0x000fec0003800000 */
.L_x_140:
[----:B-----5:R-:W-:Y:S02]  /*12b0*/  PRMT R16, R5, 0x7632, R16 ;  /* 0x0000763205107816 */ /* 0x020fe40000000010 */
[----:B------:R-:W-:Y:S02]  /*12c0*/  @P2 PRMT R17, R9, 0x7632, R17 ;  /* 0x0000763209112816 */ /* 0x000fe40000000011 */
[----:B------:R-:W-:-:S03]  /*12d0*/  SHF.L.U32 R16, R16, 0x10, RZ ;  /* 0x0000001010107819 */ /* 0x000fc600000006ff */
[----:B------:R-:W-:Y:S02]  /*12e0*/  @P2 IMAD.U32 R20, R17, 0x10000, RZ ;  /* 0x0001000011142824 */ /* 0x000fe400078e00ff */
[----:B------:R-:W-:-:S04]  /*12f0*/  FADD.FTZ R139, R139, R16 ;  /* 0x000000108b8b7221 */ /* 0x000fc80000010000 */
[----:B------:R-:W-:-:S07]  /*1300*/  @P2 FADD.FTZ R139, R139, R20 ;  /* 0x000000148b8b2221 */ /* 0x000fce0000010000 */
.L_x_142:
[----:B------:R-:W-:-:S04]  /*1310*/  F2FP.BF16.F32.PACK_AB R16, RZ, R139 ;  /* 0x0000008bff10723e */ /* 0x000fc800000010ff */
[----:B------:R-:W-:-:S07]  /*1320*/  PRMT R13, R13, 0x5410, R16 ;  /* 0x000054100d0d7816 */ /* 0x000fce0000000010 */
.L_x_143:
        /* <DEDUP_REMOVED lines=8> */
.L_x_145:
[----:B-----5:R-:W-:-:S04]  /*13b0*/  IMAD.U32 R16, R10, 0x10000, RZ ;  /* 0x000100000a107824 */ /* 0x020fc800078e00ff */
[----:B------:R-:W-:Y:S01]  /*13c0*/  FADD.FTZ R141, R141, R16 ;  /* 0x000000108d8d7221 */ /* 0x000fe20000010000 */
[----:B------:R-:W-:Y:S06]  /*13d0*/  BRA `(.L_x_146) ;  /* 0x0000000000107947 */ /* 0x000fec0003800000 */
.L_x_144:
[----:B-----5:R-:W-:Y:S01]  /*13e0*/  SHF.L.U32 R16, R6, 0x10, RZ ;  /* 0x0000001006107819 */ /* 0x020fe200000006ff */
[----:B------:R-:W-:-:S04]  /*13f0*/  @P2 IMAD.U32 R20, R10, 0x10000, RZ ;  /* 0x000100000a142824 */ /* 0x000fc800078e00ff */
[----:B------:R-:W-:-:S04]  /*1400*/  FADD.FTZ R141, R141, R16 ;  /* 0x000000108d8d7221 */ /* 0x000fc80000010000 */
[----:B------:R-:W-:-:S07]  /*1410*/  @P2 FADD.FTZ R141, R141, R20 ;  /* 0x000000148d8d2221 */ /* 0x000fce0000010000 */
.L_x_146:
[----:B------:R-:W-:-:S04]  /*1420*/  F2FP.BF16.F32.PACK_AB R16, RZ, R141 ;  /* 0x0000008dff10723e */ /* 0x000fc800000010ff */
[----:B------:R-:W-:-:S07]  /*1430*/  PRMT R14, R16, 0x7610, R14 ;  /* 0x00007610100e7816 */ /* 0x000fce000000000e */
.L_x_147:
[----:B------:R-:W-:Y:S01]  /*1440*/  SHF.L.U32 R143, R18, 0x10, RZ ;  /* 0x00000010128f7819 */ /* 0x000fe200000006ff */
[----:B------:R-:W-:Y:S06]  /*1450*/  @P3 BRA `(.L_x_148) ;  /* 0x0000000000243947 */ /* 0x000fec0003800000 */
[----:B------:R-:W-:-:S04]  /*1460*/  ISETP.NE.U32.AND P4, PT, RZ, UR18, PT ;  /* 0x00000012ff007c0c */ /* 0x000fc8000bf85070 */
[----:B------:R-:W-:-:S13]  /*1470*/  ISETP.NE.AND.EX P4, PT, RZ, UR19, PT, P4 ;  /* 0x00000013ff007c0c */ /* 0x000fda000bf85340 */
[----:B------:R-:W-:Y:S05]  /*1480*/  @P4 BRA `(.L_x_149) ;  /* 0x0000000000084947 */ /* 0x000fea0003800000 */
[----:B------:R-:W-:Y:S05]  /*1490*/  @P0 BRA `(.L_x_150) ;  /* 0x00000000002c0947 */ /* 0x000fea0003800000 */
[----:B------:R-:W-:Y:S05]  /*14a0*/  BRA `(.L_x_151) ;  /* 0x0000000000307947 */ /* 0x000fea0003800000 */
.L_x_149:
[----:B-----5:R-:W-:-:S05]  /*14b0*/  PRMT R16, R10, 0x7632, R16 ;  /* 0x000076320a107816 */ /* 0x020fca0000000010 */
[----:B------:R-:W-:-:S04]  /*14c0*/  IMAD.U32 R16, R16, 0x10000, RZ ;  /* 0x0001000010107824 */ /* 0x000fc800078e00ff */
[----:B------:R-:W-:Y:S01]  /*14d0*/  FADD.FTZ R143, R143, R16 ;  /* 0x000000108f8f7221 */ /* 0x000fe20000010000 */
[----:B------:R-:W-:Y:S06]  /*14e0*/  BRA `(.L_x_150) ;  /* 0x0000000000187947 */ /* 0x000fec0003800000 */
.L_x_148:
[----:B-----5:R-:W-:Y:S02]  /*14f0*/  PRMT R16, R6, 0x7632, R16 ;  /* 0x0000763206107816 */ /* 0x020fe40000000010 */
[----:B------:R-:W-:Y:S02]  /*1500*/  @P2 PRMT R17, R10, 0x7632, R17 ;  /* 0x000076320a112816 */ /* 0x000fe40000000011 */
[----:B------:R-:W-:-:S03]  /*1510*/  SHF.L.U32 R16, R16, 0x10, RZ ;  /* 0x0000001010107819 */ /* 0x000fc600000006ff */
[----:B------:R-:W-:Y:S02]  /*1520*/  @P2 IMAD.U32 R18, R17, 0x10000, RZ ;  /* 0x0001000011122824 */ /* 0x000fe400078e00ff */
[----:B------:R-:W-:-:S04]  /*1530*/  FADD.FTZ R143, R143, R16 ;  /* 0x000000108f8f7221 */ /* 0x000fc80000010000 */
[----:B------:R-:W-:-:S07]  /*1540*/  @P2 FADD.FTZ R143, R143, R18 ;  /* 0x000000128f8f2221 */ /* 0x000fce0000010000 */
.L_x_150:
[----:B------:R-:W-:-:S04]  /*1550*/  F2FP.BF16.F32.PACK_AB R16, RZ, R143 ;  /* 0x0000008fff10723e */ /* 0x000fc800000010ff */
[----:B------:R-:W-:-:S07]  /*1560*/  PRMT R14, R14, 0x5410, R16 ;  /* 0x000054100e0e7816 */ /* 0x000fce0000000010 */
.L_x_151:
        /* <DEDUP_REMOVED lines=8> */
.L_x_153:
[----:B-----5:R-:W-:-:S04]  /*15f0*/  IMAD.U32 R16, R11, 0x10000, RZ ;  /* 0x000100000b107824 */ /* 0x020fc800078e00ff */
[----:B------:R-:W-:Y:S01]  /*1600*/  FADD.FTZ R147, R147, R16 ;  /* 0x0000001093937221 */ /* 0x000fe20000010000 */
[----:B------:R-:W-:Y:S06]  /*1610*/  BRA `(.L_x_154) ;  /* 0x0000000000107947 */ /* 0x000fec0003800000 */
.L_x_152:
[----:B-----5:R-:W-:Y:S01]  /*1620*/  SHF.L.U32 R16, R7, 0x10, RZ ;  /* 0x0000001007107819 */ /* 0x020fe200000006ff */
[----:B------:R-:W-:-:S04]  /*1630*/  @P2 IMAD.U32 R18, R11, 0x10000, RZ ;  /* 0x000100000b122824 */ /* 0x000fc800078e00ff */
[----:B------:R-:W-:-:S04]  /*1640*/  FADD.FTZ R147, R147, R16 ;  /* 0x0000001093937221 */ /* 0x000fc80000010000 */
[----:B------:R-:W-:-:S07]  /*1650*/  @P2 FADD.FTZ R147, R147, R18 ;  /* 0x0000001293932221 */ /* 0x000fce0000010000 */
.L_x_154:
[----:B------:R-:W-:-:S04]  /*1660*/  F2FP.BF16.F32.PACK_AB R16, RZ, R147 ;  /* 0x00000093ff10723e */ /* 0x000fc800000010ff */
[----:B------:R-:W-:-:S07]  /*1670*/  PRMT R15, R16, 0x7610, R15 ;  /* 0x00007610100f7816 */ /* 0x000fce000000000f */
.L_x_155:
[----:B------:R-:W-:Y:S01]  /*1680*/  SHF.L.U32 R149, R19, 0x10, RZ ;  /* 0x0000001013957819 */ /* 0x000fe200000006ff */
[----:B------:R-:W-:Y:S06]  /*1690*/  @P3 BRA `(.L_x_156) ;  /* 0x0000000000243947 */ /* 0x000fec0003800000 */
[----:B------:R-:W-:-:S04]  /*16a0*/  ISETP.NE.U32.AND P4, PT, RZ, UR18, PT ;  /* 0x00000012ff007c0c */ /* 0x000fc8000bf85070 */
[----:B------:R-:W-:-:S13]  /*16b0*/  ISETP.NE.AND.EX P4, PT, RZ, UR19, PT, P4 ;  /* 0x00000013ff007c0c */ /* 0x000fda000bf85340 */
[----:B------:R-:W-:Y:S05]  /*16c0*/  @P4 BRA `(.L_x_157) ;  /* 0x0000000000084947 */ /* 0x000fea0003800000 */
[----:B------:R-:W-:Y:S05]  /*16d0*/  @P0 BRA `(.L_x_158) ;  /* 0x00000000002c0947 */ /* 0x000fea0003800000 */
[----:B------:R-:W-:Y:S05]  /*16e0*/  BRA `(.L_x_159) ;  /* 0x0000000000307947 */ /* 0x000fea0003800000 */
.L_x_157:
[----:B-----5:R-:W-:-:S05]  /*16f0*/  PRMT R16, R11, 0x7632, R16 ;  /* 0x000076320b107816 */ /* 0x020fca0000000010 */
[----:B------:R-:W-:-:S04]  /*1700*/  IMAD.U32 R16, R16, 0x10000, RZ ;  /* 0x0001000010107824 */ /* 0x000fc800078e00ff */
[----:B------:R-:W-:Y:S01]  /*1710*/  FADD.FTZ R149, R149, R16 ;  /* 0x0000001095957221 */ /* 0x000fe20000010000 */
[----:B------:R-:W-:Y:S06]  /*1720*/  BRA `(.L_x_158) ;  /* 0x0000000000187947 */ /* 0x000fec0003800000 */
.L_x_156:
[----:B-----5:R-:W-:Y:S02]  /*1730*/  PRMT R16, R7, 0x7632, R16 ;  /* 0x0000763207107816 */ /* 0x020fe40000000010 */
[----:B------:R-:W-:Y:S02]  /*1740*/  @P2 PRMT R17, R11, 0x7632, R17 ;  /* 0x000076320b112816 */ /* 0x000fe40000000011 */
[----:B------:R-:W-:-:S03]  /*1750*/  SHF.L.U32 R16, R16, 0x10, RZ ;  /* 0x0000001010107819 */ /* 0x000fc600000006ff */
[----:B------:R-:W-:Y:S02]  /*1760*/  @P2 IMAD.U32 R18, R17, 0x10000, RZ ;  /* 0x0001000011122824 */ /* 0x000fe400078e00ff */
[----:B------:R-:W-:-:S04]  /*1770*/  FADD.FTZ R149, R149, R16 ;  /* 0x0000001095957221 */ /* 0x000fc80000010000 */
[----:B------:R-:W-:-:S07]  /*1780*/  @P2 FADD.FTZ R149, R149, R18 ;  /* 0x0000001295952221 */ /* 0x000fce0000010000 */
.L_x_158:
[----:B------:R-:W-:-:S04]  /*1790*/  F2FP.BF16.F32.PACK_AB R16, RZ, R149 ;  /* 0x00000095ff10723e */ /* 0x000fc800000010ff */
[----:B------:R-:W-:-:S07]  /*17a0*/  PRMT R15, R15, 0x5410, R16 ;  /* 0x000054100f0f7816 */ /* 0x000fce0000000010 */
.L_x_159:
[----:B------:R-:W0:Y:S01]  /*17b0*/  @P0 LDC.64 R152, c[0x0][0x238] ;  /* 0x00008e00ff980b82 */ /* 0x000e220000000a00 */
[----:B------:R-:W-:-:S04]  /*17c0*/  IADD3 R145, R25, 0x100, RZ ;  /* 0x0000010019917810 */ /* 0x000fc80007ffe0ff */
[C---:B------:R-:W-:Y:S01]  /*17d0*/  @P2 LEA R22, P6, R145.reuse, UR18, 0x4 ;  /* 0x0000001291162c11 */ /* 0x040fe2000f8c20ff */
[----:B------:R-:W-:-:S03]  /*17e0*/  IMAD.WIDE.U32 R16, R145, 0x10, R2 ;  /* 0x0000001091107825 */ /* 0x000fc600078e0002 */
[----:B------:R-:W-:Y:S02]  /*17f0*/  @P2 LEA.HI.X R23, R145, UR19, RZ, 0x4, P6 ;  /* 0x0000001391172c11 */ /* 0x000fe4000b0f24ff */
[----:B0-----:R-:W-:-:S04]  /*1800*/  @P0 LEA R152, P4, R25, R152, 0x4 ;  /* 0x0000009819980211 */ /* 0x001fc800078820ff */
[----:B------:R-:W-:Y:S02]  /*1810*/  @P0 LEA.HI.X R153, R25, R153, RZ, 0x4, P4 ;  /* 0x0000009919990211 */ /* 0x000fe400020f24ff */
[----:B------:R-:W-:-:S03]  /*1820*/  @P1 LEA R20, P4, R145, UR16, 0x4 ;  /* 0x0000001091141c11 */ /* 0x000fc6000f8820ff */
[----:B------:R0:W-:Y:S01]  /*1830*/  @P0 STG.E.128 desc[UR4][R152.64], R12 ;  /* 0x0000000c98000986 */ /* 0x0001e2000c101d04 */
[----:B------:R-:W-:-:S03]  /*1840*/  @P1 LEA.HI.X R21, R145, UR17, RZ, 0x4, P4 ;  /* 0x0000001191151c11 */ /* 0x000fc6000a0f24ff */
[----:B------:R-:W2:Y:S04]  /*1850*/  LDG.E.128 R16, desc[UR4][R16.64] ;  /* 0x0000000410107981 */ /* 0x000ea8000c1e1d00 */
[----:B-----5:R0:W5:Y:S04]  /*1860*/  @P1 LDG.E.128 R4, desc[UR4][R20.64] ;  /* 0x0000000414041981 */ /* 0x020168000c1e1d00 */
[----:B------:R0:W5:Y:S01]  /*1870*/  @P2 LDG.E.128 R8, desc[UR4][R22.64] ;  /* 0x0000000416082981 */ /* 0x000162000c1e1d00 */
[C---:B--2---:R-:W-:Y:S01]  /*1880*/  IMAD.U32 R151, R16.reuse, 0x10000, RZ ;  /* 0x0001000010977824 */ /* 0x044fe200078e00ff */
[----:B------:R-:W-:Y:S01]  /*1890*/  PRMT R24, R16, 0x7632, R24 ;  /* 0x0000763210187816 */ /* 0x000fe20000000018 */
[----:B0-----:R-:W-:Y:S06]  /*18a0*/  @P3 BRA `(.L_x_160) ;  /* 0x0000000000203947 */ /* 0x001fec0003800000 */
[----:B------:R-:W-:-:S04]  /*18b0*/  ISETP.NE.U32.AND P4, PT, RZ, UR18, PT ;  /* 0x00000012ff007c0c */ /* 0x000fc8000bf85070 */
[----:B------:R-:W-:-:S13]  /*18c0*/  ISETP.NE.AND.EX P4, PT, RZ, UR19, PT, P4 ;  /* 0x00000013ff007c0c */ /* 0x000fda000bf85340 */
[----:B------:R-:W-:Y:S05]  /*18d0*/  @P4 BRA `(.L_x_161) ;  /* 0x0000000000084947 */ /* 0x000fea0003800000 */
[----:B------:R-:W-:Y:S05]  /*18e0*/  @P0 BRA `(.L_x_162) ;  /* 0x0000000000200947 */ /* 0x000fea0003800000 */
[----:B------:R-:W-:Y:S05]  /*18f0*/  BRA `(.L_x_163) ;  /* 0x0000000000247947 */ /* 0x000fea0003800000 */
.L_x_161:
[----:B-----5:R-:W-:-:S05]  /*1900*/  SHF.L.U32 R16, R8, 0x10, RZ ;  /* 0x0000001008107819 */ /* 0x020fca00000006ff */
[----:B------:R-:W-:Y:S01]  /*1910*/  FADD.FTZ R151, R16, R151 ;  /* 0x0000009710977221 */ /* 0x000fe20000010000 */
[----:B------:R-:W-:Y:S06]  /*1920*/  BRA `(.L_x_162) ;  /* 0x0000000000107947 */ /* 0x000fec0003800000 */
.L_x_160:
[----:B-----5:R-:W-:Y:S01]  /*1930*/  IMAD.U32 R16, R4, 0x10000, RZ ;  /* 0x0001000004107824 */ /* 0x020fe200078e00ff */
[----:B------:R-:W-:-:S03]  /*1940*/  @P2 SHF.L.U32 R20, R8, 0x10, RZ ;  /* 0x0000001008142819 */ /* 0x000fc600000006ff */
[----:B------:R-:W-:-:S04]  /*1950*/  FADD.FTZ R151, R16, R151 ;  /* 0x0000009710977221 */ /* 0x000fc80000010000 */
[----:B------:R-:W-:-:S07]  /*1960*/  @P2 FADD.FTZ R151, R20, R151 ;  /* 0x0000009714972221 */ /* 0x000fce0000010000 */
.L_x_162:
[----:B------:R-:W-:-:S04]  /*1970*/  F2FP.BF16.F32.PACK_AB R16, RZ, R151 ;  /* 0x00000097ff10723e */ /* 0x000fc800000010ff */
[----:B------:R-:W-:-:S07]  /*1980*/  PRMT R12, R16, 0x7610, R12 ;  /* 0x00007610100c7816 */ /* 0x000fce000000000c */
.L_x_163:
[----:B------:R-:W-:Y:S01]  /*1990*/  SHF.L.U32 R153, R24, 0x10, RZ ;  /* 0x0000001018997819 */ /* 0x000fe200000006ff */
[----:B------:R-:W-:Y:S06]  /*19a0*/  @P3 BRA `(.L_x_164) ;  /* 0x0000000000243947 */ /* 0x000fec0003800000 */
[----:B------:R-:W-:-:S04]  /*19b0*/  ISETP.NE.U32.AND P4, PT, RZ, UR18, PT ;  /* 0x00000012ff007c0c */ /* 0x000fc8000bf85070 */
[----:B------:R-:W-:-:S13]  /*19c0*/  ISETP.NE.AND.EX P4, PT, RZ, UR19, PT, P4 ;  /* 0x00000013ff007c0c */ /* 0x000fda000bf85340 */
[----:B------:R-:W-:Y:S05]  /*19d0*/  @P4 BRA `(.L_x_165) ;  /* 0x0000000000084947 */ /* 0x000fea0003800000 */
[----:B------:R-:W-:Y:S05]  /*19e0*/  @P0 BRA `(.L_x_166) ;  /* 0x00000000002c0947 */ /* 0x000fea0003800000 */
[----:B------:R-:W-:Y:S05]  /*19f0*/  BRA `(.L_x_167) ;  /* 0x0000000000307947 */ /* 0x000fea0003800000 */
.L_x_165:
[----:B-----5:R-:W-:-:S05]  /*1a00*/  PRMT R16, R8, 0x7632, R16 ;  /* 0x0000763208107816 */ /* 0x020fca0000000010 */
[----:B------:R-:W-:-:S04]  /*1a10*/  IMAD.U32 R16, R16, 0x10000, RZ ;  /* 0x0001000010107824 */ /* 0x000fc800078e00ff */
[----:B------:R-:W-:Y:S01]  /*1a20*/  FADD.FTZ R153, R153, R16 ;  /* 0x0000001099997221 */ /* 0x000fe20000010000 */
[----:B------:R-:W-:Y:S06]  /*1a30*/  BRA `(.L_x_166) ;  /* 0x0000000000187947 */ /* 0x000fec0003800000 */
.L_x_164:
[----:B-----5:R-:W-:Y:S02]  /*1a40*/  PRMT R16, R4, 0x7632, R16 ;  /* 0x0000763204107816 */ /* 0x020fe40000000010 */
[----:B------:R-:W-:Y:S02]  /*1a50*/  @P2 PRMT R20, R8, 0x7632, R20 ;  /* 0x0000763208142816 */ /* 0x000fe40000000014 */
[----:B------:R-:W-:Y:S02]  /*1a60*/  SHF.L.U32 R16, R16, 0x10, RZ ;  /* 0x0000001010107819 */ /* 0x000fe400000006ff */
[----:B------:R-:W-:-:S03]  /*1a70*/  @P2 SHF.L.U32 R20, R20, 0x10, RZ ;  /* 0x0000001014142819 */ /* 0x000fc600000006ff */
[----:B------:R-:W-:-:S04]  /*1a80*/  FADD.FTZ R153, R153, R16 ;  /* 0x0000001099997221 */ /* 0x000fc80000010000 */
[----:B------:R-:W-:-:S07]  /*1a90*/  @P2 FADD.FTZ R153, R153, R20 ;  /* 0x0000001499992221 */ /* 0x000fce0000010000 */
.L_x_166:
[----:B------:R-:W-:-:S04]  /*1aa0*/  F2FP.BF16.F32.PACK_AB R16, RZ, R153 ;  /* 0x00000099ff10723e */ /* 0x000fc800000010ff */
[----:B------:R-:W-:-:S07]  /*1ab0*/  PRMT R12, R12, 0x5410, R16 ;  /* 0x000054100c0c7816 */ /* 0x000fce0000000010 */
.L_x_167:
        /* <DEDUP_REMOVED lines=8> */
.L_x_169:
[----:B-----5:R-:W-:-:S05]  /*1b40*/  SHF.L.U32 R16, R9, 0x10, RZ ;  /* 0x0000001009107819 */ /* 0x020fca00000006ff */
[----:B------:R-:W-:Y:S01]  /*1b50*/  FADD.FTZ R155, R16, R155 ;  /* 0x0000009b109b7221 */ /* 0x000fe20000010000 */
[----:B------:R-:W-:Y:S06]  /*1b60*/  BRA `(.L_x_170) ;  /* 0x0000000000107947 */ /* 0x000fec0003800000 */
.L_x_168:
[----:B-----5:R-:W-:Y:S01]  /*1b70*/  SHF.L.U32 R16, R5, 0x10, RZ ;  /* 0x0000001005107819 */ /* 0x020fe200000006ff */
[----:B------:R-:W-:-:S04]  /*1b80*/  @P2 IMAD.U32 R20, R9, 0x10000, RZ ;  /* 0x0001000009142824 */ /* 0x000fc800078e00ff */
[----:B------:R-:W-:-:S04]  /*1b90*/  FADD.FTZ R155, R16, R155 ;  /* 0x0000009b109b7221 */ /* 0x000fc80000010000 */
[----:B------:R-:W-:-:S07]  /*1ba0*/  @P2 FADD.FTZ R155, R20, R155 ;  /* 0x0000009b149b2221 */ /* 0x000fce0000010000 */
.L_x_170:
[----:B------:R-:W-:-:S04]  /*1bb0*/  F2FP.BF16.F32.PACK_AB R16, RZ, R155 ;  /* 0x0000009bff10723e */ /* 0x000fc800000010ff */
[----:B------:R-:W-:-:S07]  /*1bc0*/  PRMT R13, R16, 0x7610, R13 ;  /* 0x00007610100d7816 */ /* 0x000fce000000000d */
.L_x_171:
[----:B------:R-:W-:Y:S01]  /*1bd0*/  SHF.L.U32 R157, R17, 0x10, RZ ;  /* 0x00000010119d7819 */ /* 0x000fe200000006ff */
[----:B------:R-:W-:Y:S06]  /*1be0*/  @P3 BRA `(.L_x_172) ;  /* 0x0000000000243947 */ /* 0x000fec0003800000 */
[----:B------:R-:W-:-:S04]  /*1bf0*/  ISETP.NE.U32.AND P4, PT, RZ, UR18, PT ;  /* 0x00000012ff007c0c */ /* 0x000fc8000bf85070 */
[----:B------:R-:W-:-:S13]  /*1c00*/  ISETP.NE.AND.EX P4, PT, RZ, UR19, PT, P4 ;  /* 0x00000013ff007c0c */ /* 0x000fda000bf85340 */
[----:B------:R-:W-:Y:S05]  /*1c10*/  @P4 BRA `(.L_x_173) ;  /* 0x0000000000084947 */ /* 0x000fea0003800000 */
[----:B------:R-:W-:Y:S05]  /*1c20*/  @P0 BRA `(.L_x_174) ;  /* 0x00000000002c0947 */ /* 0x000fea0003800000 */
[----:B------:R-:W-:Y:S05]  /*1c30*/  BRA `(.L_x_175) ;  /* 0x0000000000307947 */ /* 0x000fea0003800000 */
.L_x_173:
[----:B-----5:R-:W-:-:S04]  /*1c40*/  PRMT R16, R9, 0x7632, R16 ;  /* 0x0000763209107816 */ /* 0x020fc80000000010 */
[----:B------:R-:W-:-:S05]  /*1c50*/  SHF.L.U32 R16, R16, 0x10, RZ ;  /* 0x0000001010107819 */ /* 0x000fca00000006ff */
[----:B------:R-:W-:Y:S01]  /*1c60*/  FADD.FTZ R157, R157, R16 ;  /* 0x000000109d9d7221 */ /* 0x000fe20000010000 */
[----:B------:R-:W-:Y:S06]  /*1c70*/  BRA `(.L_x_174) ;  /* 0x0000000000187947 */ /* 0x000fec0003800000 */
.L_x_172:
[----:B-----5:R-:W-:Y:S02]  /*1c80*/  PRMT R16, R5, 0x7632, R16 ;  /* 0x0000763205107816 */ /* 0x020fe40000000010 */
[----:B------:R-:W-:-:S03]  /*1c90*/  @P2 PRMT R17, R9, 0x7632, R17 ;  /* 0x0000763209112816 */ /* 0x000fc60000000011 */
[----:B------:R-:W-:Y:S01]  /*1ca0*/  IMAD.U32 R16, R16, 0x10000, RZ ;  /* 0x0001000010107824 */ /* 0x000fe200078e00ff */
[----:B------:R-:W-:-:S03]  /*1cb0*/  @P2 SHF.L.U32 R20, R17, 0x10, RZ ;  /* 0x0000001011142819 */ /* 0x000fc600000006ff */
[----:B------:R-:W-:-:S04]  /*1cc0*/  FADD.FTZ R157, R157, R16 ;  /* 0x000000109d9d7221 */ /* 0x000fc80000010000 */
[----:B------:R-:W-:-:S07]  /*1cd0*/  @P2 FADD.FTZ R157, R157, R20 ;  /* 0x000000149d9d2221 */ /* 0x000fce0000010000 */
.L_x_174:
[----:B------:R-:W-:-:S04]  /*1ce0*/  F2FP.BF16.F32.PACK_AB R16, RZ, R157 ;  /* 0x0000009dff10723e */ /* 0x000fc800000010ff */
[----:B------:R-:W-:-:S07]  /*1cf0*/  PRMT R13, R13, 0x5410, R16 ;  /* 0x000054100d0d7816 */ /* 0x000fce0000000010 */
.L_x_175:
        /* <DEDUP_REMOVED lines=8> */
.L_x_177:
[----:B-----5:R-:W-:-:S04]  /*1d80*/  IMAD.U32 R16, R10, 0x10000, RZ ;  /* 0x000100000a107824 */ /* 0x020fc800078e00ff */
[----:B------:R-:W-:Y:S01]  /*1d90*/  FADD.FTZ R161, R16, R161 ;  /* 0x000000a110a17221 */ /* 0x000fe20000010000 */
[----:B------:R-:W-:Y:S06]  /*1da0*/  BRA `(.L_x_178) ;  /* 0x0000000000107947 */ /* 0x000fec0003800000 */
.L_x_176:
[----:B-----5:R-:W-:Y:S02]  /*1db0*/  SHF.L.U32 R16, R6, 0x10, RZ ;  /* 0x0000001006107819 */ /* 0x020fe400000006ff */
[----:B------:R-:W-:-:S03]  /*1dc0*/  @P2 SHF.L.U32 R20, R10, 0x10, RZ ;  /* 0x000000100a142819 */ /* 0x000fc600000006ff */
[----:B------:R-:W-:-:S04]  /*1dd0*/  FADD.FTZ R161, R16, R161 ;  /* 0x000000a110a17221 */ /* 0x000fc80000010000 */
[----:B------:R-:W-:-:S07]  /*1de0*/  @P2 FADD.FTZ R161, R20, R161 ;  /* 0x000000a114a12221 */ /* 0x000fce0000010000 */
.L_x_178:
[----:B------:R-:W-:-:S04]  /*1df0*/  F2FP.BF16.F32.PACK_AB R16, RZ, R161 ;  /* 0x000000a1ff10723e */ /* 0x000fc800000010ff */
[----:B------:R-:W-:-:S07]  /*1e00*/  PRMT R14, R16, 0x7610, R14 ;  /* 0x00007610100e7816 */ /* 0x000fce000000000e */
.L_x_179:
[----:B------:R-:W-:Y:S01]  /*1e10*/  IMAD.U32 R163, R18, 0x10000, RZ ;  /* 0x0001000012a37824 */ /* 0x000fe200078e00ff */
[----:B------:R-:W-:Y:S06]  /*1e20*/  @P3 BRA `(.L_x_180) ;  /* 0x0000000000243947 */ /* 0x000fec0003800000 */
[----:B------:R-:W-:-:S04]  /*1e30*/  ISETP.NE.U32.AND P4, PT, RZ, UR18, PT ;  /* 0x00000012ff007c0c */ /* 0x000fc8000bf85070 */
[----:B------:R-:W-:-:S13]  /*1e40*/  ISETP.NE.AND.EX P4, PT, RZ, UR19, PT, P4 ;  /* 0x00000013ff007c0c */ /* 0x000fda000bf85340 */
[----:B------:R-:W-:Y:S05]  /*1e50*/  @P4 BRA `(.L_x_181) ;  /* 0x0000000000084947 */ /* 0x000fea0003800000 */
[----:B------:R-:W-:Y:S05]  /*1e60*/  @P0 BRA `(.L_x_182) ;  /* 0x00000000002c0947 */ /* 0x000fea0003800000 */
[----:B------:R-:W-:Y:S05]  /*1e70*/  BRA `(.L_x_183) ;  /* 0x0000000000307947 */ /* 0x000fea0003800000 */
.L_x_181:
[----:B-----5:R-:W-:-:S04]  /*1e80*/  PRMT R16, R10, 0x7632, R16 ;  /* 0x000076320a107816 */ /* 0x020fc80000000010 */
[----:B------:R-:W-:-:S05]  /*1e90*/  SHF.L.U32 R16, R16, 0x10, RZ ;  /* 0x0000001010107819 */ /* 0x000fca00000006ff */
[----:B------:R-:W-:Y:S01]  /*1ea0*/  FADD.FTZ R163, R163, R16 ;  /* 0x00000010a3a37221 */ /* 0x000fe20000010000 */
[----:B------:R-:W-:Y:S06]  /*1eb0*/  BRA `(.L_x_182) ;  /* 0x0000000000187947 */ /* 0x000fec0003800000 */
.L_x_180:
[----:B-----5:R-:W-:Y:S02]  /*1ec0*/  PRMT R16, R6, 0x7632, R16 ;  /* 0x0000763206107816 */ /* 0x020fe40000000010 */
[----:B------:R-:W-:Y:S02]  /*1ed0*/  @P2 PRMT R17, R10, 0x7632, R17 ;  /* 0x000076320a112816 */ /* 0x000fe40000000011 */
[----:B------:R-:W-:-:S03]  /*1ee0*/  SHF.L.U32 R16, R16, 0x10, RZ ;  /* 0x0000001010107819 */ /* 0x000fc600000006ff */
[----:B------:R-:W-:Y:S02]  /*1ef0*/  @P2 IMAD.U32 R18, R17, 0x10000, RZ ;  /* 0x0001000011122824 */ /* 0x000fe400078e00ff */
[----:B------:R-:W-:-:S04]  /*1f00*/  FADD.FTZ R163, R163, R16 ;  /* 0x00000010a3a37221 */ /* 0x000fc80000010000 */
[----:B------:R-:W-:-:S07]  /*1f10*/  @P2 FADD.FTZ R163, R163, R18 ;  /* 0x00000012a3a32221 */ /* 0x000fce0000010000 */
.L_x_182:
[----:B------:R-:W-:-:S04]  /*1f20*/  F2FP.BF16.F32.PACK_AB R16, RZ, R163 ;  /* 0x000000a3ff10723e */ /* 0x000fc800000010ff */
[----:B------:R-:W-:-:S07]  /*1f30*/  PRMT R14, R14, 0x5410, R16 ;  /* 0x000054100e0e7816 */ /* 0x000fce0000000010 */
.L_x_183:
        /* <DEDUP_REMOVED lines=8> */
.L_x_185:
[----:B-----5:R-:W-:-:S05]  /*1fc0*/  SHF.L.U32 R16, R11, 0x10, RZ ;  /* 0x000000100b107819 */ /* 0x020fca00000006ff */
[----:B------:R-:W-:Y:S01]  /*1fd0*/  FADD.FTZ R165, R16, R165 ;  /* 0x000000a510a57221 */ /* 0x000fe20000010000 */
[----:B------:R-:W-:Y:S06]  /*1fe0*/  BRA `(.L_x_186) ;  /* 0x0000000000107947 */ /* 0x000fec0003800000 */
.L_x_184:
[----:B-----5:R-:W-:Y:S01]  /*1ff0*/  IMAD.U32 R16, R7, 0x10000, RZ ;  /* 0x0001000007107824 */ /* 0x020fe200078e00ff */
[----:B------:R-:W-:-:S03]  /*2000*/  @P2 SHF.L.U32 R18, R11, 0x10, RZ ;  /* 0x000000100b122819 */ /* 0x000fc600000006ff */
[----:B------:R-:W-:-:S04]  /*2010*/  FADD.FTZ R165, R16, R165 ;  /* 0x000000a510a57221 */ /* 0x000fc80000010000 */
[----:B------:R-:W-:-:S07]  /*2020*/  @P2 FADD.FTZ R165, R18, R165 ;  /* 0x000000a512a52221 */ /* 0x000fce0000010000 */
.L_x_186:
[----:B------:R-:W-:-:S04]  /*2030*/  F2FP.BF16.F32.PACK_AB R16, RZ, R165 ;  /* 0x000000a5ff10723e */ /* 0x000fc800000010ff */
[----:B------:R-:W-:-:S07]  /*2040*/  PRMT R15, R16, 0x7610, R15 ;  /* 0x00007610100f7816 */ /* 0x000fce000000000f */
.L_x_187:
[----:B------:R-:W-:Y:S01]  /*2050*/  SHF.L.U32 R167, R19, 0x10, RZ ;  /* 0x0000001013a77819 */ /* 0x000fe200000006ff */
[----:B------:R-:W-:Y:S06]  /*2060*/  @P3 BRA `(.L_x_188) ;  /* 0x0000000000243947 */ /* 0x000fec0003800000 */
[----:B------:R-:W-:-:S04]  /*2070*/  ISETP.NE.U32.AND P4, PT, RZ, UR18, PT ;  /* 0x00000012ff007c0c */ /* 0x000fc8000bf85070 */
[----:B------:R-:W-:-:S13]  /*2080*/  ISETP.NE.AND.EX P4, PT, RZ, UR19, PT, P4 ;  /* 0x00000013ff007c0c */ /* 0x000fda000bf85340 */
[----:B------:R-:W-:Y:S05]  /*2090*/  @P4 BRA `(.L_x_189) ;  /* 0x0000000000084947 */ /* 0x000fea0003800000 */
[----:B------:R-:W-:Y:S05]  /*20a0*/  @P0 BRA `(.L_x_190) ;  /* 0x00000000002c0947 */ /* 0x000fea0003800000 */
[----:B------:R-:W-:Y:S05]  /*20b0*/  BRA `(.L_x_191) ;  /* 0x0000000000307947 */ /* 0x000fea0003800000 */
.L_x_189:
[----:B-----5:R-:W-:-:S05]  /*20c0*/  PRMT R16, R11, 0x7632, R16 ;  /* 0x000076320b107816 */ /* 0x020fca0000000010 */
[----:B------:R-:W-:-:S04]  /*20d0*/  IMAD.U32 R16, R16, 0x10000, RZ ;  /* 0x0001000010107824 */ /* 0x000fc800078e00ff */
[----:B------:R-:W-:Y:S01]  /*20e0*/  FADD.FTZ R167, R167, R16 ;  /* 0x00000010a7a77221 */ /* 0x000fe20000010000 */
[----:B------:R-:W-:Y:S06]  /*20f0*/  BRA `(.L_x_190) ;  /* 0x0000000000187947 */ /* 0x000fec0003800000 */
.L_x_188:
[----:B-----5:R-:W-:Y:S02]  /*2100*/  PRMT R16, R7, 0x7632, R16 ;  /* 0x0000763207107816 */ /* 0x020fe40000000010 */
[----:B------:R-:W-:Y:S02]  /*2110*/  @P2 PRMT R17, R11, 0x7632, R17 ;  /* 0x000076320b112816 */ /* 0x000fe40000000011 */
[----:B------:R-:W-:Y:S02]  /*2120*/  SHF.L.U32 R16, R16, 0x10, RZ ;  /* 0x0000001010107819 */ /* 0x000fe400000006ff */
[----:B------:R-:W-:-:S03]  /*2130*/  @P2 SHF.L.U32 R18, R17, 0x10, RZ ;  /* 0x0000001011122819 */ /* 0x000fc600000006ff */
[----:B------:R-:W-:-:S04]  /*2140*/  FADD.FTZ R167, R167, R16 ;  /* 0x00000010a7a77221 */ /* 0x000fc80000010000 */
[----:B------:R-:W-:-:S07]  /*2150*/  @P2 FADD.FTZ R167, R167, R18 ;  /* 0x00000012a7a72221 */ /* 0x000fce0000010000 */
.L_x_190:
[----:B------:R-:W-:-:S04]  /*2160*/  F2FP.BF16.F32.PACK_AB R16, RZ, R167 ;  /* 0x000000a7ff10723e */ /* 0x000fc800000010ff */
[----:B------:R-:W-:-:S07]  /*2170*/  PRMT R15, R15, 0x5410, R16 ;  /* 0x000054100f0f7816 */ /* 0x000fce0000000010 */
.L_x_191:
[----:B------:R-:W0:Y:S01]  /*2180*/  @P0 LDC.64 R20, c[0x0][0x238] ;  /* 0x00008e00ff140b82 */ /* 0x000e220000000a00 */
[----:B------:R-:W-:-:S04]  /*2190*/  VIADD R159, R25, 0x200 ;  /* 0x00000200199f7836 */ /* 0x000fc80000000000 */
[C---:B------:R-:W-:Y:S01]  /*21a0*/  IMAD.WIDE.U32 R16, R159.reuse, 0x10, R2 ;  /* 0x000000109f107825 */ /* 0x040fe200078e0002 */
[----:B------:R-:W-:-:S04]  /*21b0*/  @P2 LEA R22, P6, R159, UR18, 0x4 ;  /* 0x000000129f162c11 */ /* 0x000fc8000f8c20ff */
        /* <DEDUP_REMOVED lines=9> */
[C---:B--2---:R-:W-:Y:S02]  /*2250*/  SHF.L.U32 R169, R16.reuse, 0x10, RZ ;  /* 0x0000001010a97819 */ /* 0x044fe400000006ff */
[----:B------:R-:W-:Y:S01]  /*2260*/  PRMT R24, R16, 0x7632, R24 ;  /* 0x0000763210187816 */ /* 0x000fe20000000018 */
[----:B0-----:R-:W-:Y:S06]  /*2270*/  @P3 BRA `(.L_x_192) ;  /* 0x0000000000203947 */ /* 0x001fec0003800000 */
[----:B------:R-:W-:-:S04]  /*2280*/  ISETP.NE.U32.AND P4, PT, RZ, UR18, PT ;  /* 0x00000012ff007c0c */ /* 0x000fc8000bf85070 */
[----:B------:R-:W-:-:S13]  /*2290*/  ISETP.NE.AND.EX P4, PT, RZ, UR19, PT, P4 ;  /* 0x00000013ff007c0c */ /* 0x000fda000bf85340 */
[----:B------:R-:W-:Y:S05]  /*22a0*/  @P4 BRA `(.L_x_193) ;  /* 0x0000000000084947 */ /* 0x000fea0003800000 */
[----:B------:R-:W-:Y:S05]  /*22b0*/  @P0 BRA `(.L_x_194) ;  /* 0x0000000000200947 */ /* 0x000fea0003800000 */
[----:B------:R-:W-:Y:S05]  /*22c0*/  BRA `(.L_x_195) ;  /* 0x0000000000247947 */ /* 0x000fea0003800000 */
.L_x_193:
[----:B-----5:R-:W-:-:S05]  /*22d0*/  SHF.L.U32 R2, R8, 0x10, RZ ;  /* 0x0000001008027819 */ /* 0x020fca00000006ff */
[----:B------:R-:W-:Y:S01]  /*22e0*/  FADD.FTZ R169, R2, R169 ;  /* 0x000000a902a97221 */ /* 0x000fe20000010000 */
[----:B------:R-:W-:Y:S06]  /*22f0*/  BRA `(.L_x_194) ;  /* 0x0000000000107947 */ /* 0x000fec0003800000 */
.L_x_192:
[----:B-----5:R-:W-:Y:S01]  /*2300*/  IMAD.U32 R2, R4, 0x10000, RZ ;  /* 0x0001000004027824 */ /* 0x020fe200078e00ff */
[----:B------:R-:W-:-:S03]  /*2310*/  @P2 SHF.L.U32 R16, R8, 0x10, RZ ;  /* 0x0000001008102819 */ /* 0x000fc600000006ff */
[----:B------:R-:W-:-:S04]  /*2320*/  FADD.FTZ R169, R2, R169 ;  /* 0x000000a902a97221 */ /* 0x000fc80000010000 */
[----:B------:R-:W-:-:S07]  /*2330*/  @P2 FADD.FTZ R169, R16, R169 ;  /* 0x000000a910a92221 */ /* 0x000fce0000010000 */
.L_x_194:
[----:B------:R-:W-:-:S04]  /*2340*/  F2FP.BF16.F32.PACK_AB R2, RZ, R169 ;  /* 0x000000a9ff02723e */ /* 0x000fc800000010ff */
[----:B------:R-:W-:-:S07]  /*2350*/  PRMT R12, R2, 0x7610, R12 ;  /* 0x00007610020c7816 */ /* 0x000fce000000000c */
.L_x_195:
[----:B------:R-:W-:Y:S01]  /*2360*/  SHF.L.U32 R21, R24, 0x10, RZ ;  /* 0x0000001018157819 */ /* 0x000fe200000006ff */
[----:B------:R-:W-:Y:S06]  /*2370*/  @P3 BRA `(.L_x_196) ;  /* 0x0000000000243947 */ /* 0x000fec0003800000 */
[----:B------:R-:W-:-:S04]  /*2380*/  ISETP.NE.U32.AND P4, PT, RZ, UR18, PT ;  /* 0x00000012ff007c0c */ /* 0x000fc8000bf85070 */
[----:B------:R-:W-:-:S13]  /*2390*/  ISETP.NE.AND.EX P4, PT, RZ, UR19, PT, P4 ;  /* 0x00000013ff007c0c */ /* 0x000fda000bf85340 */
[----:B------:R-:W-:Y:S05]  /*23a0*/  @P4 BRA `(.L_x_197) ;  /* 0x0000000000084947 */ /* 0x000fea0003800000 */
[----:B------:R-:W-:Y:S05]  /*23b0*/  @P0 BRA `(.L_x_198) ;  /* 0x00000000002c0947 */ /* 0x000fea0003800000 */
[----:B------:R-:W-:Y:S05]  /*23c0*/  BRA `(.L_x_199) ;  /* 0x0000000000307947 */ /* 0x000fea0003800000 */
.L_x_197:
[----:B-----5:R-:W-:-:S05]  /*23d0*/  PRMT R2, R8, 0x7632, R2 ;  /* 0x0000763208027816 */ /* 0x020fca0000000002 */
[----:B------:R-:W-:-:S04]  /*23e0*/  IMAD.U32 R2, R2, 0x10000, RZ ;  /* 0x0001000002027824 */ /* 0x000fc800078e00ff */
[----:B------:R-:W-:Y:S01]  /*23f0*/  FADD.FTZ R21, R21, R2 ;  /* 0x0000000215157221 */ /* 0x000fe20000010000 */
[----:B------:R-:W-:Y:S06]  /*2400*/  BRA `(.L_x_198) ;  /* 0x0000000000187947 */ /* 0x000fec0003800000 */
.L_x_196:
[----:B-----5:R-:W-:Y:S02]  /*2410*/  PRMT R2, R4, 0x7632, R2 ;  /* 0x0000763204027816 */ /* 0x020fe40000000002 */
[----:B------:R-:W-:Y:S02]  /*2420*/  @P2 PRMT R3, R8, 0x7632, R3 ;  /* 0x0000763208032816 */ /* 0x000fe40000000003 */
[----:B------:R-:W-:Y:S02]  /*2430*/  SHF.L.U32 R2, R2, 0x10, RZ ;  /* 0x0000001002027819 */ /* 0x000fe400000006ff */
[----:B------:R-:W-:-:S03]  /*2440*/  @P2 SHF.L.U32 R16, R3, 0x10, RZ ;  /* 0x0000001003102819 */ /* 0x000fc600000006ff */
[----:B------:R-:W-:-:S04]  /*2450*/  FADD.FTZ R21, R21, R2 ;  /* 0x0000000215157221 */ /* 0x000fc80000010000 */
[----:B------:R-:W-:-:S07]  /*2460*/  @P2 FADD.FTZ R21, R21, R16 ;  /* 0x0000001015152221 */ /* 0x000fce0000010000 */
.L_x_198:
[----:B------:R-:W-:-:S04]  /*2470*/  F2FP.BF16.F32.PACK_AB R2, RZ, R21 ;  /* 0x00000015ff02723e */ /* 0x000fc800000010ff */
[----:B------:R-:W-:-:S07]  /*2480*/  PRMT R12, R12, 0x5410, R2 ;  /* 0x000054100c0c7816 */ /* 0x000fce0000000002 */
.L_x_199:
        /* <DEDUP_REMOVED lines=8> */
.L_x_201:
[----:B-----5:R-:W-:-:S05]  /*2510*/  SHF.L.U32 R2, R9, 0x10, RZ ;  /* 0x0000001009027819 */ /* 0x020fca00000006ff */
[----:B------:R-:W-:Y:S01]  /*2520*/  FADD.FTZ R23, R2, R23 ;  /* 0x0000001702177221 */ /* 0x000fe20000010000 */
[----:B------:R-:W-:Y:S06]  /*2530*/  BRA `(.L_x_202) ;  /* 0x0000000000107947 */ /* 0x000fec0003800000 */
.L_x_200:
[----:B-----5:R-:W-:Y:S01]  /*2540*/  SHF.L.U32 R2, R5, 0x10, RZ ;  /* 0x0000001005027819 */ /* 0x020fe200000006ff */
[----:B------:R-:W-:-:S04]  /*2550*/  @P2 IMAD.U32 R16, R9, 0x10000, RZ ;  /* 0x0001000009102824 */ /* 0x000fc800078e00ff */
[----:B------:R-:W-:-:S04]  /*2560*/  FADD.FTZ R23, R2, R23 ;  /* 0x0000001702177221 */ /* 0x000fc80000010000 */
[----:B------:R-:W-:-:S07]  /*2570*/  @P2 FADD.FTZ R23, R16, R23 ;  /* 0x0000001710172221 */ /* 0x000fce0000010000 */
.L_x_202:
[----:B------:R-:W-:-:S04]  /*2580*/  F2FP.BF16.F32.PACK_AB R2, RZ, R23 ;  /* 0x00000017ff02723e */ /* 0x000fc800000010ff */
[----:B------:R-:W-:-:S07]  /*2590*/  PRMT R13, R2, 0x7610, R13 ;  /* 0x00007610020d7816 */ /* 0x000fce000000000d */
.L_x_203:
[----:B------:R-:W-:Y:S01]  /*25a0*/  SHF.L.U32 R171, R17, 0x10, RZ ;  /* 0x0000001011ab7819 */ /* 0x000fe200000006ff */
[----:B------:R-:W-:Y:S06]  /*25b0*/  @P3 BRA `(.L_x_204) ;  /* 0x0000000000243947 */ /* 0x000fec0003800000 */
[----:B------:R-:W-:-:S04]  /*25c0*/  ISETP.NE.U32.AND P4, PT, RZ, UR18, PT ;  /* 0x00000012ff007c0c */ /* 0x000fc8000bf85070 */
[----:B------:R-:W-:-:S13]  /*25d0*/  ISETP.NE.AND.EX P4, PT, RZ, UR19, PT, P4 ;  /* 0x00000013ff007c0c */ /* 0x000fda000bf85340 */
[----:B------:R-:W-:Y:S05]  /*25e0*/  @P4 BRA `(.L_x_205) ;  /* 0x0000000000084947 */ /* 0x000fea0003800000 */
[----:B------:R-:W-:Y:S05]  /*25f0*/  @P0 BRA `(.L_x_206) ;  /* 0x00000000002c0947 */ /* 0x000fea0003800000 */
[----:B------:R-:W-:Y:S05]  /*2600*/  BRA `(.L_x_207) ;  /* 0x0000000000307947 */ /* 0x000fea0003800000 */
.L_x_205:
[----:B-----5:R-:W-:-:S04]  /*2610*/  PRMT R2, R9, 0x7632, R2 ;  /* 0x0000763209027816 */ /* 0x020fc80000000002 */
[----:B------:R-:W-:-:S05]  /*2620*/  SHF.L.U32 R2, R2, 0x10, RZ ;  /* 0x0000001002027819 */ /* 0x000fca00000006ff */
[----:B------:R-:W-:Y:S01]  /*2630*/  FADD.FTZ R171, R171, R2 ;  /* 0x00000002abab7221 */ /* 0x000fe20000010000 */
[----:B------:R-:W-:Y:S06]  /*2640*/  BRA `(.L_x_206) ;  /* 0x0000000000187947 */ /* 0x000fec0003800000 */
.L_x_204:
[----:B-----5:R-:W-:Y:S02]  /*2650*/  PRMT R2, R5, 0x7632, R2 ;  /* 0x0000763205027816 */ /* 0x020fe40000000002 */
[----:B------:R-:W-:-:S03]  /*2660*/  @P2 PRMT R3, R9, 0x7632, R3 ;  /* 0x0000763209032816 */ /* 0x000fc60000000003 */
[----:B------:R-:W-:Y:S01]  /*2670*/  IMAD.U32 R2, R2, 0x10000, RZ ;  /* 0x0001000002027824 */ /* 0x000fe200078e00ff */
[----:B------:R-:W-:-:S03]  /*2680*/  @P2 SHF.L.U32 R16, R3, 0x10, RZ ;  /* 0x0000001003102819 */ /* 0x000fc600000006ff */
[----:B------:R-:W-:-:S04]  /*2690*/  FADD.FTZ R171, R171, R2 ;  /* 0x00000002abab7221 */ /* 0x000fc80000010000 */
[----:B------:R-:W-:-:S07]  /*26a0*/  @P2 FADD.FTZ R171, R171, R16 ;  /* 0x00000010abab2221 */ /* 0x000fce0000010000 */
.L_x_206:
[----:B------:R-:W-:-:S04]  /*26b0*/  F2FP.BF16.F32.PACK_AB R2, RZ, R171 ;  /* 0x000000abff02723e */ /* 0x000fc800000010ff */
[----:B------:R-:W-:-:S07]  /*26c0*/  PRMT R13, R13, 0x5410, R2 ;  /* 0x000054100d0d7816 */ /* 0x000fce0000000002 */
.L_x_207:
        /* <DEDUP_REMOVED lines=8> */
.L_x_209:
[----:B-----5:R-:W-:-:S04]  /*2750*/  IMAD.U32 R2, R10, 0x10000, RZ ;  /* 0x000100000a027824 */ /* 0x020fc800078e00ff */
[----:B------:R-:W-:Y:S01]  /*2760*/  FADD.FTZ R173, R2, R173 ;  /* 0x000000ad02ad7221 */ /* 0x000fe20000010000 */
[----:B------:R-:W-:Y:S06]  /*2770*/  BRA `(.L_x_210) ;  /* 0x0000000000107947 */ /* 0x000fec0003800000 */
.L_x_208:
[----:B-----5:R-:W-:Y:S02]  /*2780*/  SHF.L.U32 R2, R6, 0x10, RZ ;  /* 0x0000001006027819 */ /* 0x020fe400000006ff */
[----:B------:R-:W-:-:S03]  /*2790*/  @P2 SHF.L.U32 R16, R10, 0x10, RZ ;  /* 0x000000100a102819 */ /* 0x000fc600000006ff */
[----:B------:R-:W-:-:S04]  /*27a0*/  FADD.FTZ R173, R2, R173 ;  /* 0x000000ad02ad7221 */ /* 0x000fc80000010000 */
[----:B------:R-:W-:-:S07]  /*27b0*/  @P2 FADD.FTZ R173, R16, R173 ;  /* 0x000000ad10ad2221 */ /* 0x000fce0000010000 */
.L_x_210:
[----:B------:R-:W-:-:S04]  /*27c0*/  F2FP.BF16.F32.PACK_AB R2, RZ, R173 ;  /* 0x000000adff02723e */ /* 0x000fc800000010ff */
[----:B------:R-:W-:-:S07]  /*27d0*/  PRMT R14, R2, 0x7610, R14 ;  /* 0x00007610020e7816 */ /* 0x000fce000000000e */
.L_x_211:
[----:B------:R-:W-:Y:S01]  /*27e0*/  IMAD.U32 R175, R18, 0x10000, RZ ;  /* 0x0001000012af7824 */ /* 0x000fe200078e00ff */
[----:B------:R-:W-:Y:S06]  /*27f0*/  @P3 BRA `(.L_x_212) ;  /* 0x0000000000243947 */ /* 0x000fec0003800000 */
[----:B------:R-:W-:-:S04]  /*2800*/  ISETP.NE.U32.AND P4, PT, RZ, UR18, PT ;  /* 0x00000012ff007c0c */ /* 0x000fc8000bf85070 */
[----:B------:R-:W-:-:S13]  /*2810*/  ISETP.NE.AND.EX P4, PT, RZ, UR19, PT, P4 ;  /* 0x00000013ff007c0c */ /* 0x000fda000bf85340 */
[----:B------:R-:W-:Y:S05]  /*2820*/  @P4 BRA `(.L_x_213) ;  /* 0x0000000000084947 */ /* 0x000fea0003800000 */
[----:B------:R-:W-:Y:S05]  /*2830*/  @P0 BRA `(.L_x_214) ;  /* 0x00000000002c0947 */ /* 0x000fea0003800000 */
[----:B------:R-:W-:Y:S05]  /*2840*/  BRA `(.L_x_215) ;  /* 0x0000000000307947 */ /* 0x000fea0003800000 */
.L_x_213:
[----:B-----5:R-:W-:-:S04]  /*2850*/  PRMT R2, R10, 0x7632, R2 ;  /* 0x000076320a027816 */ /* 0x020fc80000000002 */
[----:B------:R-:W-:-:S05]  /*2860*/  SHF.L.U32 R2, R2, 0x10, RZ ;  /* 0x0000001002027819 */ /* 0x000fca00000006ff */
[----:B------:R-:W-:Y:S01]  /*2870*/  FADD.FTZ R175, R175, R2 ;  /* 0x00000002afaf7221 */ /* 0x000fe20000010000 */
[----:B------:R-:W-:Y:S06]  /*2880*/  BRA `(.L_x_214) ;  /* 0x0000000000187947 */ /* 0x000fec0003800000 */
.L_x_212:
[----:B-----5:R-:W-:Y:S02]  /*2890*/  PRMT R2, R6, 0x7632, R2 ;  /* 0x0000763206027816 */ /* 0x020fe40000000002 */
[----:B------:R-:W-:Y:S02]  /*28a0*/  @P2 PRMT R3, R10, 0x7632, R3 ;  /* 0x000076320a032816 */ /* 0x000fe40000000003 */
[----:B------:R-:W-:-:S03]  /*28b0*/  SHF.L.U32 R2, R2, 0x10, RZ ;  /* 0x0000001002027819 */ /* 0x000fc600000006ff */
[----:B------:R-:W-:Y:S02]  /*28c0*/  @P2 IMAD.U32 R16, R3, 0x10000, RZ ;  /* 0x0001000003102824 */ /* 0x000fe400078e00ff */
[----:B------:R-:W-:-:S04]  /*28d0*/  FADD.FTZ R175, R175, R2 ;  /* 0x00000002afaf7221 */ /* 0x000fc80000010000 */
[----:B------:R-:W-:-:S07]  /*28e0*/  @P2 FADD.FTZ R175, R175, R16 ;  /* 0x00000010afaf2221 */ /* 0x000fce0000010000 */
.L_x_214:
[----:B------:R-:W-:-:S04]  /*28f0*/  F2FP.BF16.F32.PACK_AB R2, RZ, R175 ;  /* 0x000000afff02723e */ /* 0x000fc800000010ff */
[----:B------:R-:W-:-:S07]  /*2900*/  PRMT R14, R14, 0x5410, R2 ;  /* 0x000054100e0e7816 */ /* 0x000fce0000000002 */
.L_x_215:
        /* <DEDUP_REMOVED lines=8> */
.L_x_217:
[----:B-----5:R-:W-:-:S05]  /*2990*/  SHF.L.U32 R2, R11, 0x10, RZ ;  /* 0x000000100b027819 */ /* 0x020fca00000006ff */
[----:B------:R-:W-:Y:S01]  /*29a0*/  FADD.FTZ R177, R2, R177 ;  /* 0x000000b102b17221 */ /* 0x000fe20000010000 */
[----:B------:R-:W-:Y:S06]  /*29b0*/  BRA `(.L_x_218) ;  /* 0x0000000000107947 */ /* 0x000fec0003800000 */
.L_x_216:
[----:B-----5:R-:W-:Y:S01]  /*29c0*/  IMAD.U32 R2, R7, 0x10000, RZ ;  /* 0x0001000007027824 */ /* 0x020fe200078e00ff */
[----:B------:R-:W-:-:S03]  /*29d0*/  @P2 SHF.L.U32 R16, R11, 0x10, RZ ;  /* 0x000000100b102819 */ /* 0x000fc600000006ff */
[----:B------:R-:W-:-:S04]  /*29e0*/  FADD.FTZ R177, R2, R177 ;  /* 0x000000b102b17221 */ /* 0x000fc80000010000 */
[----:B------:R-:W-:-:S07]  /*29f0*/  @P2 FADD.FTZ R177, R16, R177 ;  /* 0x000000b110b12221 */ /* 0x000fce0000010000 */
.L_x_218:
[----:B------:R-:W-:-:S04]  /*2a00*/  F2FP.BF16.F32.PACK_AB R2, RZ, R177 ;  /* 0x000000b1ff02723e */ /* 0x000fc800000010ff */
[----:B------:R-:W-:-:S07]  /*2a10*/  PRMT R15, R2, 0x7610, R15 ;  /* 0x00007610020f7816 */ /* 0x000fce000000000f */
.L_x_219:
[----:B------:R-:W-:Y:S01]  /*2a20*/  SHF.L.U32 R19, R19, 0x10, RZ ;  /* 0x0000001013137819 */ /* 0x000fe200000006ff */
[----:B------:R-:W-:Y:S06]  /*2a30*/  @P3 BRA `(.L_x_220) ;  /* 0x0000000000243947 */ /* 0x000fec0003800000 */
[----:B------:R-:W-:-:S04]  /*2a40*/  ISETP.NE.U32.AND P2, PT, RZ, UR18, PT ;  /* 0x00000012ff007c0c */ /* 0x000fc8000bf45070 */
[----:B------:R-:W-:-:S13]  /*2a50*/  ISETP.NE.AND.EX P2, PT, RZ, UR19, PT, P2 ;  /* 0x00000013ff007c0c */ /* 0x000fda000bf45320 */
[----:B------:R-:W-:Y:S05]  /*2a60*/  @P2 BRA `(.L_x_221) ;  /* 0x0000000000082947 */ /* 0x000fea0003800000 */
[----:B------:R-:W-:Y:S05]  /*2a70*/  @P0 BRA `(.L_x_222) ;  /* 0x00000000002c0947 */ /* 0x000fea0003800000 */
[----:B------:R-:W-:Y:S05]  /*2a80*/  BRA `(.L_x_223) ;  /* 0x0000000000307947 */ /* 0x000fea0003800000 */
.L_x_221:
[----:B-----5:R-:W-:-:S05]  /*2a90*/  PRMT R2, R11, 0x7632, R2 ;  /* 0x000076320b027816 */ /* 0x020fca0000000002 */
[----:B------:R-:W-:-:S04]  /*2aa0*/  IMAD.U32 R2, R2, 0x10000, RZ ;  /* 0x0001000002027824 */ /* 0x000fc800078e00ff */
[----:B------:R-:W-:Y:S01]  /*2ab0*/  FADD.FTZ R19, R19, R2 ;  /* 0x0000000213137221 */ /* 0x000fe20000010000 */
[----:B------:R-:W-:Y:S06]  /*2ac0*/  BRA `(.L_x_222) ;  /* 0x0000000000187947 */ /* 0x000fec0003800000 */
.L_x_220:
[----:B-----5:R-:W-:Y:S02]  /*2ad0*/  PRMT R2, R7, 0x7632, R2 ;  /* 0x0000763207027816 */ /* 0x020fe40000000002 */
[----:B------:R-:W-:Y:S02]  /*2ae0*/  @P2 PRMT R3, R11, 0x7632, R3 ;  /* 0x000076320b032816 */ /* 0x000fe40000000003 */
[----:B------:R-:W-:Y:S02]  /*2af0*/  SHF.L.U32 R2, R2, 0x10, RZ ;  /* 0x0000001002027819 */ /* 0x000fe400000006ff */
[----:B------:R-:W-:-:S03]  /*2b00*/  @P2 SHF.L.U32 R16, R3, 0x10, RZ ;  /* 0x0000001003102819 */ /* 0x000fc600000006ff */
[----:B------:R-:W-:-:S04]  /*2b10*/  FADD.FTZ R19, R19, R2 ;  /* 0x0000000213137221 */ /* 0x000fc80000010000 */
[----:B------:R-:W-:-:S07]  /*2b20*/  @P2 FADD.FTZ R19, R19, R16 ;  /* 0x0000001013132221 */ /* 0x000fce0000010000 */
.L_x_222:
[----:B------:R-:W-:-:S04]  /*2b30*/  F2FP.BF16.F32.PACK_AB R2, RZ, R19 ;  /* 0x00000013ff02723e */ /* 0x000fc800000010ff */
[----:B------:R-:W-:-:S07]  /*2b40*/  PRMT R15, R15, 0x5410, R2 ;  /* 0x000054100f0f7816 */ /* 0x000fce0000000002 */
.L_x_223:
[----:B------:R-:W-:Y:S01]  /*2b50*/  FADD.FTZ R2, RZ, R27 ;  /* 0x0000001bff027221 */ /* 0x000fe20000010000 */
[----:B------:R-:W-:Y:S01]  /*2b60*/  UMOV UR6, 0xffffffff ;  /* 0xffffffff00067882 */ /* 0x000fe20000000000 */
[----:B------:R-:W-:Y:S02]  /*2b70*/  ISETP.NE.AND P3, PT, R79, RZ, PT ;  /* 0x000000ff4f00720c */ /* 0x000fe40003f65270 */
[----:B------:R-:W-:-:S04]  /*2b80*/  FADD.FTZ R2, R2, R135 ;  /* 0x0000008702027221 */ /* 0x000fc80000010000 */
        /* <DEDUP_REMOVED lines=8> */
[----:B------:R-:W-:Y:S02]  /*2c10*/  FADD.FTZ R16, R2, R155 ;  /* 0x0000009b02107221 */ /* 0x000fe40000010000 */
[----:B------:R-:W0:Y:S02]  /*2c20*/  @P0 LDC.64 R2, c[0x0][0x238] ;  /* 0x00008e00ff020b82 */ /* 0x000e240000000a00 */
[----:B------:R-:W-:-:S04]  /*2c30*/  FADD.FTZ R16, R16, R157 ;  /* 0x0000009d10107221 */ /* 0x000fc80000010000 */
[----:B------:R-:W-:-:S04]  /*2c40*/  FADD.FTZ R16, R16, R161 ;  /* 0x000000a110107221 */ /* 0x000fc80000010000 */
[----:B------:R-:W-:-:S04]  /*2c50*/  FADD.FTZ R16, R16, R163 ;  /* 0x000000a310107221 */ /* 0x000fc80000010000 */
[----:B------:R-:W-:-:S04]  /*2c60*/  FADD.FTZ R16, R16, R165 ;  /* 0x000000a510107221 */ /* 0x000fc80000010000 */
[----:B------:R-:W-:-:S04]  /*2c70*/  FADD.FTZ R16, R16, R167 ;  /* 0x000000a710107221 */ /* 0x000fc80000010000 */
[----:B------:R-:W-:Y:S01]  /*2c80*/  FADD.FTZ R16, R16, R169 ;  /* 0x000000a910107221 */ /* 0x000fe20000010000 */
[----:B0-----:R-:W-:-:S03]  /*2c90*/  @P0 LEA R2, P2, R159, R2, 0x4 ;  /* 0x000000029f020211 */ /* 0x001fc600078420ff */
[----:B------:R-:W-:Y:S01]  /*2ca0*/  FADD.FTZ R16, R16, R21 ;  /* 0x0000001510107221 */ /* 0x000fe20000010000 */
[----:B------:R-:W-:-:S03]  /*2cb0*/  @P0 LEA.HI.X R3, R159, R3, RZ, 0x4, P2 ;  /* 0x000000039f030211 */ /* 0x000fc600010f24ff */
[----:B------:R-:W-:Y:S01]  /*2cc0*/  FADD.FTZ R16, R16, R23 ;  /* 0x0000001710107221 */ /* 0x000fe20000010000 */
[----:B------:R-:W-:Y:S01]  /*2cd0*/  LOP3.LUT P2, RZ, R0, 0xff, RZ, 0xc0, !PT ;  /* 0x000000ff00ff7812 */ /* 0x000fe2000784c0ff */
[----:B------:R0:W-:Y:S02]  /*2ce0*/  @P0 STG.E.128 desc[UR4][R2.64], R12 ;  /* 0x0000000c02000986 */ /* 0x0001e4000c101d04 */
[----:B------:R-:W-:-:S04]  /*2cf0*/  FADD.FTZ R16, R16, R171 ;  /* 0x000000ab10107221 */ /* 0x000fc80000010000 */
[----:B------:R-:W-:-:S04]  /*2d00*/  FADD.FTZ R16, R16, R173 ;  /* 0x000000ad10107221 */ /* 0x000fc80000010000 */
[----:B------:R-:W-:-:S04]  /*2d10*/  FADD.FTZ R16, R16, R175 ;  /* 0x000000af10107221 */ /* 0x000fc80000010000 */
[----:B------:R-:W-:Y:S01]  /*2d20*/  FADD.FTZ R0, R16, R177 ;  /* 0x000000b110007221 */ /* 0x000fe20000010000 */
[----:B------:R-:W-:-:S03]  /*2d30*/  SEL R16, R105, R78, !P2 ;  /* 0x0000004e69107207 */ /* 0x000fc60005000000 */
[----:B------:R-:W-:Y:S01]  /*2d40*/  FADD.FTZ R0, R0, R19 ;  /* 0x0000001300007221 */ /* 0x000fe20000010000 */
[----:B0-----:R-:W-:Y:S06]  /*2d50*/  BRA.DIV UR6, `(.L_x_224) ;  /* 0x0000001206b47947 */ /* 0x001fec000b800000 */
        /* <DEDUP_REMOVED lines=10> */
[----:B------:R-:W-:-:S04]  /*2e00*/  FMUL.FTZ R2, R2, 0.001302083372138440609 ;  /* 0x3aaaaaab02027820 */ /* 0x000fc80000410000 */
[C---:B------:R-:W-:Y:S01]  /*2e10*/  FADD.FTZ R0, -R2.reuse, R27 ;  /* 0x0000001b02007221 */ /* 0x040fe20000010100 */
[C---:B------:R-:W-:Y:S01]  /*2e20*/  FADD.FTZ R181, -R2.reuse, R135 ;  /* 0x0000008702b57221 */ /* 0x040fe20000010100 */
[C---:B------:R-:W-:Y:S01]  /*2e30*/  FADD.FTZ R3, -R2.reuse, R137 ;  /* 0x0000008902037221 */ /* 0x040fe20000010100 */
[----:B------:R-:W-:Y:S01]  /*2e40*/  FADD.FTZ R17, -R2, R139 ;  /* 0x0000008b02117221 */ /* 0x000fe20000010100 */
[----:B------:R-:W-:-:S04]  /*2e50*/  FFMA.FTZ R0, R0, R0, RZ ;  /* 0x0000000000007223 */ /* 0x000fc800000100ff */
[----:B------:R-:W-:-:S04]  /*2e60*/  FFMA.FTZ R0, R181, R181, R0 ;  /* 0x000000b5b5007223 */ /* 0x000fc80000010000 */
[----:B------:R-:W-:Y:S01]  /*2e70*/  FFMA.FTZ R0, R3, R3, R0 ;  /* 0x0000000303007223 */ /* 0x000fe20000010000 */
[----:B------:R-:W-:-:S03]  /*2e80*/  FADD.FTZ R3, -R2, R141 ;  /* 0x0000008d02037221 */ /* 0x000fc60000010100 */
        /* <DEDUP_REMOVED lines=38> */
[----:B------:R-:W-:-:S04]  /*30f0*/  FFMA.FTZ R0, R3, R3, R0 ;  /* 0x0000000303007223 */ /* 0x000fc80000010000 */
[----:B------:R-:W-:-:S05]  /*3100*/  FFMA.FTZ R0, R17, R17, R0 ;  /* 0x0000001111007223 */ /* 0x000fca0000010000 */
        /* <DEDUP_REMOVED lines=9> */
.L_x_236:
[----:B------:R-:W2:Y:S01]  /*31a0*/  @!P3 S2R R3, SR_CgaCtaId ;  /* 0x000000000003b919 */ /* 0x000ea20000008800 */
[----:B------:R-:W-:Y:S01]  /*31b0*/  ISETP.GT.U32.AND P4, PT, R79, 0x7, PT ;  /* 0x000000074f00780c */ /* 0x000fe20003f84070 */
[----:B------:R-:W-:Y:S05]  /*31c0*/  WARPSYNC.ALL ;  /* 0x0000000000007948 */ /* 0x000fea0003800000 */
[----:B------:R-:W-:Y:S01]  /*31d0*/  @!P3 MOV R0, 0x400 ;  /* 0x000004000000b802 */ /* 0x000fe20000000f00 */
[----:B------:R-:W-:Y:S01]  /*31e0*/  IMAD.SHL.U32 R130, R25, 0x10, RZ ;  /* 0x0000001019827824 */ /* 0x000fe200078e00ff */
[----:B------:R-:W-:-:S05]  /*31f0*/  SHF.R.U32.HI R138, RZ, 0x1c, R25 ;  /* 0x0000001cff8a7819 */ /* 0x000fca0000011619 */
[----:B------:R-:W3:Y:S01]  /*3200*/  @!P4 S2R R18, SR_CgaCtaId ;  /* 0x000000000012c919 */ /* 0x000ee20000008800 */
[----:B------:R-:W-:Y:S02]  /*3210*/  @!P4 MOV R17, 0x400 ;  /* 0x000004000011c802 */ /* 0x000fe40000000f00 */
[----:B--2---:R-:W-:Y:S01]  /*3220*/  @!P3 LEA R3, R3, R0, 0x18 ;  /* 0x000000000303b211 */ /* 0x004fe200078ec0ff */
[----:B------:R-:W-:Y:S01]  /*3230*/  @!P3 IMAD.IADD R0, R107, 0x1, R16 ;  /* 0x000000016b00b824 */ /* 0x000fe200078e0210 */
[----:B------:R-:W-:-:S04]  /*3240*/  @!P4 IADD3 R16, R79, R16, RZ ;  /* 0x000000104f10c210 */ /* 0x000fc80007ffe0ff */
[----:B------:R-:W-:Y:S01]  /*3250*/  @!P3 LEA R0, R0, R3, 0x3 ;  /* 0x000000030000b211 */ /* 0x000fe200078e18ff */
[----:B-1----:R-:W-:-:S05]  /*3260*/  FADD.FTZ R3, R20, R179 ;  /* 0x000000b314037221 */ /* 0x002fca0000010000 */
[----:B------:R-:W-:Y:S01]  /*3270*/  @!P3 STS.64 [R0], R2 ;  /* 0x000000020000b388 */ /* 0x000fe20000000a00 */
[----:B------:R-:W-:Y:S01]  /*3280*/  BAR.SYNC.DEFER_BLOCKING 0x0 ;  /* 0x0000000000007b1d */ /* 0x000fe20000010000 */
[----:B---3--:R-:W-:Y:S01]  /*3290*/  @!P4 LEA R179, R18, R17, 0x18 ;  /* 0x0000001112b3c211 */ /* 0x008fe200078ec0ff */
[----:B------:R-:W-:Y:S01]  /*32a0*/  HFMA2.MMA R18, -RZ, RZ, 0, 0 ;  /* 0x00000000ff127435 */ /* 0x000fe200000001ff */
[----:B------:R-:W-:-:S03]  /*32b0*/  LOP3.LUT P3, RZ, R107, 0x1f, R28, 0xf8, !PT ;  /* 0x0000001f6bff7812 */ /* 0x000fc6000786f81c */
[----:B0-----:R-:W-:Y:S01]  /*32c0*/  @!P4 IMAD R20, R16, 0x8, R179 ;  /* 0x000000081014c824 */ /* 0x001fe200078e02b3 */
[----:B------:R-:W-:Y:S02]  /*32d0*/  CS2R R16, SRZ ;  /* 0x0000000000107805 */ /* 0x000fe4000001ff00 */
[----:B------:R-:W-:-:S05]  /*32e0*/  @!P4 MOV R18, 0x300 ;  /* 0x000003000012c802 */ /* 0x000fca0000000f00 */
[----:B------:R-:W0:Y:S04]  /*32f0*/  SHFL.DOWN PT, R179, R18, 0x4, 0x1f ;  /* 0x08801f0012b37f89 */ /* 0x000e2800000e0000 */
[----:B------:R-:W1:Y:S01]  /*3300*/  @!P4 LDS.64 R16, [R20] ;  /* 0x000000001410c984 */ /* 0x000e620000000a00 */
[----:B0-----:R-:W-:Y:S01]  /*3310*/  IMAD.IADD R2, R179, 0x1, R18 ;  /* 0x00000001b3027824 */ /* 0x001fe200078e0212 */
[----:B------:R-:W-:Y:S02]  /*3320*/  I2FP.F32.S32 R24, R179 ;  /* 0x000000b300187245 */ /* 0x000fe40000201400 */
[----:B------:R-:W-:Y:S02]  /*3330*/  I2FP.F32.S32 R179, R18 ;  /* 0x0000001200b37245 */ /* 0x000fe40000201400 */
[----:B------:R-:W-:Y:S01]  /*3340*/  I2FP.F32.S32 R3, R2 ;  /* 0x0000000200037245 */ /* 0x000fe20000201400 */
[----:B------:R-:W-:Y:S03]  /*3350*/  SHFL.DOWN PT, R185, R2, 0x2, 0x1f ;  /* 0x08401f0002b97f89 */ /* 0x000fe600000e0000 */
[----:B------:R-:W0:Y:S01]  /*3360*/  MUFU.RCP R22, R3 ;  /* 0x0000000300167308 */ /* 0x000e220000001000 */
[----:B-1----:R-:W1:Y:S04]  /*3370*/  SHFL.DOWN PT, R181, R16, 0x4, 0x1f ;  /* 0x08801f0010b57f89 */ /* 0x002e6800000e0000 */
[----:B------:R-:W2:Y:S01]  /*3380*/  SHFL.DOWN PT, R0, R17, 0x4, 0x1f ;  /* 0x08801f0011007f89 */ /* 0x000ea200000e0000 */
[----:B-1----:R-:W-:-:S04]  /*3390*/  FMUL.FTZ R26, R181, R24 ;  /* 0x00000018b51a7220 */ /* 0x002fc80000410000 */
[----:B------:R-:W-:Y:S01]  /*33a0*/  FFMA.FTZ R183, R179, R16, R26 ;  /* 0x00000010b3b77223 */ /* 0x000fe2000001001a */
[----:B------:R-:W-:-:S03]  /*33b0*/  FADD.FTZ R16, -R181, R16 ;  /* 0x00000010b5107221 */ /* 0x000fc60000010100 */
[----:B0-----:R-:W-:Y:S01]  /*33c0*/  FMUL.FTZ R18, R22, R183 ;  /* 0x000000b716127220 */ /* 0x001fe20000410000 */
[----:B------:R-:W-:-:S04]  /*33d0*/  FMUL.FTZ R16, R16, R16 ;  /* 0x0000001010107220 */ /* 0x000fc80000410000 */
[----:B------:R-:W0:Y:S01]  /*33e0*/  SHFL.DOWN PT, R181, R18, 0x2, 0x1f ;  /* 0x08401f0012b57f89 */ /* 0x000e2200000e0000 */
[----:B------:R-:W-:Y:S01]  /*33f0*/  FMUL.FTZ R16, R16, R179 ;  /* 0x000000b310107220 */ /* 0x000fe20000410000 */
[----:B--2---:R-:W-:Y:S01]  /*3400*/  FADD.FTZ R179, R0, R17 ;  /* 0x0000001100b37221 */ /* 0x004fe20000010000 */
[-C--:B------:R-:W-:Y:S02]  /*3410*/  IADD3 R0, R2, R185.reuse, RZ ;  /* 0x000000b902007210 */ /* 0x080fe40007ffe0ff */
[----:B------:R-:W-:Y:S01]  /*3420*/  FMUL.FTZ R16, R16, R24 ;  /* 0x0000001810107220 */ /* 0x000fe20000410000 */
[----:B------:R-:W-:Y:S02]  /*3430*/  I2FP.F32.S32 R185, R185 ;  /* 0x000000b900b97245 */ /* 0x000fe40000201400 */
[----:B------:R-:W-:Y:S01]  /*3440*/  I2FP.F32.S32 R2, R0 ;  /* 0x0000000000027245 */ /* 0x000fe20000201400 */
[----:B------:R-:W-:Y:S01]  /*3450*/  FFMA.FTZ R16, R22, R16, R179 ;  /* 0x0000001016107223 */ /* 0x000fe200000100b3 */
[----:B------:R-:W1:Y:S02]  /*3460*/  SHFL.DOWN PT, R183, R0, 0x1, 0x1f ;  /* 0x08201f0000b77f89 */ /* 0x000e6400000e0000 */
[----:B------:R-:W2:Y:S02]  /*3470*/  MUFU.RCP R20, R2 ;  /* 0x0000000200147308 */ /* 0x000ea40000001000 */
[----:B------:R-:W3:Y:S01]  /*3480*/  SHFL.DOWN PT, R17, R16, 0x2, 0x1f ;  /* 0x08401f0010117f89 */ /* 0x000ee200000e0000 */
[----:B0-----:R-:W-:Y:S01]  /*3490*/  FMUL.FTZ R22, R181, R185 ;  /* 0x000000b9b5167220 */ /* 0x001fe20000410000 */
[----:B------:R-:W-:-:S03]  /*34a0*/  FADD.FTZ R181, R18, -R181 ;  /* 0x800000b512b57221 */ /* 0x000fc60000010000 */
[----:B------:R-:W-:Y:S01]  /*34b0*/  FFMA.FTZ R179, R3, R18, R22 ;  /* 0x0000001203b37223 */ /* 0x000fe20000010016 */
[----:B------:R-:W-:-:S03]  /*34c0*/  FMUL.FTZ R18, R181, R181 ;  /* 0x000000b5b5127220 */ /* 0x000fc60000410000 */
[----:B--2---:R-:W-:Y:S01]  /*34d0*/  FMUL.FTZ R179, R20, R179 ;  /* 0x000000b314b37220 */ /* 0x004fe20000410000 */
[----:B------:R-:W-:Y:S01]  /*34e0*/  FMUL.FTZ R18, R3, R18 ;  /* 0x0000001203127220 */ /* 0x000fe20000410000 */
[-C--:B-1----:R-:W-:Y:S02]  /*34f0*/  IADD3 R3, R0, R183.reuse, RZ ;  /* 0x000000b700037210 */ /* 0x082fe40007ffe0ff */
[----:B------:R-:W-:Y:S01]  /*3500*/  I2FP.F32.S32 R183, R183 ;  /* 0x000000b700b77245 */ /* 0x000fe20000201400 */
[----:B------:R-:W0:Y:S01]  /*3510*/  SHFL.DOWN PT, R22, R179, 0x1, 0x1f ;  /* 0x08201f00b3167f89 */ /* 0x000e2200000e0000 */
[----:B------:R-:W-:Y:S01]  /*3520*/  FMUL.FTZ R18, R18, R185 ;  /* 0x000000b912127220 */ /* 0x000fe20000410000 */
[----:B---3--:R-:W-:Y:S01]  /*3530*/  FADD.FTZ R17, R16, R17 ;  /* 0x0000001110117221 */ /* 0x008fe20000010000 */
[----:B------:R-:W-:-:S03]  /*3540*/  I2FP.F32.S32 R3, R3 ;  /* 0x0000000300037245 */ /* 0x000fc60000201400 */
[----:B------:R-:W-:Y:S02]  /*3550*/  FFMA.FTZ R17, R20, R18, R17 ;  /* 0x0000001214117223 */ /* 0x000fe40000010011 */
[----:B------:R-:W1:Y:S01]  /*3560*/  LDC R20, c[0x0][0x2d8] ;  /* 0x0000b600ff147b82 */ /* 0x000e620000000800 */
        /* <DEDUP_REMOVED lines=8> */
[----:B---3--:R-:W-:-:S03]  /*35f0*/  FADD.FTZ R16, R17, R16 ;  /* 0x0000001011107221 */ /* 0x008fc60000010000 */
[----:B------:R-:W-:Y:S02]  /*3600*/  FMUL.FTZ R179, R179, R183 ;  /* 0x000000b7b3b37220 */ /* 0x000fe40000410000 */
[----:B------:R-:W0:Y:S02]  /*3610*/  SHFL.IDX PT, R183, R0, RZ, 0x1f ;  /* 0x00001fff00b77589 */ /* 0x000e2400000e0000 */
[----:B------:R-:W-:Y:S02]  /*3620*/  FFMA.FTZ R179, R3, R179, R16 ;  /* 0x000000b303b37223 */ /* 0x000fe40000010010 */
[----:B------:R-:W2:Y:S04]  /*3630*/  @!P3 LDC.64 R16, c[0x0][0x250] ;  /* 0x00009400ff10bb82 */ /* 0x000ea80000000a00 */
[----:B------:R-:W1:Y:S04]  /*3640*/  SHFL.IDX PT, R179, R179, RZ, 0x1f ;  /* 0x00001fffb3b37589 */ /* 0x000e6800000e0000 */
[----:B------:R-:W3:Y:S01]  /*3650*/  @!P3 LDC.64 R2, c[0x0][0x258] ;  /* 0x00009600ff02bb82 */ /* 0x000ee20000000a00 */
[----:B0-----:R-:W-:Y:S01]  /*3660*/  FMUL.FTZ R18, R183, R183 ;  /* 0x000000b7b7127220 */ /* 0x001fe20000410000 */
[----:B--2---:R-:W-:-:S04]  /*3670*/  @!P3 IMAD.WIDE R16, R81, 0x4, R16 ;  /* 0x000000045110b825 */ /* 0x004fc800078e0210 */
[----:B------:R-:W-:Y:S01]  /*3680*/  FSEL R181, R18, RZ, P5 ;  /* 0x000000ff12b57208 */ /* 0x000fe20002800000 */
[----:B-1----:R-:W-:Y:S01]  /*3690*/  FFMA.FTZ R18, R179, UR8, R20 ;  /* 0x00000008b3127c23 */ /* 0x002fe20008010014 */
[----:B------:R-:W-:Y:S01]  /*36a0*/  FSEL R20, R183, RZ, !P5 ;  /* 0x000000ffb7147208 */ /* 0x000fe20006800000 */
[----:B------:R0:W-:Y:S02]  /*36b0*/  @!P3 STG.E desc[UR4][R16.64], R183 ;  /* 0x000000b71000b986 */ /* 0x0001e4000c101904 */
[----:B------:R-:W-:Y:S01]  /*36c0*/  FADD.FTZ R18, R18, R181 ;  /* 0x000000b512127221 */ /* 0x000fe20000010000 */
[----:B---3--:R-:W-:-:S04]  /*36d0*/  @!P3 IMAD.WIDE R2, R81, 0x4, R2 ;  /* 0x000000045102b825 */ /* 0x008fc800078e0202 */
[C---:B------:R-:W-:Y:S01]  /*36e0*/  FADD.FTZ R27, -R20.reuse, R27 ;  /* 0x0000001b141b7221 */ /* 0x040fe20000010100 */
[C---:B------:R-:W-:Y:S01]  /*36f0*/  FADD.FTZ R135, -R20.reuse, R135 ;  /* 0x0000008714877221 */ /* 0x040fe20000010100 */
[----:B------:R-:W1:Y:S01]  /*3700*/  MUFU.RSQ R24, R18 ;  /* 0x0000001200187308 */ /* 0x000e620000001400 */
[C---:B------:R-:W-:Y:S01]  /*3710*/  FADD.FTZ R147, -R20.reuse, R147 ;  /* 0x0000009314937221 */ /* 0x040fe20000010100 */
        /* <DEDUP_REMOVED lines=15> */
[----:B------:R-:W-:Y:S01]  /*3810*/  FADD.FTZ R23, -R20, R23 ;  /* 0x0000001714177221 */ /* 0x000fe20000010100 */
[C---:B-1----:R-:W-:Y:S01]  /*3820*/  FMUL.FTZ R27, R24.reuse, R27 ;  /* 0x0000001b181b7220 */ /* 0x042fe20000410000 */
[----:B------:R-:W-:Y:S01]  /*3830*/  FMUL.FTZ R135, R24, R135 ;  /* 0x0000008718877220 */ /* 0x000fe20000410000 */
[C---:B------:R-:W-:Y:S01]  /*3840*/  FADD.FTZ R171, -R20.reuse, R171 ;  /* 0x000000ab14ab7221 */ /* 0x040fe20000010100 */
[C---:B------:R-:W-:Y:S01]  /*3850*/  FADD.FTZ R173, -R20.reuse, R173 ;  /* 0x000000ad14ad7221 */ /* 0x040fe20000010100 */
[C---:B------:R-:W-:Y:S01]  /*3860*/  FADD.FTZ R175, -R20.reuse, R175 ;  /* 0x000000af14af7221 */ /* 0x040fe20000010100 */
[C---:B------:R-:W-:Y:S01]  /*3870*/  FADD.FTZ R177, -R20.reuse, R177 ;  /* 0x000000b114b17221 */ /* 0x040fe20000010100 */
[----:B------:R-:W-:Y:S01]  /*3880*/  FADD.FTZ R22, -R20, R19 ;  /* 0x0000001314167221 */ /* 0x000fe20000010100 */
[C---:B------:R-:W-:Y:S01]  /*3890*/  FMUL.FTZ R20, R24.reuse, R147 ;  /* 0x0000009318147220 */ /* 0x040fe20000410000 */
[C---:B------:R-:W-:Y:S01]  /*38a0*/  FMUL.FTZ R149, R24.reuse, R149 ;  /* 0x0000009518957220 */ /* 0x040fe20000410000 */
[----:B0-----:R-:W-:Y:S01]  /*38b0*/  FFMA.FTZ R16, R55, R27, R30 ;  /* 0x0000001b37107223 */ /* 0x001fe2000001001e */
[----:B------:R-:W-:Y:S01]  /*38c0*/  FFMA.FTZ R17, R109, R135, R80 ;  /* 0x000000876d117223 */ /* 0x000fe20000010050 */
[----:B------:R0:W-:Y:S01]  /*38d0*/  @!P3 STG.E desc[UR4][R2.64], R24 ;  /* 0x000000180200b986 */ /* 0x0001e2000c101904 */
[C---:B------:R-:W-:Y:S01]  /*38e0*/  FMUL.FTZ R141, R24.reuse, R141 ;  /* 0x0000008d188d7220 */ /* 0x040fe20000410000 */
[----:B------:R-:W-:Y:S01]  /*38f0*/  FMUL.FTZ R143, R24, R143 ;  /* 0x0000008f188f7220 */ /* 0x000fe20000410000 */
[----:B------:R-:W-:Y:S01]  /*3900*/  FFMA.FTZ R19, R20, R56, R33 ;  /* 0x0000003814137223 */ /* 0x000fe20000010021 */
[C---:B------:R-:W-:Y:S01]  /*3910*/  FMUL.FTZ R137, R24.reuse, R137 ;  /* 0x0000008918897220 */ /* 0x040fe20000410000 */
[----:B------:R-:W-:Y:S01]  /*3920*/  FMUL.FTZ R139, R24, R139 ;  /* 0x0000008b188b7220 */ /* 0x000fe20000410000 */
[----:B------:R-:W-:Y:S01]  /*3930*/  F2FP.BF16.F32.PACK_AB R16, R17, R16 ;  /* 0x000000101110723e */ /* 0x000fe200000010ff */
[----:B------:R-:W-:Y:S01]  /*3940*/  FFMA.FTZ R18, R57, R141, R32 ;  /* 0x0000008d39127223 */ /* 0x000fe20000010020 */
[----:B------:R-:W-:Y:S01]  /*3950*/  FFMA.FTZ R17, R54, R137, R31 ;  /* 0x0000008936117223 */ /* 0x000fe2000001001f */
[----:B------:R-:W-:Y:S01]  /*3960*/  FFMA.FTZ R0, R106, R139, R83 ;  /* 0x0000008b6a007223 */ /* 0x000fe20000010053 */
[C---:B------:R-:W-:Y:S01]  /*3970*/  FMUL.FTZ R151, R24.reuse, R151 ;  /* 0x0000009718977220 */ /* 0x040fe20000410000 */
[----:B------:R-:W-:Y:S01]  /*3980*/  FMUL.FTZ R153, R24, R153 ;  /* 0x0000009918997220 */ /* 0x000fe20000410000 */
[----:B0-----:R-:W-:Y:S01]  /*3990*/  FFMA.FTZ R2, R149, R110, R87 ;  /* 0x0000006e95027223 */ /* 0x001fe20000010057 */
[----:B------:R-:W-:Y:S01]  /*39a0*/  FFMA.FTZ R3, R108, R143, R85 ;  /* 0x0000008f6c037223 */ /* 0x000fe20000010055 */
[----:B------:R-:W-:Y:S01]  /*39b0*/  F2FP.BF16.F32.PACK_AB R17, R0, R17 ;  /* 0x000000110011723e */ /* 0x000fe200000010ff */
[C---:B------:R-:W-:Y:S01]  /*39c0*/  FMUL.FTZ R136, R24.reuse, R23 ;  /* 0x0000001718887220 */ /* 0x040fe20000410000 */
[----:B------:R-:W-:Y:S01]  /*39d0*/  FMUL.FTZ R155, R24, R155 ;  /* 0x0000009b189b7220 */ /* 0x000fe20000410000 */
[----:B------:R-:W-:Y:S01]  /*39e0*/  F2FP.BF16.F32.PACK_AB R19, R2, R19 ;  /* 0x000000130213723e */ /* 0x000fe200000010ff */
[----:B------:R-:W-:Y:S01]  /*39f0*/  FMUL.FTZ R157, R24, R157 ;  /* 0x0000009d189d7220 */ /* 0x000fe20000410000 */
[----:B------:R-:W-:Y:S01]  /*3a00*/  IADD3 R2, P3, R130, UR10, RZ ;  /* 0x0000000a82027c10 */ /* 0x000fe2000ff7e0ff */
[----:B------:R-:W-:Y:S01]  /*3a10*/  FFMA.FTZ R23, R20, R60, R45 ;  /* 0x0000003c14177223 */ /* 0x000fe2000001002d */
[----:B------:R-:W-:Y:S01]  /*3a20*/  F2FP.BF16.F32.PACK_AB R18, R3, R18 ;  /* 0x000000120312723e */ /* 0x000fe200000010ff */
[----:B------:R-:W-:Y:S01]  /*3a30*/  FFMA.FTZ R0, R149, R117, R88 ;  /* 0x0000007595007223 */ /* 0x000fe20000010058 */
[----:B------:R-:W-:Y:S01]  /*3a40*/  IADD3.X R3, R138, UR11, RZ, P3, !PT ;  /* 0x0000000b8a037c10 */ /* 0x000fe20009ffe4ff */
[C---:B------:R-:W-:Y:S01]  /*3a50*/  FMUL.FTZ R161, R24.reuse, R161 ;  /* 0x000000a118a17220 */ /* 0x040fe20000410000 */
        /* <DEDUP_REMOVED lines=10> */
[----:B------:R0:W-:Y:S01]  /*3b00*/  STG.E.128 desc[UR4][R2.64], R16 ;  /* 0x0000001002007986 */ /* 0x0001e2000c101d04 */
[----:B------:R-:W-:Y:S01]  /*3b10*/  FFMA.FTZ R24, R63, R151, R34 ;  /* 0x000000973f187223 */ /* 0x000fe20000010022 */
[----:B------:R-:W-:Y:S01]  /*3b20*/  FFMA.FTZ R25, R112, R153, R89 ;  /* 0x0000009970197223 */ /* 0x000fe20000010059 */
[----:B------:R-:W-:Y:S01]  /*3b30*/  FFMA.FTZ R26, R62, R155, R35 ;  /* 0x0000009b3e1a7223 */ /* 0x000fe20000010023 */
[----:B------:R-:W-:Y:S01]  /*3b40*/  F2FP.BF16.F32.PACK_AB R23, R0, R23 ;  /* 0x000000170017723e */ /* 0x000fe200000010ff */
[----:B------:R-:W-:Y:S01]  /*3b50*/  FFMA.FTZ R21, R58, R137, R43 ;  /* 0x000000893a157223 */ /* 0x000fe2000001002b */
[----:B------:R-:W-:Y:S01]  /*3b60*/  FFMA.FTZ R0, R113, R139, R84 ;  /* 0x0000008b71007223 */ /* 0x000fe20000010054 */
[----:B------:R-:W-:Y:S01]  /*3b70*/  F2FP.BF16.F32.PACK_AB R24, R25, R24 ;  /* 0x000000181918723e */ /* 0x000fe200000010ff */
[----:B------:R-:W-:Y:S01]  /*3b80*/  FFMA.FTZ R20, R59, R27, R42 ;  /* 0x0000001b3b147223 */ /* 0x000fe2000001002a */
[----:B------:R-:W-:Y:S01]  /*3b90*/  FFMA.FTZ R135, R111, R135, R82 ;  /* 0x000000876f877223 */ /* 0x000fe20000010052 */
[----:B------:R-:W-:Y:S01]  /*3ba0*/  FFMA.FTZ R22, R61, R141, R44 ;  /* 0x0000008d3d167223 */ /* 0x000fe2000001002c */
[----:B------:R-:W-:Y:S01]  /*3bb0*/  FFMA.FTZ R143, R115, R143, R86 ;  /* 0x0000008f738f7223 */ /* 0x000fe20000010056 */
[----:B------:R-:W-:Y:S01]  /*3bc0*/  F2FP.BF16.F32.PACK_AB R21, R0, R21 ;  /* 0x000000150015723e */ /* 0x000fe200000010ff */
[----:B------:R-:W-:Y:S01]  /*3bd0*/  FFMA.FTZ R27, R128, R64, R37 ;  /* 0x00000040801b7223 */ /* 0x000fe20000010025 */
[----:B------:R-:W-:Y:S01]  /*3be0*/  FFMA.FTZ R0, R167, R118, R95 ;  /* 0x00000076a7007223 */ /* 0x000fe2000001005f */
[----:B------:R-:W-:Y:S01]  /*3bf0*/  SHF.L.U32 R137, R145, 0x4, RZ ;  /* 0x0000000491897819 */ /* 0x000fe200000006ff */
[----:B------:R-:W-:Y:S01]  /*3c00*/  FFMA.FTZ R151, R67, R151, R46 ;  /* 0x0000009743977223 */ /* 0x000fe2000001002e */
[----:B------:R-:W-:Y:S01]  /*3c10*/  F2FP.BF16.F32.PACK_AB R22, R143, R22 ;  /* 0x000000168f16723e */ /* 0x000fe200000010ff */
[----:B0-----:R-:W-:Y:S01]  /*3c20*/  FFMA.FTZ R3, R114, R157, R91 ;  /* 0x0000009d72037223 */ /* 0x001fe2000001005b */
[----:B------:R-:W-:Y:S01]  /*3c30*/  IADD3 R2, P3, R130, UR12, RZ ;  /* 0x0000000c82027c10 */ /* 0x000fe2000ff7e0ff */
[----:B------:R-:W-:Y:S01]  /*3c40*/  FFMA.FTZ R19, R128, R68, R49 ;  /* 0x0000004480137223 */ /* 0x000fe20000010031 */
[----:B------:R-:W-:Y:S01]  /*3c50*/  F2FP.BF16.F32.PACK_AB R20, R135, R20 ;  /* 0x000000148714723e */ /* 0x000fe200000010ff */
[----:B------:R-:W-:Y:S01]  /*3c60*/  FFMA.FTZ R155, R66, R155, R47 ;  /* 0x0000009b429b7223 */ /* 0x000fe2000001002f */
[----:B------:R-:W-:Y:S01]  /*3c70*/  F2FP.BF16.F32.PACK_AB R25, R3, R26 ;  /* 0x0000001a0319723e */ /* 0x000fe200000010ff */
[----:B------:R-:W-:Y:S01]  /*3c80*/  FFMA.FTZ R26, R65, R161, R36 ;  /* 0x000000a1411a7223 */ /* 0x000fe20000010024 */
[----:B------:R-:W-:Y:S01]  /*3c90*/  FFMA.FTZ R3, R116, R163, R93 ;  /* 0x000000a374037223 */ /* 0x000fe2000001005d */
[----:B------:R-:W-:Y:S01]  /*3ca0*/  F2FP.BF16.F32.PACK_AB R27, R0, R27 ;  /* 0x0000001b001b723e */ /* 0x000fe200000010ff */
[----:B------:R-:W-:Y:S01]  /*3cb0*/  FFMA.FTZ R0, R167, R125, R96 ;  /* 0x0000007da7007223 */ /* 0x000fe20000010060 */
[----:B------:R-:W-:Y:S01]  /*3cc0*/  SHF.R.U32.HI R145, RZ, 0x1c, R145 ;  /* 0x0000001cff917819 */ /* 0x000fe20000011691 */
[----:B------:R-:W-:Y:S01]  /*3cd0*/  FFMA.FTZ R128, R121, R157, R92 ;  /* 0x0000009d79807223 */ /* 0x000fe2000001005c */
[----:B------:R-:W-:Y:S01]  /*3ce0*/  F2FP.BF16.F32.PACK_AB R26, R3, R26 ;  /* 0x0000001a031a723e */ /* 0x000fe200000010ff */
[----:B------:R-:W-:Y:S01]  /*3cf0*/  FFMA.FTZ R18, R69, R161, R48 ;  /* 0x000000a145127223 */ /* 0x000fe20000010030 */
[----:B------:R-:W-:Y:S01]  /*3d00*/  IADD3.X R3, R138, UR13, RZ, P3, !PT ;  /* 0x0000000d8a037c10 */ /* 0x000fe20009ffe4ff */
[----:B------:R-:W-:Y:S01]  /*3d10*/  FFMA.FTZ R163, R123, R163, R94 ;  /* 0x000000a37ba37223 */ /* 0x000fe2000001005e */
[----:B------:R-:W-:Y:S01]  /*3d20*/  IADD3 R16, P4, R137, UR10, RZ ;  /* 0x0000000a89107c10 */ /* 0x000fe2000ff9e0ff */
[----:B------:R-:W-:Y:S01]  /*3d30*/  FFMA.FTZ R130, R71, R169, R38 ;  /* 0x000000a947827223 */ /* 0x000fe20000010026 */
[----:B------:R-:W-:Y:S01]  /*3d40*/  F2FP.BF16.F32.PACK_AB R19, R0, R19 ;  /* 0x000000130013723e */ /* 0x000fe200000010ff */
[----:B------:R0:W-:Y:S01]  /*3d50*/  STG.E.128 desc[UR4][R2.64], R20 ;  /* 0x0000001402007986 */ /* 0x0001e2000c101d04 */
[----:B------:R-:W-:Y:S01]  /*3d60*/  IADD3.X R17, R145, UR11, RZ, P4, !PT ;  /* 0x0000000b91117c10 */ /* 0x000fe2000a7fe4ff */
[----:B------:R-:W-:Y:S01]  /*3d70*/  FFMA.FTZ R0, R119, R153, R90 ;  /* 0x0000009977007223 */ /* 0x000fe2000001005a */
[----:B------:R-:W-:Y:S01]  /*3d80*/  FFMA.FTZ R135, R120, R132, R97 ;  /* 0x0000008478877223 */ /* 0x000fe20000010061 */
[----:B------:R-:W-:Y:S01]  /*3d90*/  F2FP.BF16.F32.PACK_AB R18, R163, R18 ;  /* 0x00000012a312723e */ /* 0x000fe200000010ff */
[----:B------:R-:W-:Y:S01]  /*3da0*/  VIADD R81, R81, UR14 ;  /* 0x0000000e51517c36 */ /* 0x000fe20008000000 */
[----:B------:R1:W-:Y:S01]  /*3db0*/  STG.E.128 desc[UR4][R16.64], R24 ;  /* 0x0000001810007986 */ /* 0x0003e2000c101d04 */
[----:B0-----:R-:W-:Y:S01]  /*3dc0*/  FFMA.FTZ R21, R70, R136, R39 ;  /* 0x0000008846157223 */ /* 0x001fe20000010027 */
[----:B------:R-:W-:Y:S01]  /*3dd0*/  FFMA.FTZ R2, R127, R171, R104 ;  /* 0x000000ab7f027223 */ /* 0x000fe20000010068 */
[----:B------:R-:W-:Y:S01]  /*3de0*/  FFMA.FTZ R22, R73, R173, R40 ;  /* 0x000000ad49167223 */ /* 0x000fe20000010028 */
[-C--:B------:R-:W-:Y:S01]  /*3df0*/  FFMA.FTZ R3, R129, R175.reuse, R102 ;  /* 0x000000af81037223 */ /* 0x080fe20000010066 */
[----:B------:R-:W-:Y:S01]  /*3e00*/  FFMA.FTZ R23, R134, R72, R41 ;  /* 0x0000004886177223 */ /* 0x000fe20000010029 */
[----:B------:R-:W-:Y:S01]  /*3e10*/  FFMA.FTZ R175, R124, R175, R101 ;  /* 0x000000af7caf7223 */ /* 0x000fe20000010065 */
[----:B------:R-:W-:Y:S01]  /*3e20*/  F2FP.BF16.F32.PACK_AB R21, R2, R21 ;  /* 0x000000150215723e */ /* 0x000fe200000010ff */
[----:B-1----:R-:W-:Y:S01]  /*3e30*/  FFMA.FTZ R27, R134, R76, R53 ;  /* 0x0000004c861b7223 */ /* 0x002fe20000010035 */
[C---:B------:R-:W-:Y:S01]  /*3e40*/  FFMA.FTZ R2, R147.reuse, R126, R99 ;  /* 0x0000007e93027223 */ /* 0x040fe20000010063 */
[----:B------:R-:W-:Y:S01]  /*3e50*/  F2FP.BF16.F32.PACK_AB R16, R0, R151 ;  /* 0x000000970010723e */ /* 0x000fe200000010ff */
[----:B------:R-:W-:Y:S01]  /*3e60*/  FFMA.FTZ R0, R147, R131, R100 ;  /* 0x0000008393007223 */ /* 0x000fe20000010064 */
[----:B------:R-:W-:Y:S01]  /*3e70*/  F2FP.BF16.F32.PACK_AB R22, R3, R22 ;  /* 0x000000160316723e */ /* 0x000fe200000010ff */
[----:B------:R-:W-:Y:S01]  /*3e80*/  FFMA.FTZ R24, R75, R169, R50 ;  /* 0x000000a94b187223 */ /* 0x000fe20000010032 */
[----:B------:R-:W-:Y:S01]  /*3e90*/  SHF.L.U32 R3, R159, 0x4, RZ ;  /* 0x000000049f037819 */ /* 0x000fe200000006ff */
[----:B------:R-:W-:Y:S01]  /*3ea0*/  FFMA.FTZ R26, R77, R173, R52 ;  /* 0x000000ad4d1a7223 */ /* 0x000fe20000010034 */
[----:B------:R-:W-:Y:S01]  /*3eb0*/  F2FP.BF16.F32.PACK_AB R27, R2, R27 ;  /* 0x0000001b021b723e */ /* 0x000fe200000010ff */
[----:B------:R-:W-:Y:S01]  /*3ec0*/  FFMA.FTZ R25, R74, R136, R51 ;  /* 0x000000884a197223 */ /* 0x000fe20000010033 */
[----:B------:R-:W-:Y:S01]  /*3ed0*/  IADD3 R2, P3, R137, UR12, RZ ;  /* 0x0000000c89027c10 */ /* 0x000fe2000ff7e0ff */
[----:B------:R-:W-:Y:S01]  /*3ee0*/  FFMA.FTZ R137, R133, R132, R98 ;  /* 0x0000008485897223 */ /* 0x000fe20000010062 */
[----:B------:R-:W-:Y:S01]  /*3ef0*/  F2FP.BF16.F32.PACK_AB R23, R0, R23 ;  /* 0x000000170017723e */ /* 0x000fe200000010ff */
[----:B------:R-:W-:Y:S01]  /*3f00*/  FFMA.FTZ R0, R122, R171, R103 ;  /* 0x000000ab7a007223 */ /* 0x000fe20000010067 */
[----:B------:R-:W-:-:S02]  /*3f10*/  SHF.R.U32.HI R159, RZ, 0x1c, R159 ;  /* 0x0000001cff9f7819 */ /* 0x000fc4000001169f */
[C---:B------:R-:W-:Y:S02]  /*3f20*/  IADD3 R134, P4, R3.reuse, UR10, RZ ;  /* 0x0000000a03867c10 */ /* 0x040fe4000ff9e0ff */
[----:B------:R-:W-:Y:S02]  /*3f30*/  IADD3 R136, P6, R3, UR12, RZ ;  /* 0x0000000c03887c10 */ /* 0x000fe4000ffde0ff */
[----:B------:R-:W-:Y:S02]  /*3f40*/  F2FP.BF16.F32.PACK_AB R17, R128, R155 ;  /* 0x0000009b8011723e */ /* 0x000fe400000010ff */
[----:B------:R-:W-:Y:S02]  /*3f50*/  F2FP.BF16.F32.PACK_AB R20, R135, R130 ;  /* 0x000000828714723e */ /* 0x000fe400000010ff */
[----:B------:R-:W-:Y:S02]  /*3f60*/  IADD3.X R3, R145, UR13, RZ, P3, !PT ;  /* 0x0000000d91037c10 */ /* 0x000fe40009ffe4ff */
[----:B------:R-:W-:-:S02]  /*3f70*/  IADD3.X R135, R159, UR11, RZ, P4, !PT ;  /* 0x0000000b9f877c10 */ /* 0x000fc4000a7fe4ff */
[----:B------:R-:W-:Y:S01]  /*3f80*/  F2FP.BF16.F32.PACK_AB R24, R137, R24 ;  /* 0x000000188918723e */ /* 0x000fe200000010ff */
[----:B------:R0:W-:Y:S01]  /*3f90*/  STG.E.128 desc[UR4][R2.64], R16 ;  /* 0x0000001002007986 */ /* 0x0001e2000c101d04 */
[----:B------:R-:W-:Y:S02]  /*3fa0*/  F2FP.BF16.F32.PACK_AB R26, R175, R26 ;  /* 0x0000001aaf1a723e */ /* 0x000fe400000010ff */
[----:B------:R-:W-:Y:S01]  /*3fb0*/  F2FP.BF16.F32.PACK_AB R25, R0, R25 ;  /* 0x000000190019723e */ /* 0x000fe200000010ff */
[----:B------:R0:W-:Y:S01]  /*3fc0*/  STG.E.128 desc[UR4][R134.64], R20 ;  /* 0x0000001486007986 */ /* 0x0001e2000c101d04 */
[----:B------:R-:W-:Y:S02]  /*3fd0*/  IADD3.X R137, R159, UR13, RZ, P6, !PT ;  /* 0x0000000d9f897c10 */ /* 0x000fe4000b7fe4ff */
[----:B------:R-:W-:Y:S02]  /*3fe0*/  ISETP.GE.AND P3, PT, R81, UR15, PT ;  /* 0x0000000f51007c0c */ /* 0x000fe4000bf66270 */
[----:B------:R-:W-:Y:S01]  /*3ff0*/  SEL R0, RZ, 0x1, P2 ;  /* 0x00000001ff007807 */ /* 0x000fe20001000000 */
[----:B------:R0:W-:Y:S10]  /*4000*/  STG.E.128 desc[UR4][R136.64], R24 ;  /* 0x0000001888007986 */ /* 0x0001f4000c101d04 */
[----:B------:R-:W-:Y:S05]  /*4010*/  @!P3 BRA `(.L_x_225) ;  /* 0xffffffcc0060b947 */ /* 0x000fea000383ffff */
[----:B------:R-:W-:Y:S05]  /*4020*/  EXIT ;  /* 0x000000000000794d */ /* 0x000fea0003800000 */
.L_x_224:
[----:B------:R-:W-:Y:S01]  /*4030*/  HFMA2.MMA R26, -RZ, RZ, 0, 5.9604644775390625e-08 ;  /* 0x00000001ff1a7435 */ /* 0x000fe200000001ff */
[----:B------:R-:W-:Y:S01]  /*4040*/  MOV R181, R0 ;  /* 0x0000000000b57202 */ /* 0x000fe20000000f00 */
[----:B------:R-:W-:Y:S01]  /*4050*/  IMAD.MOV.U32 R183, RZ, RZ, 0x1f ;  /* 0x0000001fffb77424 */ /* 0x000fe200078e00ff */
[----:B------:R-:W-:-:S08]  /*4060*/  MOV R22, 0xffffffff ;  /* 0xffffffff00167802 */ /* 0x000fd00000000f00 */
[----:B-----5:R-:W-:Y:S05]  /*4070*/  WARPSYNC.COLLECTIVE R22, `(.L_x_226) ;  /* 0x0000000016087348 */ /* 0x020fea0003c00000 */
[----:B------:R0:W1:Y:S02]  /*4080*/  SHFL.BFLY P4, R24, R181, R26, R183 ;  /* 0x0c00001ab5187389 */ /* 0x00006400000800b7 */
[----:B01---5:R-:W-:Y:S01]  /*4090*/  ENDCOLLECTIVE ;  /* 0x000000000000791b */ /* 0x023fe20003800000 */
.L_x_226:
[----:B------:R-:W-:Y:S01]  /*40a0*/  HFMA2.MMA R26, -RZ, RZ, 0, 1.1920928955078125e-07 ;  /* 0x00000002ff1a7435 */ /* 0x000fe200000001ff */
[----:B------:R-:W-:-:S05]  /*40b0*/  MOV R3, R24 ;  /* 0x0000001800037202 */ /* 0x000fca0000000f00 */
[----:B------:R-:W-:-:S04]  /*40c0*/  FADD.FTZ R3, R0, R3 ;  /* 0x0000000300037221 */ /* 0x000fc80000010000 */
[----:B------:R-:W-:-:S07]  /*40d0*/  IMAD.MOV.U32 R181, RZ, RZ, R3 ;  /* 0x000000ffffb57224 */ /* 0x000fce00078e0003 */
[----:B------:R-:W-:Y:S05]  /*40e0*/  WARPSYNC.COLLECTIVE R22, `(.L_x_227) ;  /* 0x0000000016087348 */ /* 0x000fea0003c00000 */
[----:B------:R0:W1:Y:S02]  /*40f0*/  SHFL.BFLY P4, R24, R181, R26, R183 ;  /* 0x0c00001ab5187389 */ /* 0x00006400000800b7 */
[----:B01----:R-:W-:Y:S01]  /*4100*/  ENDCOLLECTIVE ;  /* 0x000000000000791b */ /* 0x003fe20003800000 */
.L_x_227:
[----:B------:R-:W-:Y:S01]  /*4110*/  HFMA2.MMA R26, -RZ, RZ, 0, 2.384185791015625e-07 ;  /* 0x00000004ff1a7435 */ /* 0x000fe200000001ff */
[----:B------:R-:W-:-:S05]  /*4120*/  MOV R2, R24 ;  /* 0x0000001800027202 */ /* 0x000fca0000000f00 */
[----:B------:R-:W-:-:S04]  /*4130*/  FADD.FTZ R17, R3, R2 ;  /* 0x0000000203117221 */ /* 0x000fc80000010000 */
[----:B------:R-:W-:-:S07]  /*4140*/  IMAD.MOV.U32 R181, RZ, RZ, R17 ;  /* 0x000000ffffb57224 */ /* 0x000fce00078e0011 */
[----:B------:R-:W-:Y:S05]  /*4150*/  WARPSYNC.COLLECTIVE R22, `(.L_x_228) ;  /* 0x0000000016087348 */ /* 0x000fea0003c00000 */
[----:B------:R0:W1:Y:S02]  /*4160*/  SHFL.BFLY P4, R24, R181, R26, R183 ;  /* 0x0c00001ab5187389 */ /* 0x00006400000800b7 */
[----:B01----:R-:W-:Y:S01]  /*4170*/  ENDCOLLECTIVE ;  /* 0x000000000000791b */ /* 0x003fe20003800000 */
.L_x_228:
[----:B------:R-:W-:Y:S01]  /*4180*/  HFMA2.MMA R26, -RZ, RZ, 0, 4.76837158203125e-07 ;  /* 0x00000008ff1a7435 */ /* 0x000fe200000001ff */
[----:B------:R-:W-:-:S05]  /*4190*/  MOV R2, R24 ;  /* 0x0000001800027202 */ /* 0x000fca0000000f00 */
[----:B------:R-:W-:-:S04]  /*41a0*/  FADD.FTZ R18, R17, R2 ;  /* 0x0000000211127221 */ /* 0x000fc80000010000 */
[----:B------:R-:W-:-:S07]  /*41b0*/  IMAD.MOV.U32 R181, RZ, RZ, R18 ;  /* 0x000000ffffb57224 */ /* 0x000fce00078e0012 */
[----:B------:R-:W-:Y:S05]  /*41c0*/  WARPSYNC.COLLECTIVE R22, `(.L_x_229) ;  /* 0x0000000016087348 */ /* 0x000fea0003c00000 */
[----:B------:R0:W1:Y:S02]  /*41d0*/  SHFL.BFLY P4, R24, R181, R26, R183 ;  /* 0x0c00001ab5187389 */ /* 0x00006400000800b7 */
[----:B01----:R-:W-:Y:S01]  /*41e0*/  ENDCOLLECTIVE ;  /* 0x000000000000791b */ /* 0x003fe20003800000 */
.L_x_229:
[----:B------:R-:W-:Y:S01]  /*41f0*/  HFMA2.MMA R26, -RZ, RZ, 0, 9.5367431640625e-07 ;  /* 0x00000010ff1a7435 */ /* 0x000fe200000001ff */
[----:B------:R-:W-:-:S05]  /*4200*/  MOV R179, R24 ;  /* 0x0000001800b37202 */ /* 0x000fca0000000f00 */
[----:B------:R-:W-:-:S04]  /*4210*/  FADD.FTZ R179, R18, R179 ;  /* 0x000000b312b37221 */ /* 0x000fc80000010000 */
[----:B------:R-:W-:-:S07]  /*4220*/  IMAD.MOV.U32 R181, RZ, RZ, R179 ;  /* 0x000000ffffb57224 */ /* 0x000fce00078e00b3 */
[----:B------:R-:W-:Y:S05]  /*4230*/  WARPSYNC.COLLECTIVE R22, `(.L_x_230) ;  /* 0x0000000016087348 */ /* 0x000fea0003c00000 */
[----:B------:R0:W1:Y:S02]  /*4240*/  SHFL.BFLY P4, R24, R181, R26, R183 ;  /* 0x0c00001ab5187389 */ /* 0x00006400000800b7 */
[----:B01----:R-:W-:Y:S01]  /*4250*/  ENDCOLLECTIVE ;  /* 0x000000000000791b */ /* 0x003fe20003800000 */
.L_x_230:
[----:B------:R-:W-:Y:S01]  /*4260*/  HFMA2.MMA R26, -RZ, RZ, 0, 5.9604644775390625e-08 ;  /* 0x00000001ff1a7435 */ /* 0x000fe200000001ff */
[----:B------:R-:W-:-:S05]  /*4270*/  MOV R2, R24 ;  /* 0x0000001800027202 */ /* 0x000fca0000000f00 */
[----:B------:R-:W-:-:S04]  /*4280*/  FADD.FTZ R2, R179, R2 ;  /* 0x00000002b3027221 */ /* 0x000fc80000010000 */
[----:B------:R-:W-:-:S04]  /*4290*/  FMUL.FTZ R2, R2, 0.001302083372138440609 ;  /* 0x3aaaaaab02027820 */ /* 0x000fc80000410000 */
[C---:B------:R-:W-:Y:S01]  /*42a0*/  FADD.FTZ R0, -R2.reuse, R27 ;  /* 0x0000001b02007221 */ /* 0x040fe20000010100 */
[----:B------:R-:W-:-:S03]  /*42b0*/  FADD.FTZ R3, -R2, R135 ;  /* 0x0000008702037221 */ /* 0x000fc60000010100 */
[----:B------:R-:W-:-:S04]  /*42c0*/  FFMA.FTZ R0, R0, R0, RZ ;  /* 0x0000000000007223 */ /* 0x000fc800000100ff */
[----:B------:R-:W-:Y:S01]  /*42d0*/  FFMA.FTZ R0, R3, R3, R0 ;  /* 0x0000000303007223 */ /* 0x000fe20000010000 */
[----:B------:R-:W-:-:S04]  /*42e0*/  FADD.FTZ R3, -R2, R137 ;  /* 0x0000008902037221 */ /* 0x000fc80000010100 */
        /* <DEDUP_REMOVED lines=42> */
[----:B------:R-:W-:-:S04]  /*4590*/  FFMA.FTZ R0, R3, R3, R0 ;  /* 0x0000000303007223 */ /* 0x000fc80000010000 */
[----:B------:R-:W-:-:S07]  /*45a0*/  IMAD.MOV.U32 R181, RZ, RZ, R0 ;  /* 0x000000ffffb57224 */ /* 0x000fce00078e0000 */
[----:B------:R-:W-:Y:S05]  /*45b0*/  WARPSYNC.COLLECTIVE R22, `(.L_x_231) ;  /* 0x0000000016087348 */ /* 0x000fea0003c00000 */
[----:B------:R0:W1:Y:S02]  /*45c0*/  SHFL.BFLY P4, R24, R181, R26, R183 ;  /* 0x0c00001ab5187389 */ /* 0x00006400000800b7 */
[----:B01----:R-:W-:Y:S01]  /*45d0*/  ENDCOLLECTIVE ;  /* 0x000000000000791b */ /* 0x003fe20003800000 */
.L_x_231:
[----:B------:R-:W-:Y:S01]  /*45e0*/  HFMA2.MMA R26, -RZ, RZ, 0, 1.1920928955078125e-07 ;  /* 0x00000002ff1a7435 */ /* 0x000fe200000001ff */
[----:B------:R-:W-:-:S05]  /*45f0*/  MOV R3, R24 ;  /* 0x0000001800037202 */ /* 0x000fca0000000f00 */
[----:B------:R-:W-:-:S04]  /*4600*/  FADD.FTZ R3, R0, R3 ;  /* 0x0000000300037221 */ /* 0x000fc80000010000 */
[----:B------:R-:W-:-:S07]  /*4610*/  IMAD.MOV.U32 R181, RZ, RZ, R3 ;  /* 0x000000ffffb57224 */ /* 0x000fce00078e0003 */
[----:B------:R-:W-:Y:S05]  /*4620*/  WARPSYNC.COLLECTIVE R22, `(.L_x_232) ;  /* 0x0000000016087348 */ /* 0x000fea0003c00000 */
[----:B------:R0:W1:Y:S02]  /*4630*/  SHFL.BFLY P4, R24, R181, R26, R183 ;  /* 0x0c00001ab5187389 */ /* 0x00006400000800b7 */
[----:B01----:R-:W-:Y:S01]  /*4640*/  ENDCOLLECTIVE ;  /* 0x000000000000791b */ /* 0x003fe20003800000 */
.L_x_232:
[----:B------:R-:W-:Y:S01]  /*4650*/  HFMA2.MMA R26, -RZ, RZ, 0, 2.384185791015625e-07 ;  /* 0x00000004ff1a7435 */ /* 0x000fe200000001ff */
[----:B------:R-:W-:-:S05]  /*4660*/  MOV R18, R24 ;  /* 0x0000001800127202 */ /* 0x000fca0000000f00 */
[----:B------:R-:W-:-:S04]  /*4670*/  FADD.FTZ R18, R3, R18 ;  /* 0x0000001203127221 */ /* 0x000fc80000010000 */
[----:B------:R-:W-:-:S07]  /*4680*/  IMAD.MOV.U32 R181, RZ, RZ, R18 ;  /* 0x000000ffffb57224 */ /* 0x000fce00078e0012 */
[----:B------:R-:W-:Y:S05]  /*4690*/  WARPSYNC.COLLECTIVE R22, `(.L_x_233) ;  /* 0x0000000016087348 */ /* 0x000fea0003c00000 */
[----:B------:R0:W1:Y:S02]  /*46a0*/  SHFL.BFLY P4, R24, R181, R26, R183 ;  /* 0x0c00001ab5187389 */ /* 0x00006400000800b7 */
[----:B01----:R-:W-:Y:S01]  /*46b0*/  ENDCOLLECTIVE ;  /* 0x000000000000791b */ /* 0x003fe20003800000 */
.L_x_233:
[----:B------:R-:W-:Y:S01]  /*46c0*/  HFMA2.MMA R26, -RZ, RZ, 0, 4.76837158203125e-07 ;  /* 0x00000008ff1a7435 */ /* 0x000fe200000001ff */
[----:B------:R-:W-:-:S05]  /*46d0*/  MOV R17, R24 ;  /* 0x0000001800117202 */ /* 0x000fca0000000f00 */
[----:B------:R-:W-:-:S04]  /*46e0*/  FADD.FTZ R17, R18, R17 ;  /* 0x0000001112117221 */ /* 0x000fc80000010000 */
[----:B------:R-:W-:-:S07]  /*46f0*/  IMAD.MOV.U32 R181, RZ, RZ, R17 ;  /* 0x000000ffffb57224 */ /* 0x000fce00078e0011 */
[----:B------:R-:W-:Y:S05]  /*4700*/  WARPSYNC.COLLECTIVE R22, `(.L_x_234) ;  /* 0x0000000016087348 */ /* 0x000fea0003c00000 */
[----:B------:R0:W1:Y:S02]  /*4710*/  SHFL.BFLY P4, R24, R181, R26, R183 ;  /* 0x0c00001ab5187389 */ /* 0x00006400000800b7 */
[----:B01----:R-:W-:Y:S01]  /*4720*/  ENDCOLLECTIVE ;  /* 0x000000000000791b */ /* 0x003fe20003800000 */
.L_x_234:
[----:B------:R-:W-:Y:S01]  /*4730*/  HFMA2.MMA R26, -RZ, RZ, 0, 9.5367431640625e-07 ;  /* 0x00000010ff1a7435 */ /* 0x000fe200000001ff */
[----:B------:R-:W-:-:S05]  /*4740*/  MOV R20, R24 ;  /* 0x0000001800147202 */ /* 0x000fca0000000f00 */
[----:B------:R-:W-:-:S04]  /*4750*/  FADD.FTZ R20, R17, R20 ;  /* 0x0000001411147221 */ /* 0x000fc80000010000 */
[----:B------:R-:W-:-:S07]  /*4760*/  IMAD.MOV.U32 R181, RZ, RZ, R20 ;  /* 0x000000ffffb57224 */ /* 0x000fce00078e0014 */
[----:B------:R-:W-:Y:S05]  /*4770*/  WARPSYNC.COLLECTIVE R22, `(.L_x_235) ;  /* 0x0000000016087348 */ /* 0x000fea0003c00000 */
[----:B------:R0:W1:Y:S02]  /*4780*/  SHFL.BFLY P4, R24, R181, R26, R183 ;  /* 0x0c00001ab5187389 */ /* 0x00006400000800b7 */
[----:B01----:R-:W-:Y:S01]  /*4790*/  ENDCOLLECTIVE ;  /* 0x000000000000791b */ /* 0x003fe20003800000 */
.L_x_235:
[----:B------:R-:W-:Y:S01]  /*47a0*/  MOV R179, R24 ;  /* 0x0000001800b37202 */ /* 0x000fe20000000f00 */
[----:B------:R-:W-:Y:S06]  /*47b0*/  BRA `(.L_x_236) ;  /* 0xffffffe800787947 */ /* 0x000fec000383ffff */
.L_x_237:
        /* <DEDUP_REMOVED lines=12> */
.L_x_20541:


//--------------------- .text._ZN10layer_norm31ln_parallel_residual_fwd_kernelINS_13Kernel_traitsI13__nv_bfloat16S2_S2_S2_fjLj6144ELj1ELj1ELj8ELj16ENS_18Kernel_traits_baseILj6144ES2_S2_S2_S2_fjLj256EEEEELb0ELb1ELb0EEEvNS_9FwdParamsE --------------------------
	.section	.text._ZN10layer_norm31ln_parallel_residual_fwd_kernelINS_13Kernel_traitsI13__nv_bfloat16S2_S2_S2_fjLj6144ELj1ELj1ELj8ELj16ENS_18Kernel_traits_baseILj6144ES2_S2_S2_S2_fjLj256EEEEELb0ELb1ELb0EEEvNS_9FwdParamsE,"ax",@progbits
	.align	128
        .global         _ZN10layer_norm31ln_parallel_residual_fwd_kernelINS_13Kernel_traitsI13__nv_bfloat16S2_S2_S2_fjLj6144ELj1ELj1ELj8ELj16ENS_18Kernel_traits_baseILj6144ES2_S2_S2_S2_fjLj256EEEEELb0ELb1ELb0EEEvNS_9FwdParamsE
        .type           _ZN10layer_norm31ln_parallel_residual_fwd_kernelINS_13Kernel_traitsI13__nv_bfloat16S2_S2_S2_fjLj6144ELj1ELj1ELj8ELj16ENS_18Kernel_traits_baseILj6144ES2_S2_S2_S2_fjLj256EEEEELb0ELb1ELb0EEEvNS_9FwdParamsE,@function
        .size           _ZN10layer_norm31ln_parallel_residual_fwd_kernelINS_13Kernel_traitsI13__nv_bfloat16S2_S2_S2_fjLj6144ELj1ELj1ELj8ELj16ENS_18Kernel_traits_baseILj6144ES2_S2_S2_S2_fjLj256EEEEELb0ELb1ELb0EEEvNS_9FwdParamsE,(.L_x_20542 - _ZN10layer_norm31ln_parallel_residual_fwd_kernelINS_13Kernel_traitsI13__nv_bfloat16S2_S2_S2_fjLj6144ELj1ELj1ELj8ELj16ENS_18Kernel_traits_baseILj6144ES2_S2_S2_S2_fjLj256EEEEELb0ELb1ELb0EEEvNS_9FwdParamsE)
        .other          _ZN10layer_norm31ln_parallel_residual_fwd_kernelINS_13Kernel_traitsI13__nv_bfloat16S2_S2_S2_fjLj6144ELj1ELj1ELj8ELj16ENS_18Kernel_traits_baseILj6144ES2_S2_S2_S2_fjLj256EEEEELb0ELb1ELb0EEEvNS_9FwdParamsE,@"STO_CUDA_ENTRY STV_DEFAULT"
_ZN10layer_norm31ln_parallel_residual_fwd_kernelINS_13Kernel_traitsI13__nv_bfloat16S2_S2_S2_fjLj6144ELj1ELj1ELj8ELj16ENS_18Kernel_traits_baseILj6144ES2_S2_S2_S2_fjLj256EEEEELb0ELb1ELb0EEEvNS_9FwdParamsE:
.text._ZN10layer_norm31ln_parallel_residual_fwd_kernelINS_13Kernel_traitsI13__nv_bfloat16S2_S2_S2_fjLj6144ELj1ELj1ELj8ELj16ENS_18Kernel_traits_baseILj6144ES2_S2_S2_S2_fjLj256EEEEELb0ELb1ELb0EEEvNS_9FwdParamsE:
        /* <DEDUP_REMOVED lines=9> */
[----:B------:R-:W-:Y:S02]  /*0090*/  LEA.HI.SX32 R73, R0, R73, 0x1d ;  /* 0x0000004900497211 */ /* 0x000fe400078feaff */
[----:B------:R-:W-:Y:S02]  /*00a0*/  MOV R17, R72 ;  /* 0x0000004800117202 */ /* 0x000fe40000000f00 */
[----:B------:R-:W-:-:S02]  /*00b0*/  LOP3.LUT P0, RZ, R73, 0xffffff00, RZ, 0xc0, !PT ;  /* 0xffffff0049ff7812 */ /* 0x000fc4000780c0ff */
[C---:B------:R-:W-:Y:S02]  /*00c0*/  ISETP.GE.U32.AND P4, PT, R73.reuse, 0x200, PT ;  /* 0x000002004900780c */ /* 0x040fe40003f86070 */
[----:B------:R-:W-:Y:S02]  /*00d0*/  ISETP.GE.U32.AND P1, PT, R73, 0x300, PT ;  /* 0x000003004900780c */ /* 0x000fe40003f26070 */
[----:B------:R-:W-:-:S07]  /*00e0*/  P2R R2, PR, RZ, 0x10 ;  /* 0x00000010ff027803 */ /* 0x000fce0000000000 */
[----:B------:R-:W-:Y:S05]  /*00f0*/  @!P0 BRA `(.L_x_239) ;  /* 0x0000000000408947 */ /* 0x000fea0003800000 */
[----:B------:R-:W0:Y:S01]  /*0100*/  LDC.64 R64, c[0x0][0x260] ;  /* 0x00009800ff407b82 */ /* 0x000e220000000a00 */
[----:B------:R-:W-:Y:S02]  /*0110*/  ULDC.64 UR6, c[0x0][0x2c8] ;  /* 0x0000b20000067ab9 */ /* 0x000fe40000000a00 */
[----:B------:R-:W-:-:S04]  /*0120*/  ISETP.NE.U32.AND P2, PT, RZ, UR6, PT ;  /* 0x00000006ff007c0c */ /* 0x000fc8000bf45070 */
[----:B------:R-:W-:-:S13]  /*0130*/  ISETP.NE.AND.EX P2, PT, RZ, UR7, PT, P2 ;  /* 0x00000007ff007c0c */ /* 0x000fda000bf45320 */
[C---:B------:R-:W-:Y:S01]  /*0140*/  @P2 LEA R2, P3, R17.reuse, UR6, 0x4 ;  /* 0x0000000611022c11 */ /* 0x040fe2000f8620ff */
[----:B0-----:R-:W-:-:S03]  /*0150*/  IMAD.WIDE.U32 R64, R17, 0x10, R64 ;  /* 0x0000001011407825 */ /* 0x001fc600078e0040 */
[----:B------:R-:W-:-:S03]  /*0160*/  @P2 LEA.HI.X R3, R17, UR7, RZ, 0x4, P3 ;  /* 0x0000000711032c11 */ /* 0x000fc600098f24ff */
[----:B------:R-:W2:Y:S04]  /*0170*/  LDG.E.128 R64, desc[UR4][R64.64] ;  /* 0x0000000440407981 */ /* 0x000ea8000c1e1d00 */
[----:B------:R0:W5:Y:S01]  /*0180*/  @P2 LDG.E.128 R12, desc[UR4][R2.64] ;  /* 0x00000004020c2981 */ /* 0x000162000c1e1d00 */
[----:B------:R-:W-:Y:S02]  /*0190*/  LOP3.LUT R17, R17, 0x100, RZ, 0xfc, !PT ;  /* 0x0000010011117812 */ /* 0x000fe400078efcff */
[----:B--2---:R-:W-:Y:S02]  /*01a0*/  PRMT R45, R64, 0x7632, R45 ;  /* 0x00007632402d7816 */ /* 0x004fe4000000002d */
[----:B------:R-:W-:Y:S02]  /*01b0*/  PRMT R26, R65, 0x7632, R26 ;  /* 0x00007632411a7816 */ /* 0x000fe4000000001a */
[----:B------:R-:W-:-:S02]  /*01c0*/  PRMT R27, R66, 0x7632, R27 ;  /* 0x00007632421b7816 */ /* 0x000fc4000000001b */
[----:B------:R-:W-:Y:S02]  /*01d0*/  @!P2 CS2R R12, SRZ ;  /* 0x00000000000ca805 */ /* 0x000fe4000001ff00 */
[----:B------:R-:W-:Y:S02]  /*01e0*/  PRMT R24, R67, 0x7632, R24 ;  /* 0x0000763243187816 */ /* 0x000fe40000000018 */
[----:B0-----:R-:W-:-:S07]  /*01f0*/  @!P2 CS2R R14, SRZ ;  /* 0x00000000000ea805 */ /* 0x001fce000001ff00 */
.L_x_239:
[----:B------:R-:W-:Y:S05]  /*0200*/  BSYNC B0 ;  /* 0x0000000000007941 */ /* 0x000fea0003800000 */
.L_x_238:
[----:B------:R-:W-:Y:S04]  /*0210*/  BSSY B0, `(.L_x_240) ;  /* 0x0000012000007945 */ /* 0x000fe80003800000 */
[----:B------:R-:W-:Y:S05]  /*0220*/  @!P4 BRA `(.L_x_241) ;  /* 0x000000000040c947 */ /* 0x000fea0003800000 */
[----:B------:R-:W0:Y:S01]  /*0230*/  LDC.64 R2, c[0x0][0x260] ;  /* 0x00009800ff027b82 */ /* 0x000e220000000a00 */
[----:B------:R-:W-:Y:S02]  /*0240*/  ULDC.64 UR6, c[0x0][0x2c8] ;  /* 0x0000b20000067ab9 */ /* 0x000fe40000000a00 */
[----:B------:R-:W-:-:S04]  /*0250*/  ISETP.NE.U32.AND P2, PT, RZ, UR6, PT ;  /* 0x00000006ff007c0c */ /* 0x000fc8000bf45070 */
[----:B------:R-:W-:Y:S01]  /*0260*/  ISETP.NE.AND.EX P2, PT, RZ, UR7, PT, P2 ;  /* 0x00000007ff007c0c */ /* 0x000fe2000bf45320 */
[----:B0-----:R-:W-:-:S12]  /*0270*/  IMAD.WIDE.U32 R60, R17, 0x10, R2 ;  /* 0x00000010113c7825 */ /* 0x001fd800078e0002 */
[----:B------:R-:W-:-:S04]  /*0280*/  @P2 LEA R2, P3, R17, UR6, 0x4 ;  /* 0x0000000611022c11 */ /* 0x000fc8000f8620ff */
[C---:B------:R-:W-:Y:S01]  /*0290*/  @P2 LEA.HI.X R3, R17.reuse, UR7, RZ, 0x4, P3 ;  /* 0x0000000711032c11 */ /* 0x040fe200098f24ff */
[----:B------:R-:W2:Y:S04]  /*02a0*/  LDG.E.128 R60, desc[UR4][R60.64] ;  /* 0x000000043c3c7981 */ /* 0x000ea8000c1e1d00 */
[----:B------:R0:W5:Y:S01]  /*02b0*/  @P2 LDG.E.128 R8, desc[UR4][R2.64] ;  /* 0x0000000402082981 */ /* 0x000162000c1e1d00 */
[----:B------:R-:W-:Y:S01]  /*02c0*/  VIADD R17, R17, 0x100 ;  /* 0x0000010011117836 */ /* 0x000fe20000000000 */
[----:B--2---:R-:W-:Y:S02]  /*02d0*/  PRMT R25, R60, 0x7632, R25 ;  /* 0x000076323c197816 */ /* 0x004fe40000000019 */
[----:B------:R-:W-:Y:S02]  /*02e0*/  PRMT R22, R61, 0x7632, R22 ;  /* 0x000076323d167816 */ /* 0x000fe40000000016 */
[----:B------:R-:W-:-:S02]  /*02f0*/  PRMT R23, R62, 0x7632, R23 ;  /* 0x000076323e177816 */ /* 0x000fc40000000017 */
[----:B------:R-:W-:Y:S02]  /*0300*/  @!P2 CS2R R8, SRZ ;  /* 0x000000000008a805 */ /* 0x000fe4000001ff00 */
[----:B------:R-:W-:Y:S02]  /*0310*/  PRMT R21, R63, 0x7632, R21 ;  /* 0x000076323f157816 */ /* 0x000fe40000000015 */
[----:B0-----:R-:W-:-:S07]  /*0320*/  @!P2 CS2R R10, SRZ ;  /* 0x00000000000aa805 */ /* 0x001fce000001ff00 */
.L_x_241:
[----:B------:R-:W-:Y:S05]  /*0330*/  BSYNC B0 ;  /* 0x0000000000007941 */ /* 0x000fea0003800000 */
.L_x_240:
[----:B------:R-:W-:Y:S04]  /*0340*/  BSSY B0, `(.L_x_242) ;  /* 0x000000d000007945 */ /* 0x000fe80003800000 */
[----:B------:R-:W-:Y:S05]  /*0350*/  @!P1 BRA `(.L_x_243) ;  /* 0x00000000002c9947 */ /* 0x000fea0003800000 */
[----:B------:R-:W-:Y:S01]  /*0360*/  ULDC.64 UR6, c[0x0][0x2c8] ;  /* 0x0000b20000067ab9 */ /* 0x000fe20000000a00 */
[----:B------:R-:W0:Y:S01]  /*0370*/  LDC.64 R48, c[0x0][0x260] ;  /* 0x00009800ff307b82 */ /* 0x000e220000000a00 */
[----:B------:R-:W-:-:S04]  /*0380*/  ISETP.NE.U32.AND P2, PT, RZ, UR6, PT ;  /* 0x00000006ff007c0c */ /* 0x000fc8000bf45070 */
[----:B------:R-:W-:-:S13]  /*0390*/  ISETP.NE.AND.EX P2, PT, RZ, UR7, PT, P2 ;  /* 0x00000007ff007c0c */ /* 0x000fda000bf45320 */
[----:B------:R-:W-:-:S04]  /*03a0*/  @P2 LEA R2, P3, R17, UR6, 0x4 ;  /* 0x0000000611022c11 */ /* 0x000fc8000f8620ff */
[C---:B------:R-:W-:Y:S01]  /*03b0*/  @P2 LEA.HI.X R3, R17.reuse, UR7, RZ, 0x4, P3 ;  /* 0x0000000711032c11 */ /* 0x040fe200098f24ff */
[----:B0-----:R-:W-:-:S04]  /*03c0*/  IMAD.WIDE.U32 R48, R17, 0x10, R48 ;  /* 0x0000001011307825 */ /* 0x001fc800078e0030 */
[----:B------:R0:W5:Y:S04]  /*03d0*/  @P2 LDG.E.128 R4, desc[UR4][R2.64] ;  /* 0x0000000402042981 */ /* 0x000168000c1e1d00 */
[----:B------:R-:W5:Y:S01]  /*03e0*/  LDG.E.128 R48, desc[UR4][R48.64] ;  /* 0x0000000430307981 */ /* 0x000f62000c1e1d00 */
[----:B------:R-:W-:Y:S02]  /*03f0*/  @!P2 CS2R R4, SRZ ;  /* 0x000000000004a805 */ /* 0x000fe4000001ff00 */
[----:B0-----:R-:W-:-:S07]  /*0400*/  @!P2 CS2R R6, SRZ ;  /* 0x000000000006a805 */ /* 0x001fce000001ff00 */
.L_x_243:
[----:B------:R-:W-:Y:S05]  /*0410*/  BSYNC B0 ;  /* 0x0000000000007941 */ /* 0x000fea0003800000 */
.L_x_242:
        /* <DEDUP_REMOVED lines=10> */
[----:B-----5:R-:W-:Y:S01]  /*04c0*/  IMAD.U32 R58, R15, 0x10000, RZ ;  /* 0x000100000f3a7824 */ /* 0x020fe200078e00ff */
        /* <DEDUP_REMOVED lines=9> */
[----:B------:R-:W-:Y:S01]  /*0560*/  IMAD.U32 R53, R49, 0x10000, RZ ;  /* 0x0001000031357824 */ /* 0x000fe200078e00ff */
[----:B------:R-:W-:Y:S01]  /*0570*/  VIMNMX R3, R3, 0x20, PT ;  /* 0x0000002003037848 */ /* 0x000fe20003fe0100 */
[----:B------:R-:W-:Y:S01]  /*0580*/  ULDC.U8 UR6, c[0x0][0x2a0] ;  /* 0x0000a80000067ab9 */ /* 0x000fe20000000000 */
[----:B------:R-:W-:Y:S01]  /*0590*/  PRMT R16, R8, 0x7632, R16 ;  /* 0x0000763208107816 */ /* 0x000fe20000000010 */
[----:B------:R-:W-:Y:S01]  /*05a0*/  IMAD.U32 R47, R6, 0x10000, RZ ;  /* 0x00010000062f7824 */ /* 0x000fe200078e00ff */
[----:B------:R-:W-:Y:S01]  /*05b0*/  SHF.L.U32 R57, R8, 0x10, RZ ;  /* 0x0000001008397819 */ /* 0x000fe200000006ff */
[----:B------:R-:W-:Y:S01]  /*05c0*/  IMAD.IADD R3, R3, 0x1, R0 ;  /* 0x0000000103037824 */ /* 0x000fe200078e0200 */
[----:B------:R-:W-:Y:S01]  /*05d0*/  SHF.L.U32 R8, R74, 0x5, RZ ;  /* 0x000000054a087819 */ /* 0x000fe200000006ff */
[----:B------:R-:W-:Y:S01]  /*05e0*/  IMAD.U32 R67, R67, 0x10000, RZ ;  /* 0x0001000043437824 */ /* 0x000fe200078e00ff */
[----:B------:R-:W-:Y:S01]  /*05f0*/  PRMT R17, R15, 0x7632, R17 ;  /* 0x000076320f117816 */ /* 0x000fe20000000011 */
[----:B------:R-:W-:Y:S01]  /*0600*/  IMAD.U32 R63, R63, 0x10000, RZ ;  /* 0x000100003f3f7824 */ /* 0x000fe200078e00ff */
[----:B------:R-:W-:Y:S01]  /*0610*/  SHF.L.U32 R3, R3, 0x3, RZ ;  /* 0x0000000303037819 */ /* 0x000fe200000006ff */
[----:B------:R-:W-:Y:S01]  /*0620*/  IMAD.U32 R45, R45, 0x10000, RZ ;  /* 0x000100002d2d7824 */ /* 0x000fe200078e00ff */
[----:B------:R-:W-:Y:S01]  /*0630*/  PRMT R15, R9, 0x7632, R15 ;  /* 0x00007632090f7816 */ /* 0x000fe2000000000f */
[----:B------:R-:W-:Y:S01]  /*0640*/  IMAD.U32 R27, R27, 0x10000, RZ ;  /* 0x000100001b1b7824 */ /* 0x000fe200078e00ff */
[----:B------:R-:W-:Y:S01]  /*0650*/  LOP3.LUT R9, R8, 0x3e0, RZ, 0xc0, !PT ;  /* 0x000003e008097812 */ /* 0x000fe200078ec0ff */
[----:B------:R-:W-:Y:S01]  /*0660*/  IMAD.U32 R25, R25, 0x10000, RZ ;  /* 0x0001000019197824 */ /* 0x000fe200078e00ff */
[----:B------:R-:W-:Y:S01]  /*0670*/  I2FP.F32.U32 R3, R3 ;  /* 0x0000000300037245 */ /* 0x000fe20000201000 */
[----:B------:R-:W-:Y:S01]  /*0680*/  IMAD.U32 R23, R23, 0x10000, RZ ;  /* 0x0001000017177824 */ /* 0x000fe200078e00ff */
[C---:B------:R-:W-:Y:S01]  /*0690*/  PRMT R18, R14.reuse, 0x7632, R18 ;  /* 0x000076320e127816 */ /* 0x040fe20000000012 */
[----:B------:R-:W-:Y:S01]  /*06a0*/  IMAD.MOV.U32 R82, RZ, RZ, 0x1 ;  /* 0x00000001ff527424 */ /* 0x000fe200078e00ff */
[----:B------:R-:W-:Y:S01]  /*06b0*/  SHF.L.U32 R59, R14, 0x10, RZ ;  /* 0x000000100e3b7819 */ /* 0x000fe200000006ff */
[----:B------:R-:W-:Y:S01]  /*06c0*/  IMAD.U32 R16, R16, 0x10000, RZ ;  /* 0x0001000010107824 */ /* 0x000fe200078e00ff */
[----:B------:R-:W-:Y:S01]  /*06d0*/  PRMT R14, R10, 0x7632, R14 ;  /* 0x000076320a0e7816 */ /* 0x000fe2000000000e */
[----:B------:R-:W-:Y:S01]  /*06e0*/  IMAD.U32 R18, R18, 0x10000, RZ ;  /* 0x0001000012127824 */ /* 0x000fe200078e00ff */
[----:B------:R-:W-:Y:S01]  /*06f0*/  SHF.L.U32 R55, R10, 0x10, RZ ;  /* 0x000000100a377819 */ /* 0x000fe200000006ff */
[----:B------:R-:W-:Y:S01]  /*0700*/  ULDC UR10, c[0x0][0x218] ;  /* 0x00008600000a7ab9 */ /* 0x000fe20000000800 */
[----:B------:R-:W-:Y:S01]  /*0710*/  VIADDMNMX R9, R2, -R9, RZ, !PT ;  /* 0x8000000902097246 */ /* 0x000fe200078001ff */
[----:B------:R0:W1:Y:S01]  /*0720*/  MUFU.RCP R10, R3 ;  /* 0x00000003000a7308 */ /* 0x0000620000001000 */
[----:B------:R-:W-:Y:S01]  /*0730*/  SHF.L.U32 R68, R64, 0x10, RZ ;  /* 0x0000001040447819 */ /* 0x000fe200000006ff */
[----:B------:R-:W-:Y:S01]  /*0740*/  IMAD.U32 R14, R14, 0x10000, RZ ;  /* 0x000100000e0e7824 */ /* 0x000fe200078e00ff */
[----:B------:R-:W-:Y:S01]  /*0750*/  VIMNMX R9, R9, 0x20, PT ;  /* 0x0000002009097848 */ /* 0x000fe20003fe0100 */
[----:B------:R-:W-:Y:S01]  /*0760*/  ULDC UR7, c[0x0][0x290] ;  /* 0x0000a40000077ab9 */ /* 0x000fe20000000800 */
[----:B------:R-:W-:Y:S01]  /*0770*/  SHF.L.U32 R64, R60, 0x10, RZ ;  /* 0x000000103c407819 */ /* 0x000fe200000006ff */
[C---:B------:R-:W-:Y:S01]  /*0780*/  IMAD.U32 R60, R13.reuse, 0x10000, RZ ;  /* 0x000100000d3c7824 */ /* 0x040fe200078e00ff */
[C---:B------:R-:W-:Y:S01]  /*0790*/  PRMT R20, R12.reuse, 0x7632, R20 ;  /* 0x000076320c147816 */ /* 0x040fe20000000014 */
[----:B------:R-:W-:Y:S01]  /*07a0*/  ULDC.64 UR12, c[0x0][0x228] ;  /* 0x00008a00000c7ab9 */ /* 0x000fe20000000a00 */
[----:B------:R-:W-:Y:S01]  /*07b0*/  SHF.L.U32 R61, R12, 0x10, RZ ;  /* 0x000000100c3d7819 */ /* 0x000fe200000006ff */
[----:B------:R-:W-:Y:S01]  /*07c0*/  ULDC.64 UR14, c[0x0][0x230] ;  /* 0x00008c00000e7ab9 */ /* 0x000fe20000000a00 */
[----:B------:R-:W-:Y:S01]  /*07d0*/  PRMT R19, R13, 0x7632, R19 ;  /* 0x000076320d137816 */ /* 0x000fe20000000013 */
[----:B------:R-:W-:Y:S01]  /*07e0*/  ULDC.64 UR8, c[0x0][0x210] ;  /* 0x0000840000087ab9 */ /* 0x000fe20000000a00 */
[----:B------:R-:W-:-:S02]  /*07f0*/  PRMT R12, R11, 0x7632, R12 ;  /* 0x000076320b0c7816 */ /* 0x000fc4000000000c */
[C---:B------:R-:W-:Y:S01]  /*0800*/  PRMT R13, R48.reuse, 0x7632, R13 ;  /* 0x00007632300d7816 */ /* 0x040fe2000000000d */
[----:B------:R-:W-:Y:S01]  /*0810*/  IMAD.U32 R19, R19, 0x10000, RZ ;  /* 0x0001000013137824 */ /* 0x000fe200078e00ff */
[----:B------:R-:W-:Y:S02]  /*0820*/  SHF.L.U32 R52, R48, 0x10, RZ ;  /* 0x0000001030347819 */ /* 0x000fe400000006ff */
        /* <DEDUP_REMOVED lines=8> */
[----:B------:R-:W-:-:S02]  /*08b0*/  PRMT R2, R5, 0x7632, R2 ;  /* 0x0000763205027816 */ /* 0x000fc40000000002 */
[----:B------:R-:W-:Y:S02]  /*08c0*/  SHF.L.U32 R48, R5, 0x10, RZ ;  /* 0x0000001005307819 */ /* 0x000fe400000006ff */
[----:B------:R-:W-:Y:S01]  /*08d0*/  IADD3 R0, R0, R9, RZ ;  /* 0x0000000900007210 */ /* 0x000fe20007ffe0ff */
[----:B------:R-:W-:Y:S01]  /*08e0*/  IMAD.U32 R9, R28, 0x10000, RZ ;  /* 0x000100001c097824 */ /* 0x000fe200078e00ff */
[----:B------:R-:W-:Y:S02]  /*08f0*/  PRMT R4, R6, 0x7632, R4 ;  /* 0x0000763206047816 */ /* 0x000fe40000000004 */
[C---:B------:R-:W-:Y:S01]  /*0900*/  PRMT R5, R7.reuse, 0x7632, R5 ;  /* 0x0000763207057816 */ /* 0x040fe20000000005 */
[----:B------:R-:W-:Y:S01]  /*0910*/  IMAD.SHL.U32 R0, R0, 0x8, RZ ;  /* 0x0000000800007824 */ /* 0x000fe200078e00ff */
[----:B------:R-:W-:Y:S02]  /*0920*/  ISETP.NE.AND P3, PT, RZ, UR6, PT ;  /* 0x00000006ff007c0c */ /* 0x000fe4000bf65270 */
[----:B------:R-:W-:Y:S01]  /*0930*/  SHF.L.U32 R46, R7, 0x10, RZ ;  /* 0x00000010072e7819 */ /* 0x000fe200000006ff */
        /* <DEDUP_REMOVED lines=10> */
[----:B------:R-:W-:Y:S02]  /*09e0*/  P2R R76, PR, RZ, 0x8 ;  /* 0x00000008ff4c7803 */ /* 0x000fe40000000000 */
[----:B------:R-:W-:Y:S02]  /*09f0*/  SHF.L.U32 R17, R17, 0x10, RZ ;  /* 0x0000001011117819 */ /* 0x000fe400000006ff */
[----:B------:R-:W-:Y:S02]  /*0a00*/  SHF.L.U32 R15, R15, 0x10, RZ ;  /* 0x000000100f0f7819 */ /* 0x000fe400000006ff */
[----:B------:R-:W-:-:S02]  /*0a10*/  SHF.L.U32 R12, R12, 0x10, RZ ;  /* 0x000000100c0c7819 */ /* 0x000fc400000006ff */
[----:B------:R-:W-:Y:S02]  /*0a20*/  SHF.L.U32 R8, R8, 0x10, RZ ;  /* 0x0000001008087819 */ /* 0x000fe400000006ff */
[----:B------:R-:W-:Y:S02]  /*0a30*/  SHF.L.U32 R4, R4, 0x10, RZ ;  /* 0x0000001004047819 */ /* 0x000fe400000006ff */
[----:B01----:R-:W-:-:S07]  /*0a40*/  SHF.L.U32 R2, R5, 0x10, RZ ;  /* 0x0000001005027819 */ /* 0x003fce00000006ff */
.L_x_353:
[----:B0123--:R-:W-:Y:S01]  /*0a50*/  IMAD R40, R44, UR10, RZ ;  /* 0x0000000a2c287c24 */ /* 0x00ffe2000f8e02ff */
[----:B------:R-:W-:Y:S04]  /*0a60*/  BSSY B0, `(.L_x_244) ;  /* 0x00000aa000007945 */ /* 0x000fe80003800000 */
[----:B------:R-:W-:-:S04]  /*0a70*/  SHF.R.S32.HI R41, RZ, 0x1f, R40 ;  /* 0x0000001fff297819 */ /* 0x000fc80000011428 */
[----:B------:R-:W-:-:S04]  /*0a80*/  LEA.HI R41, R41, R40, RZ, 0x3 ;  /* 0x0000002829297211 */ /* 0x000fc800078f18ff */
[----:B------:R-:W-:-:S04]  /*0a90*/  LEA.HI.SX32 R78, R41, R72, 0x1d ;  /* 0x00000048294e7211 */ /* 0x000fc800078feaff */
[----:B------:R-:W-:Y:S01]  /*0aa0*/  MOV R119, R78 ;  /* 0x0000004e00777202 */ /* 0x000fe20000000f00 */
        /* <DEDUP_REMOVED lines=24> */
.L_x_247:
[----:B-----5:R-:W-:-:S05]  /*0c30*/  SHF.L.U32 R40, R28, 0x10, RZ ;  /* 0x000000101c287819 */ /* 0x020fca00000006ff */
[----:B------:R-:W-:Y:S01]  /*0c40*/  FADD.FTZ R5, R40, R5 ;  /* 0x0000000528057221 */ /* 0x000fe20000010000 */
[----:B------:R-:W-:Y:S06]  /*0c50*/  BRA `(.L_x_248) ;  /* 0x0000000000107947 */ /* 0x000fec0003800000 */
.L_x_246:
[----:B-----5:R-:W-:Y:S01]  /*0c60*/  IMAD.U32 R40, R32, 0x10000, RZ ;  /* 0x0001000020287824 */ /* 0x020fe200078e00ff */
[----:B------:R-:W-:-:S03]  /*0c70*/  @P4 SHF.L.U32 R70, R28, 0x10, RZ ;  /* 0x000000101c464819 */ /* 0x000fc600000006ff */
[----:B------:R-:W-:-:S04]  /*0c80*/  FADD.FTZ R5, R40, R5 ;  /* 0x0000000528057221 */ /* 0x000fc80000010000 */
[----:B------:R-:W-:-:S07]  /*0c90*/  @P4 FADD.FTZ R5, R70, R5 ;  /* 0x0000000546054221 */ /* 0x000fce0000010000 */
.L_x_248:
[----:B------:R-:W-:-:S04]  /*0ca0*/  F2FP.BF16.F32.PACK_AB R40, RZ, R5 ;  /* 0x00000005ff28723e */ /* 0x000fc800000010ff */
[----:B------:R-:W-:-:S07]  /*0cb0*/  PRMT R36, R40, 0x7610, R36 ;  /* 0x0000761028247816 */ /* 0x000fce0000000024 */
.L_x_249:
[----:B------:R-:W-:Y:S01]  /*0cc0*/  IMAD.U32 R87, R87, 0x10000, RZ ;  /* 0x0001000057577824 */ /* 0x000fe200078e00ff */
[----:B------:R-:W-:Y:S06]  /*0cd0*/  @P5 BRA `(.L_x_250) ;  /* 0x0000000000245947 */ /* 0x000fec0003800000 */
[----:B------:R-:W-:-:S04]  /*0ce0*/  ISETP.NE.U32.AND P3, PT, RZ, UR14, PT ;  /* 0x0000000eff007c0c */ /* 0x000fc8000bf65070 */
[----:B------:R-:W-:-:S13]  /*0cf0*/  ISETP.NE.AND.EX P3, PT, RZ, UR15, PT, P3 ;  /* 0x0000000fff007c0c */ /* 0x000fda000bf65330 */
[----:B------:R-:W-:Y:S05]  /*0d00*/  @P3 BRA `(.L_x_251) ;  /* 0x0000000000083947 */ /* 0x000fea0003800000 */
[----:B------:R-:W-:Y:S05]  /*0d10*/  @P2 BRA `(.L_x_252) ;  /* 0x00000000002c2947 */ /* 0x000fea0003800000 */
[----:B------:R-:W-:Y:S05]  /*0d20*/  BRA `(.L_x_253) ;  /* 0x0000000000307947 */ /* 0x000fea0003800000 */
.L_x_251:
[----:B-----5:R-:W-:-:S04]  /*0d30*/  PRMT R40, R28, 0x7632, R40 ;  /* 0x000076321c287816 */ /* 0x020fc80000000028 */
[----:B------:R-:W-:-:S05]  /*0d40*/  SHF.L.U32 R40, R40, 0x10, RZ ;  /* 0x0000001028287819 */ /* 0x000fca00000006ff */
[----:B------:R-:W-:Y:S01]  /*0d50*/  FADD.FTZ R87, R40, R87 ;  /* 0x0000005728577221 */ /* 0x000fe20000010000 */
[----:B------:R-:W-:Y:S06]  /*0d60*/  BRA `(.L_x_252) ;  /* 0x0000000000187947 */ /* 0x000fec0003800000 */
.L_x_250:
[----:B-----5:R-:W-:Y:S02]  /*0d70*/  PRMT R40, R32, 0x7632, R40 ;  /* 0x0000763220287816 */ /* 0x020fe40000000028 */
[----:B------:R-:W-:-:S03]  /*0d80*/  @P4 PRMT R70, R28, 0x7632, R70 ;  /* 0x000076321c464816 */ /* 0x000fc60000000046 */
[----:B------:R-:W-:Y:S01]  /*0d90*/  IMAD.U32 R40, R40, 0x10000, RZ ;  /* 0x0001000028287824 */ /* 0x000fe200078e00ff */
[----:B------:R-:W-:-:S03]  /*0da0*/  @P4 SHF.L.U32 R70, R70, 0x10, RZ ;  /* 0x0000001046464819 */ /* 0x000fc600000006ff */
[----:B------:R-:W-:-:S04]  /*0db0*/  FADD.FTZ R87, R40, R87 ;  /* 0x0000005728577221 */ /* 0x000fc80000010000 */
[----:B------:R-:W-:-:S07]  /*0dc0*/  @P4 FADD.FTZ R87, R70, R87 ;  /* 0x0000005746574221 */ /* 0x000fce0000010000 */
.L_x_252:
[----:B------:R-:W-:-:S04]  /*0dd0*/  F2FP.BF16.F32.PACK_AB R40, RZ, R87 ;  /* 0x00000057ff28723e */ /* 0x000fc800000010ff */
[----:B------:R-:W-:-:S07]  /*0de0*/  PRMT R36, R36, 0x5410, R40 ;  /* 0x0000541024247816 */ /* 0x000fce0000000028 */
.L_x_253:
        /* <DEDUP_REMOVED lines=8> */
.L_x_255:
[----:B-----5:R-:W-:-:S05]  /*0e70*/  SHF.L.U32 R40, R29, 0x10, RZ ;  /* 0x000000101d287819 */ /* 0x020fca00000006ff */
[----:B------:R-:W-:Y:S01]  /*0e80*/  FADD.FTZ R85, R40, R85 ;  /* 0x0000005528557221 */ /* 0x000fe20000010000 */
[----:B------:R-:W-:Y:S06]  /*0e90*/  BRA `(.L_x_256) ;  /* 0x0000000000107947 */ /* 0x000fec0003800000 */
.L_x_254:
[----:B-----5:R-:W-:Y:S01]  /*0ea0*/  IMAD.U32 R40, R33, 0x10000, RZ ;  /* 0x0001000021287824 */ /* 0x020fe200078e00ff */
[----:B------:R-:W-:-:S03]  /*0eb0*/  @P4 SHF.L.U32 R70, R29, 0x10, RZ ;  /* 0x000000101d464819 */ /* 0x000fc600000006ff */
[----:B------:R-:W-:-:S04]  /*0ec0*/  FADD.FTZ R85, R40, R85 ;  /* 0x0000005528557221 */ /* 0x000fc80000010000 */
[----:B------:R-:W-:-:S07]  /*0ed0*/  @P4 FADD.FTZ R85, R70, R85 ;  /* 0x0000005546554221 */ /* 0x000fce0000010000 */
.L_x_256:
[----:B------:R-:W-:-:S04]  /*0ee0*/  F2FP.BF16.F32.PACK_AB R40, RZ, R85 ;  /* 0x00000055ff28723e */ /* 0x000fc800000010ff */
[----:B------:R-:W-:-:S07]  /*0ef0*/  PRMT R37, R40, 0x7610, R37 ;  /* 0x0000761028257816 */ /* 0x000fce0000000025 */
.L_x_257:
[----:B------:R-:W-:Y:S01]  /*0f00*/  IMAD.U32 R89, R41, 0x10000, RZ ;  /* 0x0001000029597824 */ /* 0x000fe200078e00ff */
[----:B------:R-:W-:Y:S06]  /*0f10*/  @P5 BRA `(.L_x_258) ;  /* 0x0000000000245947 */ /* 0x000fec0003800000 */
[----:B------:R-:W-:-:S04]  /*0f20*/  ISETP.NE.U32.AND P3, PT, RZ, UR14, PT ;  /* 0x0000000eff007c0c */ /* 0x000fc8000bf65070 */
[----:B------:R-:W-:-:S13]  /*0f30*/  ISETP.NE.AND.EX P3, PT, RZ, UR15, PT, P3 ;  /* 0x0000000fff007c0c */ /* 0x000fda000bf65330 */
[----:B------:R-:W-:Y:S05]  /*0f40*/  @P3 BRA `(.L_x_259) ;  /* 0x0000000000083947 */ /* 0x000fea0003800000 */
[----:B------:R-:W-:Y:S05]  /*0f50*/  @P2 BRA `(.L_x_260) ;  /* 0x00000000002c2947 */ /* 0x000fea0003800000 */
[----:B------:R-:W-:Y:S05]  /*0f60*/  BRA `(.L_x_261) ;  /* 0x0000000000307947 */ /* 0x000fea0003800000 */
.L_x_259:
[----:B-----5:R-:W-:-:S04]  /*0f70*/  PRMT R40, R29, 0x7632, R40 ;  /* 0x000076321d287816 */ /* 0x020fc80000000028 */
[----:B------:R-:W-:-:S05]  /*0f80*/  SHF.L.U32 R40, R40, 0x10, RZ ;  /* 0x0000001028287819 */ /* 0x000fca00000006ff */
[----:B------:R-:W-:Y:S01]  /*0f90*/  FADD.FTZ R89, R40, R89 ;  /* 0x0000005928597221 */ /* 0x000fe20000010000 */
[----:B------:R-:W-:Y:S06]  /*0fa0*/  BRA `(.L_x_260) ;  /* 0x0000000000187947 */ /* 0x000fec0003800000 */
.L_x_258:
[----:B-----5:R-:W-:Y:S02]  /*0fb0*/  PRMT R40, R33, 0x7632, R40 ;  /* 0x0000763221287816 */ /* 0x020fe40000000028 */
[----:B------:R-:W-:-:S03]  /*0fc0*/  @P4 PRMT R41, R29, 0x7632, R41 ;  /* 0x000076321d294816 */ /* 0x000fc60000000029 */
[----:B------:R-:W-:Y:S01]  /*0fd0*/  IMAD.U32 R40, R40, 0x10000, RZ ;  /* 0x0001000028287824 */ /* 0x000fe200078e00ff */
[----:B------:R-:W-:-:S03]  /*0fe0*/  @P4 SHF.L.U32 R70, R41, 0x10, RZ ;  /* 0x0000001029464819 */ /* 0x000fc600000006ff */
[----:B------:R-:W-:-:S04]  /*0ff0*/  FADD.FTZ R89, R40, R89 ;  /* 0x0000005928597221 */ /* 0x000fc80000010000 */
[----:B------:R-:W-:-:S07]  /*1000*/  @P4 FADD.FTZ R89, R70, R89 ;  /* 0x0000005946594221 */ /* 0x000fce0000010000 */
.L_x_260:
[----:B------:R-:W-:-:S04]  /*1010*/  F2FP.BF16.F32.PACK_AB R40, RZ, R89 ;  /* 0x00000059ff28723e */ /* 0x000fc800000010ff */
[----:B------:R-:W-:-:S07]  /*1020*/  PRMT R37, R37, 0x5410, R40 ;  /* 0x0000541025257816 */ /* 0x000fce0000000028 */
.L_x_261:
        /* <DEDUP_REMOVED lines=8> */
.L_x_263:
[----:B-----5:R-:W-:-:S05]  /*10b0*/  SHF.L.U32 R40, R30, 0x10, RZ ;  /* 0x000000101e287819 */ /* 0x020fca00000006ff */
[----:B------:R-:W-:Y:S01]  /*10c0*/  FADD.FTZ R91, R40, R91 ;  /* 0x0000005b285b7221 */ /* 0x000fe20000010000 */
[----:B------:R-:W-:Y:S06]  /*10d0*/  BRA `(.L_x_264) ;  /* 0x0000000000107947 */ /* 0x000fec0003800000 */
.L_x_262:
[----:B-----5:R-:W-:Y:S01]  /*10e0*/  IMAD.U32 R40, R34, 0x10000, RZ ;  /* 0x0001000022287824 */ /* 0x020fe200078e00ff */
[----:B------:R-:W-:-:S03]  /*10f0*/  @P4 SHF.L.U32 R70, R30, 0x10, RZ ;  /* 0x000000101e464819 */ /* 0x000fc600000006ff */
[----:B------:R-:W-:-:S04]  /*1100*/  FADD.FTZ R91, R40, R91 ;  /* 0x0000005b285b7221 */ /* 0x000fc80000010000 */
[----:B------:R-:W-:-:S07]  /*1110*/  @P4 FADD.FTZ R91, R70, R91 ;  /* 0x0000005b465b4221 */ /* 0x000fce0000010000 */
.L_x_264:
[----:B------:R-:W-:-:S04]  /*1120*/  F2FP.BF16.F32.PACK_AB R40, RZ, R91 ;  /* 0x0000005bff28723e */ /* 0x000fc800000010ff */
[----:B------:R-:W-:-:S07]  /*1130*/  PRMT R38, R40, 0x7610, R38 ;  /* 0x0000761028267816 */ /* 0x000fce0000000026 */
.L_x_265:
[----:B------:R-:W-:Y:S01]  /*1140*/  IMAD.U32 R101, R42, 0x10000, RZ ;  /* 0x000100002a657824 */ /* 0x000fe200078e00ff */
[----:B------:R-:W-:Y:S06]  /*1150*/  @P5 BRA `(.L_x_266) ;  /* 0x0000000000245947 */ /* 0x000fec0003800000 */
[----:B------:R-:W-:-:S04]  /*1160*/  ISETP.NE.U32.AND P3, PT, RZ, UR14, PT ;  /* 0x0000000eff007c0c */ /* 0x000fc8000bf65070 */
[----:B------:R-:W-:-:S13]  /*1170*/  ISETP.NE.AND.EX P3, PT, RZ, UR15, PT, P3 ;  /* 0x0000000fff007c0c */ /* 0x000fda000bf65330 */
[----:B------:R-:W-:Y:S05]  /*1180*/  @P3 BRA `(.L_x_267) ;  /* 0x0000000000083947 */ /* 0x000fea0003800000 */
[----:B------:R-:W-:Y:S05]  /*1190*/  @P2 BRA `(.L_x_268) ;  /* 0x00000000002c2947 */ /* 0x000fea0003800000 */
[----:B------:R-:W-:Y:S05]  /*11a0*/  BRA `(.L_x_269) ;  /* 0x0000000000307947 */ /* 0x000fea0003800000 */
.L_x_267:
[----:B-----5:R-:W-:-:S04]  /*11b0*/  PRMT R40, R30, 0x7632, R40 ;  /* 0x000076321e287816 */ /* 0x020fc80000000028 */
[----:B------:R-:W-:-:S05]  /*11c0*/  SHF.L.U32 R40, R40, 0x10, RZ ;  /* 0x0000001028287819 */ /* 0x000fca00000006ff */
[----:B------:R-:W-:Y:S01]  /*11d0*/  FADD.FTZ R101, R40, R101 ;  /* 0x0000006528657221 */ /* 0x000fe20000010000 */
[----:B------:R-:W-:Y:S06]  /*11e0*/  BRA `(.L_x_268) ;  /* 0x0000000000187947 */ /* 0x000fec0003800000 */
.L_x_266:
[----:B-----5:R-:W-:Y:S02]  /*11f0*/  PRMT R40, R34, 0x7632, R40 ;  /* 0x0000763222287816 */ /* 0x020fe40000000028 */
[----:B------:R-:W-:-:S03]  /*1200*/  @P4 PRMT R41, R30, 0x7632, R41 ;  /* 0x000076321e294816 */ /* 0x000fc60000000029 */
[----:B------:R-:W-:Y:S01]  /*1210*/  IMAD.U32 R40, R40, 0x10000, RZ ;  /* 0x0001000028287824 */ /* 0x000fe200078e00ff */
[----:B------:R-:W-:-:S03]  /*1220*/  @P4 SHF.L.U32 R42, R41, 0x10, RZ ;  /* 0x00000010292a4819 */ /* 0x000fc600000006ff */
[----:B------:R-:W-:-:S04]  /*1230*/  FADD.FTZ R101, R40, R101 ;  /* 0x0000006528657221 */ /* 0x000fc80000010000 */
[----:B------:R-:W-:-:S07]  /*1240*/  @P4 FADD.FTZ R101, R42, R101 ;  /* 0x000000652a654221 */ /* 0x000fce0000010000 */
.L_x_268:
[----:B------:R-:W-:-:S04]  /*1250*/  F2FP.BF16.F32.PACK_AB R40, RZ, R101 ;  /* 0x00000065ff28723e */ /* 0x000fc800000010ff */
[----:B------:R-:W-:-:S07]  /*1260*/  PRMT R38, R38, 0x5410, R40 ;  /* 0x0000541026267816 */ /* 0x000fce0000000028 */
.L_x_269:
        /* <DEDUP_REMOVED lines=8> */
.L_x_271:
[----:B-----5:R-:W-:-:S05]  /*12f0*/  SHF.L.U32 R40, R31, 0x10, RZ ;  /* 0x000000101f287819 */ /* 0x020fca00000006ff */
[----:B------:R-:W-:Y:S01]  /*1300*/  FADD.FTZ R103, R40, R103 ;  /* 0x0000006728677221 */ /* 0x000fe20000010000 */
[----:B------:R-:W-:Y:S06]  /*1310*/  BRA `(.L_x_272) ;  /* 0x0000000000107947 */ /* 0x000fec0003800000 */
.L_x_270:
[----:B-----5:R-:W-:Y:S01]  /*1320*/  IMAD.U32 R40, R35, 0x10000, RZ ;  /* 0x0001000023287824 */ /* 0x020fe200078e00ff */
[----:B------:R-:W-:-:S03]  /*1330*/  @P4 SHF.L.U32 R42, R31, 0x10, RZ ;  /* 0x000000101f2a4819 */ /* 0x000fc600000006ff */
[----:B------:R-:W-:-:S04]  /*1340*/  FADD.FTZ R103, R40, R103 ;  /* 0x0000006728677221 */ /* 0x000fc80000010000 */
[----:B------:R-:W-:-:S07]  /*1350*/  @P4 FADD.FTZ R103, R42, R103 ;  /* 0x000000672a674221 */ /* 0x000fce0000010000 */
.L_x_272:
[----:B------:R-:W-:-:S04]  /*1360*/  F2FP.BF16.F32.PACK_AB R40, RZ, R103 ;  /* 0x00000067ff28723e */ /* 0x000fc800000010ff */
[----:B------:R-:W-:-:S07]  /*1370*/  PRMT R39, R40, 0x7610, R39 ;  /* 0x0000761028277816 */ /* 0x000fce0000000027 */
.L_x_273:
[----:B------:R-:W-:Y:S01]  /*1380*/  IMAD.U32 R113, R43, 0x10000, RZ ;  /* 0x000100002b717824 */ /* 0x000fe200078e00ff */
[----:B------:R-:W-:Y:S06]  /*1390*/  @P5 BRA `(.L_x_274) ;  /* 0x0000000000245947 */ /* 0x000fec0003800000 */
[----:B------:R-:W-:-:S04]  /*13a0*/  ISETP.NE.U32.AND P3, PT, RZ, UR14, PT ;  /* 0x0000000eff007c0c */ /* 0x000fc8000bf65070 */
[----:B------:R-:W-:-:S13]  /*13b0*/  ISETP.NE.AND.EX P3, PT, RZ, UR15, PT, P3 ;  /* 0x0000000fff007c0c */ /* 0x000fda000bf65330 */
[----:B------:R-:W-:Y:S05]  /*13c0*/  @P3 BRA `(.L_x_275) ;  /* 0x0000000000083947 */ /* 0x000fea0003800000 */
[----:B------:R-:W-:Y:S05]  /*13d0*/  @P2 BRA `(.L_x_276) ;  /* 0x00000000002c2947 */ /* 0x000fea0003800000 */
[----:B------:R-:W-:Y:S05]  /*13e0*/  BRA `(.L_x_277) ;  /* 0x0000000000307947 */ /* 0x000fea0003800000 */
.L_x_275:
[----:B-----5:R-:W-:-:S04]  /*13f0*/  PRMT R40, R31, 0x7632, R40 ;  /* 0x000076321f287816 */ /* 0x020fc80000000028 */
[----:B------:R-:W-:-:S05]  /*1400*/  SHF.L.U32 R40, R40, 0x10, RZ ;  /* 0x0000001028287819 */ /* 0x000fca00000006ff */
[----:B------:R-:W-:Y:S01]  /*1410*/  FADD.FTZ R113, R40, R113 ;  /* 0x0000007128717221 */ /* 0x000fe20000010000 */
[----:B------:R-:W-:Y:S06]  /*1420*/  BRA `(.L_x_276) ;  /* 0x0000000000187947 */ /* 0x000fec0003800000 */
.L_x_274:
[----:B-----5:R-:W-:Y:S02]  /*1430*/  PRMT R40, R35, 0x7632, R40 ;  /* 0x0000763223287816 */ /* 0x020fe40000000028 */
[----:B------:R-:W-:-:S03]  /*1440*/  @P4 PRMT R41, R31, 0x7632, R41 ;  /* 0x000076321f294816 */ /* 0x000fc60000000029 */
[----:B------:R-:W-:Y:S01]  /*1450*/  IMAD.U32 R40, R40, 0x10000, RZ ;  /* 0x0001000028287824 */ /* 0x000fe200078e00ff */
[----:B------:R-:W-:-:S03]  /*1460*/  @P4 SHF.L.U32 R42, R41, 0x10, RZ ;  /* 0x00000010292a4819 */ /* 0x000fc600000006ff */
[----:B------:R-:W-:-:S04]  /*1470*/  FADD.FTZ R113, R40, R113 ;  /* 0x0000007128717221 */ /* 0x000fc80000010000 */
[----:B------:R-:W-:-:S07]  /*1480*/  @P4 FADD.FTZ R113, R42, R113 ;  /* 0x000000712a714221 */ /* 0x000fce0000010000 */
.L_x_276:
[----:B------:R-:W-:-:S04]  /*1490*/  F2FP.BF16.F32.PACK_AB R40, RZ, R113 ;  /* 0x00000071ff28723e */ /* 0x000fc800000010ff */
[----:B------:R-:W-:-:S07]  /*14a0*/  PRMT R39, R39, 0x5410, R40 ;  /* 0x0000541027277816 */ /* 0x000fce0000000028 */
.L_x_277:
[----:B------:R-:W0:Y:S01]  /*14b0*/  @P2 LDC.64 R40, c[0x0][0x238] ;  /* 0x00008e00ff282b82 */ /* 0x000e220000000a00 */
[C---:B------:R-:W-:Y:S01]  /*14c0*/  VIADD R119, R78.reuse, 0x100 ;  /* 0x000001004e777836 */ /* 0x040fe20000000000 */
[----:B0-----:R-:W-:-:S04]  /*14d0*/  @P2 LEA R40, P3, R78, R40, 0x4 ;  /* 0x000000284e282211 */ /* 0x001fc800078620ff */
[----:B------:R-:W-:-:S05]  /*14e0*/  @P2 LEA.HI.X R41, R78, R41, RZ, 0x4, P3 ;  /* 0x000000294e292211 */ /* 0x000fca00018f24ff */
[----:B------:R0:W-:Y:S04]  /*14f0*/  @P2 STG.E.128 desc[UR4][R40.64], R36 ;  /* 0x0000002428002986 */ /* 0x0001e8000c101d04 */
.L_x_245:
[----:B------:R-:W-:Y:S05]  /*1500*/  BSYNC B0 ;  /* 0x0000000000007941 */ /* 0x000fea0003800000 */
.L_x_244:
        /* <DEDUP_REMOVED lines=26> */
.L_x_281:
[----:B-----5:R-:W-:-:S04]  /*16b0*/  IMAD.U32 R40, R28, 0x10000, RZ ;  /* 0x000100001c287824 */ /* 0x020fc800078e00ff */
[----:B------:R-:W-:Y:S01]  /*16c0*/  FADD.FTZ R3, R40, R3 ;  /* 0x0000000328037221 */ /* 0x000fe20000010000 */
[----:B------:R-:W-:Y:S06]  /*16d0*/  BRA `(.L_x_282) ;  /* 0x0000000000107947 */ /* 0x000fec0003800000 */
.L_x_280:
[----:B-----5:R-:W-:Y:S01]  /*16e0*/  SHF.L.U32 R40, R32, 0x10, RZ ;  /* 0x0000001020287819 */ /* 0x020fe200000006ff */
[----:B------:R-:W-:-:S04]  /*16f0*/  @P4 IMAD.U32 R70, R28, 0x10000, RZ ;  /* 0x000100001c464824 */ /* 0x000fc800078e00ff */
[----:B------:R-:W-:-:S04]  /*1700*/  FADD.FTZ R3, R40, R3 ;  /* 0x0000000328037221 */ /* 0x000fc80000010000 */
[----:B------:R-:W-:-:S07]  /*1710*/  @P4 FADD.FTZ R3, R70, R3 ;  /* 0x0000000346034221 */ /* 0x000fce0000010000 */
.L_x_282:
[----:B------:R-:W-:-:S04]  /*1720*/  F2FP.BF16.F32.PACK_AB R40, RZ, R3 ;  /* 0x00000003ff28723e */ /* 0x000fc800000010ff */
[----:B------:R-:W-:-:S07]  /*1730*/  PRMT R36, R40, 0x7610, R36 ;  /* 0x0000761028247816 */ /* 0x000fce0000000024 */
.L_x_283:
[----:B------:R-:W-:Y:S01]  /*1740*/  SHF.L.U32 R83, R83, 0x10, RZ ;  /* 0x0000001053537819 */ /* 0x000fe200000006ff */
[----:B------:R-:W-:Y:S06]  /*1750*/  @P5 BRA `(.L_x_284) ;  /* 0x0000000000245947 */ /* 0x000fec0003800000 */
[----:B------:R-:W-:-:S04]  /*1760*/  ISETP.NE.U32.AND P3, PT, RZ, UR14, PT ;  /* 0x0000000eff007c0c */ /* 0x000fc8000bf65070 */
[----:B------:R-:W-:-:S13]  /*1770*/  ISETP.NE.AND.EX P3, PT, RZ, UR15, PT, P3 ;  /* 0x0000000fff007c0c */ /* 0x000fda000bf65330 */
[----:B------:R-:W-:Y:S05]  /*1780*/  @P3 BRA `(.L_x_285) ;  /* 0x0000000000083947 */ /* 0x000fea0003800000 */
[----:B------:R-:W-:Y:S05]  /*1790*/  @P2 BRA `(.L_x_286) ;  /* 0x00000000002c2947 */ /* 0x000fea0003800000 */
[----:B------:R-:W-:Y:S05]  /*17a0*/  BRA `(.L_x_287) ;  /* 0x0000000000307947 */ /* 0x000fea0003800000 */
.L_x_285:
[----:B-----5:R-:W-:-:S05]  /*17b0*/  PRMT R40, R28, 0x7632, R40 ;  /* 0x000076321c287816 */ /* 0x020fca0000000028 */
[----:B------:R-:W-:-:S04]  /*17c0*/  IMAD.U32 R40, R40, 0x10000, RZ ;  /* 0x0001000028287824 */ /* 0x000fc800078e00ff */
[----:B------:R-:W-:Y:S01]  /*17d0*/  FADD.FTZ R83, R40, R83 ;  /* 0x0000005328537221 */ /* 0x000fe20000010000 */
[----:B------:R-:W-:Y:S06]  /*17e0*/  BRA `(.L_x_286) ;  /* 0x0000000000187947 */ /* 0x000fec0003800000 */
.L_x_284:
[----:B-----5:R-:W-:Y:S02]  /*17f0*/  PRMT R40, R32, 0x7632, R40 ;  /* 0x0000763220287816 */ /* 0x020fe40000000028 */
[----:B------:R-:W-:Y:S02]  /*1800*/  @P4 PRMT R70, R28, 0x7632, R70 ;  /* 0x000076321c464816 */ /* 0x000fe40000000046 */
[----:B------:R-:W-:-:S03]  /*1810*/  SHF.L.U32 R40, R40, 0x10, RZ ;  /* 0x0000001028287819 */ /* 0x000fc600000006ff */
[----:B------:R-:W-:Y:S02]  /*1820*/  @P4 IMAD.U32 R70, R70, 0x10000, RZ ;  /* 0x0001000046464824 */ /* 0x000fe400078e00ff */
[----:B------:R-:W-:-:S04]  /*1830*/  FADD.FTZ R83, R40, R83 ;  /* 0x0000005328537221 */ /* 0x000fc80000010000 */
[----:B------:R-:W-:-:S07]  /*1840*/  @P4 FADD.FTZ R83, R70, R83 ;  /* 0x0000005346534221 */ /* 0x000fce0000010000 */
.L_x_286:
[----:B------:R-:W-:-:S04]  /*1850*/  F2FP.BF16.F32.PACK_AB R40, RZ, R83 ;  /* 0x00000053ff28723e */ /* 0x000fc800000010ff */
[----:B------:R-:W-:-:S07]  /*1860*/  PRMT R36, R36, 0x5410, R40 ;  /* 0x0000541024247816 */ /* 0x000fce0000000028 */
.L_x_287:
        /* <DEDUP_REMOVED lines=8> */
.L_x_289:
[----:B-----5:R-:W-:-:S04]  /*18f0*/  IMAD.U32 R40, R29, 0x10000, RZ ;  /* 0x000100001d287824 */ /* 0x020fc800078e00ff */
[----:B------:R-:W-:Y:S01]  /*1900*/  FADD.FTZ R81, R40, R81 ;  /* 0x0000005128517221 */ /* 0x000fe20000010000 */
[----:B------:R-:W-:Y:S06]  /*1910*/  BRA `(.L_x_290) ;  /* 0x0000000000107947 */ /* 0x000fec0003800000 */
.L_x_288:
[----:B-----5:R-:W-:Y:S01]  /*1920*/  SHF.L.U32 R40, R33, 0x10, RZ ;  /* 0x0000001021287819 */ /* 0x020fe200000006ff */
[----:B------:R-:W-:-:S04]  /*1930*/  @P4 IMAD.U32 R70, R29, 0x10000, RZ ;  /* 0x000100001d464824 */ /* 0x000fc800078e00ff */
[----:B------:R-:W-:-:S04]  /*1940*/  FADD.FTZ R81, R40, R81 ;  /* 0x0000005128517221 */ /* 0x000fc80000010000 */
[----:B------:R-:W-:-:S07]  /*1950*/  @P4 FADD.FTZ R81, R70, R81 ;  /* 0x0000005146514221 */ /* 0x000fce0000010000 */
.L_x_290:
[----:B------:R-:W-:-:S04]  /*1960*/  F2FP.BF16.F32.PACK_AB R40, RZ, R81 ;  /* 0x00000051ff28723e */ /* 0x000fc800000010ff */
[----:B------:R-:W-:-:S07]  /*1970*/  PRMT R37, R40, 0x7610, R37 ;  /* 0x0000761028257816 */ /* 0x000fce0000000025 */
.L_x_291:
[----:B------:R-:W-:Y:S01]  /*1980*/  SHF.L.U32 R93, R41, 0x10, RZ ;  /* 0x00000010295d7819 */ /* 0x000fe200000006ff */
[----:B------:R-:W-:Y:S06]  /*1990*/  @P5 BRA `(.L_x_292) ;  /* 0x0000000000245947 */ /* 0x000fec0003800000 */
[----:B------:R-:W-:-:S04]  /*19a0*/  ISETP.NE.U32.AND P3, PT, RZ, UR14, PT ;  /* 0x0000000eff007c0c */ /* 0x000fc8000bf65070 */
[----:B------:R-:W-:-:S13]  /*19b0*/  ISETP.NE.AND.EX P3, PT, RZ, UR15, PT, P3 ;  /* 0x0000000fff007c0c */ /* 0x000fda000bf65330 */
[----:B------:R-:W-:Y:S05]  /*19c0*/  @P3 BRA `(.L_x_293) ;  /* 0x0000000000083947 */ /* 0x000fea0003800000 */
[----:B------:R-:W-:Y:S05]  /*19d0*/  @P2 BRA `(.L_x_294) ;  /* 0x00000000002c2947 */ /* 0x000fea0003800000 */
[----:B------:R-:W-:Y:S05]  /*19e0*/  BRA `(.L_x_295) ;  /* 0x0000000000307947 */ /* 0x000fea0003800000 */
.L_x_293:
[----:B-----5:R-:W-:-:S05]  /*19f0*/  PRMT R40, R29, 0x7632, R40 ;  /* 0x000076321d287816 */ /* 0x020fca0000000028 */
[----:B------:R-:W-:-:S04]  /*1a00*/  IMAD.U32 R40, R40, 0x10000, RZ ;  /* 0x0001000028287824 */ /* 0x000fc800078e00ff */
[----:B------:R-:W-:Y:S01]  /*1a10*/  FADD.FTZ R93, R40, R93 ;  /* 0x0000005d285d7221 */ /* 0x000fe20000010000 */
[----:B------:R-:W-:Y:S06]  /*1a20*/  BRA `(.L_x_294) ;  /* 0x0000000000187947 */ /* 0x000fec0003800000 */
.L_x_292:
[----:B-----5:R-:W-:Y:S02]  /*1a30*/  PRMT R40, R33, 0x7632, R40 ;  /* 0x0000763221287816 */ /* 0x020fe40000000028 */
[----:B------:R-:W-:Y:S02]  /*1a40*/  @P4 PRMT R41, R29, 0x7632, R41 ;  /* 0x000076321d294816 */ /* 0x000fe40000000029 */
[----:B------:R-:W-:-:S03]  /*1a50*/  SHF.L.U32 R40, R40, 0x10, RZ ;  /* 0x0000001028287819 */ /* 0x000fc600000006ff */
[----:B------:R-:W-:Y:S02]  /*1a60*/  @P4 IMAD.U32 R70, R41, 0x10000, RZ ;  /* 0x0001000029464824 */ /* 0x000fe400078e00ff */
[----:B------:R-:W-:-:S04]  /*1a70*/  FADD.FTZ R93, R40, R93 ;  /* 0x0000005d285d7221 */ /* 0x000fc80000010000 */
[----:B------:R-:W-:-:S07]  /*1a80*/  @P4 FADD.FTZ R93, R70, R93 ;  /* 0x0000005d465d4221 */ /* 0x000fce0000010000 */
.L_x_294:
[----:B------:R-:W-:-:S04]  /*1a90*/  F2FP.BF16.F32.PACK_AB R40, RZ, R93 ;  /* 0x0000005dff28723e */ /* 0x000fc800000010ff */
[----:B------:R-:W-:-:S07]  /*1aa0*/  PRMT R37, R37, 0x5410, R40 ;  /* 0x0000541025257816 */ /* 0x000fce0000000028 */
.L_x_295:
        /* <DEDUP_REMOVED lines=8> */
.L_x_297:
[----:B-----5:R-:W-:-:S04]  /*1b30*/  IMAD.U32 R40, R30, 0x10000, RZ ;  /* 0x000100001e287824 */ /* 0x020fc800078e00ff */
[----:B------:R-:W-:Y:S01]  /*1b40*/  FADD.FTZ R95, R40, R95 ;  /* 0x0000005f285f7221 */ /* 0x000fe20000010000 */
[----:B------:R-:W-:Y:S06]  /*1b50*/  BRA `(.L_x_298) ;  /* 0x0000000000107947 */ /* 0x000fec0003800000 */
.L_x_296:
[----:B-----5:R-:W-:Y:S01]  /*1b60*/  SHF.L.U32 R40, R34, 0x10, RZ ;  /* 0x0000001022287819 */ /* 0x020fe200000006ff */
[----:B------:R-:W-:-:S04]  /*1b70*/  @P4 IMAD.U32 R70, R30, 0x10000, RZ ;  /* 0x000100001e464824 */ /* 0x000fc800078e00ff */
[----:B------:R-:W-:-:S04]  /*1b80*/  FADD.FTZ R95, R40, R95 ;  /* 0x0000005f285f7221 */ /* 0x000fc80000010000 */
[----:B------:R-:W-:-:S07]  /*1b90*/  @P4 FADD.FTZ R95, R70, R95 ;  /* 0x0000005f465f4221 */ /* 0x000fce0000010000 */
.L_x_298:
[----:B------:R-:W-:-:S04]  /*1ba0*/  F2FP.BF16.F32.PACK_AB R40, RZ, R95 ;  /* 0x0000005fff28723e */ /* 0x000fc800000010ff */
[----:B------:R-:W-:-:S07]  /*1bb0*/  PRMT R38, R40, 0x7610, R38 ;  /* 0x0000761028267816 */ /* 0x000fce0000000026 */
.L_x_299:
[----:B------:R-:W-:Y:S01]  /*1bc0*/  SHF.L.U32 R105, R42, 0x10, RZ ;  /* 0x000000102a697819 */ /* 0x000fe200000006ff */
[----:B------:R-:W-:Y:S06]  /*1bd0*/  @P5 BRA `(.L_x_300) ;  /* 0x0000000000245947 */ /* 0x000fec0003800000 */
[----:B------:R-:W-:-:S04]  /*1be0*/  ISETP.NE.U32.AND P3, PT, RZ, UR14, PT ;  /* 0x0000000eff007c0c */ /* 0x000fc8000bf65070 */
[----:B------:R-:W-:-:S13]  /*1bf0*/  ISETP.NE.AND.EX P3, PT, RZ, UR15, PT, P3 ;  /* 0x0000000fff007c0c */ /* 0x000fda000bf65330 */
[----:B------:R-:W-:Y:S05]  /*1c00*/  @P3 BRA `(.L_x_301) ;  /* 0x0000000000083947 */ /* 0x000fea0003800000 */
[----:B------:R-:W-:Y:S05]  /*1c10*/  @P2 BRA `(.L_x_302) ;  /* 0x00000000002c2947 */ /* 0x000fea0003800000 */
[----:B------:R-:W-:Y:S05]  /*1c20*/  BRA `(.L_x_303) ;  /* 0x0000000000307947 */ /* 0x000fea0003800000 */
.L_x_301:
[----:B-----5:R-:W-:-:S05]  /*1c30*/  PRMT R40, R30, 0x7632, R40 ;  /* 0x000076321e287816 */ /* 0x020fca0000000028 */
[----:B------:R-:W-:-:S04]  /*1c40*/  IMAD.U32 R40, R40, 0x10000, RZ ;  /* 0x0001000028287824 */ /* 0x000fc800078e00ff */
[----:B------:R-:W-:Y:S01]  /*1c50*/  FADD.FTZ R105, R40, R105 ;  /* 0x0000006928697221 */ /* 0x000fe20000010000 */
[----:B------:R-:W-:Y:S06]  /*1c60*/  BRA `(.L_x_302) ;  /* 0x0000000000187947 */ /* 0x000fec0003800000 */
.L_x_300:
[----:B-----5:R-:W-:Y:S02]  /*1c70*/  PRMT R40, R34, 0x7632, R40 ;  /* 0x0000763222287816 */ /* 0x020fe40000000028 */
[----:B------:R-:W-:Y:S02]  /*1c80*/  @P4 PRMT R41, R30, 0x7632, R41 ;  /* 0x000076321e294816 */ /* 0x000fe40000000029 */
[----:B------:R-:W-:-:S03]  /*1c90*/  SHF.L.U32 R40, R40, 0x10, RZ ;  /* 0x0000001028287819 */ /* 0x000fc600000006ff */
[----:B------:R-:W-:Y:S02]  /*1ca0*/  @P4 IMAD.U32 R42, R41, 0x10000, RZ ;  /* 0x00010000292a4824 */ /* 0x000fe400078e00ff */
[----:B------:R-:W-:-:S04]  /*1cb0*/  FADD.FTZ R105, R40, R105 ;  /* 0x0000006928697221 */ /* 0x000fc80000010000 */
[----:B------:R-:W-:-:S07]  /*1cc0*/  @P4 FADD.FTZ R105, R42, R105 ;  /* 0x000000692a694221 */ /* 0x000fce0000010000 */
.L_x_302:
[----:B------:R-:W-:-:S04]  /*1cd0*/  F2FP.BF16.F32.PACK_AB R40, RZ, R105 ;  /* 0x00000069ff28723e */ /* 0x000fc800000010ff */
[----:B------:R-:W-:-:S07]  /*1ce0*/  PRMT R38, R38, 0x5410, R40 ;  /* 0x0000541026267816 */ /* 0x000fce0000000028 */
.L_x_303:
        /* <DEDUP_REMOVED lines=8> */
.L_x_305:
[----:B-----5:R-:W-:-:S05]  /*1d70*/  SHF.L.U32 R40, R31, 0x10, RZ ;  /* 0x000000101f287819 */ /* 0x020fca00000006ff */
[----:B------:R-:W-:Y:S01]  /*1d80*/  FADD.FTZ R107, R40, R107 ;  /* 0x0000006b286b7221 */ /* 0x000fe20000010000 */
[----:B------:R-:W-:Y:S06]  /*1d90*/  BRA `(.L_x_306) ;  /* 0x0000000000107947 */ /* 0x000fec0003800000 */
.L_x_304:
[----:B-----5:R-:W-:Y:S01]  /*1da0*/  IMAD.U32 R40, R35, 0x10000, RZ ;  /* 0x0001000023287824 */ /* 0x020fe200078e00ff */
[----:B------:R-:W-:-:S03]  /*1db0*/  @P4 SHF.L.U32 R42, R31, 0x10, RZ ;  /* 0x000000101f2a4819 */ /* 0x000fc600000006ff */
[----:B------:R-:W-:-:S04]  /*1dc0*/  FADD.FTZ R107, R40, R107 ;  /* 0x0000006b286b7221 */ /* 0x000fc80000010000 */
[----:B------:R-:W-:-:S07]  /*1dd0*/  @P4 FADD.FTZ R107, R42, R107 ;  /* 0x0000006b2a6b4221 */ /* 0x000fce0000010000 */
.L_x_306:
[----:B------:R-:W-:-:S04]  /*1de0*/  F2FP.BF16.F32.PACK_AB R40, RZ, R107 ;  /* 0x0000006bff28723e */ /* 0x000fc800000010ff */
[----:B------:R-:W-:-:S07]  /*1df0*/  PRMT R39, R40, 0x7610, R39 ;  /* 0x0000761028277816 */ /* 0x000fce0000000027 */
.L_x_307:
[----:B------:R-:W-:Y:S01]  /*1e00*/  SHF.L.U32 R115, R43, 0x10, RZ ;  /* 0x000000102b737819 */ /* 0x000fe200000006ff */
[----:B------:R-:W-:Y:S06]  /*1e10*/  @P5 BRA `(.L_x_308) ;  /* 0x0000000000245947 */ /* 0x000fec0003800000 */
[----:B------:R-:W-:-:S04]  /*1e20*/  ISETP.NE.U32.AND P3, PT, RZ, UR14, PT ;  /* 0x0000000eff007c0c */ /* 0x000fc8000bf65070 */
[----:B------:R-:W-:-:S13]  /*1e30*/  ISETP.NE.AND.EX P3, PT, RZ, UR15, PT, P3 ;  /* 0x0000000fff007c0c */ /* 0x000fda000bf65330 */
[----:B------:R-:W-:Y:S05]  /*1e40*/  @P3 BRA `(.L_x_309) ;  /* 0x0000000000083947 */ /* 0x000fea0003800000 */
[----:B------:R-:W-:Y:S05]  /*1e50*/  @P2 BRA `(.L_x_310) ;  /* 0x00000000002c2947 */ /* 0x000fea0003800000 */
[----:B------:R-:W-:Y:S05]  /*1e60*/  BRA `(.L_x_311) ;  /* 0x0000000000307947 */ /* 0x000fea0003800000 */
.L_x_309:
[----:B-----5:R-:W-:-:S05]  /*1e70*/  PRMT R40, R31, 0x7632, R40 ;  /* 0x000076321f287816 */ /* 0x020fca0000000028 */
[----:B------:R-:W-:-:S04]  /*1e80*/  IMAD.U32 R40, R40, 0x10000, RZ ;  /* 0x0001000028287824 */ /* 0x000fc800078e00ff */
[----:B------:R-:W-:Y:S01]  /*1e90*/  FADD.FTZ R115, R40, R115 ;  /* 0x0000007328737221 */ /* 0x000fe20000010000 */
[----:B------:R-:W-:Y:S06]  /*1ea0*/  BRA `(.L_x_310) ;  /* 0x0000000000187947 */ /* 0x000fec0003800000 */
.L_x_308:
[----:B-----5:R-:W-:Y:S02]  /*1eb0*/  PRMT R40, R35, 0x7632, R40 ;  /* 0x0000763223287816 */ /* 0x020fe40000000028 */
[----:B------:R-:W-:Y:S02]  /*1ec0*/  @P4 PRMT R41, R31, 0x7632, R41 ;  /* 0x000076321f294816 */ /* 0x000fe40000000029 */
[----:B------:R-:W-:Y:S02]  /*1ed0*/  SHF.L.U32 R40, R40, 0x10, RZ ;  /* 0x0000001028287819 */ /* 0x000fe400000006ff */
[----:B------:R-:W-:-:S03]  /*1ee0*/  @P4 SHF.L.U32 R42, R41, 0x10, RZ ;  /* 0x00000010292a4819 */ /* 0x000fc600000006ff */
[----:B------:R-:W-:-:S04]  /*1ef0*/  FADD.FTZ R115, R40, R115 ;  /* 0x0000007328737221 */ /* 0x000fc80000010000 */
[----:B------:R-:W-:-:S07]  /*1f00*/  @P4 FADD.FTZ R115, R42, R115 ;  /* 0x000000732a734221 */ /* 0x000fce0000010000 */
.L_x_310:
[----:B------:R-:W-:-:S04]  /*1f10*/  F2FP.BF16.F32.PACK_AB R40, RZ, R115 ;  /* 0x00000073ff28723e */ /* 0x000fc800000010ff */
[----:B------:R-:W-:-:S07]  /*1f20*/  PRMT R39, R39, 0x5410, R40 ;  /* 0x0000541027277816 */ /* 0x000fce0000000028 */
.L_x_311:
[----:B------:R-:W0:Y:S02]  /*1f30*/  @P2 LDC.64 R40, c[0x0][0x238] ;  /* 0x00008e00ff282b82 */ /* 0x000e240000000a00 */
[----:B0-----:R-:W-:-:S04]  /*1f40*/  @P2 LEA R40, P3, R119, R40, 0x4 ;  /* 0x0000002877282211 */ /* 0x001fc800078620ff */
[C---:B------:R-:W-:Y:S01]  /*1f50*/  @P2 LEA.HI.X R41, R119.reuse, R41, RZ, 0x4, P3 ;  /* 0x0000002977292211 */ /* 0x040fe200018f24ff */
[----:B------:R-:W-:-:S04]  /*1f60*/  VIADD R119, R119, 0x100 ;  /* 0x0000010077777836 */ /* 0x000fc80000000000 */
[----:B------:R1:W-:Y:S04]  /*1f70*/  @P2 STG.E.128 desc[UR4][R40.64], R36 ;  /* 0x0000002428002986 */ /* 0x0003e8000c101d04 */
.L_x_279:
[----:B------:R-:W-:Y:S05]  /*1f80*/  BSYNC B0 ;  /* 0x0000000000007941 */ /* 0x000fea0003800000 */
.L_x_278:
        /* <DEDUP_REMOVED lines=25> */
.L_x_315:
[----:B-----5:R-:W-:-:S05]  /*2120*/  SHF.L.U32 R40, R28, 0x10, RZ ;  /* 0x000000101c287819 */ /* 0x020fca00000006ff */
[----:B------:R-:W-:Y:S01]  /*2130*/  FADD.FTZ R75, R40, R75 ;  /* 0x0000004b284b7221 */ /* 0x000fe20000010000 */
[----:B------:R-:W-:Y:S06]  /*2140*/  BRA `(.L_x_316) ;  /* 0x0000000000107947 */ /* 0x000fec0003800000 */
.L_x_314:
[----:B-----5:R-:W-:Y:S01]  /*2150*/  IMAD.U32 R40, R32, 0x10000, RZ ;  /* 0x0001000020287824 */ /* 0x020fe200078e00ff */
[----:B------:R-:W-:-:S03]  /*2160*/  @P4 SHF.L.U32 R70, R28, 0x10, RZ ;  /* 0x000000101c464819 */ /* 0x000fc600000006ff */
[----:B------:R-:W-:-:S04]  /*2170*/  FADD.FTZ R75, R40, R75 ;  /* 0x0000004b284b7221 */ /* 0x000fc80000010000 */
[----:B------:R-:W-:-:S07]  /*2180*/  @P4 FADD.FTZ R75, R70, R75 ;  /* 0x0000004b464b4221 */ /* 0x000fce0000010000 */
.L_x_316:
[----:B------:R-:W-:-:S04]  /*2190*/  F2FP.BF16.F32.PACK_AB R40, RZ, R75 ;  /* 0x0000004bff28723e */ /* 0x000fc800000010ff */
[----:B------:R-:W-:-:S07]  /*21a0*/  PRMT R36, R40, 0x7610, R36 ;  /* 0x0000761028247816 */ /* 0x000fce0000000024 */
.L_x_317:
[----:B------:R-:W-:Y:S01]  /*21b0*/  SHF.L.U32 R79, R79, 0x10, RZ ;  /* 0x000000104f4f7819 */ /* 0x000fe200000006ff */
[----:B------:R-:W-:Y:S06]  /*21c0*/  @P5 BRA `(.L_x_318) ;  /* 0x0000000000245947 */ /* 0x000fec0003800000 */
[----:B------:R-:W-:-:S04]  /*21d0*/  ISETP.NE.U32.AND P3, PT, RZ, UR14, PT ;  /* 0x0000000eff007c0c */ /* 0x000fc8000bf65070 */
[----:B------:R-:W-:-:S13]  /*21e0*/  ISETP.NE.AND.EX P3, PT, RZ, UR15, PT, P3 ;  /* 0x0000000fff007c0c */ /* 0x000fda000bf65330 */
[----:B------:R-:W-:Y:S05]  /*21f0*/  @P3 BRA `(.L_x_319) ;  /* 0x0000000000083947 */ /* 0x000fea0003800000 */
[----:B------:R-:W-:Y:S05]  /*2200*/  @P2 BRA `(.L_x_320) ;  /* 0x00000000002c2947 */ /* 0x000fea0003800000 */
[----:B------:R-:W-:Y:S05]  /*2210*/  BRA `(.L_x_321) ;  /* 0x0000000000307947 */ /* 0x000fea0003800000 */
.L_x_319:
[----:B-----5:R-:W-:-:S05]  /*2220*/  PRMT R40, R28, 0x7632, R40 ;  /* 0x000076321c287816 */ /* 0x020fca0000000028 */
[----:B------:R-:W-:-:S04]  /*2230*/  IMAD.U32 R40, R40, 0x10000, RZ ;  /* 0x0001000028287824 */ /* 0x000fc800078e00ff */
[----:B------:R-:W-:Y:S01]  /*2240*/  FADD.FTZ R79, R40, R79 ;  /* 0x0000004f284f7221 */ /* 0x000fe20000010000 */
[----:B------:R-:W-:Y:S06]  /*2250*/  BRA `(.L_x_320) ;  /* 0x0000000000187947 */ /* 0x000fec0003800000 */
.L_x_318:
[----:B-----5:R-:W-:Y:S02]  /*2260*/  PRMT R40, R32, 0x7632, R40 ;  /* 0x0000763220287816 */ /* 0x020fe40000000028 */
[----:B------:R-:W-:Y:S02]  /*2270*/  @P4 PRMT R70, R28, 0x7632, R70 ;  /* 0x000076321c464816 */ /* 0x000fe40000000046 */
[----:B------:R-:W-:Y:S02]  /*2280*/  SHF.L.U32 R40, R40, 0x10, RZ ;  /* 0x0000001028287819 */ /* 0x000fe400000006ff */
[----:B------:R-:W-:-:S03]  /*2290*/  @P4 SHF.L.U32 R70, R70, 0x10, RZ ;  /* 0x0000001046464819 */ /* 0x000fc600000006ff */
[----:B------:R-:W-:-:S04]  /*22a0*/  FADD.FTZ R79, R40, R79 ;  /* 0x0000004f284f7221 */ /* 0x000fc80000010000 */
[----:B------:R-:W-:-:S07]  /*22b0*/  @P4 FADD.FTZ R79, R70, R79 ;  /* 0x0000004f464f4221 */ /* 0x000fce0000010000 */
.L_x_320:
[----:B------:R-:W-:-:S04]  /*22c0*/  F2FP.BF16.F32.PACK_AB R40, RZ, R79 ;  /* 0x0000004fff28723e */ /* 0x000fc800000010ff */
[----:B------:R-:W-:-:S07]  /*22d0*/  PRMT R36, R36, 0x5410, R40 ;  /* 0x0000541024247816 */ /* 0x000fce0000000028 */
.L_x_321:
        /* <DEDUP_REMOVED lines=8> */
.L_x_323:
[----:B-----5:R-:W-:-:S05]  /*2360*/  SHF.L.U32 R40, R29, 0x10, RZ ;  /* 0x000000101d287819 */ /* 0x020fca00000006ff */
[----:B------:R-:W-:Y:S01]  /*2370*/  FADD.FTZ R77, R40, R77 ;  /* 0x0000004d284d7221 */ /* 0x000fe20000010000 */
[----:B------:R-:W-:Y:S06]  /*2380*/  BRA `(.L_x_324) ;  /* 0x0000000000107947 */ /* 0x000fec0003800000 */
.L_x_322:
[----:B-----5:R-:W-:Y:S01]  /*2390*/  SHF.L.U32 R40, R33, 0x10, RZ ;  /* 0x0000001021287819 */ /* 0x020fe200000006ff */
[----:B------:R-:W-:-:S04]  /*23a0*/  @P4 IMAD.U32 R70, R29, 0x10000, RZ ;  /* 0x000100001d464824 */ /* 0x000fc800078e00ff */
[----:B------:R-:W-:-:S04]  /*23b0*/  FADD.FTZ R77, R40, R77 ;  /* 0x0000004d284d7221 */ /* 0x000fc80000010000 */
[----:B------:R-:W-:-:S07]  /*23c0*/  @P4 FADD.FTZ R77, R70, R77 ;  /* 0x0000004d464d4221 */ /* 0x000fce0000010000 */
.L_x_324:
[----:B------:R-:W-:-:S04]  /*23d0*/  F2FP.BF16.F32.PACK_AB R40, RZ, R77 ;  /* 0x0000004dff28723e */ /* 0x000fc800000010ff */
[----:B------:R-:W-:-:S07]  /*23e0*/  PRMT R37, R40, 0x7610, R37 ;  /* 0x0000761028257816 */ /* 0x000fce0000000025 */
.L_x_325:
[----:B------:R-:W-:Y:S01]  /*23f0*/  SHF.L.U32 R97, R41, 0x10, RZ ;  /* 0x0000001029617819 */ /* 0x000fe200000006ff */
[----:B------:R-:W-:Y:S06]  /*2400*/  @P5 BRA `(.L_x_326) ;  /* 0x0000000000245947 */ /* 0x000fec0003800000 */
[----:B------:R-:W-:-:S04]  /*2410*/  ISETP.NE.U32.AND P3, PT, RZ, UR14, PT ;  /* 0x0000000eff007c0c */ /* 0x000fc8000bf65070 */
[----:B------:R-:W-:-:S13]  /*2420*/  ISETP.NE.AND.EX P3, PT, RZ, UR15, PT, P3 ;  /* 0x0000000fff007c0c */ /* 0x000fda000bf65330 */
[----:B------:R-:W-:Y:S05]  /*2430*/  @P3 BRA `(.L_x_327) ;  /* 0x0000000000083947 */ /* 0x000fea0003800000 */
[----:B------:R-:W-:Y:S05]  /*2440*/  @P2 BRA `(.L_x_328) ;  /* 0x00000000002c2947 */ /* 0x000fea0003800000 */
[----:B------:R-:W-:Y:S05]  /*2450*/  BRA `(.L_x_329) ;  /* 0x0000000000307947 */ /* 0x000fea0003800000 */
.L_x_327:
[----:B-----5:R-:W-:-:S04]  /*2460*/  PRMT R40, R29, 0x7632, R40 ;  /* 0x000076321d287816 */ /* 0x020fc80000000028 */
[----:B------:R-:W-:-:S05]  /*2470*/  SHF.L.U32 R40, R40, 0x10, RZ ;  /* 0x0000001028287819 */ /* 0x000fca00000006ff */
[----:B------:R-:W-:Y:S01]  /*2480*/  FADD.FTZ R97, R40, R97 ;  /* 0x0000006128617221 */ /* 0x000fe20000010000 */
[----:B------:R-:W-:Y:S06]  /*2490*/  BRA `(.L_x_328) ;  /* 0x0000000000187947 */ /* 0x000fec0003800000 */
.L_x_326:
[----:B-----5:R-:W-:Y:S02]  /*24a0*/  PRMT R40, R33, 0x7632, R40 ;  /* 0x0000763221287816 */ /* 0x020fe40000000028 */
[----:B------:R-:W-:-:S03]  /*24b0*/  @P4 PRMT R41, R29, 0x7632, R41 ;  /* 0x000076321d294816 */ /* 0x000fc60000000029 */
[----:B------:R-:W-:Y:S01]  /*24c0*/  IMAD.U32 R40, R40, 0x10000, RZ ;  /* 0x0001000028287824 */ /* 0x000fe200078e00ff */
[----:B------:R-:W-:-:S03]  /*24d0*/  @P4 SHF.L.U32 R70, R41, 0x10, RZ ;  /* 0x0000001029464819 */ /* 0x000fc600000006ff */
[----:B------:R-:W-:-:S04]  /*24e0*/  FADD.FTZ R97, R40, R97 ;  /* 0x0000006128617221 */ /* 0x000fc80000010000 */
[----:B------:R-:W-:-:S07]  /*24f0*/  @P4 FADD.FTZ R97, R70, R97 ;  /* 0x0000006146614221 */ /* 0x000fce0000010000 */
.L_x_328:
[----:B------:R-:W-:-:S04]  /*2500*/  F2FP.BF16.F32.PACK_AB R40, RZ, R97 ;  /* 0x00000061ff28723e */ /* 0x000fc800000010ff */
[----:B------:R-:W-:-:S07]  /*2510*/  PRMT R37, R37, 0x5410, R40 ;  /* 0x0000541025257816 */ /* 0x000fce0000000028 */
.L_x_329:
        /* <DEDUP_REMOVED lines=8> */
.L_x_331:
[----:B-----5:R-:W-:-:S04]  /*25a0*/  IMAD.U32 R40, R30, 0x10000, RZ ;  /* 0x000100001e287824 */ /* 0x020fc800078e00ff */
[----:B------:R-:W-:Y:S01]  /*25b0*/  FADD.FTZ R99, R40, R99 ;  /* 0x0000006328637221 */ /* 0x000fe20000010000 */
[----:B------:R-:W-:Y:S06]  /*25c0*/  BRA `(.L_x_332) ;  /* 0x0000000000107947 */ /* 0x000fec0003800000 */
.L_x_330:
[----:B-----5:R-:W-:Y:S02]  /*25d0*/  SHF.L.U32 R40, R34, 0x10, RZ ;  /* 0x0000001022287819 */ /* 0x020fe400000006ff */
[----:B------:R-:W-:-:S03]  /*25e0*/  @P4 SHF.L.U32 R70, R30, 0x10, RZ ;  /* 0x000000101e464819 */ /* 0x000fc600000006ff */
[----:B------:R-:W-:-:S04]  /*25f0*/  FADD.FTZ R99, R40, R99 ;  /* 0x0000006328637221 */ /* 0x000fc80000010000 */
[----:B------:R-:W-:-:S07]  /*2600*/  @P4 FADD.FTZ R99, R70, R99 ;  /* 0x0000006346634221 */ /* 0x000fce0000010000 */
.L_x_332:
[----:B------:R-:W-:-:S04]  /*2610*/  F2FP.BF16.F32.PACK_AB R40, RZ, R99 ;  /* 0x00000063ff28723e */ /* 0x000fc800000010ff */
[----:B------:R-:W-:-:S07]  /*2620*/  PRMT R38, R40, 0x7610, R38 ;  /* 0x0000761028267816 */ /* 0x000fce0000000026 */
.L_x_333:
[----:B------:R-:W-:Y:S01]  /*2630*/  IMAD.U32 R109, R42, 0x10000, RZ ;  /* 0x000100002a6d7824 */ /* 0x000fe200078e00ff */
[----:B------:R-:W-:Y:S06]  /*2640*/  @P5 BRA `(.L_x_334) ;  /* 0x0000000000245947 */ /* 0x000fec0003800000 */
[----:B------:R-:W-:-:S04]  /*2650*/  ISETP.NE.U32.AND P3, PT, RZ, UR14, PT ;  /* 0x0000000eff007c0c */ /* 0x000fc8000bf65070 */
[----:B------:R-:W-:-:S13]  /*2660*/  ISETP.NE.AND.EX P3, PT, RZ, UR15, PT, P3 ;  /* 0x0000000fff007c0c */ /* 0x000fda000bf65330 */
[----:B------:R-:W-:Y:S05]  /*2670*/  @P3 BRA `(.L_x_335) ;  /* 0x0000000000083947 */ /* 0x000fea0003800000 */
[----:B------:R-:W-:Y:S05]  /*2680*/  @P2 BRA `(.L_x_336) ;  /* 0x00000000002c2947 */ /* 0x000fea0003800000 */
[----:B------:R-:W-:Y:S05]  /*2690*/  BRA `(.L_x_337) ;  /* 0x0000000000307947 */ /* 0x000fea0003800000 */
.L_x_335:
[----:B-----5:R-:W-:-:S04]  /*26a0*/  PRMT R40, R30, 0x7632, R40 ;  /* 0x000076321e287816 */ /* 0x020fc80000000028 */
[----:B------:R-:W-:-:S05]  /*26b0*/  SHF.L.U32 R40, R40, 0x10, RZ ;  /* 0x0000001028287819 */ /* 0x000fca00000006ff */
[----:B------:R-:W-:Y:S01]  /*26c0*/  FADD.FTZ R109, R40, R109 ;  /* 0x0000006d286d7221 */ /* 0x000fe20000010000 */
[----:B------:R-:W-:Y:S06]  /*26d0*/  BRA `(.L_x_336) ;  /* 0x0000000000187947 */ /* 0x000fec0003800000 */
.L_x_334:
[----:B-----5:R-:W-:Y:S02]  /*26e0*/  PRMT R40, R34, 0x7632, R40 ;  /* 0x0000763222287816 */ /* 0x020fe40000000028 */
[----:B------:R-:W-:Y:S02]  /*26f0*/  @P4 PRMT R41, R30, 0x7632, R41 ;  /* 0x000076321e294816 */ /* 0x000fe40000000029 */
[----:B------:R-:W-:-:S03]  /*2700*/  SHF.L.U32 R40, R40, 0x10, RZ ;  /* 0x0000001028287819 */ /* 0x000fc600000006ff */
[----:B------:R-:W-:Y:S02]  /*2710*/  @P4 IMAD.U32 R42, R41, 0x10000, RZ ;  /* 0x00010000292a4824 */ /* 0x000fe400078e00ff */
[----:B------:R-:W-:-:S04]  /*2720*/  FADD.FTZ R109, R40, R109 ;  /* 0x0000006d286d7221 */ /* 0x000fc80000010000 */
[----:B------:R-:W-:-:S07]  /*2730*/  @P4 FADD.FTZ R109, R42, R109 ;  /* 0x0000006d2a6d4221 */ /* 0x000fce0000010000 */
.L_x_336:
[----:B------:R-:W-:-:S04]  /*2740*/  F2FP.BF16.F32.PACK_AB R40, RZ, R109 ;  /* 0x0000006dff28723e */ /* 0x000fc800000010ff */
[----:B------:R-:W-:-:S07]  /*2750*/  PRMT R38, R38, 0x5410, R40 ;  /* 0x0000541026267816 */ /* 0x000fce0000000028 */
.L_x_337:
        /* <DEDUP_REMOVED lines=8> */
.L_x_339:
[----:B-----5:R-:W-:-:S05]  /*27e0*/  SHF.L.U32 R40, R31, 0x10, RZ ;  /* 0x000000101f287819 */ /* 0x020fca00000006ff */
[----:B------:R-:W-:Y:S01]  /*27f0*/  FADD.FTZ R111, R40, R111 ;  /* 0x0000006f286f7221 */ /* 0x000fe20000010000 */
[----:B------:R-:W-:Y:S06]  /*2800*/  BRA `(.L_x_340) ;  /* 0x0000000000107947 */ /* 0x000fec0003800000 */
.L_x_338:
[----:B-----5:R-:W-:Y:S01]  /*2810*/  IMAD.U32 R40, R35, 0x10000, RZ ;  /* 0x0001000023287824 */ /* 0x020fe200078e00ff */
[----:B------:R-:W-:-:S03]  /*2820*/  @P4 SHF.L.U32 R42, R31, 0x10, RZ ;  /* 0x000000101f2a4819 */ /* 0x000fc600000006ff */
[----:B------:R-:W-:-:S04]  /*2830*/  FADD.FTZ R111, R40, R111 ;  /* 0x0000006f286f7221 */ /* 0x000fc80000010000 */
[----:B------:R-:W-:-:S07]  /*2840*/  @P4 FADD.FTZ R111, R42, R111 ;  /* 0x0000006f2a6f4221 */ /* 0x000fce0000010000 */
.L_x_340:
[----:B------:R-:W-:-:S04]  /*2850*/  F2FP.BF16.F32.PACK_AB R40, RZ, R111 ;  /* 0x0000006fff28723e */ /* 0x000fc800000010ff */
[----:B------:R-:W-:-:S07]  /*2860*/  PRMT R39, R40, 0x7610, R39 ;  /* 0x0000761028277816 */ /* 0x000fce0000000027 */
.L_x_341:
[----:B------:R-:W-:Y:S01]  /*2870*/  SHF.L.U32 R117, R43, 0x10, RZ ;  /* 0x000000102b757819 */ /* 0x000fe200000006ff */
[----:B------:R-:W-:Y:S06]  /*2880*/  @P5 BRA `(.L_x_342) ;  /* 0x0000000000245947 */ /* 0x000fec0003800000 */
[----:B------:R-:W-:-:S04]  /*2890*/  ISETP.NE.U32.AND P3, PT, RZ, UR14, PT ;  /* 0x0000000eff007c0c */ /* 0x000fc8000bf65070 */
[----:B------:R-:W-:-:S13]  /*28a0*/  ISETP.NE.AND.EX P3, PT, RZ, UR15, PT, P3 ;  /* 0x0000000fff007c0c */ /* 0x000fda000bf65330 */
[----:B------:R-:W-:Y:S05]  /*28b0*/  @P3 BRA `(.L_x_343) ;  /* 0x0000000000083947 */ /* 0x000fea0003800000 */
[----:B------:R-:W-:Y:S05]  /*28c0*/  @P2 BRA `(.L_x_344) ;  /* 0x00000000002c2947 */ /* 0x000fea0003800000 */
[----:B------:R-:W-:Y:S05]  /*28d0*/  BRA `(.L_x_345) ;  /* 0x0000000000307947 */ /* 0x000fea0003800000 */
.L_x_343:
[----:B-----5:R-:W-:-:S05]  /*28e0*/  PRMT R40, R31, 0x7632, R40 ;  /* 0x000076321f287816 */ /* 0x020fca0000000028 */
[----:B------:R-:W-:-:S04]  /*28f0*/  IMAD.U32 R40, R40, 0x10000, RZ ;  /* 0x0001000028287824 */ /* 0x000fc800078e00ff */
[----:B------:R-:W-:Y:S01]  /*2900*/  FADD.FTZ R117, R40, R117 ;  /* 0x0000007528757221 */ /* 0x000fe20000010000 */
[----:B------:R-:W-:Y:S06]  /*2910*/  BRA `(.L_x_344) ;  /* 0x0000000000187947 */ /* 0x000fec0003800000 */
.L_x_342:
[----:B-----5:R-:W-:Y:S02]  /*2920*/  PRMT R40, R35, 0x7632, R40 ;  /* 0x0000763223287816 */ /* 0x020fe40000000028 */
[----:B------:R-:W-:Y:S02]  /*2930*/  @P4 PRMT R41, R31, 0x7632, R41 ;  /* 0x000076321f294816 */ /* 0x000fe40000000029 */
[----:B------:R-:W-:Y:S02]  /*2940*/  SHF.L.U32 R40, R40, 0x10, RZ ;  /* 0x0000001028287819 */ /* 0x000fe400000006ff */
[----:B------:R-:W-:-:S03]  /*2950*/  @P4 SHF.L.U32 R42, R41, 0x10, RZ ;  /* 0x00000010292a4819 */ /* 0x000fc600000006ff */
[----:B------:R-:W-:-:S04]  /*2960*/  FADD.FTZ R117, R40, R117 ;  /* 0x0000007528757221 */ /* 0x000fc80000010000 */
[----:B------:R-:W-:-:S07]  /*2970*/  @P4 FADD.FTZ R117, R42, R117 ;  /* 0x000000752a754221 */ /* 0x000fce0000010000 */
.L_x_344:
[----:B------:R-:W-:-:S04]  /*2980*/  F2FP.BF16.F32.PACK_AB R40, RZ, R117 ;  /* 0x00000075ff28723e */ /* 0x000fc800000010ff */
[----:B------:R-:W-:-:S07]  /*2990*/  PRMT R39, R39, 0x5410, R40 ;  /* 0x0000541027277816 */ /* 0x000fce0000000028 */
.L_x_345:
[----:B------:R-:W0:Y:S02]  /*29a0*/  @P2 LDC.64 R40, c[0x0][0x238] ;  /* 0x00008e00ff282b82 */ /* 0x000e240000000a00 */
[----:B0-----:R-:W-:-:S04]  /*29b0*/  @P2 LEA R40, P3, R119, R40, 0x4 ;  /* 0x0000002877282211 */ /* 0x001fc800078620ff */
[----:B------:R-:W-:-:S05]  /*29c0*/  @P2 LEA.HI.X R41, R119, R41, RZ, 0x4, P3 ;  /* 0x0000002977292211 */ /* 0x000fca00018f24ff */
[----:B------:R2:W-:Y:S04]  /*29d0*/  @P2 STG.E.128 desc[UR4][R40.64], R36 ;  /* 0x0000002428002986 */ /* 0x0005e8000c101d04 */
.L_x_313:
[----:B------:R-:W-:Y:S05]  /*29e0*/  BSYNC B0 ;  /* 0x0000000000007941 */ /* 0x000fea0003800000 */
.L_x_312:
[----:B012---:R-:W-:Y:S01]  /*29f0*/  FADD.FTZ R40, RZ, R5 ;  /* 0x00000005ff287221 */ /* 0x007fe20000010000 */
[C---:B------:R-:W-:Y:S01]  /*2a00*/  ISETP.GT.U32.AND P3, PT, R73.reuse, 0x1ff, PT ;  /* 0x000001ff4900780c */ /* 0x040fe20003f64070 */
[----:B------:R-:W-:Y:S01]  /*2a10*/  UMOV UR6, 0xffffffff ;  /* 0xffffffff00067882 */ /* 0x000fe20000000000 */
[----:B------:R-:W-:Y:S01]  /*2a20*/  ISETP.GT.U32.AND P5, PT, R73, 0x2ff, PT ;  /* 0x000002ff4900780c */ /* 0x000fe20003fa4070 */
[----:B------:R-:W-:Y:S01]  /*2a30*/  FADD.FTZ R40, R87, R40 ;  /* 0x0000002857287221 */ /* 0x000fe20000010000 */
[----:B------:R-:W-:Y:S02]  /*2a40*/  LOP3.LUT P4, RZ, R82, 0xff, RZ, 0xc0, !PT ;  /* 0x000000ff52ff7812 */ /* 0x000fe4000788c0ff */
[----:B------:R-:W-:Y:S01]  /*2a50*/  SHF.R.U32.HI R43, RZ, 0x5, R74 ;  /* 0x00000005ff2b7819 */ /* 0x000fe2000001164a */
[----:B------:R-:W-:Y:S01]  /*2a60*/  FADD.FTZ R40, R85, R40 ;  /* 0x0000002855287221 */ /* 0x000fe20000010000 */
[----:B------:R-:W-:Y:S02]  /*2a70*/  LOP3.LUT P6, RZ, R74, 0x1f, RZ, 0xc0, !PT ;  /* 0x0000001f4aff7812 */ /* 0x000fe400078cc0ff */
[----:B------:R-:W-:Y:S01]  /*2a80*/  LOP3.LUT R42, R43, 0x7fffff8, RZ, 0xc0, !PT ;  /* 0x07fffff82b2a7812 */ /* 0x000fe200078ec0ff */
[----:B------:R-:W-:-:S04]  /*2a90*/  FADD.FTZ R40, R89, R40 ;  /* 0x0000002859287221 */ /* 0x000fc80000010000 */
[----:B------:R-:W-:Y:S02]  /*2aa0*/  FADD.FTZ R40, R91, R40 ;  /* 0x000000285b287221 */ /* 0x000fe40000010000 */
[----:B------:R-:W-:Y:S02]  /*2ab0*/  @!P4 VIADD R42, R42, 0x8 ;  /* 0x000000082a2ac836 */ /* 0x000fe40000000000 */
        /* <DEDUP_REMOVED lines=20> */
[----:B------:R-:W-:Y:S01]  /*2c00*/  P2R R40, PR, RZ, 0x40 ;  /* 0x00000040ff287803 */ /* 0x000fe20000000000 */
        /* <DEDUP_REMOVED lines=18> */
[--C-:B------:R-:W-:Y:S02]  /*2d30*/  FADD.FTZ R119, R81, -R40.reuse ;  /* 0x8000002851777221 */ /* 0x100fe40000010000 */
[----:B------:R-:W-:Y:S01]  /*2d40*/  FFMA.FTZ R41, R70, R70, R41 ;  /* 0x0000004646297223 */ /* 0x000fe20000010029 */
        /* <DEDUP_REMOVED lines=8> */
[----:B------:R-:W-:-:S04]  /*2dd0*/  FFMA.FTZ R41, R80, R80, R41 ;  /* 0x0000005050297223 */ /* 0x000fc80000010029 */
[----:B------:R-:W-:Y:S01]  /*2de0*/  FFMA.FTZ R41, R70, R70, R41 ;  /* 0x0000004646297223 */ /* 0x000fe20000010029 */
[----:B------:R-:W-:-:S04]  /*2df0*/  FADD.FTZ R70, R3, -R40 ;  /* 0x8000002803467221 */ /* 0x000fc80000010000 */
        /* <DEDUP_REMOVED lines=39> */
.L_x_364:
[----:B------:R-:W-:Y:S01]  /*3070*/  LOP3.LUT P3, RZ, R74, 0x1f, RZ, 0xc0, !PT ;  /* 0x0000001f4aff7812 */ /* 0x000fe2000786c0ff */
[----:B------:R-:W-:Y:S05]  /*3080*/  WARPSYNC.ALL ;  /* 0x0000000000007948 */ /* 0x000fea0003800000 */
[----:B------:R-:W-:-:S07]  /*3090*/  LOP3.LUT R43, R43, 0x7, RZ, 0xc0, !PT ;  /* 0x000000072b2b7812 */ /* 0x000fce00078ec0ff */
[----:B------:R-:W2:Y:S01]  /*30a0*/  @!P3 S2R R70, SR_CgaCtaId ;  /* 0x000000000046b919 */ /* 0x000ea20000008800 */
[----:B------:R-:W-:-:S04]  /*30b0*/  @!P3 MOV R41, 0x400 ;  /* 0x000004000029b802 */ /* 0x000fc80000000f00 */
[----:B--2---:R-:W-:Y:S01]  /*30c0*/  @!P3 LEA R71, R70, R41, 0x18 ;  /* 0x000000294647b211 */ /* 0x004fe200078ec0ff */
[----:B-1----:R-:W-:Y:S01]  /*30d0*/  FADD.FTZ R41, R119, R82 ;  /* 0x0000005277297221 */ /* 0x002fe20000010000 */
[----:B------:R-:W-:-:S04]  /*30e0*/  @!P3 IADD3 R70, R42, R43, RZ ;  /* 0x0000002b2a46b210 */ /* 0x000fc80007ffe0ff */
[----:B------:R-:W-:Y:S02]  /*30f0*/  @!P3 LEA R70, R70, R71, 0x3 ;  /* 0x000000474646b211 */ /* 0x000fe400078e18ff */
[----:B------:R-:W-:-:S03]  /*3100*/  LOP3.LUT R71, R74, 0x1f, RZ, 0xc0, !PT ;  /* 0x0000001f4a477812 */ /* 0x000fc600078ec0ff */
[----:B------:R1:W-:Y:S01]  /*3110*/  @!P3 STS.64 [R70], R40 ;  /* 0x000000284600b388 */ /* 0x0003e20000000a00 */
[----:B------:R-:W-:-:S13]  /*3120*/  ISETP.GT.U32.AND P3, PT, R71, 0x7, PT ;  /* 0x000000074700780c */ /* 0x000fda0003f64070 */
[----:B-1----:R-:W1:Y:S01]  /*3130*/  @!P3 S2R R41, SR_CgaCtaId ;  /* 0x000000000029b919 */ /* 0x002e620000008800 */
[----:B------:R-:W-:Y:S01]  /*3140*/  @!P3 MOV R40, 0x400 ;  /* 0x000004000028b802 */ /* 0x000fe20000000f00 */
[----:B------:R-:W-:Y:S01]  /*3150*/  @!P3 IMAD.IADD R42, R42, 0x1, R71 ;  /* 0x000000012a2ab824 */ /* 0x000fe200078e0247 */
[----:B------:R-:W-:Y:S01]  /*3160*/  HFMA2.MMA R70, -RZ, RZ, 0, 0 ;  /* 0x00000000ff467435 */ /* 0x000fe200000001ff */
[----:B------:R-:W-:Y:S01]  /*3170*/  BAR.SYNC.DEFER_BLOCKING 0x0 ;  /* 0x0000000000007b1d */ /* 0x000fe20000010000 */
[----:B------:R-:W-:-:S04]  /*3180*/  ISETP.NE.AND P5, PT, R76, RZ, PT ;  /* 0x000000ff4c00720c */ /* 0x000fc80003fa5270 */
[----:B------:R-:W-:Y:S01]  /*3190*/  @!P3 IMAD.MOV.U32 R70, RZ, RZ, R0 ;  /* 0x000000ffff46b224 */ /* 0x000fe200078e0000 */
[----:B------:R-:W-:Y:S04]  /*31a0*/  BSSY B0, `(.L_x_347) ;  /* 0x0000067000007945 */ /* 0x000fe80003800000 */
[----:B0-----:R-:W0:Y:S01]  /*31b0*/  SHFL.DOWN PT, R119, R70, 0x4, 0x1f ;  /* 0x08801f0046777f89 */ /* 0x001e2200000e0000 */
[----:B-1----:R-:W-:Y:S02]  /*31c0*/  @!P3 LEA R71, R41, R40, 0x18 ;  /* 0x000000282947b211 */ /* 0x002fe400078ec0ff */
[----:B------:R-:W-:Y:S02]  /*31d0*/  CS2R R40, SRZ ;  /* 0x0000000000287805 */ /* 0x000fe4000001ff00 */
[----:B------:R-:W-:-:S02]  /*31e0*/  @!P3 LEA R71, R42, R71, 0x3 ;  /* 0x000000472a47b211 */ /* 0x000fc400078e18ff */
[----:B0-----:R-:W-:Y:S02]  /*31f0*/  IADD3 R82, R119, R70, RZ ;  /* 0x0000004677527210 */ /* 0x001fe40007ffe0ff */
[----:B------:R-:W-:Y:S01]  /*3200*/  I2FP.F32.S32 R86, R119 ;  /* 0x0000007700567245 */ /* 0x000fe20000201400 */
[----:B------:R0:W-:Y:S01]  /*3210*/  @!P3 LDS.64 R40, [R71] ;  /* 0x000000004728b984 */ /* 0x0001e20000000a00 */
[----:B------:R-:W-:Y:S02]  /*3220*/  I2FP.F32.S32 R42, R82 ;  /* 0x00000052002a7245 */ /* 0x000fe40000201400 */
[----:B------:R-:W-:Y:S01]  /*3230*/  LOP3.LUT P3, RZ, R43, 0x1f, R74, 0xf8, !PT ;  /* 0x0000001f2bff7812 */ /* 0x000fe2000786f84a */
[----:B------:R-:W1:Y:S01]  /*3240*/  SHFL.DOWN PT, R123, R82, 0x2, 0x1f ;  /* 0x08401f00527b7f89 */ /* 0x000e6200000e0000 */
[----:B------:R-:W2:Y:S01]  /*3250*/  MUFU.RCP R84, R42 ;  /* 0x0000002a00547308 */ /* 0x000ea20000001000 */
[----:B0-----:R-:W-:Y:S02]  /*3260*/  I2FP.F32.S32 R71, R70 ;  /* 0x0000004600477245 */ /* 0x001fe40000201400 */
[----:B-1----:R-:W-:-:S02]  /*3270*/  IADD3 R82, R82, R123, RZ ;  /* 0x0000007b52527210 */ /* 0x002fc40007ffe0ff */
[----:B------:R-:W-:-:S03]  /*3280*/  I2FP.F32.S32 R123, R123 ;  /* 0x0000007b007b7245 */ /* 0x000fc60000201400 */
[----:B------:R-:W-:Y:S04]  /*3290*/  SHFL.DOWN PT, R125, R82, 0x1, 0x1f ;  /* 0x08201f00527d7f89 */ /* 0x000fe800000e0000 */
[----:B------:R-:W0:Y:S04]  /*32a0*/  SHFL.DOWN PT, R121, R40, 0x4, 0x1f ;  /* 0x08801f0028797f89 */ /* 0x000e2800000e0000 */
[----:B------:R-:W1:Y:S01]  /*32b0*/  SHFL.DOWN PT, R80, R41, 0x4, 0x1f ;  /* 0x08801f0029507f89 */ /* 0x000e6200000e0000 */
[C---:B0-----:R-:W-:Y:S01]  /*32c0*/  FMUL.FTZ R88, R121.reuse, R86 ;  /* 0x0000005679587220 */ /* 0x041fe20000410000 */
[----:B------:R-:W-:-:S03]  /*32d0*/  FADD.FTZ R121, -R121, R40 ;  /* 0x0000002879797221 */ /* 0x000fc60000010100 */
[----:B------:R-:W-:Y:S01]  /*32e0*/  FFMA.FTZ R119, R71, R40, R88 ;  /* 0x0000002847777223 */ /* 0x000fe20000010058 */
[----:B------:R-:W-:Y:S01]  /*32f0*/  FMUL.FTZ R121, R121, R121 ;  /* 0x0000007979797220 */ /* 0x000fe20000410000 */
[----:B-1----:R-:W-:Y:S02]  /*3300*/  FADD.FTZ R41, R80, R41 ;  /* 0x0000002950297221 */ /* 0x002fe40000010000 */
[----:B--2---:R-:W-:Y:S01]  /*3310*/  FMUL.FTZ R119, R84, R119 ;  /* 0x0000007754777220 */ /* 0x004fe20000410000 */
[----:B------:R-:W-:Y:S01]  /*3320*/  FMUL.FTZ R121, R121, R71 ;  /* 0x0000004779797220 */ /* 0x000fe20000410000 */
[----:B------:R-:W-:Y:S01]  /*3330*/  I2FP.F32.S32 R71, R82 ;  /* 0x0000005200477245 */ /* 0x000fe20000201400 */
[----:B------:R-:W-:Y:S01]  /*3340*/  IMAD.IADD R82, R82, 0x1, R125 ;  /* 0x0000000152527824 */ /* 0x000fe200078e027d */
[----:B------:R-:W-:Y:S01]  /*3350*/  I2FP.F32.S32 R125, R125 ;  /* 0x0000007d007d7245 */ /* 0x000fe20000201400 */
[----:B------:R-:W0:Y:S01]  /*3360*/  SHFL.DOWN PT, R40, R119, 0x2, 0x1f ;  /* 0x08401f0077287f89 */ /* 0x000e2200000e0000 */
[----:B------:R-:W-:Y:S01]  /*3370*/  FMUL.FTZ R121, R121, R86 ;  /* 0x0000005679797220 */ /* 0x000fe20000410000 */
[----:B------:R-:W1:Y:S01]  /*3380*/  MUFU.RCP R80, R71 ;  /* 0x0000004700507308 */ /* 0x000e620000001000 */
[----:B------:R-:W-:-:S02]  /*3390*/  I2FP.F32.S32 R82, R82 ;  /* 0x0000005200527245 */ /* 0x000fc40000201400 */
[----:B------:R-:W-:-:S05]  /*33a0*/  FFMA.FTZ R41, R84, R121, R41 ;  /* 0x0000007954297223 */ /* 0x000fca0000010029 */
[----:B------:R-:W2:Y:S01]  /*33b0*/  SHFL.DOWN PT, R70, R41, 0x2, 0x1f ;  /* 0x08401f0029467f89 */ /* 0x000ea200000e0000 */
[----:B------:R-:W3:Y:S01]  /*33c0*/  MUFU.RCP R82, R82 ;  /* 0x0000005200527308 */ /* 0x000ee20000001000 */
[----:B0-----:R-:W-:Y:S01]  /*33d0*/  FMUL.FTZ R121, R40, R123 ;  /* 0x0000007b28797220 */ /* 0x001fe20000410000 */
[----:B------:R-:W-:-:S03]  /*33e0*/  FADD.FTZ R40, R119, -R40 ;  /* 0x8000002877287221 */ /* 0x000fc60000010000 */
[----:B------:R-:W-:Y:S01]  /*33f0*/  FFMA.FTZ R121, R42, R119, R121 ;  /* 0x000000772a797223 */ /* 0x000fe20000010079 */
[----:B------:R-:W-:-:S03]  /*3400*/  FMUL.FTZ R119, R40, R40 ;  /* 0x0000002828777220 */ /* 0x000fc60000410000 */
[----:B-1----:R-:W-:Y:S01]  /*3410*/  FMUL.FTZ R40, R80, R121 ;  /* 0x0000007950287220 */ /* 0x002fe20000410000 */
[----:B------:R-:W-:Y:S01]  /*3420*/  FMUL.FTZ R119, R42, R119 ;  /* 0x000000772a777220 */ /* 0x000fe20000410000 */
[----:B--2---:R-:W-:-:S03]  /*3430*/  FADD.FTZ R41, R41, R70 ;  /* 0x0000004629297221 */ /* 0x004fc60000010000 */
[----:B------:R-:W0:Y:S01]  /*3440*/  SHFL.DOWN PT, R121, R40, 0x1, 0x1f ;  /* 0x08201f0028797f89 */ /* 0x000e2200000e0000 */
[----:B------:R-:W-:-:S04]  /*3450*/  FMUL.FTZ R119, R119, R123 ;  /* 0x0000007b77777220 */ /* 0x000fc80000410000 */
[----:B------:R-:W-:-:S05]  /*3460*/  FFMA.FTZ R41, R80, R119, R41 ;  /* 0x0000007750297223 */ /* 0x000fca0000010029 */
[----:B------:R-:W1:Y:S01]  /*3470*/  SHFL.DOWN PT, R42, R41, 0x1, 0x1f ;  /* 0x08201f00292a7f89 */ /* 0x000e6200000e0000 */
[----:B0-----:R-:W-:Y:S01]  /*3480*/  FADD.FTZ R70, R40, -R121 ;  /* 0x8000007928467221 */ /* 0x001fe20000010000 */
[----:B------:R-:W-:-:S03]  /*3490*/  FMUL.FTZ R80, R121, R125 ;  /* 0x0000007d79507220 */ /* 0x000fc60000410000 */
[----:B------:R-:W-:Y:S01]  /*34a0*/  FMUL.FTZ R70, R70, R70 ;  /* 0x0000004646467220 */ /* 0x000fe20000410000 */
[----:B------:R-:W-:-:S03]  /*34b0*/  FFMA.FTZ R119, R71, R40, R80 ;  /* 0x0000002847777223 */ /* 0x000fc60000010050 */
[----:B------:R-:W-:Y:S01]  /*34c0*/  FMUL.FTZ R70, R71, R70 ;  /* 0x0000004647467220 */ /* 0x000fe20000410000 */
[----:B---3--:R-:W-:Y:S01]  /*34d0*/  FMUL.FTZ R119, R82, R119 ;  /* 0x0000007752777220 */ /* 0x008fe20000410000 */
[----:B-1----:R-:W-:Y:S02]  /*34e0*/  FADD.FTZ R71, R41, R42 ;  /* 0x0000002a29477221 */ /* 0x002fe40000010000 */
[----:B------:R-:W-:Y:S01]  /*34f0*/  FMUL.FTZ R70, R70, R125 ;  /* 0x0000007d46467220 */ /* 0x000fe20000410000 */
[----:B------:R-:W0:Y:S01]  /*3500*/  @!P3 LDC.64 R42, c[0x0][0x250] ;  /* 0x00009400ff2abb82 */ /* 0x000e220000000a00 */
[----:B------:R-:W1:Y:S02]  /*3510*/  SHFL.IDX PT, R121, R119, RZ, 0x1f ;  /* 0x00001fff77797589 */ /* 0x000e6400000e0000 */
[----:B------:R-:W-:-:S05]  /*3520*/  FFMA.FTZ R70, R82, R70, R71 ;  /* 0x0000004652467223 */ /* 0x000fca0000010047 */
[----:B------:R-:W2:Y:S01]  /*3530*/  LDC R82, c[0x0][0x2d8] ;  /* 0x0000b600ff527b82 */ /* 0x000ea20000000800 */
[----:B------:R-:W2:Y:S07]  /*3540*/  SHFL.IDX PT, R123, R70, RZ, 0x1f ;  /* 0x00001fff467b7589 */ /* 0x000eae00000e0000 */
[----:B------:R-:W3:Y:S01]  /*3550*/  @!P3 LDC.64 R40, c[0x0][0x258] ;  /* 0x00009600ff28bb82 */ /* 0x000ee20000000a00 */
[----:B0-----:R-:W-:-:S04]  /*3560*/  @!P3 IMAD.WIDE R42, R44, 0x4, R42 ;  /* 0x000000042c2ab825 */ /* 0x001fc800078e022a */
[----:B-1----:R-:W-:Y:S01]  /*3570*/  FMUL.FTZ R71, R121, R121 ;  /* 0x0000007979477220 */ /* 0x002fe20000410000 */
[----:B------:R0:W-:Y:S04]  /*3580*/  @!P3 STG.E desc[UR4][R42.64], R121 ;  /* 0x000000792a00b986 */ /* 0x0001e8000c101904 */
[----:B------:R-:W-:Y:S01]  /*3590*/  FSEL R80, R71, RZ, P5 ;  /* 0x000000ff47507208 */ /* 0x000fe20002800000 */
[----:B--2---:R-:W-:-:S04]  /*35a0*/  FFMA.FTZ R71, R123, UR7, R82 ;  /* 0x000000077b477c23 */ /* 0x004fc80008010052 */
[----:B------:R-:W-:Y:S01]  /*35b0*/  FADD.FTZ R71, R71, R80 ;  /* 0x0000005047477221 */ /* 0x000fe20000010000 */
[----:B------:R-:W-:Y:S01]  /*35c0*/  FSEL R80, R121, RZ, !P5 ;  /* 0x000000ff79507208 */ /* 0x000fe20006800000 */
[----:B---3--:R-:W-:Y:S02]  /*35d0*/  @!P3 IMAD.WIDE R40, R44, 0x4, R40 ;  /* 0x000000042c28b825 */ /* 0x008fe400078e0228 */
[----:B------:R-:W1:Y:S03]  /*35e0*/  MUFU.RSQ R119, R71 ;  /* 0x0000004700777308 */ /* 0x000e660000001400 */
[----:B-1----:R0:W-:Y:S01]  /*35f0*/  @!P3 STG.E desc[UR4][R40.64], R119 ;  /* 0x000000772800b986 */ /* 0x0021e2000c101904 */
[----:B------:R-:W-:Y:S05]  /*3600*/  @!P0 BRA `(.L_x_348) ;  /* 0x0000000000808947 */ /* 0x000fea0003800000 */
[----:B------:R-:W1:Y:S01]  /*3610*/  LDC.64 R70, c[0x0][0x2b8] ;  /* 0x0000ae00ff467b82 */ /* 0x000e620000000a00 */
[--C-:B0-----:R-:W-:Y:S01]  /*3620*/  FADD.FTZ R40, R5, -R80.reuse ;  /* 0x8000005005287221 */ /* 0x101fe20000010000 */
[--C-:B------:R-:W-:Y:S01]  /*3630*/  FADD.FTZ R42, R87, -R80.reuse ;  /* 0x80000050572a7221 */ /* 0x100fe20000010000 */
[--C-:B------:R-:W-:Y:S01]  /*3640*/  FADD.FTZ R82, R85, -R80.reuse ;  /* 0x8000005055527221 */ /* 0x100fe20000010000 */
[--C-:B------:R-:W-:Y:S01]  /*3650*/  FADD.FTZ R84, R89, -R80.reuse ;  /* 0x8000005059547221 */ /* 0x100fe20000010000 */
[--C-:B------:R-:W-:Y:S01]  /*3660*/  FADD.FTZ R86, R91, -R80.reuse ;  /* 0x800000505b567221 */ /* 0x100fe20000010000 */
[--C-:B------:R-:W-:Y:S01]  /*3670*/  FADD.FTZ R88, R101, -R80.reuse ;  /* 0x8000005065587221 */ /* 0x100fe20000010000 */
[--C-:B------:R-:W-:Y:S01]  /*3680*/  FADD.FTZ R90, R103, -R80.reuse ;  /* 0x80000050675a7221 */ /* 0x100fe20000010000 */
        /* <DEDUP_REMOVED lines=9> */
[----:B------:R-:W-:Y:S01]  /*3720*/  FFMA.FTZ R40, R68, R40, R61 ;  /* 0x0000002844287223 */ /* 0x000fe2000001003d */
[----:B------:R-:W-:Y:S01]  /*3730*/  FFMA.FTZ R41, R45, R42, R20 ;  /* 0x0000002a2d297223 */ /* 0x000fe20000010014 */
[----:B------:R-:W-:Y:S01]  /*3740*/  FFMA.FTZ R82, R69, R82, R60 ;  /* 0x0000005245527223 */ /* 0x000fe2000001003c */
[----:B------:R-:W-:Y:S01]  /*3750*/  FFMA.FTZ R43, R26, R84, R19 ;  /* 0x000000541a2b7223 */ /* 0x000fe20000010013 */
[----:B------:R-:W-:Y:S01]  /*3760*/  FFMA.FTZ R42, R66, R86, R59 ;  /* 0x00000056422a7223 */ /* 0x000fe2000001003b */
[----:B------:R-:W-:Y:S01]  /*3770*/  FFMA.FTZ R121, R27, R88, R18 ;  /* 0x000000581b797223 */ /* 0x000fe20000010012 */
[----:B------:R-:W-:Y:S01]  /*3780*/  FFMA.FTZ R90, R67, R90, R58 ;  /* 0x0000005a435a7223 */ /* 0x000fe2000001003a */
[----:B------:R-:W-:Y:S01]  /*3790*/  FFMA.FTZ R123, R24, R92, R17 ;  /* 0x0000005c187b7223 */ /* 0x000fe20000010011 */
[----:B------:R-:W-:Y:S01]  /*37a0*/  F2FP.BF16.F32.PACK_AB R40, R41, R40 ;  /* 0x000000282928723e */ /* 0x000fe200000010ff */
[----:B-1----:R-:W-:Y:S01]  /*37b0*/  IMAD.WIDE.U32 R70, R78, 0x10, R70 ;  /* 0x000000104e467825 */ /* 0x002fe200078e0046 */
[----:B------:R-:W-:-:S02]  /*37c0*/  F2FP.BF16.F32.PACK_AB R41, R43, R82 ;  /* 0x000000522b29723e */ /* 0x000fc400000010ff */
[----:B------:R-:W-:Y:S02]  /*37d0*/  F2FP.BF16.F32.PACK_AB R42, R121, R42 ;  /* 0x0000002a792a723e */ /* 0x000fe400000010ff */
[----:B------:R-:W-:Y:S02]  /*37e0*/  F2FP.BF16.F32.PACK_AB R43, R123, R90 ;  /* 0x0000005a7b2b723e */ /* 0x000fe400000010ff */
[----:B------:R-:W-:-:S03]  /*37f0*/  IADD3 R78, R78, 0x100, RZ ;  /* 0x000001004e4e7810 */ /* 0x000fc60007ffe0ff */
[----:B------:R1:W-:Y:S04]  /*3800*/  STG.E.128 desc[UR4][R70.64], R40 ;  /* 0x0000002846007986 */ /* 0x0003e8000c101d04 */
.L_x_348:
[----:B------:R-:W-:Y:S05]  /*3810*/  BSYNC B0 ;  /* 0x0000000000007941 */ /* 0x000fea0003800000 */
.L_x_347:
[----:B------:R-:W-:Y:S01]  /*3820*/  ISETP.GE.U32.AND P3, PT, R73, 0x200, PT ;  /* 0x000002004900780c */ /* 0x000fe20003f66070 */
[----:B------:R-:W-:-:S12]  /*3830*/  BSSY B0, `(.L_x_349) ;  /* 0x0000022000007945 */ /* 0x000fd80003800000 */
[----:B------:R-:W-:Y:S05]  /*3840*/  @!P3 BRA `(.L_x_350) ;  /* 0x000000000080b947 */ /* 0x000fea0003800000 */
[----:B-1----:R-:W1:Y:S01]  /*3850*/  LDC.64 R70, c[0x0][0x2b8] ;  /* 0x0000ae00ff467b82 */ /* 0x002e620000000a00 */
        /* <DEDUP_REMOVED lines=31> */
.L_x_350:
[----:B------:R-:W-:Y:S05]  /*3a50*/  BSYNC B0 ;  /* 0x0000000000007941 */ /* 0x000fea0003800000 */
.L_x_349:
[----:B------:R-:W-:Y:S04]  /*3a60*/  BSSY B0, `(.L_x_351) ;  /* 0x0000021000007945 */ /* 0x000fe80003800000 */
[----:B------:R-:W-:Y:S05]  /*3a70*/  @!P1 BRA `(.L_x_352) ;  /* 0x00000000007c9947 */ /* 0x000fea0003800000 */
[----:B-12---:R-:W1:Y:S01]  /*3a80*/  LDC.64 R70, c[0x0][0x2b8] ;  /* 0x0000ae00ff467b82 */ /* 0x006e620000000a00 */
        /* <DEDUP_REMOVED lines=24> */
[----:B-1----:R-:W-:Y:S01]  /*3c10*/  IMAD.WIDE.U32 R70, R78, 0x10, R70 ;  /* 0x000000104e467825 */ /* 0x002fe200078e0046 */
[----:B------:R-:W-:-:S02]  /*3c20*/  F2FP.BF16.F32.PACK_AB R43, R80, R43 ;  /* 0x0000002b502b723e */ /* 0x000fc400000010ff */
[----:B------:R-:W-:Y:S02]  /*3c30*/  F2FP.BF16.F32.PACK_AB R42, R121, R86 ;  /* 0x00000056792a723e */ /* 0x000fe400000010ff */
[----:B------:R-:W-:Y:S02]  /*3c40*/  F2FP.BF16.F32.PACK_AB R41, R84, R41 ;  /* 0x000000295429723e */ /* 0x000fe400000010ff */
[----:B------:R-:W-:-:S05]  /*3c50*/  F2FP.BF16.F32.PACK_AB R40, R119, R40 ;  /* 0x000000287728723e */ /* 0x000fca00000010ff */
[----:B------:R3:W-:Y:S02]  /*3c60*/  STG.E.128 desc[UR4][R70.64], R40 ;  /* 0x0000002846007986 */ /* 0x0007e4000c101d04 */
.L_x_352:
[----:B------:R-:W-:Y:S05]  /*3c70*/  BSYNC B0 ;  /* 0x0000000000007941 */ /* 0x000fea0003800000 */
.L_x_351:
[----:B------:R-:W-:Y:S01]  /*3c80*/  VIADD R44, R44, UR8 ;  /* 0x000000082c2c7c36 */ /* 0x000fe20008000000 */
[----:B------:R-:W-:-:S04]  /*3c90*/  SEL R82, RZ, 0x1, P4 ;  /* 0x00000001ff527807 */ /* 0x000fc80002000000 */
[----:B------:R-:W-:-:S13]  /*3ca0*/  ISETP.GE.AND P3, PT, R44, UR9, PT ;  /* 0x000000092c007c0c */ /* 0x000fda000bf66270 */
[----:B------:R-:W-:Y:S05]  /*3cb0*/  @!P3 BRA `(.L_x_353) ;  /* 0xffffffcc0064b947 */ /* 0x000fea000383ffff */
[----:B------:R-:W-:Y:S05]  /*3cc0*/  EXIT ;  /* 0x000000000000794d */ /* 0x000fea0003800000 */
.L_x_346:
[----:B------:R-:W-:Y:S01]  /*3cd0*/  HFMA2.MMA R90, -RZ, RZ, 0, 5.9604644775390625e-08 ;  /* 0x00000001ff5a7435 */ /* 0x000fe200000001ff */
[----:B------:R-:W-:Y:S01]  /*3ce0*/  MOV R121, R70 ;  /* 0x0000004600797202 */ /* 0x000fe20000000f00 */
[----:B------:R-:W-:Y:S01]  /*3cf0*/  IMAD.MOV.U32 R123, RZ, RZ, 0x1f ;  /* 0x0000001fff7b7424 */ /* 0x000fe200078e00ff */
[----:B------:R-:W-:-:S08]  /*3d00*/  MOV R86, 0xffffffff ;  /* 0xffffffff00567802 */ /* 0x000fd00000000f00 */
[----:B-----5:R-:W-:Y:S05]  /*3d10*/  WARPSYNC.COLLECTIVE R86, `(.L_x_354) ;  /* 0x0000000056087348 */ /* 0x020fea0003c00000 */
[----:B------:R0:W1:Y:S02]  /*3d20*/  SHFL.BFLY P6, R88, R121, R90, R123 ;  /* 0x0c00005a79587389 */ /* 0x00006400000c007b */
[----:B01---5:R-:W-:Y:S01]  /*3d30*/  ENDCOLLECTIVE ;  /* 0x000000000000791b */ /* 0x023fe20003800000 */
.L_x_354:
[----:B------:R-:W-:Y:S01]  /*3d40*/  HFMA2.MMA R90, -RZ, RZ, 0, 1.1920928955078125e-07 ;  /* 0x00000002ff5a7435 */ /* 0x000fe200000001ff */
[----:B------:R-:W-:-:S05]  /*3d50*/  MOV R41, R88 ;  /* 0x0000005800297202 */ /* 0x000fca0000000f00 */
[----:B------:R-:W-:-:S04]  /*3d60*/  FADD.FTZ R71, R70, R41 ;  /* 0x0000002946477221 */ /* 0x000fc80000010000 */
[----:B------:R-:W-:-:S07]  /*3d70*/  IMAD.MOV.U32 R121, RZ, RZ, R71 ;  /* 0x000000ffff797224 */ /* 0x000fce00078e0047 */
[----:B------:R-:W-:Y:S05]  /*3d80*/  WARPSYNC.COLLECTIVE R86, `(.L_x_355) ;  /* 0x0000000056087348 */ /* 0x000fea0003c00000 */
[----:B------:R0:W1:Y:S02]  /*3d90*/  SHFL.BFLY P6, R88, R121, R90, R123 ;  /* 0x0c00005a79587389 */ /* 0x00006400000c007b */
[----:B01----:R-:W-:Y:S01]  /*3da0*/  ENDCOLLECTIVE ;  /* 0x000000000000791b */ /* 0x003fe20003800000 */
.L_x_355:
[----:B------:R-:W-:Y:S01]  /*3db0*/  HFMA2.MMA R90, -RZ, RZ, 0, 2.384185791015625e-07 ;  /* 0x00000004ff5a7435 */ /* 0x000fe200000001ff */
[----:B------:R-:W-:-:S05]  /*3dc0*/  MOV R40, R88 ;  /* 0x0000005800287202 */ /* 0x000fca0000000f00 */
[----:B------:R-:W-:-:S04]  /*3dd0*/  FADD.FTZ R80, R71, R40 ;  /* 0x0000002847507221 */ /* 0x000fc80000010000 */
[----:B------:R-:W-:-:S07]  /*3de0*/  IMAD.MOV.U32 R121, RZ, RZ, R80 ;  /* 0x000000ffff797224 */ /* 0x000fce00078e0050 */
[----:B------:R-:W-:Y:S05]  /*3df0*/  WARPSYNC.COLLECTIVE R86, `(.L_x_356) ;  /* 0x0000000056087348 */ /* 0x000fea0003c00000 */
[----:B------:R0:W1:Y:S02]  /*3e00*/  SHFL.BFLY P6, R88, R121, R90, R123 ;  /* 0x0c00005a79587389 */ /* 0x00006400000c007b */
[----:B01----:R-:W-:Y:S01]  /*3e10*/  ENDCOLLECTIVE ;  /* 0x000000000000791b */ /* 0x003fe20003800000 */
.L_x_356:
[----:B------:R-:W-:Y:S01]  /*3e20*/  HFMA2.MMA R90, -RZ, RZ, 0, 4.76837158203125e-07 ;  /* 0x00000008ff5a7435 */ /* 0x000fe200000001ff */
[----:B------:R-:W-:-:S05]  /*3e30*/  MOV R41, R88 ;  /* 0x0000005800297202 */ /* 0x000fca0000000f00 */
[----:B------:R-:W-:-:S04]  /*3e40*/  FADD.FTZ R82, R80, R41 ;  /* 0x0000002950527221 */ /* 0x000fc80000010000 */
[----:B------:R-:W-:-:S07]  /*3e50*/  IMAD.MOV.U32 R121, RZ, RZ, R82 ;  /* 0x000000ffff797224 */ /* 0x000fce00078e0052 */
[----:B------:R-:W-:Y:S05]  /*3e60*/  WARPSYNC.COLLECTIVE R86, `(.L_x_357) ;  /* 0x0000000056087348 */ /* 0x000fea0003c00000 */
[----:B------:R0:W1:Y:S02]  /*3e70*/  SHFL.BFLY P6, R88, R121, R90, R123 ;  /* 0x0c00005a79587389 */ /* 0x00006400000c007b */
[----:B01----:R-:W-:Y:S01]  /*3e80*/  ENDCOLLECTIVE ;  /* 0x000000000000791b */ /* 0x003fe20003800000 */
.L_x_357:
[----:B------:R-:W-:Y:S01]  /*3e90*/  HFMA2.MMA R90, -RZ, RZ, 0, 9.5367431640625e-07 ;  /* 0x00000010ff5a7435 */ /* 0x000fe200000001ff */
[----:B------:R-:W-:-:S05]  /*3ea0*/  MOV R41, R88 ;  /* 0x0000005800297202 */ /* 0x000fca0000000f00 */
[----:B------:R-:W-:-:S04]  /*3eb0*/  FADD.FTZ R84, R82, R41 ;  /* 0x0000002952547221 */ /* 0x000fc80000010000 */
[----:B------:R-:W-:-:S07]  /*3ec0*/  IMAD.MOV.U32 R121, RZ, RZ, R84 ;  /* 0x000000ffff797224 */ /* 0x000fce00078e0054 */
[----:B------:R-:W-:Y:S05]  /*3ed0*/  WARPSYNC.COLLECTIVE R86, `(.L_x_358) ;  /* 0x0000000056087348 */ /* 0x000fea0003c00000 */
[----:B------:R0:W1:Y:S02]  /*3ee0*/  SHFL.BFLY P6, R88, R121, R90, R123 ;  /* 0x0c00005a79587389 */ /* 0x00006400000c007b */
[----:B01----:R-:W-:Y:S01]  /*3ef0*/  ENDCOLLECTIVE ;  /* 0x000000000000791b */ /* 0x003fe20003800000 */
.L_x_358:
[----:B------:R-:W-:Y:S01]  /*3f00*/  HFMA2.MMA R90, -RZ, RZ, 0, 5.9604644775390625e-08 ;  /* 0x00000001ff5a7435 */ /* 0x000fe200000001ff */
[----:B------:R-:W-:-:S05]  /*3f10*/  MOV R41, R88 ;  /* 0x0000005800297202 */ /* 0x000fca0000000f00 */
        /* <DEDUP_REMOVED lines=50> */
[----:B------:R-:W-:-:S04]  /*4240*/  @P5 FFMA.FTZ R41, R71, R71, R70 ;  /* 0x0000004747295223 */ /* 0x000fc80000010046 */
[----:B------:R-:W-:-:S07]  /*4250*/  IMAD.MOV.U32 R121, RZ, RZ, R41 ;  /* 0x000000ffff797224 */ /* 0x000fce00078e0029 */
[----:B------:R-:W-:Y:S05]  /*4260*/  WARPSYNC.COLLECTIVE R86, `(.L_x_359) ;  /* 0x0000000056087348 */ /* 0x000fea0003c00000 */
[----:B------:R0:W1:Y:S02]  /*4270*/  SHFL.BFLY P6, R88, R121, R90, R123 ;  /* 0x0c00005a79587389 */ /* 0x00006400000c007b */
[----:B01----:R-:W-:Y:S01]  /*4280*/  ENDCOLLECTIVE ;  /* 0x000000000000791b */ /* 0x003fe20003800000 */
.L_x_359:
[----:B------:R-:W-:Y:S01]  /*4290*/  HFMA2.MMA R90, -RZ, RZ, 0, 1.1920928955078125e-07 ;  /* 0x00000002ff5a7435 */ /* 0x000fe200000001ff */
[----:B------:R-:W-:-:S05]  /*42a0*/  MOV R70, R88 ;  /* 0x0000005800467202 */ /* 0x000fca0000000f00 */
[----:B------:R-:W-:-:S04]  /*42b0*/  FADD.FTZ R70, R41, R70 ;  /* 0x0000004629467221 */ /* 0x000fc80000010000 */
[----:B------:R-:W-:-:S07]  /*42c0*/  IMAD.MOV.U32 R121, RZ, RZ, R70 ;  /* 0x000000ffff797224 */ /* 0x000fce00078e0046 */
[----:B------:R-:W-:Y:S05]  /*42d0*/  WARPSYNC.COLLECTIVE R86, `(.L_x_360) ;  /* 0x0000000056087348 */ /* 0x000fea0003c00000 */
[----:B------:R0:W1:Y:S02]  /*42e0*/  SHFL.BFLY P6, R88, R121, R90, R123 ;  /* 0x0c00005a79587389 */ /* 0x00006400000c007b */
[----:B01----:R-:W-:Y:S01]  /*42f0*/  ENDCOLLECTIVE ;  /* 0x000000000000791b */ /* 0x003fe20003800000 */
.L_x_360:
[----:B------:R-:W-:Y:S01]  /*4300*/  HFMA2.MMA R90, -RZ, RZ, 0, 2.384185791015625e-07 ;  /* 0x00000004ff5a7435 */ /* 0x000fe200000001ff */
[----:B------:R-:W-:-:S05]  /*4310*/  MOV R71, R88 ;  /* 0x0000005800477202 */ /* 0x000fca0000000f00 */
[----:B------:R-:W-:-:S04]  /*4320*/  FADD.FTZ R71, R70, R71 ;  /* 0x0000004746477221 */ /* 0x000fc80000010000 */
[----:B------:R-:W-:-:S07]  /*4330*/  IMAD.MOV.U32 R121, RZ, RZ, R71 ;  /* 0x000000ffff797224 */ /* 0x000fce00078e0047 */
[----:B------:R-:W-:Y:S05]  /*4340*/  WARPSYNC.COLLECTIVE R86, `(.L_x_361) ;  /* 0x0000000056087348 */ /* 0x000fea0003c00000 */
[----:B------:R0:W1:Y:S02]  /*4350*/  SHFL.BFLY P6, R88, R121, R90, R123 ;  /* 0x0c00005a79587389 */ /* 0x00006400000c007b */
[----:B01----:R-:W-:Y:S01]  /*4360*/  ENDCOLLECTIVE ;  /* 0x000000000000791b */ /* 0x003fe20003800000 */
.L_x_361:
[----:B------:R-:W-:Y:S01]  /*4370*/  HFMA2.MMA R90, -RZ, RZ, 0, 4.76837158203125e-07 ;  /* 0x00000008ff5a7435 */ /* 0x000fe200000001ff */
[----:B------:R-:W-:-:S05]  /*4380*/  MOV R80, R88 ;  /* 0x0000005800507202 */ /* 0x000fca0000000f00 */
[----:B------:R-:W-:-:S04]  /*4390*/  FADD.FTZ R80, R71, R80 ;  /* 0x0000005047507221 */ /* 0x000fc80000010000 */
[----:B------:R-:W-:-:S07]  /*43a0*/  IMAD.MOV.U32 R121, RZ, RZ, R80 ;  /* 0x000000ffff797224 */ /* 0x000fce00078e0050 */
[----:B------:R-:W-:Y:S05]  /*43b0*/  WARPSYNC.COLLECTIVE R86, `(.L_x_362) ;  /* 0x0000000056087348 */ /* 0x000fea0003c00000 */
[----:B------:R0:W1:Y:S02]  /*43c0*/  SHFL.BFLY P6, R88, R121, R90, R123 ;  /* 0x0c00005a79587389 */ /* 0x00006400000c007b */
[----:B01----:R-:W-:Y:S01]  /*43d0*/  ENDCOLLECTIVE ;  /* 0x000000000000791b */ /* 0x003fe20003800000 */
.L_x_362:
[----:B------:R-:W-:Y:S01]  /*43e0*/  HFMA2.MMA R90, -RZ, RZ, 0, 9.5367431640625e-07 ;  /* 0x00000010ff5a7435 */ /* 0x000fe200000001ff */
[----:B------:R-:W-:-:S05]  /*43f0*/  MOV R119, R88 ;  /* 0x0000005800777202 */ /* 0x000fca0000000f00 */
[----:B------:R-:W-:-:S04]  /*4400*/  FADD.FTZ R119, R80, R119 ;  /* 0x0000007750777221 */ /* 0x000fc80000010000 */
[----:B------:R-:W-:-:S07]  /*4410*/  IMAD.MOV.U32 R121, RZ, RZ, R119 ;  /* 0x000000ffff797224 */ /* 0x000fce00078e0077 */
[----:B------:R-:W-:Y:S05]  /*4420*/  WARPSYNC.COLLECTIVE R86, `(.L_x_363) ;  /* 0x0000000056087348 */ /* 0x000fea0003c00000 */
[----:B------:R0:W1:Y:S02]  /*4430*/  SHFL.BFLY P6, R88, R121, R90, R123 ;  /* 0x0c00005a79587389 */ /* 0x00006400000c007b */
[----:B01----:R-:W-:Y:S01]  /*4440*/  ENDCOLLECTIVE ;  /* 0x000000000000791b */ /* 0x003fe20003800000 */
.L_x_363:
[----:B------:R-:W-:Y:S01]  /*4450*/  MOV R82, R88 ;  /* 0x0000005800527202 */ /* 0x000fe20000000f00 */
[----:B------:R-:W-:Y:S06]  /*4460*/  BRA `(.L_x_364) ;  /* 0xffffffec00007947 */ /* 0x000fec000383ffff */
.L_x_365:
        /* <DEDUP_REMOVED lines=9> */
.L_x_20542:


//--------------------- .text._ZN10layer_norm31ln_parallel_residual_fwd_kernelINS_13Kernel_traitsI13__nv_bfloat16S2_S2_S2_fjLj6144ELj1ELj1ELj8ELj16ENS_18Kernel_traits_baseILj6144ES2_S2_S2_S2_fjLj256EEEEELb0ELb1ELb1EEEvNS_9FwdParamsE --------------------------
	.section	.text._ZN10layer_norm31ln_parallel_residual_fwd_kernelINS_13Kernel_traitsI13__nv_bfloat16S2_S2_S2_fjLj6144ELj1ELj1ELj8ELj16ENS_18Kernel_traits_baseILj6144ES2_S2_S2_S2_fjLj256EEEEELb0ELb1ELb1EEEvNS_9FwdParamsE,"ax",@progbits
	.align	128
        .global         _ZN10layer_norm31ln_parallel_residual_fwd_kernelINS_13Kernel_traitsI13__nv_bfloat16S2_S2_S2_fjLj6144ELj1ELj1ELj8ELj16ENS_18Kernel_traits_baseILj6144ES2_S2_S2_S2_fjLj256EEEEELb0ELb1ELb1EEEvNS_9FwdParamsE
        .type           _ZN10layer_norm31ln_parallel_residual_fwd_kernelINS_13Kernel_traitsI13__nv_bfloat16S2_S2_S2_fjLj6144ELj1ELj1ELj8ELj16ENS_18Kernel_traits_baseILj6144ES2_S2_S2_S2_fjLj256EEEEELb0ELb1ELb1EEEvNS_9FwdParamsE,@function
        .size           _ZN10layer_norm31ln_parallel_residual_fwd_kernelINS_13Kernel_traitsI13__nv_bfloat16S2_S2_S2_fjLj6144ELj1ELj1ELj8ELj16ENS_18Kernel_traits_baseILj6144ES2_S2_S2_S2_fjLj256EEEEELb0ELb1ELb1EEEvNS_9FwdParamsE,(.L_x_20543 - _ZN10layer_norm31ln_parallel_residual_fwd_kernelINS_13Kernel_traitsI13__nv_bfloat16S2_S2_S2_fjLj6144ELj1ELj1ELj8ELj16ENS_18Kernel_traits_baseILj6144ES2_S2_S2_S2_fjLj256EEEEELb0ELb1ELb1EEEvNS_9FwdParamsE)
        .other          _ZN10layer_norm31ln_parallel_residual_fwd_kernelINS_13Kernel_traitsI13__nv_bfloat16S2_S2_S2_fjLj6144ELj1ELj1ELj8ELj16ENS_18Kernel_traits_baseILj6144ES2_S2_S2_S2_fjLj256EEEEELb0ELb1ELb1EEEvNS_9FwdParamsE,@"STO_CUDA_ENTRY STV_DEFAULT"
_ZN10layer_norm31ln_parallel_residual_fwd_kernelINS_13Kernel_traitsI13__nv_bfloat16S2_S2_S2_fjLj6144ELj1ELj1ELj8ELj16ENS_18Kernel_traits_baseILj6144ES2_S2_S2_S2_fjLj256EEEEELb0ELb1ELb1EEEvNS_9FwdParamsE:
.text._ZN10layer_norm31ln_parallel_residual_fwd_kernelINS_13Kernel_traitsI13__nv_bfloat16S2_S2_S2_fjLj6144ELj1ELj1ELj8ELj16ENS_18Kernel_traits_baseILj6144ES2_S2_S2_S2_fjLj256EEEEELb0ELb1ELb1EEEvNS_9FwdParamsE:
[----:B------:R-:W-:Y:S01]  /*0000*/  LDC R1, c[0x0][0x28] ;  /* 0x00000a00ff017b82 */ /* 0x000fe20000000800 */
[----:B------:R-:W0:Y:S01]  /*0010*/  S2R R36, SR_TID.X ;  /* 0x0000000000247919 */ /* 0x000e220000002100 */
[----:B------:R-:W-:-:S06]  /*0020*/  ULDC.64 UR4, c[0x0][0x2c8] ;  /* 0x0000b20000047ab9 */ /* 0x000fcc0000000a00 */
[----:B------:R-:W1:Y:S01]  /*0030*/  S2UR UR6, SR_CTAID.X ;  /* 0x00000000000679c3 */ /* 0x000e620000002500 */
[----:B------:R-:W-:Y:S01]  /*0040*/  ISETP.NE.U32.AND P1, PT, RZ, UR4, PT ;  /* 0x00000004ff007c0c */ /* 0x000fe2000bf25070 */
[----:B------:R-:W-:-:S03]  /*0050*/  ULDC.64 UR8, c[0x0][0x260] ;  /* 0x0000980000087ab9 */ /* 0x000fc60000000a00 */
[----:B------:R-:W-:-:S03]  /*0060*/  ISETP.NE.AND.EX P1, PT, RZ, UR5, PT, P1 ;  /* 0x00000005ff007c0c */ /* 0x000fc6000bf25310 */
[----:B------:R-:W2:Y:S01]  /*0070*/  LDC.64 R28, c[0x0][0x228] ;  /* 0x00008a00ff1c7b82 */ /* 0x000ea20000000a00 */
[----:B0-----:R-:W-:-:S04]  /*0080*/  SHF.L.U32 R0, R36, 0x4, RZ ;  /* 0x0000000424007819 */ /* 0x001fc800000006ff */
[----:B------:R-:W-:-:S04]  /*0090*/  LOP3.LUT R0, R0, 0xff0, RZ, 0xc0, !PT ;  /* 0x00000ff000007812 */ /* 0x000fc800078ec0ff */
[----:B------:R-:W-:-:S04]  /*00a0*/  IADD3 R4, P0, R0, UR4, RZ ;  /* 0x0000000400047c10 */ /* 0x000fc8000ff1e0ff */
[----:B------:R-:W-:Y:S01]  /*00b0*/  IADD3.X R5, RZ, UR5, RZ, P0, !PT ;  /* 0x00000005ff057c10 */ /* 0x000fe200087fe4ff */
[----:B------:R-:W-:-:S04]  /*00c0*/  ULDC.64 UR4, c[0x0][0x208] ;  /* 0x0000820000047ab9 */ /* 0x000fc80000000a00 */
[----:B------:R0:W5:Y:S04]  /*00d0*/  @P1 LDG.E.128 R20, desc[UR4][R4.64] ;  /* 0x0000000404141981 */ /* 0x000168000c1e1d00 */
[----:B------:R0:W5:Y:S01]  /*00e0*/  @P1 LDG.E.128 R24, desc[UR4][R4.64+0x1000] ;  /* 0x0010000404181981 */ /* 0x000162000c1e1d00 */
[----:B-1----:R-:W-:Y:S01]  /*00f0*/  LEA.HI R61, R36, UR6, RZ, 0x18 ;  /* 0x00000006243d7c11 */ /* 0x002fe2000f8fc0ff */
[----:B------:R-:W-:Y:S01]  /*0100*/  ULDC UR6, c[0x0][0x214] ;  /* 0x0000850000067ab9 */ /* 0x000fe20000000800 */
[----:B------:R-:W-:Y:S01]  /*0110*/  IADD3 R2, P0, R0, UR8, RZ ;  /* 0x0000000800027c10 */ /* 0x000fe2000ff1e0ff */
[----:B------:R0:W5:Y:S01]  /*0120*/  @P1 LDG.E.128 R16, desc[UR4][R4.64+0x2000] ;  /* 0x0020000404101981 */ /* 0x000162000c1e1d00 */
[----:B------:R-:W-:Y:S01]  /*0130*/  ISETP.GE.AND P2, PT, R61, UR6, PT ;  /* 0x000000063d007c0c */ /* 0x000fe2000bf46270 */
[----:B------:R-:W-:Y:S01]  /*0140*/  ULDC.64 UR6, c[0x0][0x230] ;  /* 0x00008c0000067ab9 */ /* 0x000fe20000000a00 */
[----:B------:R-:W-:-:S02]  /*0150*/  IADD3.X R3, RZ, UR9, RZ, P0, !PT ;  /* 0x00000009ff037c10 */ /* 0x000fc400087fe4ff */
[----:B--2---:R-:W-:-:S04]  /*0160*/  LOP3.LUT P0, RZ, R28, UR6, RZ, 0xfc, !PT ;  /* 0x000000061cff7c12 */ /* 0x004fc8000f80fcff */
[----:B------:R-:W-:-:S05]  /*0170*/  LOP3.LUT P0, RZ, R29, UR7, RZ, 0xfc, P0 ;  /* 0x000000071dff7c12 */ /* 0x000fca000800fcff */
[----:B0-----:R-:W-:Y:S08]  /*0180*/  @P2 EXIT ;  /* 0x000000000000294d */ /* 0x001ff00003800000 */
[----:B------:R-:W2:Y:S04]  /*0190*/  LDG.E.128 R12, desc[UR4][R2.64] ;  /* 0x00000004020c7981 */ /* 0x000ea8000c1e1d00 */
[----:B------:R-:W3:Y:S04]  /*01a0*/  LDG.E.128 R8, desc[UR4][R2.64+0x1000] ;  /* 0x0010000402087981 */ /* 0x000ee8000c1e1d00 */
[----:B------:R-:W4:Y:S01]  /*01b0*/  LDG.E.128 R4, desc[UR4][R2.64+0x2000] ;  /* 0x0020000402047981 */ /* 0x000f22000c1e1d00 */
[----:B-----5:R-:W-:Y:S02]  /*01c0*/  @!P1 CS2R R22, SRZ ;  /* 0x0000000000169805 */ /* 0x020fe4000001ff00 */
[----:B------:R-:W-:-:S02]  /*01d0*/  @!P1 CS2R R26, SRZ ;  /* 0x00000000001a9805 */ /* 0x000fc4000001ff00 */
[----:B------:R-:W-:Y:S02]  /*01e0*/  @!P1 CS2R R18, SRZ ;  /* 0x0000000000129805 */ /* 0x000fe4000001ff00 */
[----:B------:R-:W-:Y:S02]  /*01f0*/  @!P1 CS2R R20, SRZ ;  /* 0x0000000000149805 */ /* 0x000fe4000001ff00 */
[----:B------:R-:W-:Y:S02]  /*0200*/  @!P1 CS2R R24, SRZ ;  /* 0x0000000000189805 */ /* 0x000fe4000001ff00 */
[----:B------:R-:W-:Y:S02]  /*0210*/  @!P1 CS2R R16, SRZ ;  /* 0x0000000000109805 */ /* 0x000fe4000001ff00 */
[----:B------:R-:W-:Y:S01]  /*0220*/  PRMT R66, R23, 0x7632, R66 ;  /* 0x0000763217427816 */ /* 0x000fe20000000042 */
[----:B------:R-:W-:Y:S01]  /*0230*/  ULDC.U8 UR6, c[0x0][0x2a0] ;  /* 0x0000a80000067ab9 */ /* 0x000fe20000000000 */
[----:B------:R-:W-:Y:S01]  /*0240*/  PRMT R70, R27, 0x7632, R70 ;  /* 0x000076321b467816 */ /* 0x000fe20000000046 */
[----:B------:R-:W-:Y:S01]  /*0250*/  IMAD.U32 R37, R20, 0x10000, RZ ;  /* 0x0001000014257824 */ /* 0x000fe200078e00ff */
[----:B------:R-:W-:Y:S01]  /*0260*/  PRMT R74, R19, 0x7632, R74 ;  /* 0x00007632134a7816 */ /* 0x000fe2000000004a */
[----:B------:R-:W-:Y:S01]  /*0270*/  IMAD.U32 R41, R24, 0x10000, RZ ;  /* 0x0001000018297824 */ /* 0x000fe200078e00ff */
[----:B------:R-:W-:Y:S01]  /*0280*/  ISETP.NE.U32.AND P2, PT, R28, RZ, PT ;  /* 0x000000ff1c00720c */ /* 0x000fe20003f45070 */
[----:B------:R-:W-:Y:S01]  /*0290*/  IMAD.U32 R45, R16, 0x10000, RZ ;  /* 0x00010000102d7824 */ /* 0x000fe200078e00ff */
[----:B------:R-:W-:Y:S01]  /*02a0*/  PRMT R63, R20, 0x7632, R63 ;  /* 0x00007632143f7816 */ /* 0x000fe2000000003f */
[----:B------:R-:W-:Y:S01]  /*02b0*/  IMAD.MOV.U32 R0, RZ, RZ, 0x1 ;  /* 0x00000001ff007424 */ /* 0x000fe200078e00ff */
[----:B------:R-:W-:Y:S01]  /*02c0*/  PRMT R64, R21, 0x7632, R64 ;  /* 0x0000763215407816 */ /* 0x000fe20000000040 */
[----:B------:R-:W-:Y:S01]  /*02d0*/  IMAD.U32 R66, R66, 0x10000, RZ ;  /* 0x0001000042427824 */ /* 0x000fe200078e00ff */
[----:B------:R-:W-:Y:S01]  /*02e0*/  PRMT R65, R22, 0x7632, R65 ;  /* 0x0000763216417816 */ /* 0x000fe20000000041 */
[----:B------:R-:W-:Y:S01]  /*02f0*/  IMAD.U32 R70, R70, 0x10000, RZ ;  /* 0x0001000046467824 */ /* 0x000fe200078e00ff */
[----:B------:R-:W-:Y:S01]  /*0300*/  PRMT R67, R24, 0x7632, R67 ;  /* 0x0000763218437816 */ /* 0x000fe20000000043 */
[----:B------:R-:W-:Y:S01]  /*0310*/  IMAD.U32 R74, R74, 0x10000, RZ ;  /* 0x000100004a4a7824 */ /* 0x000fe200078e00ff */
[----:B------:R-:W-:Y:S01]  /*0320*/  PRMT R68, R25, 0x7632, R68 ;  /* 0x0000763219447816 */ /* 0x000fe20000000044 */
[----:B------:R-:W-:Y:S01]  /*0330*/  ULDC UR7, c[0x0][0x218] ;  /* 0x0000860000077ab9 */ /* 0x000fe20000000800 */
[----:B------:R-:W-:Y:S01]  /*0340*/  PRMT R69, R26, 0x7632, R69 ;  /* 0x000076321a457816 */ /* 0x000fe20000000045 */
[----:B------:R-:W-:Y:S01]  /*0350*/  ULDC UR8, c[0x0][0x290] ;  /* 0x0000a40000087ab9 */ /* 0x000fe20000000800 */
[----:B------:R-:W-:Y:S01]  /*0360*/  PRMT R71, R16, 0x7632, R71 ;  /* 0x0000763210477816 */ /* 0x000fe20000000047 */
[----:B------:R-:W-:Y:S01]  /*0370*/  ULDC.64 UR12, c[0x0][0x230] ;  /* 0x00008c00000c7ab9 */ /* 0x000fe20000000a00 */
[----:B------:R-:W-:Y:S01]  /*0380*/  PRMT R72, R17, 0x7632, R72 ;  /* 0x0000763211487816 */ /* 0x000fe20000000048 */
[----:B------:R-:W-:Y:S01]  /*0390*/  ULDC.64 UR14, c[0x0][0x228] ;  /* 0x00008a00000e7ab9 */ /* 0x000fe20000000a00 */
[----:B------:R-:W-:Y:S01]  /*03a0*/  PRMT R73, R18, 0x7632, R73 ;  /* 0x0000763212497816 */ /* 0x000fe20000000049 */
        /* <DEDUP_REMOVED lines=22> */
[----:B--2---:R-:W-:Y:S01]  /*0510*/  PRMT R77, R15, 0x7632, R77 ;  /* 0x000076320f4d7816 */ /* 0x004fe2000000004d */
[C---:B------:R-:W-:Y:S01]  /*0520*/  IMAD.U32 R50, R12.reuse, 0x10000, RZ ;  /* 0x000100000c327824 */ /* 0x040fe200078e00ff */
[----:B------:R-:W-:Y:S02]  /*0530*/  PRMT R76, R12, 0x7632, R76 ;  /* 0x000076320c4c7816 */ /* 0x000fe4000000004c */
        /* <DEDUP_REMOVED lines=10> */
[----:B------:R-:W-:-:S02]  /*05e0*/  PRMT R79, R9, 0x7632, R79 ;  /* 0x00007632094f7816 */ /* 0x000fc4000000004f */
[----:B------:R-:W-:Y:S02]  /*05f0*/  PRMT R82, R10, 0x7632, R82 ;  /* 0x000076320a527816 */ /* 0x000fe40000000052 */
[----:B------:R-:W-:Y:S02]  /*0600*/  PRMT R84, R4, 0x7632, R84 ;  /* 0x0000763204547816 */ /* 0x000fe40000000054 */
[----:B------:R-:W-:Y:S02]  /*0610*/  PRMT R83, R5, 0x7632, R83 ;  /* 0x0000763205537816 */ /* 0x000fe40000000053 */
[----:B------:R-:W-:Y:S02]  /*0620*/  PRMT R86, R6, 0x7632, R86 ;  /* 0x0000763206567816 */ /* 0x000fe40000000056 */
        /* <DEDUP_REMOVED lines=17> */
[----:B------:R-:W-:-:S07]  /*0740*/  SHF.L.U32 R86, R86, 0x10, RZ ;  /* 0x0000001056567819 */ /* 0x000fce00000006ff */
.L_x_463:
[----:B------:R-:W-:Y:S01]  /*0750*/  ISETP.NE.U32.AND P2, PT, RZ, UR12, PT ;  /* 0x0000000cff007c0c */ /* 0x000fe2000bf45070 */
[----:B0-----:R-:W0:Y:S01]  /*0760*/  LDC.64 R2, c[0x0][0x220] ;  /* 0x00008800ff027b82 */ /* 0x001e220000000a00 */
[----:B------:R-:W-:Y:S02]  /*0770*/  IMAD R16, R61, UR7, RZ ;  /* 0x000000073d107c24 */ /* 0x000fe4000f8e02ff */
[----:B------:R-:W-:-:S03]  /*0780*/  ISETP.NE.AND.EX P2, PT, RZ, UR13, PT, P2 ;  /* 0x0000000dff007c0c */ /* 0x000fc6000bf45320 */
[----:B------:R-:W-:Y:S02]  /*0790*/  SHF.R.S32.HI R17, RZ, 0x1f, R16 ;  /* 0x0000001fff117819 */ /* 0x000fe40000011410 */
[----:B------:R-:W1:Y:S02]  /*07a0*/  @P1 LDC.64 R22, c[0x0][0x228] ;  /* 0x00008a00ff161b82 */ /* 0x000e640000000a00 */
[----:B------:R-:W-:-:S04]  /*07b0*/  LEA.HI R17, R17, R16, RZ, 0x3 ;  /* 0x0000001011117211 */ /* 0x000fc800078f18ff */
[----:B------:R-:W-:Y:S02]  /*07c0*/  LEA.HI.SX32 R27, R17, R62, 0x1d ;  /* 0x0000003e111b7211 */ /* 0x000fe400078feaff */
[----:B------:R-:W2:Y:S03]  /*07d0*/  @P2 LDC.64 R20, c[0x0][0x230] ;  /* 0x00008c00ff142b82 */ /* 0x000ea60000000a00 */
[----:B0-----:R-:W-:-:S06]  /*07e0*/  IMAD.WIDE.U32 R16, R27, 0x10, R2 ;  /* 0x000000101b107825 */ /* 0x001fcc00078e0002 */
[----:B------:R-:W3:Y:S01]  /*07f0*/  LDG.E.128 R16, desc[UR4][R16.64] ;  /* 0x0000000410107981 */ /* 0x000ee2000c1e1d00 */
[----:B-1----:R-:W-:-:S05]  /*0800*/  @P1 IMAD.WIDE.U32 R22, R27, 0x10, R22 ;  /* 0x000000101b161825 */ /* 0x002fca00078e0016 */
[----:B-----5:R0:W5:Y:S01]  /*0810*/  @P1 LDG.E.128 R4, desc[UR4][R22.64] ;  /* 0x0000000416041981 */ /* 0x020162000c1e1d00 */
[----:B--2---:R-:W-:-:S05]  /*0820*/  @P2 IMAD.WIDE.U32 R20, R27, 0x10, R20 ;  /* 0x000000101b142825 */ /* 0x004fca00078e0014 */
[----:B------:R0:W5:Y:S01]  /*0830*/  @P2 LDG.E.128 R8, desc[UR4][R20.64] ;  /* 0x0000000414082981 */ /* 0x000162000c1e1d00 */
[----:B------:R-:W-:-:S04]  /*0840*/  ISETP.NE.U32.AND P3, PT, RZ, UR14, PT ;  /* 0x0000000eff007c0c */ /* 0x000fc8000bf65070 */
[----:B------:R-:W-:Y:S02]  /*0850*/  ISETP.NE.AND.EX P3, PT, RZ, UR15, PT, P3 ;  /* 0x0000000fff007c0c */ /* 0x000fe4000bf65330 */
[C---:B---3--:R-:W-:Y:S02]  /*0860*/  SHF.L.U32 R29, R16.reuse, 0x10, RZ ;  /* 0x00000010101d7819 */ /* 0x048fe400000006ff */
[----:B------:R-:W-:-:S09]  /*0870*/  PRMT R35, R16, 0x7632, R35 ;  /* 0x0000763210237816 */ /* 0x000fd20000000023 */
[----:B0-----:R-:W-:Y:S05]  /*0880*/  @P3 BRA `(.L_x_366) ;  /* 0x0000000000203947 */ /* 0x001fea0003800000 */
[----:B------:R-:W-:-:S04]  /*0890*/  ISETP.NE.U32.AND P4, PT, RZ, UR12, PT ;  /* 0x0000000cff007c0c */ /* 0x000fc8000bf85070 */
[----:B------:R-:W-:-:S13]  /*08a0*/  ISETP.NE.AND.EX P4, PT, RZ, UR13, PT, P4 ;  /* 0x0000000dff007c0c */ /* 0x000fda000bf85340 */
[----:B------:R-:W-:Y:S05]  /*08b0*/  @P4 BRA `(.L_x_367) ;  /* 0x0000000000084947 */ /* 0x000fea0003800000 */
[----:B------:R-:W-:Y:S05]  /*08c0*/  @P0 BRA `(.L_x_368) ;  /* 0x0000000000200947 */ /* 0x000fea0003800000 */
[----:B------:R-:W-:Y:S05]  /*08d0*/  BRA `(.L_x_369) ;  /* 0x0000000000247947 */ /* 0x000fea0003800000 */
.L_x_367:
[----:B-----5:R-:W-:-:S05]  /*08e0*/  SHF.L.U32 R16, R8, 0x10, RZ ;  /* 0x0000001008107819 */ /* 0x020fca00000006ff */
[----:B------:R-:W-:Y:S01]  /*08f0*/  FADD.FTZ R29, R29, R16 ;  /* 0x000000101d1d7221 */ /* 0x000fe20000010000 */
[----:B------:R-:W-:Y:S06]  /*0900*/  BRA `(.L_x_368) ;  /* 0x0000000000107947 */ /* 0x000fec0003800000 */
.L_x_366:
[----:B-----5:R-:W-:Y:S01]  /*0910*/  SHF.L.U32 R16, R4, 0x10, RZ ;  /* 0x0000001004107819 */ /* 0x020fe200000006ff */
[----:B------:R-:W-:-:S04]  /*0920*/  @P2 IMAD.U32 R20, R8, 0x10000, RZ ;  /* 0x0001000008142824 */ /* 0x000fc800078e00ff */
[----:B------:R-:W-:-:S04]  /*0930*/  FADD.FTZ R29, R29, R16 ;  /* 0x000000101d1d7221 */ /* 0x000fc80000010000 */
[----:B------:R-:W-:-:S07]  /*0940*/  @P2 FADD.FTZ R29, R29, R20 ;  /* 0x000000141d1d2221 */ /* 0x000fce0000010000 */
.L_x_368:
[----:B------:R-:W-:-:S04]  /*0950*/  F2FP.BF16.F32.PACK_AB R16, RZ, R29 ;  /* 0x0000001dff10723e */ /* 0x000fc800000010ff */
[----:B------:R-:W-:-:S07]  /*0960*/  PRMT R12, R16, 0x7610, R12 ;  /* 0x00007610100c7816 */ /* 0x000fce000000000c */
.L_x_369:
[----:B------:R-:W-:Y:S01]  /*0970*/  SHF.L.U32 R35, R35, 0x10, RZ ;  /* 0x0000001023237819 */ /* 0x000fe200000006ff */
[----:B------:R-:W-:Y:S06]  /*0980*/  @P3 BRA `(.L_x_370) ;  /* 0x0000000000243947 */ /* 0x000fec0003800000 */
[----:B------:R-:W-:-:S04]  /*0990*/  ISETP.NE.U32.AND P4, PT, RZ, UR12, PT ;  /* 0x0000000cff007c0c */ /* 0x000fc8000bf85070 */
[----:B------:R-:W-:-:S13]  /*09a0*/  ISETP.NE.AND.EX P4, PT, RZ, UR13, PT, P4 ;  /* 0x0000000dff007c0c */ /* 0x000fda000bf85340 */
[----:B------:R-:W-:Y:S05]  /*09b0*/  @P4 BRA `(.L_x_371) ;  /* 0x0000000000084947 */ /* 0x000fea0003800000 */
[----:B------:R-:W-:Y:S05]  /*09c0*/  @P0 BRA `(.L_x_372) ;  /* 0x00000000002c0947 */ /* 0x000fea0003800000 */
[----:B------:R-:W-:Y:S05]  /*09d0*/  BRA `(.L_x_373) ;  /* 0x0000000000307947 */ /* 0x000fea0003800000 */
.L_x_371:
[----:B-----5:R-:W-:-:S04]  /*09e0*/  PRMT R16, R8, 0x7632, R16 ;  /* 0x0000763208107816 */ /* 0x020fc80000000010 */
[----:B------:R-:W-:-:S05]  /*09f0*/  SHF.L.U32 R16, R16, 0x10, RZ ;  /* 0x0000001010107819 */ /* 0x000fca00000006ff */
[----:B------:R-:W-:Y:S01]  /*0a00*/  FADD.FTZ R35, R35, R16 ;  /* 0x0000001023237221 */ /* 0x000fe20000010000 */
[----:B------:R-:W-:Y:S06]  /*0a10*/  BRA `(.L_x_372) ;  /* 0x0000000000187947 */ /* 0x000fec0003800000 */
.L_x_370:
[----:B-----5:R-:W-:Y:S02]  /*0a20*/  PRMT R16, R4, 0x7632, R16 ;  /* 0x0000763204107816 */ /* 0x020fe40000000010 */
[----:B------:R-:W-:Y:S02]  /*0a30*/  @P2 PRMT R20, R8, 0x7632, R20 ;  /* 0x0000763208142816 */ /* 0x000fe40000000014 */
[----:B------:R-:W-:-:S03]  /*0a40*/  SHF.L.U32 R16, R16, 0x10, RZ ;  /* 0x0000001010107819 */ /* 0x000fc600000006ff */
[----:B------:R-:W-:Y:S02]  /*0a50*/  @P2 IMAD.U32 R20, R20, 0x10000, RZ ;  /* 0x0001000014142824 */ /* 0x000fe400078e00ff */
[----:B------:R-:W-:-:S04]  /*0a60*/  FADD.FTZ R35, R35, R16 ;  /* 0x0000001023237221 */ /* 0x000fc80000010000 */
[----:B------:R-:W-:-:S07]  /*0a70*/  @P2 FADD.FTZ R35, R35, R20 ;  /* 0x0000001423232221 */ /* 0x000fce0000010000 */
.L_x_372:
[----:B------:R-:W-:-:S04]  /*0a80*/  F2FP.BF16.F32.PACK_AB R16, RZ, R35 ;  /* 0x00000023ff10723e */ /* 0x000fc800000010ff */
[----:B------:R-:W-:-:S07]  /*0a90*/  PRMT R12, R12, 0x5410, R16 ;  /* 0x000054100c0c7816 */ /* 0x000fce0000000010 */
.L_x_373:
        /* <DEDUP_REMOVED lines=8> */
.L_x_375:
[----:B-----5:R-:W-:-:S05]  /*0b20*/  SHF.L.U32 R16, R9, 0x10, RZ ;  /* 0x0000001009107819 */ /* 0x020fca00000006ff */
[----:B------:R-:W-:Y:S01]  /*0b30*/  FADD.FTZ R33, R33, R16 ;  /* 0x0000001021217221 */ /* 0x000fe20000010000 */
[----:B------:R-:W-:Y:S06]  /*0b40*/  BRA `(.L_x_376) ;  /* 0x0000000000107947 */ /* 0x000fec0003800000 */
.L_x_374:
[----:B-----5:R-:W-:Y:S01]  /*0b50*/  SHF.L.U32 R16, R5, 0x10, RZ ;  /* 0x0000001005107819 */ /* 0x020fe200000006ff */
[----:B------:R-:W-:-:S04]  /*0b60*/  @P2 IMAD.U32 R20, R9, 0x10000, RZ ;  /* 0x0001000009142824 */ /* 0x000fc800078e00ff */
[----:B------:R-:W-:-:S04]  /*0b70*/  FADD.FTZ R33, R33, R16 ;  /* 0x0000001021217221 */ /* 0x000fc80000010000 */
[----:B------:R-:W-:-:S07]  /*0b80*/  @P2 FADD.FTZ R33, R33, R20 ;  /* 0x0000001421212221 */ /* 0x000fce0000010000 */
.L_x_376:
[----:B------:R-:W-:-:S04]  /*0b90*/  F2FP.BF16.F32.PACK_AB R16, RZ, R33 ;  /* 0x00000021ff10723e */ /* 0x000fc800000010ff */
[----:B------:R-:W-:-:S07]  /*0ba0*/  PRMT R13, R16, 0x7610, R13 ;  /* 0x00007610100d7816 */ /* 0x000fce000000000d */
.L_x_377:
[----:B------:R-:W-:Y:S01]  /*0bb0*/  SHF.L.U32 R89, R17, 0x10, RZ ;  /* 0x0000001011597819 */ /* 0x000fe200000006ff */
[----:B------:R-:W-:Y:S06]  /*0bc0*/  @P3 BRA `(.L_x_378) ;  /* 0x0000000000243947 */ /* 0x000fec0003800000 */
[----:B------:R-:W-:-:S04]  /*0bd0*/  ISETP.NE.U32.AND P4, PT, RZ, UR12, PT ;  /* 0x0000000cff007c0c */ /* 0x000fc8000bf85070 */
[----:B------:R-:W-:-:S13]  /*0be0*/  ISETP.NE.AND.EX P4, PT, RZ, UR13, PT, P4 ;  /* 0x0000000dff007c0c */ /* 0x000fda000bf85340 */
[----:B------:R-:W-:Y:S05]  /*0bf0*/  @P4 BRA `(.L_x_379) ;  /* 0x0000000000084947 */ /* 0x000fea0003800000 */
[----:B------:R-:W-:Y:S05]  /*0c00*/  @P0 BRA `(.L_x_380) ;  /* 0x00000000002c0947 */ /* 0x000fea0003800000 */
[----:B------:R-:W-:Y:S05]  /*0c10*/  BRA `(.L_x_381) ;  /* 0x0000000000307947 */ /* 0x000fea0003800000 */
.L_x_379:
[----:B-----5:R-:W-:-:S04]  /*0c20*/  PRMT R16, R9, 0x7632, R16 ;  /* 0x0000763209107816 */ /* 0x020fc80000000010 */
[----:B------:R-:W-:-:S05]  /*0c30*/  SHF.L.U32 R16, R16, 0x10, RZ ;  /* 0x0000001010107819 */ /* 0x000fca00000006ff */
[----:B------:R-:W-:Y:S01]  /*0c40*/  FADD.FTZ R89, R89, R16 ;  /* 0x0000001059597221 */ /* 0x000fe20000010000 */
[----:B------:R-:W-:Y:S06]  /*0c50*/  BRA `(.L_x_380) ;  /* 0x0000000000187947 */ /* 0x000fec0003800000 */
.L_x_378:
[----:B-----5:R-:W-:Y:S02]  /*0c60*/  PRMT R16, R5, 0x7632, R16 ;  /* 0x0000763205107816 */ /* 0x020fe40000000010 */
[----:B------:R-:W-:Y:S02]  /*0c70*/  @P2 PRMT R17, R9, 0x7632, R17 ;  /* 0x0000763209112816 */ /* 0x000fe40000000011 */
[----:B------:R-:W-:-:S03]  /*0c80*/  SHF.L.U32 R16, R16, 0x10, RZ ;  /* 0x0000001010107819 */ /* 0x000fc600000006ff */
[----:B------:R-:W-:Y:S02]  /*0c90*/  @P2 IMAD.U32 R20, R17, 0x10000, RZ ;  /* 0x0001000011142824 */ /* 0x000fe400078e00ff */
[----:B------:R-:W-:-:S04]  /*0ca0*/  FADD.FTZ R89, R89, R16 ;  /* 0x0000001059597221 */ /* 0x000fc80000010000 */
[----:B------:R-:W-:-:S07]  /*0cb0*/  @P2 FADD.FTZ R89, R89, R20 ;  /* 0x0000001459592221 */ /* 0x000fce0000010000 */
.L_x_380:
[----:B------:R-:W-:-:S04]  /*0cc0*/  F2FP.BF16.F32.PACK_AB R16, RZ, R89 ;  /* 0x00000059ff10723e */ /* 0x000fc800000010ff */
[----:B------:R-:W-:-:S07]  /*0cd0*/  PRMT R13, R13, 0x5410, R16 ;  /* 0x000054100d0d7816 */ /* 0x000fce0000000010 */
.L_x_381:
        /* <DEDUP_REMOVED lines=8> */
.L_x_383:
[----:B-----5:R-:W-:-:S05]  /*0d60*/  SHF.L.U32 R16, R10, 0x10, RZ ;  /* 0x000000100a107819 */ /* 0x020fca00000006ff */
[----:B------:R-:W-:Y:S01]  /*0d70*/  FADD.FTZ R87, R87, R16 ;  /* 0x0000001057577221 */ /* 0x000fe20000010000 */
[----:B------:R-:W-:Y:S06]  /*0d80*/  BRA `(.L_x_384) ;  /* 0x0000000000107947 */ /* 0x000fec0003800000 */
.L_x_382:
[----:B-----5:R-:W-:Y:S01]  /*0d90*/  SHF.L.U32 R16, R6, 0x10, RZ ;  /* 0x0000001006107819 */ /* 0x020fe200000006ff */
[----:B------:R-:W-:-:S04]  /*0da0*/  @P2 IMAD.U32 R20, R10, 0x10000, RZ ;  /* 0x000100000a142824 */ /* 0x000fc800078e00ff */
[----:B------:R-:W-:-:S04]  /*0db0*/  FADD.FTZ R87, R87, R16 ;  /* 0x0000001057577221 */ /* 0x000fc80000010000 */
[----:B------:R-:W-:-:S07]  /*0dc0*/  @P2 FADD.FTZ R87, R87, R20 ;  /* 0x0000001457572221 */ /* 0x000fce0000010000 */
.L_x_384:
[----:B------:R-:W-:-:S04]  /*0dd0*/  F2FP.BF16.F32.PACK_AB R16, RZ, R87 ;  /* 0x00000057ff10723e */ /* 0x000fc800000010ff */
[----:B------:R-:W-:-:S07]  /*0de0*/  PRMT R14, R16, 0x7610, R14 ;  /* 0x00007610100e7816 */ /* 0x000fce000000000e */
.L_x_385:
[----:B------:R-:W-:Y:S01]  /*0df0*/  SHF.L.U32 R95, R18, 0x10, RZ ;  /* 0x00000010125f7819 */ /* 0x000fe200000006ff */
[----:B------:R-:W-:Y:S06]  /*0e00*/  @P3 BRA `(.L_x_386) ;  /* 0x0000000000243947 */ /* 0x000fec0003800000 */
[----:B------:R-:W-:-:S04]  /*0e10*/  ISETP.NE.U32.AND P4, PT, RZ, UR12, PT ;  /* 0x0000000cff007c0c */ /* 0x000fc8000bf85070 */
[----:B------:R-:W-:-:S13]  /*0e20*/  ISETP.NE.AND.EX P4, PT, RZ, UR13, PT, P4 ;  /* 0x0000000dff007c0c */ /* 0x000fda000bf85340 */
[----:B------:R-:W-:Y:S05]  /*0e30*/  @P4 BRA `(.L_x_387) ;  /* 0x0000000000084947 */ /* 0x000fea0003800000 */
[----:B------:R-:W-:Y:S05]  /*0e40*/  @P0 BRA `(.L_x_388) ;  /* 0x00000000002c0947 */ /* 0x000fea0003800000 */
[----:B------:R-:W-:Y:S05]  /*0e50*/  BRA `(.L_x_389) ;  /* 0x0000000000307947 */ /* 0x000fea0003800000 */
.L_x_387:
[----:B-----5:R-:W-:-:S04]  /*0e60*/  PRMT R16, R10, 0x7632, R16 ;  /* 0x000076320a107816 */ /* 0x020fc80000000010 */
[----:B------:R-:W-:-:S05]  /*0e70*/  SHF.L.U32 R16, R16, 0x10, RZ ;  /* 0x0000001010107819 */ /* 0x000fca00000006ff */
[----:B------:R-:W-:Y:S01]  /*0e80*/  FADD.FTZ R95, R95, R16 ;  /* 0x000000105f5f7221 */ /* 0x000fe20000010000 */
[----:B------:R-:W-:Y:S06]  /*0e90*/  BRA `(.L_x_388) ;  /* 0x0000000000187947 */ /* 0x000fec0003800000 */
.L_x_386:
[----:B-----5:R-:W-:Y:S02]  /*0ea0*/  PRMT R16, R6, 0x7632, R16 ;  /* 0x0000763206107816 */ /* 0x020fe40000000010 */
[----:B------:R-:W-:Y:S02]  /*0eb0*/  @P2 PRMT R17, R10, 0x7632, R17 ;  /* 0x000076320a112816 */ /* 0x000fe40000000011 */
[----:B------:R-:W-:-:S03]  /*0ec0*/  SHF.L.U32 R16, R16, 0x10, RZ ;  /* 0x0000001010107819 */ /* 0x000fc600000006ff */
[----:B------:R-:W-:Y:S02]  /*0ed0*/  @P2 IMAD.U32 R18, R17, 0x10000, RZ ;  /* 0x0001000011122824 */ /* 0x000fe400078e00ff */
[----:B------:R-:W-:-:S04]  /*0ee0*/  FADD.FTZ R95, R95, R16 ;  /* 0x000000105f5f7221 */ /* 0x000fc80000010000 */
[----:B------:R-:W-:-:S07]  /*0ef0*/  @P2 FADD.FTZ R95, R95, R18 ;  /* 0x000000125f5f2221 */ /* 0x000fce0000010000 */
.L_x_388:
[----:B------:R-:W-:-:S04]  /*0f00*/  F2FP.BF16.F32.PACK_AB R16, RZ, R95 ;  /* 0x0000005fff10723e */ /* 0x000fc800000010ff */
[----:B------:R-:W-:-:S07]  /*0f10*/  PRMT R14, R14, 0x5410, R16 ;  /* 0x000054100e0e7816 */ /* 0x000fce0000000010 */
.L_x_389:
        /* <DEDUP_REMOVED lines=8> */
.L_x_391:
[----:B-----5:R-:W-:-:S05]  /*0fa0*/  SHF.L.U32 R16, R11, 0x10, RZ ;  /* 0x000000100b107819 */ /* 0x020fca00000006ff */
[----:B------:R-:W-:Y:S01]  /*0fb0*/  FADD.FTZ R93, R93, R16 ;  /* 0x000000105d5d7221 */ /* 0x000fe20000010000 */
[----:B------:R-:W-:Y:S06]  /*0fc0*/  BRA `(.L_x_392) ;  /* 0x0000000000107947 */ /* 0x000fec0003800000 */
.L_x_390:
[----:B-----5:R-:W-:Y:S01]  /*0fd0*/  SHF.L.U32 R16, R7, 0x10, RZ ;  /* 0x0000001007107819 */ /* 0x020fe200000006ff */
[----:B------:R-:W-:-:S04]  /*0fe0*/  @P2 IMAD.U32 R18, R11, 0x10000, RZ ;  /* 0x000100000b122824 */ /* 0x000fc800078e00ff */
[----:B------:R-:W-:-:S04]  /*0ff0*/  FADD.FTZ R93, R93, R16 ;  /* 0x000000105d5d7221 */ /* 0x000fc80000010000 */
[----:B------:R-:W-:-:S07]  /*1000*/  @P2 FADD.FTZ R93, R93, R18 ;  /* 0x000000125d5d2221 */ /* 0x000fce0000010000 */
.L_x_392:
[----:B------:R-:W-:-:S04]  /*1010*/  F2FP.BF16.F32.PACK_AB R16, RZ, R93 ;  /* 0x0000005dff10723e */ /* 0x000fc800000010ff */
[----:B------:R-:W-:-:S07]  /*1020*/  PRMT R15, R16, 0x7610, R15 ;  /* 0x00007610100f7816 */ /* 0x000fce000000000f */
.L_x_393:
[----:B------:R-:W-:Y:S01]  /*1030*/  SHF.L.U32 R97, R19, 0x10, RZ ;  /* 0x0000001013617819 */ /* 0x000fe200000006ff */
[----:B------:R-:W-:Y:S06]  /*1040*/  @P3 BRA `(.L_x_394) ;  /* 0x0000000000243947 */ /* 0x000fec0003800000 */
[----:B------:R-:W-:-:S04]  /*1050*/  ISETP.NE.U32.AND P4, PT, RZ, UR12, PT ;  /* 0x0000000cff007c0c */ /* 0x000fc8000bf85070 */
[----:B------:R-:W-:-:S13]  /*1060*/  ISETP.NE.AND.EX P4, PT, RZ, UR13, PT, P4 ;  /* 0x0000000dff007c0c */ /* 0x000fda000bf85340 */
[----:B------:R-:W-:Y:S05]  /*1070*/  @P4 BRA `(.L_x_395) ;  /* 0x0000000000084947 */ /* 0x000fea0003800000 */
[----:B------:R-:W-:Y:S05]  /*1080*/  @P0 BRA `(.L_x_396) ;  /* 0x00000000002c0947 */ /* 0x000fea0003800000 */
[----:B------:R-:W-:Y:S05]  /*1090*/  BRA `(.L_x_397) ;  /* 0x0000000000307947 */ /* 0x000fea0003800000 */
.L_x_395:
[----:B-----5:R-:W-:-:S04]  /*10a0*/  PRMT R16, R11, 0x7632, R16 ;  /* 0x000076320b107816 */ /* 0x020fc80000000010 */
[----:B------:R-:W-:-:S05]  /*10b0*/  SHF.L.U32 R16, R16, 0x10, RZ ;  /* 0x0000001010107819 */ /* 0x000fca00000006ff */
[----:B------:R-:W-:Y:S01]  /*10c0*/  FADD.FTZ R97, R97, R16 ;  /* 0x0000001061617221 */ /* 0x000fe20000010000 */
[----:B------:R-:W-:Y:S06]  /*10d0*/  BRA `(.L_x_396) ;  /* 0x0000000000187947 */ /* 0x000fec0003800000 */
.L_x_394:
[----:B-----5:R-:W-:Y:S02]  /*10e0*/  PRMT R16, R7, 0x7632, R16 ;  /* 0x0000763207107816 */ /* 0x020fe40000000010 */
[----:B------:R-:W-:Y:S02]  /*10f0*/  @P2 PRMT R17, R11, 0x7632, R17 ;  /* 0x000076320b112816 */ /* 0x000fe40000000011 */
[----:B------:R-:W-:-:S03]  /*1100*/  SHF.L.U32 R16, R16, 0x10, RZ ;  /* 0x0000001010107819 */ /* 0x000fc600000006ff */
[----:B------:R-:W-:Y:S02]  /*1110*/  @P2 IMAD.U32 R18, R17, 0x10000, RZ ;  /* 0x0001000011122824 */ /* 0x000fe400078e00ff */
[----:B------:R-:W-:-:S04]  /*1120*/  FADD.FTZ R97, R97, R16 ;  /* 0x0000001061617221 */ /* 0x000fc80000010000 */
[----:B------:R-:W-:-:S07]  /*1130*/  @P2 FADD.FTZ R97, R97, R18 ;  /* 0x0000001261612221 */ /* 0x000fce0000010000 */
.L_x_396:
[----:B------:R-:W-:-:S04]  /*1140*/  F2FP.BF16.F32.PACK_AB R16, RZ, R97 ;  /* 0x00000061ff10723e */ /* 0x000fc800000010ff */
[----:B------:R-:W-:-:S07]  /*1150*/  PRMT R15, R15, 0x5410, R16 ;  /* 0x000054100f0f7816 */ /* 0x000fce0000000010 */
.L_x_397:
[----:B------:R-:W0:Y:S01]  /*1160*/  @P0 LDC.64 R24, c[0x0][0x238] ;  /* 0x00008e00ff180b82 */ /* 0x000e220000000a00 */
[----:B------:R-:W-:-:S05]  /*1170*/  IADD3 R91, R27, 0x100, RZ ;  /* 0x000001001b5b7810 */ /* 0x000fca0007ffe0ff */
[----:B------:R-:W-:Y:S02]  /*1180*/  IMAD.WIDE.U32 R16, R91, 0x10, R2 ;  /* 0x000000105b107825 */ /* 0x000fe400078e0002 */
[----:B------:R-:W1:Y:S08]  /*1190*/  @P1 LDC.64 R22, c[0x0][0x228] ;  /* 0x00008a00ff161b82 */ /* 0x000e700000000a00 */
[----:B------:R-:W2:Y:S01]  /*11a0*/  @P2 LDC.64 R20, c[0x0][0x230] ;  /* 0x00008c00ff142b82 */ /* 0x000ea20000000a00 */
[----:B0-----:R-:W-:-:S05]  /*11b0*/  @P0 IMAD.WIDE.U32 R24, R27, 0x10, R24 ;  /* 0x000000101b180825 */ /* 0x001fca00078e0018 */
[----:B------:R0:W-:Y:S01]  /*11c0*/  @P0 STG.E.128 desc[UR4][R24.64], R12 ;  /* 0x0000000c18000986 */ /* 0x0001e2000c101d04 */
[----:B-1----:R-:W-:-:S03]  /*11d0*/  @P1 IMAD.WIDE.U32 R22, R91, 0x10, R22 ;  /* 0x000000105b161825 */ /* 0x002fc600078e0016 */
[----:B------:R-:W3:Y:S04]  /*11e0*/  LDG.E.128 R16, desc[UR4][R16.64] ;  /* 0x0000000410107981 */ /* 0x000ee8000c1e1d00 */
[----:B-----5:R0:W5:Y:S01]  /*11f0*/  @P1 LDG.E.128 R4, desc[UR4][R22.64] ;  /* 0x0000000416041981 */ /* 0x020162000c1e1d00 */
[----:B--2---:R-:W-:-:S05]  /*1200*/  @P2 IMAD.WIDE.U32 R20, R91, 0x10, R20 ;  /* 0x000000105b142825 */ /* 0x004fca00078e0014 */
[----:B------:R0:W5:Y:S01]  /*1210*/  @P2 LDG.E.128 R8, desc[UR4][R20.64] ;  /* 0x0000000414082981 */ /* 0x000162000c1e1d00 */
[C---:B---3--:R-:W-:Y:S02]  /*1220*/  SHF.L.U32 R103, R16.reuse, 0x10, RZ ;  /* 0x0000001010677819 */ /* 0x048fe400000006ff */
[----:B------:R-:W-:Y:S01]  /*1230*/  PRMT R109, R16, 0x7632, R109 ;  /* 0x00007632106d7816 */ /* 0x000fe2000000006d */
[----:B0-----:R-:W-:Y:S06]  /*1240*/  @P3 BRA `(.L_x_398) ;  /* 0x0000000000203947 */ /* 0x001fec0003800000 */
[----:B------:R-:W-:-:S04]  /*1250*/  ISETP.NE.U32.AND P4, PT, RZ, UR12, PT ;  /* 0x0000000cff007c0c */ /* 0x000fc8000bf85070 */
[----:B------:R-:W-:-:S13]  /*1260*/  ISETP.NE.AND.EX P4, PT, RZ, UR13, PT, P4 ;  /* 0x0000000dff007c0c */ /* 0x000fda000bf85340 */
[----:B------:R-:W-:Y:S05]  /*1270*/  @P4 BRA `(.L_x_399) ;  /* 0x0000000000084947 */ /* 0x000fea0003800000 */
[----:B------:R-:W-:Y:S05]  /*1280*/  @P0 BRA `(.L_x_400) ;  /* 0x0000000000200947 */ /* 0x000fea0003800000 */
[----:B------:R-:W-:Y:S05]  /*1290*/  BRA `(.L_x_401) ;  /* 0x0000000000247947 */ /* 0x000fea0003800000 */
.L_x_399:
[----:B-----5:R-:W-:-:S05]  /*12a0*/  SHF.L.U32 R16, R8, 0x10, RZ ;  /* 0x0000001008107819 */ /* 0x020fca00000006ff */
[----:B------:R-:W-:Y:S01]  /*12b0*/  FADD.FTZ R103, R16, R103 ;  /* 0x0000006710677221 */ /* 0x000fe20000010000 */
[----:B------:R-:W-:Y:S06]  /*12c0*/  BRA `(.L_x_400) ;  /* 0x0000000000107947 */ /* 0x000fec0003800000 */
.L_x_398:
[----:B-----5:R-:W-:Y:S01]  /*12d0*/  IMAD.U32 R16, R4, 0x10000, RZ ;  /* 0x0001000004107824 */ /* 0x020fe200078e00ff */
[----:B------:R-:W-:-:S03]  /*12e0*/  @P2 SHF.L.U32 R20, R8, 0x10, RZ ;  /* 0x0000001008142819 */ /* 0x000fc600000006ff */
[----:B------:R-:W-:-:S04]  /*12f0*/  FADD.FTZ R103, R16, R103 ;  /* 0x0000006710677221 */ /* 0x000fc80000010000 */
[----:B------:R-:W-:-:S07]  /*1300*/  @P2 FADD.FTZ R103, R20, R103 ;  /* 0x0000006714672221 */ /* 0x000fce0000010000 */
.L_x_400:
[----:B------:R-:W-:-:S04]  /*1310*/  F2FP.BF16.F32.PACK_AB R16, RZ, R103 ;  /* 0x00000067ff10723e */ /* 0x000fc800000010ff */
[----:B------:R-:W-:-:S07]  /*1320*/  PRMT R12, R16, 0x7610, R12 ;  /* 0x00007610100c7816 */ /* 0x000fce000000000c */
.L_x_401:
[----:B------:R-:W-:Y:S01]  /*1330*/  SHF.L.U32 R109, R109, 0x10, RZ ;  /* 0x000000106d6d7819 */ /* 0x000fe200000006ff */
[----:B------:R-:W-:Y:S06]  /*1340*/  @P3 BRA `(.L_x_402) ;  /* 0x0000000000243947 */ /* 0x000fec0003800000 */
[----:B------:R-:W-:-:S04]  /*1350*/  ISETP.NE.U32.AND P4, PT, RZ, UR12, PT ;  /* 0x0000000cff007c0c */ /* 0x000fc8000bf85070 */
[----:B------:R-:W-:-:S13]  /*1360*/  ISETP.NE.AND.EX P4, PT, RZ, UR13, PT, P4 ;  /* 0x0000000dff007c0c */ /* 0x000fda000bf85340 */
[----:B------:R-:W-:Y:S05]  /*1370*/  @P4 BRA `(.L_x_403) ;  /* 0x0000000000084947 */ /* 0x000fea0003800000 */
[----:B------:R-:W-:Y:S05]  /*1380*/  @P0 BRA `(.L_x_404) ;  /* 0x00000000002c0947 */ /* 0x000fea0003800000 */
[----:B------:R-:W-:Y:S05]  /*1390*/  BRA `(.L_x_405) ;  /* 0x0000000000307947 */ /* 0x000fea0003800000 */
.L_x_403:
[----:B-----5:R-:W-:-:S04]  /*13a0*/  PRMT R16, R8, 0x7632, R16 ;  /* 0x0000763208107816 */ /* 0x020fc80000000010 */
[----:B------:R-:W-:-:S05]  /*13b0*/  SHF.L.U32 R16, R16, 0x10, RZ ;  /* 0x0000001010107819 */ /* 0x000fca00000006ff */
[----:B------:R-:W-:Y:S01]  /*13c0*/  FADD.FTZ R109, R109, R16 ;  /* 0x000000106d6d7221 */ /* 0x000fe20000010000 */
[----:B------:R-:W-:Y:S06]  /*13d0*/  BRA `(.L_x_404) ;  /* 0x0000000000187947 */ /* 0x000fec0003800000 */
.L_x_402:
[----:B-----5:R-:W-:Y:S02]  /*13e0*/  PRMT R16, R4, 0x7632, R16 ;  /* 0x0000763204107816 */ /* 0x020fe40000000010 */
[----:B------:R-:W-:-:S03]  /*13f0*/  @P2 PRMT R20, R8, 0x7632, R20 ;  /* 0x0000763208142816 */ /* 0x000fc60000000014 */
[----:B------:R-:W-:Y:S01]  /*1400*/  IMAD.U32 R16, R16, 0x10000, RZ ;  /* 0x0001000010107824 */ /* 0x000fe200078e00ff */
[----:B------:R-:W-:-:S03]  /*1410*/  @P2 SHF.L.U32 R20, R20, 0x10, RZ ;  /* 0x0000001014142819 */ /* 0x000fc600000006ff */
[----:B------:R-:W-:-:S04]  /*1420*/  FADD.FTZ R109, R109, R16 ;  /* 0x000000106d6d7221 */ /* 0x000fc80000010000 */
[----:B------:R-:W-:-:S07]  /*1430*/  @P2 FADD.FTZ R109, R109, R20 ;  /* 0x000000146d6d2221 */ /* 0x000fce0000010000 */
.L_x_404:
[----:B------:R-:W-:-:S04]  /*1440*/  F2FP.BF16.F32.PACK_AB R16, RZ, R109 ;  /* 0x0000006dff10723e */ /* 0x000fc800000010ff */
[----:B------:R-:W-:-:S07]  /*1450*/  PRMT R12, R12, 0x5410, R16 ;  /* 0x000054100c0c7816 */ /* 0x000fce0000000010 */
.L_x_405:
        /* <DEDUP_REMOVED lines=8> */
.L_x_407:
[----:B-----5:R-:W-:-:S05]  /*14e0*/  SHF.L.U32 R16, R9, 0x10, RZ ;  /* 0x0000001009107819 */ /* 0x020fca00000006ff */
[----:B------:R-:W-:Y:S01]  /*14f0*/  FADD.FTZ R101, R16, R101 ;  /* 0x0000006510657221 */ /* 0x000fe20000010000 */
[----:B------:R-:W-:Y:S06]  /*1500*/  BRA `(.L_x_408) ;  /* 0x0000000000107947 */ /* 0x000fec0003800000 */
.L_x_406:
[----:B-----5:R-:W-:Y:S01]  /*1510*/  IMAD.U32 R16, R5, 0x10000, RZ ;  /* 0x0001000005107824 */ /* 0x020fe200078e00ff */
[----:B------:R-:W-:-:S03]  /*1520*/  @P2 SHF.L.U32 R20, R9, 0x10, RZ ;  /* 0x0000001009142819 */ /* 0x000fc600000006ff */
[----:B------:R-:W-:-:S04]  /*1530*/  FADD.FTZ R101, R16, R101 ;  /* 0x0000006510657221 */ /* 0x000fc80000010000 */
[----:B------:R-:W-:-:S07]  /*1540*/  @P2 FADD.FTZ R101, R20, R101 ;  /* 0x0000006514652221 */ /* 0x000fce0000010000 */
.L_x_408:
[----:B------:R-:W-:-:S04]  /*1550*/  F2FP.BF16.F32.PACK_AB R16, RZ, R101 ;  /* 0x00000065ff10723e */ /* 0x000fc800000010ff */
[----:B------:R-:W-:-:S07]  /*1560*/  PRMT R13, R16, 0x7610, R13 ;  /* 0x00007610100d7816 */ /* 0x000fce000000000d */
.L_x_409:
[----:B------:R-:W-:Y:S01]  /*1570*/  SHF.L.U32 R107, R17, 0x10, RZ ;  /* 0x00000010116b7819 */ /* 0x000fe200000006ff */
[----:B------:R-:W-:Y:S06]  /*1580*/  @P3 BRA `(.L_x_410) ;  /* 0x0000000000243947 */ /* 0x000fec0003800000 */
[----:B------:R-:W-:-:S04]  /*1590*/  ISETP.NE.U32.AND P4, PT, RZ, UR12, PT ;  /* 0x0000000cff007c0c */ /* 0x000fc8000bf85070 */
[----:B------:R-:W-:-:S13]  /*15a0*/  ISETP.NE.AND.EX P4, PT, RZ, UR13, PT, P4 ;  /* 0x0000000dff007c0c */ /* 0x000fda000bf85340 */
[----:B------:R-:W-:Y:S05]  /*15b0*/  @P4 BRA `(.L_x_411) ;  /* 0x0000000000084947 */ /* 0x000fea0003800000 */
[----:B------:R-:W-:Y:S05]  /*15c0*/  @P0 BRA `(.L_x_412) ;  /* 0x00000000002c0947 */ /* 0x000fea0003800000 */
[----:B------:R-:W-:Y:S05]  /*15d0*/  BRA `(.L_x_413) ;  /* 0x0000000000307947 */ /* 0x000fea0003800000 */
.L_x_411:
[----:B-----5:R-:W-:-:S04]  /*15e0*/  PRMT R16, R9, 0x7632, R16 ;  /* 0x0000763209107816 */ /* 0x020fc80000000010 */
[----:B------:R-:W-:-:S05]  /*15f0*/  SHF.L.U32 R16, R16, 0x10, RZ ;  /* 0x0000001010107819 */ /* 0x000fca00000006ff */
[----:B------:R-:W-:Y:S01]  /*1600*/  FADD.FTZ R107, R107, R16 ;  /* 0x000000106b6b7221 */ /* 0x000fe20000010000 */
[----:B------:R-:W-:Y:S06]  /*1610*/  BRA `(.L_x_412) ;  /* 0x0000000000187947 */ /* 0x000fec0003800000 */
.L_x_410:
[----:B-----5:R-:W-:Y:S02]  /*1620*/  PRMT R16, R5, 0x7632, R16 ;  /* 0x0000763205107816 */ /* 0x020fe40000000010 */
[----:B------:R-:W-:-:S03]  /*1630*/  @P2 PRMT R17, R9, 0x7632, R17 ;  /* 0x0000763209112816 */ /* 0x000fc60000000011 */
[----:B------:R-:W-:Y:S01]  /*1640*/  IMAD.U32 R16, R16, 0x10000, RZ ;  /* 0x0001000010107824 */ /* 0x000fe200078e00ff */
[----:B------:R-:W-:-:S03]  /*1650*/  @P2 SHF.L.U32 R20, R17, 0x10, RZ ;  /* 0x0000001011142819 */ /* 0x000fc600000006ff */
[----:B------:R-:W-:-:S04]  /*1660*/  FADD.FTZ R107, R107, R16 ;  /* 0x000000106b6b7221 */ /* 0x000fc80000010000 */
[----:B------:R-:W-:-:S07]  /*1670*/  @P2 FADD.FTZ R107, R107, R20 ;  /* 0x000000146b6b2221 */ /* 0x000fce0000010000 */
.L_x_412:
[----:B------:R-:W-:-:S04]  /*1680*/  F2FP.BF16.F32.PACK_AB R16, RZ, R107 ;  /* 0x0000006bff10723e */ /* 0x000fc800000010ff */
[----:B------:R-:W-:-:S07]  /*1690*/  PRMT R13, R13, 0x5410, R16 ;  /* 0x000054100d0d7816 */ /* 0x000fce0000000010 */
.L_x_413:
        /* <DEDUP_REMOVED lines=8> */
.L_x_415:
[----:B-----5:R-:W-:-:S05]  /*1720*/  SHF.L.U32 R16, R10, 0x10, RZ ;  /* 0x000000100a107819 */ /* 0x020fca00000006ff */
[----:B------:R-:W-:Y:S01]  /*1730*/  FADD.FTZ R105, R16, R105 ;  /* 0x0000006910697221 */ /* 0x000fe20000010000 */
[----:B------:R-:W-:Y:S06]  /*1740*/  BRA `(.L_x_416) ;  /* 0x0000000000107947 */ /* 0x000fec0003800000 */
.L_x_414:
[----:B-----5:R-:W-:Y:S01]  /*1750*/  IMAD.U32 R16, R6, 0x10000, RZ ;  /* 0x0001000006107824 */ /* 0x020fe200078e00ff */
[----:B------:R-:W-:-:S03]  /*1760*/  @P2 SHF.L.U32 R20, R10, 0x10, RZ ;  /* 0x000000100a142819 */ /* 0x000fc600000006ff */
[----:B------:R-:W-:-:S04]  /*1770*/  FADD.FTZ R105, R16, R105 ;  /* 0x0000006910697221 */ /* 0x000fc80000010000 */
[----:B------:R-:W-:-:S07]  /*1780*/  @P2 FADD.FTZ R105, R20, R105 ;  /* 0x0000006914692221 */ /* 0x000fce0000010000 */
.L_x_416:
[----:B------:R-:W-:-:S04]  /*1790*/  F2FP.BF16.F32.PACK_AB R16, RZ, R105 ;  /* 0x00000069ff10723e */ /* 0x000fc800000010ff */
[----:B------:R-:W-:-:S07]  /*17a0*/  PRMT R14, R16, 0x7610, R14 ;  /* 0x00007610100e7816 */ /* 0x000fce000000000e */
.L_x_417:
[----:B------:R-:W-:Y:S01]  /*17b0*/  SHF.L.U32 R113, R18, 0x10, RZ ;  /* 0x0000001012717819 */ /* 0x000fe200000006ff */
[----:B------:R-:W-:Y:S06]  /*17c0*/  @P3 BRA `(.L_x_418) ;  /* 0x0000000000243947 */ /* 0x000fec0003800000 */
[----:B------:R-:W-:-:S04]  /*17d0*/  ISETP.NE.U32.AND P4, PT, RZ, UR12, PT ;  /* 0x0000000cff007c0c */ /* 0x000fc8000bf85070 */
[----:B------:R-:W-:-:S13]  /*17e0*/  ISETP.NE.AND.EX P4, PT, RZ, UR13, PT, P4 ;  /* 0x0000000dff007c0c */ /* 0x000fda000bf85340 */
[----:B------:R-:W-:Y:S05]  /*17f0*/  @P4 BRA `(.L_x_419) ;  /* 0x0000000000084947 */ /* 0x000fea0003800000 */
[----:B------:R-:W-:Y:S05]  /*1800*/  @P0 BRA `(.L_x_420) ;  /* 0x00000000002c0947 */ /* 0x000fea0003800000 */
[----:B------:R-:W-:Y:S05]  /*1810*/  BRA `(.L_x_421) ;  /* 0x0000000000307947 */ /* 0x000fea0003800000 */
.L_x_419:
[----:B-----5:R-:W-:-:S04]  /*1820*/  PRMT R16, R10, 0x7632, R16 ;  /* 0x000076320a107816 */ /* 0x020fc80000000010 */
[----:B------:R-:W-:-:S05]  /*1830*/  SHF.L.U32 R16, R16, 0x10, RZ ;  /* 0x0000001010107819 */ /* 0x000fca00000006ff */
[----:B------:R-:W-:Y:S01]  /*1840*/  FADD.FTZ R113, R113, R16 ;  /* 0x0000001071717221 */ /* 0x000fe20000010000 */
[----:B------:R-:W-:Y:S06]  /*1850*/  BRA `(.L_x_420) ;  /* 0x0000000000187947 */ /* 0x000fec0003800000 */
.L_x_418:
[----:B-----5:R-:W-:Y:S02]  /*1860*/  PRMT R16, R6, 0x7632, R16 ;  /* 0x0000763206107816 */ /* 0x020fe40000000010 */
[----:B------:R-:W-:-:S03]  /*1870*/  @P2 PRMT R17, R10, 0x7632, R17 ;  /* 0x000076320a112816 */ /* 0x000fc60000000011 */
[----:B------:R-:W-:Y:S01]  /*1880*/  IMAD.U32 R16, R16, 0x10000, RZ ;  /* 0x0001000010107824 */ /* 0x000fe200078e00ff */
[----:B------:R-:W-:-:S03]  /*1890*/  @P2 SHF.L.U32 R18, R17, 0x10, RZ ;  /* 0x0000001011122819 */ /* 0x000fc600000006ff */
[----:B------:R-:W-:-:S04]  /*18a0*/  FADD.FTZ R113, R113, R16 ;  /* 0x0000001071717221 */ /* 0x000fc80000010000 */
[----:B------:R-:W-:-:S07]  /*18b0*/  @P2 FADD.FTZ R113, R113, R18 ;  /* 0x0000001271712221 */ /* 0x000fce0000010000 */
.L_x_420:
[----:B------:R-:W-:-:S04]  /*18c0*/  F2FP.BF16.F32.PACK_AB R16, RZ, R113 ;  /* 0x00000071ff10723e */ /* 0x000fc800000010ff */
[----:B------:R-:W-:-:S07]  /*18d0*/  PRMT R14, R14, 0x5410, R16 ;  /* 0x000054100e0e7816 */ /* 0x000fce0000000010 */
.L_x_421:
        /* <DEDUP_REMOVED lines=8> */
.L_x_423:
[----:B-----5:R-:W-:-:S05]  /*1960*/  SHF.L.U32 R16, R11, 0x10, RZ ;  /* 0x000000100b107819 */ /* 0x020fca00000006ff */
[----:B------:R-:W-:Y:S01]  /*1970*/  FADD.FTZ R111, R16, R111 ;  /* 0x0000006f106f7221 */ /* 0x000fe20000010000 */
[----:B------:R-:W-:Y:S06]  /*1980*/  BRA `(.L_x_424) ;  /* 0x0000000000107947 */ /* 0x000fec0003800000 */
.L_x_422:
[----:B-----5:R-:W-:Y:S01]  /*1990*/  IMAD.U32 R16, R7, 0x10000, RZ ;  /* 0x0001000007107824 */ /* 0x020fe200078e00ff */
[----:B------:R-:W-:-:S03]  /*19a0*/  @P2 SHF.L.U32 R18, R11, 0x10, RZ ;  /* 0x000000100b122819 */ /* 0x000fc600000006ff */
[----:B------:R-:W-:-:S04]  /*19b0*/  FADD.FTZ R111, R16, R111 ;  /* 0x0000006f106f7221 */ /* 0x000fc80000010000 */
[----:B------:R-:W-:-:S07]  /*19c0*/  @P2 FADD.FTZ R111, R18, R111 ;  /* 0x0000006f126f2221 */ /* 0x000fce0000010000 */
.L_x_424:
[----:B------:R-:W-:-:S04]  /*19d0*/  F2FP.BF16.F32.PACK_AB R16, RZ, R111 ;  /* 0x0000006fff10723e */ /* 0x000fc800000010ff */
[----:B------:R-:W-:-:S07]  /*19e0*/  PRMT R15, R16, 0x7610, R15 ;  /* 0x00007610100f7816 */ /* 0x000fce000000000f */
.L_x_425:
[----:B------:R-:W-:Y:S01]  /*19f0*/  SHF.L.U32 R115, R19, 0x10, RZ ;  /* 0x0000001013737819 */ /* 0x000fe200000006ff */
[----:B------:R-:W-:Y:S06]  /*1a00*/  @P3 BRA `(.L_x_426) ;  /* 0x0000000000243947 */ /* 0x000fec0003800000 */
[----:B------:R-:W-:-:S04]  /*1a10*/  ISETP.NE.U32.AND P4, PT, RZ, UR12, PT ;  /* 0x0000000cff007c0c */ /* 0x000fc8000bf85070 */
[----:B------:R-:W-:-:S13]  /*1a20*/  ISETP.NE.AND.EX P4, PT, RZ, UR13, PT, P4 ;  /* 0x0000000dff007c0c */ /* 0x000fda000bf85340 */
[----:B------:R-:W-:Y:S05]  /*1a30*/  @P4 BRA `(.L_x_427) ;  /* 0x0000000000084947 */ /* 0x000fea0003800000 */
[----:B------:R-:W-:Y:S05]  /*1a40*/  @P0 BRA `(.L_x_428) ;  /* 0x00000000002c0947 */ /* 0x000fea0003800000 */
[----:B------:R-:W-:Y:S05]  /*1a50*/  BRA `(.L_x_429) ;  /* 0x0000000000307947 */ /* 0x000fea0003800000 */
.L_x_427:
[----:B-----5:R-:W-:-:S04]  /*1a60*/  PRMT R16, R11, 0x7632, R16 ;  /* 0x000076320b107816 */ /* 0x020fc80000000010 */
[----:B------:R-:W-:-:S05]  /*1a70*/  SHF.L.U32 R16, R16, 0x10, RZ ;  /* 0x0000001010107819 */ /* 0x000fca00000006ff */
[----:B------:R-:W-:Y:S01]  /*1a80*/  FADD.FTZ R115, R115, R16 ;  /* 0x0000001073737221 */ /* 0x000fe20000010000 */
[----:B------:R-:W-:Y:S06]  /*1a90*/  BRA `(.L_x_428) ;  /* 0x0000000000187947 */ /* 0x000fec0003800000 */
.L_x_426:
[----:B-----5:R-:W-:Y:S02]  /*1aa0*/  PRMT R16, R7, 0x7632, R16 ;  /* 0x0000763207107816 */ /* 0x020fe40000000010 */
[----:B------:R-:W-:-:S03]  /*1ab0*/  @P2 PRMT R17, R11, 0x7632, R17 ;  /* 0x000076320b112816 */ /* 0x000fc60000000011 */
[----:B------:R-:W-:Y:S01]  /*1ac0*/  IMAD.U32 R16, R16, 0x10000, RZ ;  /* 0x0001000010107824 */ /* 0x000fe200078e00ff */
[----:B------:R-:W-:-:S03]  /*1ad0*/  @P2 SHF.L.U32 R18, R17, 0x10, RZ ;  /* 0x0000001011122819 */ /* 0x000fc600000006ff */
[----:B------:R-:W-:-:S04]  /*1ae0*/  FADD.FTZ R115, R115, R16 ;  /* 0x0000001073737221 */ /* 0x000fc80000010000 */
[----:B------:R-:W-:-:S07]  /*1af0*/  @P2 FADD.FTZ R115, R115, R18 ;  /* 0x0000001273732221 */ /* 0x000fce0000010000 */
.L_x_428:
[----:B------:R-:W-:-:S04]  /*1b00*/  F2FP.BF16.F32.PACK_AB R16, RZ, R115 ;  /* 0x00000073ff10723e */ /* 0x000fc800000010ff */
[----:B------:R-:W-:-:S07]  /*1b10*/  PRMT R15, R15, 0x5410, R16 ;  /* 0x000054100f0f7816 */ /* 0x000fce0000000010 */
.L_x_429:
        /* <DEDUP_REMOVED lines=20> */
.L_x_431:
[----:B-----5:R-:W-:-:S04]  /*1c60*/  IMAD.U32 R16, R8, 0x10000, RZ ;  /* 0x0001000008107824 */ /* 0x020fc800078e00ff */
[----:B------:R-:W-:Y:S01]  /*1c70*/  FADD.FTZ R119, R16, R119 ;  /* 0x0000007710777221 */ /* 0x000fe20000010000 */
[----:B------:R-:W-:Y:S06]  /*1c80*/  BRA `(.L_x_432) ;  /* 0x0000000000107947 */ /* 0x000fec0003800000 */
.L_x_430:
[----:B-----5:R-:W-:Y:S02]  /*1c90*/  SHF.L.U32 R16, R4, 0x10, RZ ;  /* 0x0000001004107819 */ /* 0x020fe400000006ff */
[----:B------:R-:W-:-:S03]  /*1ca0*/  @P2 SHF.L.U32 R20, R8, 0x10, RZ ;  /* 0x0000001008142819 */ /* 0x000fc600000006ff */
[----:B------:R-:W-:-:S04]  /*1cb0*/  FADD.FTZ R119, R16, R119 ;  /* 0x0000007710777221 */ /* 0x000fc80000010000 */
[----:B------:R-:W-:-:S07]  /*1cc0*/  @P2 FADD.FTZ R119, R20, R119 ;  /* 0x0000007714772221 */ /* 0x000fce0000010000 */
.L_x_432:
[----:B------:R-:W-:-:S04]  /*1cd0*/  F2FP.BF16.F32.PACK_AB R3, RZ, R119 ;  /* 0x00000077ff03723e */ /* 0x000fc800000010ff */
[----:B------:R-:W-:-:S07]  /*1ce0*/  PRMT R12, R3, 0x7610, R12 ;  /* 0x00007610030c7816 */ /* 0x000fce000000000c */
.L_x_433:
[----:B------:R-:W-:Y:S01]  /*1cf0*/  SHF.L.U32 R21, R2, 0x10, RZ ;  /* 0x0000001002157819 */ /* 0x000fe200000006ff */
[----:B------:R-:W-:Y:S06]  /*1d00*/  @P3 BRA `(.L_x_434) ;  /* 0x0000000000243947 */ /* 0x000fec0003800000 */
[----:B------:R-:W-:-:S04]  /*1d10*/  ISETP.NE.U32.AND P4, PT, RZ, UR12, PT ;  /* 0x0000000cff007c0c */ /* 0x000fc8000bf85070 */
[----:B------:R-:W-:-:S13]  /*1d20*/  ISETP.NE.AND.EX P4, PT, RZ, UR13, PT, P4 ;  /* 0x0000000dff007c0c */ /* 0x000fda000bf85340 */
[----:B------:R-:W-:Y:S05]  /*1d30*/  @P4 BRA `(.L_x_435) ;  /* 0x0000000000084947 */ /* 0x000fea0003800000 */
[----:B------:R-:W-:Y:S05]  /*1d40*/  @P0 BRA `(.L_x_436) ;  /* 0x00000000002c0947 */ /* 0x000fea0003800000 */
[----:B------:R-:W-:Y:S05]  /*1d50*/  BRA `(.L_x_437) ;  /* 0x0000000000307947 */ /* 0x000fea0003800000 */
.L_x_435:
[----:B-----5:R-:W-:-:S05]  /*1d60*/  PRMT R2, R8, 0x7632, R2 ;  /* 0x0000763208027816 */ /* 0x020fca0000000002 */
[----:B------:R-:W-:-:S04]  /*1d70*/  IMAD.U32 R2, R2, 0x10000, RZ ;  /* 0x0001000002027824 */ /* 0x000fc800078e00ff */
[----:B------:R-:W-:Y:S01]  /*1d80*/  FADD.FTZ R21, R21, R2 ;  /* 0x0000000215157221 */ /* 0x000fe20000010000 */
[----:B------:R-:W-:Y:S06]  /*1d90*/  BRA `(.L_x_436) ;  /* 0x0000000000187947 */ /* 0x000fec0003800000 */
.L_x_434:
[----:B-----5:R-:W-:Y:S02]  /*1da0*/  PRMT R2, R4, 0x7632, R2 ;  /* 0x0000763204027816 */ /* 0x020fe40000000002 */
[----:B------:R-:W-:Y:S02]  /*1db0*/  @P2 PRMT R3, R8, 0x7632, R3 ;  /* 0x0000763208032816 */ /* 0x000fe40000000003 */
[----:B------:R-:W-:Y:S02]  /*1dc0*/  SHF.L.U32 R2, R2, 0x10, RZ ;  /* 0x0000001002027819 */ /* 0x000fe400000006ff */
[----:B------:R-:W-:-:S03]  /*1dd0*/  @P2 SHF.L.U32 R16, R3, 0x10, RZ ;  /* 0x0000001003102819 */ /* 0x000fc600000006ff */
[----:B------:R-:W-:-:S04]  /*1de0*/  FADD.FTZ R21, R21, R2 ;  /* 0x0000000215157221 */ /* 0x000fc80000010000 */
[----:B------:R-:W-:-:S07]  /*1df0*/  @P2 FADD.FTZ R21, R21, R16 ;  /* 0x0000001015152221 */ /* 0x000fce0000010000 */
.L_x_436:
[----:B------:R-:W-:-:S04]  /*1e00*/  F2FP.BF16.F32.PACK_AB R2, RZ, R21 ;  /* 0x00000015ff02723e */ /* 0x000fc800000010ff */
[----:B------:R-:W-:-:S07]  /*1e10*/  PRMT R12, R12, 0x5410, R2 ;  /* 0x000054100c0c7816 */ /* 0x000fce0000000002 */
.L_x_437:
        /* <DEDUP_REMOVED lines=8> */
.L_x_439:
[----:B-----5:R-:W-:-:S04]  /*1ea0*/  IMAD.U32 R2, R9, 0x10000, RZ ;  /* 0x0001000009027824 */ /* 0x020fc800078e00ff */
[----:B------:R-:W-:Y:S01]  /*1eb0*/  FADD.FTZ R23, R2, R23 ;  /* 0x0000001702177221 */ /* 0x000fe20000010000 */
[----:B------:R-:W-:Y:S06]  /*1ec0*/  BRA `(.L_x_440) ;  /* 0x0000000000107947 */ /* 0x000fec0003800000 */
.L_x_438:
[----:B-----5:R-:W-:Y:S02]  /*1ed0*/  SHF.L.U32 R2, R5, 0x10, RZ ;  /* 0x0000001005027819 */ /* 0x020fe400000006ff */
[----:B------:R-:W-:-:S03]  /*1ee0*/  @P2 SHF.L.U32 R16, R9, 0x10, RZ ;  /* 0x0000001009102819 */ /* 0x000fc600000006ff */
[----:B------:R-:W-:-:S04]  /*1ef0*/  FADD.FTZ R23, R2, R23 ;  /* 0x0000001702177221 */ /* 0x000fc80000010000 */
[----:B------:R-:W-:-:S07]  /*1f00*/  @P2 FADD.FTZ R23, R16, R23 ;  /* 0x0000001710172221 */ /* 0x000fce0000010000 */
.L_x_440:
[----:B------:R-:W-:-:S04]  /*1f10*/  F2FP.BF16.F32.PACK_AB R2, RZ, R23 ;  /* 0x00000017ff02723e */ /* 0x000fc800000010ff */
[----:B------:R-:W-:-:S07]  /*1f20*/  PRMT R13, R2, 0x7610, R13 ;  /* 0x00007610020d7816 */ /* 0x000fce000000000d */
.L_x_441:
[----:B------:R-:W-:Y:S01]  /*1f30*/  SHF.L.U32 R25, R17, 0x10, RZ ;  /* 0x0000001011197819 */ /* 0x000fe200000006ff */
[----:B------:R-:W-:Y:S06]  /*1f40*/  @P3 BRA `(.L_x_442) ;  /* 0x0000000000243947 */ /* 0x000fec0003800000 */
[----:B------:R-:W-:-:S04]  /*1f50*/  ISETP.NE.U32.AND P4, PT, RZ, UR12, PT ;  /* 0x0000000cff007c0c */ /* 0x000fc8000bf85070 */
[----:B------:R-:W-:-:S13]  /*1f60*/  ISETP.NE.AND.EX P4, PT, RZ, UR13, PT, P4 ;  /* 0x0000000dff007c0c */ /* 0x000fda000bf85340 */
[----:B------:R-:W-:Y:S05]  /*1f70*/  @P4 BRA `(.L_x_443) ;  /* 0x0000000000084947 */ /* 0x000fea0003800000 */
[----:B------:R-:W-:Y:S05]  /*1f80*/  @P0 BRA `(.L_x_444) ;  /* 0x00000000002c0947 */ /* 0x000fea0003800000 */
[----:B------:R-:W-:Y:S05]  /*1f90*/  BRA `(.L_x_445) ;  /* 0x0000000000307947 */ /* 0x000fea0003800000 */
.L_x_443:
[----:B-----5:R-:W-:-:S05]  /*1fa0*/  PRMT R2, R9, 0x7632, R2 ;  /* 0x0000763209027816 */ /* 0x020fca0000000002 */
[----:B------:R-:W-:-:S04]  /*1fb0*/  IMAD.U32 R2, R2, 0x10000, RZ ;  /* 0x0001000002027824 */ /* 0x000fc800078e00ff */
[----:B------:R-:W-:Y:S01]  /*1fc0*/  FADD.FTZ R25, R25, R2 ;  /* 0x0000000219197221 */ /* 0x000fe20000010000 */
[----:B------:R-:W-:Y:S06]  /*1fd0*/  BRA `(.L_x_444) ;  /* 0x0000000000187947 */ /* 0x000fec0003800000 */
.L_x_442:
[----:B-----5:R-:W-:Y:S02]  /*1fe0*/  PRMT R2, R5, 0x7632, R2 ;  /* 0x0000763205027816 */ /* 0x020fe40000000002 */
[----:B------:R-:W-:Y:S02]  /*1ff0*/  @P2 PRMT R3, R9, 0x7632, R3 ;  /* 0x0000763209032816 */ /* 0x000fe40000000003 */
[----:B------:R-:W-:Y:S02]  /*2000*/  SHF.L.U32 R2, R2, 0x10, RZ ;  /* 0x0000001002027819 */ /* 0x000fe400000006ff */
[----:B------:R-:W-:-:S03]  /*2010*/  @P2 SHF.L.U32 R16, R3, 0x10, RZ ;  /* 0x0000001003102819 */ /* 0x000fc600000006ff */
[----:B------:R-:W-:-:S04]  /*2020*/  FADD.FTZ R25, R25, R2 ;  /* 0x0000000219197221 */ /* 0x000fc80000010000 */
[----:B------:R-:W-:-:S07]  /*2030*/  @P2 FADD.FTZ R25, R25, R16 ;  /* 0x0000001019192221 */ /* 0x000fce0000010000 */
.L_x_444:
[----:B------:R-:W-:-:S04]  /*2040*/  F2FP.BF16.F32.PACK_AB R2, RZ, R25 ;  /* 0x00000019ff02723e */ /* 0x000fc800000010ff */
[----:B------:R-:W-:-:S07]  /*2050*/  PRMT R13, R13, 0x5410, R2 ;  /* 0x000054100d0d7816 */ /* 0x000fce0000000002 */
.L_x_445:
        /* <DEDUP_REMOVED lines=8> */
.L_x_447:
[----:B-----5:R-:W-:-:S05]  /*20e0*/  SHF.L.U32 R2, R10, 0x10, RZ ;  /* 0x000000100a027819 */ /* 0x020fca00000006ff */
[----:B------:R-:W-:Y:S01]  /*20f0*/  FADD.FTZ R121, R2, R121 ;  /* 0x0000007902797221 */ /* 0x000fe20000010000 */
[----:B------:R-:W-:Y:S06]  /*2100*/  BRA `(.L_x_448) ;  /* 0x0000000000107947 */ /* 0x000fec0003800000 */
.L_x_446:
[----:B-----5:R-:W-:Y:S01]  /*2110*/  IMAD.U32 R2, R6, 0x10000, RZ ;  /* 0x0001000006027824 */ /* 0x020fe200078e00ff */
[----:B------:R-:W-:-:S03]  /*2120*/  @P2 SHF.L.U32 R16, R10, 0x10, RZ ;  /* 0x000000100a102819 */ /* 0x000fc600000006ff */
[----:B------:R-:W-:-:S04]  /*2130*/  FADD.FTZ R121, R2, R121 ;  /* 0x0000007902797221 */ /* 0x000fc80000010000 */
[----:B------:R-:W-:-:S07]  /*2140*/  @P2 FADD.FTZ R121, R16, R121 ;  /* 0x0000007910792221 */ /* 0x000fce0000010000 */
.L_x_448:
[----:B------:R-:W-:-:S04]  /*2150*/  F2FP.BF16.F32.PACK_AB R2, RZ, R121 ;  /* 0x00000079ff02723e */ /* 0x000fc800000010ff */
[----:B------:R-:W-:-:S07]  /*2160*/  PRMT R14, R2, 0x7610, R14 ;  /* 0x00007610020e7816 */ /* 0x000fce000000000e */
.L_x_449:
[----:B------:R-:W-:Y:S01]  /*2170*/  SHF.L.U32 R123, R18, 0x10, RZ ;  /* 0x00000010127b7819 */ /* 0x000fe200000006ff */
[----:B------:R-:W-:Y:S06]  /*2180*/  @P3 BRA `(.L_x_450) ;  /* 0x0000000000243947 */ /* 0x000fec0003800000 */
[----:B------:R-:W-:-:S04]  /*2190*/  ISETP.NE.U32.AND P4, PT, RZ, UR12, PT ;  /* 0x0000000cff007c0c */ /* 0x000fc8000bf85070 */
[----:B------:R-:W-:-:S13]  /*21a0*/  ISETP.NE.AND.EX P4, PT, RZ, UR13, PT, P4 ;  /* 0x0000000dff007c0c */ /* 0x000fda000bf85340 */
[----:B------:R-:W-:Y:S05]  /*21b0*/  @P4 BRA `(.L_x_451) ;  /* 0x0000000000084947 */ /* 0x000fea0003800000 */
[----:B------:R-:W-:Y:S05]  /*21c0*/  @P0 BRA `(.L_x_452) ;  /* 0x00000000002c0947 */ /* 0x000fea0003800000 */
[----:B------:R-:W-:Y:S05]  /*21d0*/  BRA `(.L_x_453) ;  /* 0x0000000000307947 */ /* 0x000fea0003800000 */
.L_x_451:
[----:B-----5:R-:W-:-:S04]  /*21e0*/  PRMT R2, R10, 0x7632, R2 ;  /* 0x000076320a027816 */ /* 0x020fc80000000002 */
[----:B------:R-:W-:-:S05]  /*21f0*/  SHF.L.U32 R2, R2, 0x10, RZ ;  /* 0x0000001002027819 */ /* 0x000fca00000006ff */
[----:B------:R-:W-:Y:S01]  /*2200*/  FADD.FTZ R123, R123, R2 ;  /* 0x000000027b7b7221 */ /* 0x000fe20000010000 */
[----:B------:R-:W-:Y:S06]  /*2210*/  BRA `(.L_x_452) ;  /* 0x0000000000187947 */ /* 0x000fec0003800000 */
.L_x_450:
[----:B-----5:R-:W-:Y:S02]  /*2220*/  PRMT R2, R6, 0x7632, R2 ;  /* 0x0000763206027816 */ /* 0x020fe40000000002 */
[----:B------:R-:W-:Y:S02]  /*2230*/  @P2 PRMT R3, R10, 0x7632, R3 ;  /* 0x000076320a032816 */ /* 0x000fe40000000003 */
[----:B------:R-:W-:-:S03]  /*2240*/  SHF.L.U32 R2, R2, 0x10, RZ ;  /* 0x0000001002027819 */ /* 0x000fc600000006ff */
[----:B------:R-:W-:Y:S02]  /*2250*/  @P2 IMAD.U32 R16, R3, 0x10000, RZ ;  /* 0x0001000003102824 */ /* 0x000fe400078e00ff */
[----:B------:R-:W-:-:S04]  /*2260*/  FADD.FTZ R123, R123, R2 ;  /* 0x000000027b7b7221 */ /* 0x000fc80000010000 */
[----:B------:R-:W-:-:S07]  /*2270*/  @P2 FADD.FTZ R123, R123, R16 ;  /* 0x000000107b7b2221 */ /* 0x000fce0000010000 */
.L_x_452:
[----:B------:R-:W-:-:S04]  /*2280*/  F2FP.BF16.F32.PACK_AB R2, RZ, R123 ;  /* 0x0000007bff02723e */ /* 0x000fc800000010ff */
[----:B------:R-:W-:-:S07]  /*2290*/  PRMT R14, R14, 0x5410, R2 ;  /* 0x000054100e0e7816 */ /* 0x000fce0000000002 */
.L_x_453:
        /* <DEDUP_REMOVED lines=8> */
.L_x_455:
[----:B-----5:R-:W-:-:S05]  /*2320*/  SHF.L.U32 R2, R11, 0x10, RZ ;  /* 0x000000100b027819 */ /* 0x020fca00000006ff */
[----:B------:R-:W-:Y:S01]  /*2330*/  FADD.FTZ R125, R2, R125 ;  /* 0x0000007d027d7221 */ /* 0x000fe20000010000 */
[----:B------:R-:W-:Y:S06]  /*2340*/  BRA `(.L_x_456) ;  /* 0x0000000000107947 */ /* 0x000fec0003800000 */
.L_x_454:
[----:B-----5:R-:W-:Y:S02]  /*2350*/  SHF.L.U32 R2, R7, 0x10, RZ ;  /* 0x0000001007027819 */ /* 0x020fe400000006ff */
[----:B------:R-:W-:-:S03]  /*2360*/  @P2 SHF.L.U32 R16, R11, 0x10, RZ ;  /* 0x000000100b102819 */ /* 0x000fc600000006ff */
[----:B------:R-:W-:-:S04]  /*2370*/  FADD.FTZ R125, R2, R125 ;  /* 0x0000007d027d7221 */ /* 0x000fc80000010000 */
[----:B------:R-:W-:-:S07]  /*2380*/  @P2 FADD.FTZ R125, R16, R125 ;  /* 0x0000007d107d2221 */ /* 0x000fce0000010000 */
.L_x_456:
[----:B------:R-:W-:-:S04]  /*2390*/  F2FP.BF16.F32.PACK_AB R2, RZ, R125 ;  /* 0x0000007dff02723e */ /* 0x000fc800000010ff */
[----:B------:R-:W-:-:S07]  /*23a0*/  PRMT R15, R2, 0x7610, R15 ;  /* 0x00007610020f7816 */ /* 0x000fce000000000f */
.L_x_457:
[----:B------:R-:W-:Y:S01]  /*23b0*/  IMAD.U32 R19, R19, 0x10000, RZ ;  /* 0x0001000013137824 */ /* 0x000fe200078e00ff */
[----:B------:R-:W-:Y:S06]  /*23c0*/  @P3 BRA `(.L_x_458) ;  /* 0x0000000000243947 */ /* 0x000fec0003800000 */
[----:B------:R-:W-:-:S04]  /*23d0*/  ISETP.NE.U32.AND P2, PT, RZ, UR12, PT ;  /* 0x0000000cff007c0c */ /* 0x000fc8000bf45070 */
[----:B------:R-:W-:-:S13]  /*23e0*/  ISETP.NE.AND.EX P2, PT, RZ, UR13, PT, P2 ;  /* 0x0000000dff007c0c */ /* 0x000fda000bf45320 */
[----:B------:R-:W-:Y:S05]  /*23f0*/  @P2 BRA `(.L_x_459) ;  /* 0x0000000000082947 */ /* 0x000fea0003800000 */
[----:B------:R-:W-:Y:S05]  /*2400*/  @P0 BRA `(.L_x_460) ;  /* 0x00000000002c0947 */ /* 0x000fea0003800000 */
[----:B------:R-:W-:Y:S05]  /*2410*/  BRA `(.L_x_461) ;  /* 0x0000000000307947 */ /* 0x000fea0003800000 */
.L_x_459:
[----:B-----5:R-:W-:-:S04]  /*2420*/  PRMT R2, R11, 0x7632, R2 ;  /* 0x000076320b027816 */ /* 0x020fc80000000002 */
[----:B------:R-:W-:-:S05]  /*2430*/  SHF.L.U32 R2, R2, 0x10, RZ ;  /* 0x0000001002027819 */ /* 0x000fca00000006ff */
[----:B------:R-:W-:Y:S01]  /*2440*/  FADD.FTZ R19, R19, R2 ;  /* 0x0000000213137221 */ /* 0x000fe20000010000 */
[----:B------:R-:W-:Y:S06]  /*2450*/  BRA `(.L_x_460) ;  /* 0x0000000000187947 */ /* 0x000fec0003800000 */
.L_x_458:
[----:B-----5:R-:W-:Y:S02]  /*2460*/  PRMT R2, R7, 0x7632, R2 ;  /* 0x0000763207027816 */ /* 0x020fe40000000002 */
[----:B------:R-:W-:Y:S02]  /*2470*/  @P2 PRMT R3, R11, 0x7632, R3 ;  /* 0x000076320b032816 */ /* 0x000fe40000000003 */
[----:B------:R-:W-:Y:S02]  /*2480*/  SHF.L.U32 R2, R2, 0x10, RZ ;  /* 0x0000001002027819 */ /* 0x000fe400000006ff */
[----:B------:R-:W-:-:S03]  /*2490*/  @P2 SHF.L.U32 R16, R3, 0x10, RZ ;  /* 0x0000001003102819 */ /* 0x000fc600000006ff */
[----:B------:R-:W-:-:S04]  /*24a0*/  FADD.FTZ R19, R19, R2 ;  /* 0x0000000213137221 */ /* 0x000fc80000010000 */
[----:B------:R-:W-:-:S07]  /*24b0*/  @P2 FADD.FTZ R19, R19, R16 ;  /* 0x0000001013132221 */ /* 0x000fce0000010000 */
.L_x_460:
[----:B------:R-:W-:-:S04]  /*24c0*/  F2FP.BF16.F32.PACK_AB R2, RZ, R19 ;  /* 0x00000013ff02723e */ /* 0x000fc800000010ff */
[----:B------:R-:W-:-:S07]  /*24d0*/  PRMT R15, R15, 0x5410, R2 ;  /* 0x000054100f0f7816 */ /* 0x000fce0000000002 */
.L_x_461:
[----:B------:R-:W-:Y:S01]  /*24e0*/  FADD.FTZ R2, RZ, R29 ;  /* 0x0000001dff027221 */ /* 0x000fe20000010000 */
[----:B------:R-:W-:Y:S01]  /*24f0*/  LOP3.LUT P2, RZ, R0, 0xff, RZ, 0xc0, !PT ;  /* 0x000000ff00ff7812 */ /* 0x000fe2000784c0ff */
[----:B------:R-:W-:Y:S01]  /*2500*/  UMOV UR6, 0xffffffff ;  /* 0xffffffff00067882 */ /* 0x000fe20000000000 */
[----:B------:R-:W-:Y:S01]  /*2510*/  SHF.R.U32.HI R17, RZ, 0x5, R36 ;  /* 0x00000005ff117819 */ /* 0x000fe20000011624 */
[----:B------:R-:W-:Y:S01]  /*2520*/  FADD.FTZ R2, R2, R35 ;  /* 0x0000002302027221 */ /* 0x000fe20000010000 */
[----:B------:R-:W-:-:S03]  /*2530*/  LOP3.LUT P3, RZ, R36, 0x1f, RZ, 0xc0, !PT ;  /* 0x0000001f24ff7812 */ /* 0x000fc6000786c0ff */
        /* <DEDUP_REMOVED lines=17> */
[----:B0-----:R-:W-:-:S04]  /*2650*/  @P0 IMAD.WIDE.U32 R2, R99, 0x10, R2 ;  /* 0x0000001063020825 */ /* 0x001fc800078e0002 */
[----:B------:R-:W-:Y:S01]  /*2660*/  FADD.FTZ R16, R16, R23 ;  /* 0x0000001710107221 */ /* 0x000fe20000010000 */
[----:B------:R0:W-:Y:S03]  /*2670*/  @P0 STG.E.128 desc[UR4][R2.64], R12 ;  /* 0x0000000c02000986 */ /* 0x0001e6000c101d04 */
[----:B------:R-:W-:-:S04]  /*2680*/  FADD.FTZ R16, R16, R25 ;  /* 0x0000001910107221 */ /* 0x000fc80000010000 */
[----:B------:R-:W-:-:S04]  /*2690*/  FADD.FTZ R16, R16, R121 ;  /* 0x0000007910107221 */ /* 0x000fc80000010000 */
[----:B------:R-:W-:Y:S01]  /*26a0*/  FADD.FTZ R0, R16, R123 ;  /* 0x0000007b10007221 */ /* 0x000fe20000010000 */
[----:B------:R-:W-:-:S03]  /*26b0*/  LOP3.LUT R16, R17, 0x7fffff8, RZ, 0xc0, !PT ;  /* 0x07fffff811107812 */ /* 0x000fc600078ec0ff */
[----:B------:R-:W-:Y:S01]  /*26c0*/  FADD.FTZ R0, R0, R125 ;  /* 0x0000007d00007221 */ /* 0x000fe20000010000 */
[----:B------:R-:W-:-:S03]  /*26d0*/  @!P2 IADD3 R16, R16, 0x8, RZ ;  /* 0x000000081010a810 */ /* 0x000fc60007ffe0ff */
        /* <DEDUP_REMOVED lines=18> */
[----:B------:R-:W-:Y:S01]  /*2800*/  FFMA.FTZ R0, R117, R117, R0 ;  /* 0x0000007575007223 */ /* 0x000fe20000010000 */
[----:B------:R-:W-:-:S03]  /*2810*/  FADD.FTZ R117, -R2, R89 ;  /* 0x0000005902757221 */ /* 0x000fc60000010100 */
[----:B------:R-:W-:Y:S01]  /*2820*/  FFMA.FTZ R0, R3, R3, R0 ;  /* 0x0000000303007223 */ /* 0x000fe20000010000 */
[----:B------:R-:W-:-:S03]  /*2830*/  FADD.FTZ R3, -R2, R87 ;  /* 0x0000005702037221 */ /* 0x000fc60000010100 */
        /* <DEDUP_REMOVED lines=48> */
.L_x_474:
[----:B------:R-:W2:Y:S01]  /*2b40*/  @!P3 S2R R3, SR_CgaCtaId ;  /* 0x000000000003b919 */ /* 0x000ea20000008800 */
[----:B------:R-:W-:Y:S01]  /*2b50*/  LOP3.LUT R18, R36, 0x1f, RZ, 0xc0, !PT ;  /* 0x0000001f24127812 */ /* 0x000fe200078ec0ff */
[----:B------:R-:W-:Y:S05]  /*2b60*/  WARPSYNC.ALL ;  /* 0x0000000000007948 */ /* 0x000fea0003800000 */
[----:B------:R-:W-:Y:S02]  /*2b70*/  ISETP.GT.U32.AND P4, PT, R18, 0x7, PT ;  /* 0x000000071200780c */ /* 0x000fe40003f84070 */
[----:B------:R-:W-:Y:S02]  /*2b80*/  @!P3 MOV R0, 0x400 ;  /* 0x000004000000b802 */ /* 0x000fe40000000f00 */
[----:B------:R-:W-:-:S09]  /*2b90*/  LOP3.LUT R31, R17, 0x7, RZ, 0xc0, !PT ;  /* 0x00000007111f7812 */ /* 0x000fd200078ec0ff */
[----:B------:R-:W3:Y:S01]  /*2ba0*/  @!P4 S2R R22, SR_CgaCtaId ;  /* 0x000000000016c919 */ /* 0x000ee20000008800 */
[----:B------:R-:W-:Y:S02]  /*2bb0*/  @!P4 MOV R17, 0x400 ;  /* 0x000004000011c802 */ /* 0x000fe40000000f00 */
[----:B--2---:R-:W-:Y:S01]  /*2bc0*/  @!P3 LEA R3, R3, R0, 0x18 ;  /* 0x000000000303b211 */ /* 0x004fe200078ec0ff */
[C---:B------:R-:W-:Y:S01]  /*2bd0*/  @!P3 IMAD.IADD R0, R16.reuse, 0x1, R31 ;  /* 0x000000011000b824 */ /* 0x040fe200078e021f */
[----:B------:R-:W-:Y:S01]  /*2be0*/  @!P4 IADD3 R16, R16, R18, RZ ;  /* 0x000000121010c210 */ /* 0x000fe20007ffe0ff */
[----:B------:R-:W-:-:S03]  /*2bf0*/  HFMA2.MMA R18, -RZ, RZ, 0, 0 ;  /* 0x00000000ff127435 */ /* 0x000fc600000001ff */
[----:B------:R-:W-:Y:S01]  /*2c00*/  @!P3 LEA R0, R0, R3, 0x3 ;  /* 0x000000030000b211 */ /* 0x000fe200078e18ff */
[----:B-1----:R-:W-:Y:S02]  /*2c10*/  FADD.FTZ R3, R20, R117 ;  /* 0x0000007514037221 */ /* 0x002fe40000010000 */
[----:B------:R-:W-:-:S03]  /*2c20*/  @!P4 IMAD.MOV.U32 R18, RZ, RZ, 0x300 ;  /* 0x00000300ff12c424 */ /* 0x000fc600078e00ff */
[----:B------:R-:W-:Y:S01]  /*2c30*/  @!P3 STS.64 [R0], R2 ;  /* 0x000000020000b388 */ /* 0x000fe20000000a00 */
[----:B------:R-:W-:Y:S01]  /*2c40*/  BAR.SYNC.DEFER_BLOCKING 0x0 ;  /* 0x0000000000007b1d */ /* 0x000fe20000010000 */
[----:B------:R-:W-:Y:S02]  /*2c50*/  LOP3.LUT P3, RZ, R31, 0x1f, R36, 0xf8, !PT ;  /* 0x0000001f1fff7812 */ /* 0x000fe4000786f824 */
[----:B---3--:R-:W-:-:S05]  /*2c60*/  @!P4 LEA R117, R22, R17, 0x18 ;  /* 0x000000111675c211 */ /* 0x008fca00078ec0ff */
[----:B------:R-:W1:Y:S01]  /*2c70*/  LDC.64 R30, c[0x0][0x2b8] ;  /* 0x0000ae00ff1e7b82 */ /* 0x000e620000000a00 */
[----:B0-----:R-:W-:Y:S02]  /*2c80*/  @!P4 LEA R20, R16, R117, 0x3 ;  /* 0x000000751014c211 */ /* 0x001fe400078e18ff */
[----:B------:R-:W-:Y:S01]  /*2c90*/  CS2R R16, SRZ ;  /* 0x0000000000107805 */ /* 0x000fe2000001ff00 */
[----:B------:R-:W0:Y:S05]  /*2ca0*/  SHFL.DOWN PT, R117, R18, 0x4, 0x1f ;  /* 0x08801f0012757f89 */ /* 0x000e2a00000e0000 */
[----:B------:R-:W-:Y:S01]  /*2cb0*/  @!P4 LDS.64 R16, [R20] ;  /* 0x000000001410c984 */ /* 0x000fe20000000a00 */
[----:B0-----:R-:W-:-:S02]  /*2cc0*/  IADD3 R2, R117, R18, RZ ;  /* 0x0000001275027210 */ /* 0x001fc40007ffe0ff */
[----:B------:R-:W-:Y:S02]  /*2cd0*/  I2FP.F32.S32 R26, R117 ;  /* 0x00000075001a7245 */ /* 0x000fe40000201400 */
[----:B------:R-:W-:Y:S01]  /*2ce0*/  I2FP.F32.S32 R3, R2 ;  /* 0x0000000200037245 */ /* 0x000fe20000201400 */
[----:B------:R-:W0:Y:S01]  /*2cf0*/  SHFL.DOWN PT, R28, R2, 0x2, 0x1f ;  /* 0x08401f00021c7f89 */ /* 0x000e2200000e0000 */
[----:B------:R-:W-:Y:S02]  /*2d00*/  I2FP.F32.S32 R117, R18 ;  /* 0x0000001200757245 */ /* 0x000fe40000201400 */
[----:B------:R-:W2:Y:S01]  /*2d10*/  MUFU.RCP R24, R3 ;  /* 0x0000000300187308 */ /* 0x000ea20000001000 */
[----:B0-----:R-:W-:Y:S01]  /*2d20*/  IADD3 R2, R2, R28, RZ ;  /* 0x0000001c02027210 */ /* 0x001fe20007ffe0ff */
[----:B------:R-:W0:Y:S03]  /*2d30*/  SHFL.DOWN PT, R22, R16, 0x4, 0x1f ;  /* 0x08801f0010167f89 */ /* 0x000e2600000e0000 */
[----:B------:R-:W-:Y:S01]  /*2d40*/  I2FP.F32.S32 R18, R2 ;  /* 0x0000000200127245 */ /* 0x000fe20000201400 */
[----:B------:R-:W3:Y:S01]  /*2d50*/  SHFL.DOWN PT, R0, R17, 0x4, 0x1f ;  /* 0x08801f0011007f89 */ /* 0x000ee200000e0000 */
[C---:B0-----:R-:W-:Y:S01]  /*2d60*/  FMUL.FTZ R20, R22.reuse, R26 ;  /* 0x0000001a16147220 */ /* 0x041fe20000410000 */
[----:B------:R-:W-:-:S03]  /*2d70*/  FADD.FTZ R22, -R22, R16 ;  /* 0x0000001016167221 */ /* 0x000fc60000010100 */
[----:B------:R-:W-:Y:S01]  /*2d80*/  FFMA.FTZ R20, R117, R16, R20 ;  /* 0x0000001075147223 */ /* 0x000fe20000010014 */
[----:B------:R-:W-:Y:S01]  /*2d90*/  FMUL.FTZ R22, R22, R22 ;  /* 0x0000001616167220 */ /* 0x000fe20000410000 */
[----:B---3--:R-:W-:Y:S02]  /*2da0*/  FADD.FTZ R17, R0, R17 ;  /* 0x0000001100117221 */ /* 0x008fe40000010000 */
[----:B--2---:R-:W-:Y:S01]  /*2db0*/  FMUL.FTZ R20, R24, R20 ;  /* 0x0000001418147220 */ /* 0x004fe20000410000 */
[----:B------:R-:W-:Y:S01]  /*2dc0*/  FMUL.FTZ R22, R22, R117 ;  /* 0x0000007516167220 */ /* 0x000fe20000410000 */
[----:B------:R-:W-:-:S03]  /*2dd0*/  I2FP.F32.S32 R117, R28 ;  /* 0x0000001c00757245 */ /* 0x000fc60000201400 */
[----:B------:R-:W0:Y:S01]  /*2de0*/  SHFL.DOWN PT, R16, R20, 0x2, 0x1f ;  /* 0x08401f0014107f89 */ /* 0x000e2200000e0000 */
[----:B------:R-:W-:-:S03]  /*2df0*/  FMUL.FTZ R22, R22, R26 ;  /* 0x0000001a16167220 */ /* 0x000fc60000410000 */
[----:B------:R-:W2:Y:S01]  /*2e00*/  SHFL.DOWN PT, R26, R2, 0x1, 0x1f ;  /* 0x08201f00021a7f89 */ /* 0x000ea200000e0000 */
[----:B------:R-:W-:Y:S02]  /*2e10*/  FFMA.FTZ R17, R24, R22, R17 ;  /* 0x0000001618117223 */ /* 0x000fe40000010011 */
[----:B------:R-:W3:Y:S03]  /*2e20*/  MUFU.RCP R22, R18 ;  /* 0x0000001200167308 */ /* 0x000ee60000001000 */
[----:B------:R-:W4:Y:S01]  /*2e30*/  SHFL.DOWN PT, R0, R17, 0x2, 0x1f ;  /* 0x08401f0011007f89 */ /* 0x000f2200000e0000 */
[----:B0-----:R-:W-:Y:S01]  /*2e40*/  FMUL.FTZ R24, R16, R117 ;  /* 0x0000007510187220 */ /* 0x001fe20000410000 */
[----:B------:R-:W-:-:S03]  /*2e50*/  FADD.FTZ R16, R20, -R16 ;  /* 0x8000001014107221 */ /* 0x000fc60000010000 */
[C---:B------:R-:W-:Y:S01]  /*2e60*/  FFMA.FTZ R24, R3.reuse, R20, R24 ;  /* 0x0000001403187223 */ /* 0x040fe20000010018 */
[----:B------:R-:W-:Y:S01]  /*2e70*/  FMUL.FTZ R16, R16, R16 ;  /* 0x0000001010107220 */ /* 0x000fe20000410000 */
[----:B--2---:R-:W-:Y:S02]  /*2e80*/  IADD3 R2, R2, R26, RZ ;  /* 0x0000001a02027210 */ /* 0x004fe40007ffe0ff */
[----:B---3--:R-:W-:Y:S01]  /*2e90*/  FMUL.FTZ R24, R22, R24 ;  /* 0x0000001816187220 */ /* 0x008fe20000410000 */
[----:B------:R-:W-:Y:S01]  /*2ea0*/  FMUL.FTZ R16, R3, R16 ;  /* 0x0000001003107220 */ /* 0x000fe20000410000 */
[----:B----4-:R-:W-:Y:S01]  /*2eb0*/  FADD.FTZ R17, R17, R0 ;  /* 0x0000000011117221 */ /* 0x010fe20000010000 */
[----:B------:R-:W-:Y:S02]  /*2ec0*/  I2FP.F32.S32 R2, R2 ;  /* 0x0000000200027245 */ /* 0x000fe40000201400 */
[----:B------:R-:W0:Y:S01]  /*2ed0*/  SHFL.DOWN PT, R3, R24, 0x1, 0x1f ;  /* 0x08201f0018037f89 */ /* 0x000e2200000e0000 */
[----:B------:R-:W-:Y:S01]  /*2ee0*/  FMUL.FTZ R16, R16, R117 ;  /* 0x0000007510107220 */ /* 0x000fe20000410000 */
[----:B------:R-:W-:-:S02]  /*2ef0*/  I2FP.F32.S32 R26, R26 ;  /* 0x0000001a001a7245 */ /* 0x000fc40000201400 */
[----:B------:R-:W2:Y:S01]  /*2f00*/  MUFU.RCP R2, R2 ;  /* 0x0000000200027308 */ /* 0x000ea20000001000 */
[----:B------:R-:W-:-:S05]  /*2f10*/  FFMA.FTZ R16, R22, R16, R17 ;  /* 0x0000001016107223 */ /* 0x000fca0000010011 */
[----:B------:R-:W3:Y:S01]  /*2f20*/  SHFL.DOWN PT, R17, R16, 0x1, 0x1f ;  /* 0x08201f0010117f89 */ /* 0x000ee200000e0000 */
[----:B0-----:R-:W-:Y:S01]  /*2f30*/  FADD.FTZ R0, R24, -R3 ;  /* 0x8000000318007221 */ /* 0x001fe20000010000 */
[----:B------:R-:W-:-:S03]  /*2f40*/  FMUL.FTZ R117, R3, R26 ;  /* 0x0000001a03757220 */ /* 0x000fc60000410000 */
[----:B------:R-:W-:Y:S01]  /*2f50*/  FMUL.FTZ R3, R0, R0 ;  /* 0x0000000000037220 */ /* 0x000fe20000410000 */
[----:B------:R-:W-:-:S03]  /*2f60*/  FFMA.FTZ R117, R18, R24, R117 ;  /* 0x0000001812757223 */ /* 0x000fc60000010075 */
[----:B------:R-:W-:Y:S01]  /*2f70*/  FMUL.FTZ R3, R18, R3 ;  /* 0x0000000312037220 */ /* 0x000fe20000410000 */
[----:B--2---:R-:W-:Y:S01]  /*2f80*/  FMUL.FTZ R117, R2, R117 ;  /* 0x0000007502757220 */ /* 0x004fe20000410000 */
[----:B---3--:R-:W-:Y:S02]  /*2f90*/  FADD.FTZ R17, R16, R17 ;  /* 0x0000001110117221 */ /* 0x008fe40000010000 */
[----:B------:R-:W-:-:S03]  /*2fa0*/  FMUL.FTZ R3, R3, R26 ;  /* 0x0000001a03037220 */ /* 0x000fc60000410000 */
[----:B------:R-:W0:Y:S01]  /*2fb0*/  SHFL.IDX PT, R117, R117, RZ, 0x1f ;  /* 0x00001fff75757589 */ /* 0x000e2200000e0000 */
[----:B------:R-:W-:Y:S02]  /*2fc0*/  FFMA.FTZ R3, R2, R3, R17 ;  /* 0x0000000302037223 */ /* 0x000fe40000010011 */
[----:B------:R-:W2:Y:S04]  /*2fd0*/  LDC R2, c[0x0][0x2d8] ;  /* 0x0000b600ff027b82 */ /* 0x000ea80000000800 */
[----:B------:R-:W2:Y:S01]  /*2fe0*/  SHFL.IDX PT, R3, R3, RZ, 0x1f ;  /* 0x00001fff03037589 */ /* 0x000ea200000e0000 */
[C---:B0-----:R-:W-:Y:S01]  /*2ff0*/  FMUL.FTZ R0, R117.reuse, R117 ;  /* 0x0000007575007220 */ /* 0x041fe20000410000 */
[----:B------:R-:W-:-:S04]  /*3000*/  FSEL R108, R117, RZ, !P5 ;  /* 0x000000ff756c7208 */ /* 0x000fc80006800000 */
[----:B------:R-:W-:Y:S01]  /*3010*/  FSEL R17, R0, RZ, P5 ;  /* 0x000000ff00117208 */ /* 0x000fe20002800000 */
[C---:B------:R-:W-:Y:S01]  /*3020*/  FADD.FTZ R110, -R108.reuse, R87 ;  /* 0x000000576c6e7221 */ /* 0x040fe20000010100 */
[----:B--2---:R-:W-:Y:S01]  /*3030*/  FFMA.FTZ R0, R3, UR8, R2 ;  /* 0x0000000803007c23 */ /* 0x004fe20008010002 */
[C---:B------:R-:W-:Y:S01]  /*3040*/  FADD.FTZ R114, -R108.reuse, R93 ;  /* 0x0000005d6c727221 */ /* 0x040fe20000010100 */
[C---:B------:R-:W-:Y:S01]  /*3050*/  FADD.FTZ R116, -R108.reuse, R97 ;  /* 0x000000616c747221 */ /* 0x040fe20000010100 */
[----:B------:R-:W-:Y:S01]  /*3060*/  FADD.FTZ R24, -R108, R33 ;  /* 0x000000216c187221 */ /* 0x000fe20000010100 */
[----:B------:R-:W-:Y:S01]  /*3070*/  FADD.FTZ R17, R0, R17 ;  /* 0x0000001100117221 */ /* 0x000fe20000010000 */
[C---:B------:R-:W-:Y:S01]  /*3080*/  FADD.FTZ R32, -R108.reuse, R89 ;  /* 0x000000596c207221 */ /* 0x040fe20000010100 */
[C---:B------:R-:W-:Y:S01]  /*3090*/  FADD.FTZ R16, -R108.reuse, R29 ;  /* 0x0000001d6c107221 */ /* 0x040fe20000010100 */
[C---:B------:R-:W-:Y:S01]  /*30a0*/  FADD.FTZ R18, -R108.reuse, R35 ;  /* 0x000000236c127221 */ /* 0x040fe20000010100 */
[----:B------:R-:W0:Y:S01]  /*30b0*/  MUFU.RSQ R87, R17 ;  /* 0x0000001100577308 */ /* 0x000e220000001400 */
        /* <DEDUP_REMOVED lines=17> */
[C---:B0-----:R-:W-:Y:S01]  /*31d0*/  FMUL.FTZ R21, R87.reuse, R114 ;  /* 0x0000007257157220 */ /* 0x041fe20000410000 */
[C---:B------:R-:W-:Y:S01]  /*31e0*/  FMUL.FTZ R23, R87.reuse, R116 ;  /* 0x0000007457177220 */ /* 0x040fe20000410000 */
[C---:B------:R-:W-:Y:S01]  /*31f0*/  FMUL.FTZ R17, R87.reuse, R24 ;  /* 0x0000001857117220 */ /* 0x040fe20000410000 */
[----:B------:R-:W-:Y:S01]  /*3200*/  FMUL.FTZ R19, R87, R32 ;  /* 0x0000002057137220 */ /* 0x000fe20000410000 */
[----:B------:R-:W-:Y:S01]  /*3210*/  FFMA.FTZ R25, R21, R51, R40 ;  /* 0x0000003315197223 */ /* 0x000fe20000010028 */
[----:B------:R-:W-:Y:S01]  /*3220*/  FFMA.FTZ R32, R23, R77, R66 ;  /* 0x0000004d17207223 */ /* 0x000fe20000010042 */
[----:B------:R-:W-:Y:S01]  /*3230*/  FFMA.FTZ R17, R17, R49, R38 ;  /* 0x0000003111117223 */ /* 0x000fe20000010026 */
[----:B------:R-:W-:Y:S01]  /*3240*/  FFMA.FTZ R24, R19, R75, R64 ;  /* 0x0000004b13187223 */ /* 0x000fe20000010040 */
[C---:B------:R-:W-:Y:S01]  /*3250*/  FMUL.FTZ R16, R87.reuse, R16 ;  /* 0x0000001057107220 */ /* 0x040fe20000410000 */
[C---:B------:R-:W-:Y:S01]  /*3260*/  FMUL.FTZ R18, R87.reuse, R18 ;  /* 0x0000001257127220 */ /* 0x040fe20000410000 */
[----:B------:R-:W-:Y:S01]  /*3270*/  F2FP.BF16.F32.PACK_AB R19, R32, R25 ;  /* 0x000000192013723e */ /* 0x000fe200000010ff */
[C---:B------:R-:W-:Y:S01]  /*3280*/  FMUL.FTZ R110, R87.reuse, R110 ;  /* 0x0000006e576e7220 */ /* 0x040fe20000410000 */
[C---:B------:R-:W-:Y:S01]  /*3290*/  FMUL.FTZ R112, R87.reuse, R112 ;  /* 0x0000007057707220 */ /* 0x040fe20000410000 */
[----:B------:R-:W-:Y:S01]  /*32a0*/  F2FP.BF16.F32.PACK_AB R17, R24, R17 ;  /* 0x000000111811723e */ /* 0x000fe200000010ff */
[----:B------:R-:W0:Y:S01]  /*32b0*/  @!P3 LDC.64 R32, c[0x0][0x250] ;  /* 0x00009400ff20bb82 */ /* 0x000e220000000a00 */
[----:B------:R-:W-:Y:S01]  /*32c0*/  FFMA.FTZ R16, R16, R50, R37 ;  /* 0x0000003210107223 */ /* 0x000fe20000010025 */
[----:B------:R-:W-:Y:S01]  /*32d0*/  FFMA.FTZ R110, R110, R52, R39 ;  /* 0x000000346e6e7223 */ /* 0x000fe20000010027 */
[----:B------:R-:W-:Y:S01]  /*32e0*/  FFMA.FTZ R23, R112, R78, R65 ;  /* 0x0000004e70177223 */ /* 0x000fe20000010041 */
[----:B------:R-:W-:Y:S01]  /*32f0*/  FFMA.FTZ R21, R18, R76, R63 ;  /* 0x0000004c12157223 */ /* 0x000fe2000001003f */
[C---:B------:R-:W-:Y:S01]  /*3300*/  FMUL.FTZ R35, R87.reuse, R96 ;  /* 0x0000006057237220 */ /* 0x040fe20000410000 */
[C---:B------:R-:W-:Y:S01]  /*3310*/  FMUL.FTZ R89, R87.reuse, R100 ;  /* 0x0000006457597220 */ /* 0x040fe20000410000 */
[----:B------:R-:W-:Y:S01]  /*3320*/  FMUL.FTZ R20, R87, R20 ;  /* 0x0000001457147220 */ /* 0x000fe20000410000 */
[----:B------:R-:W2:Y:S01]  /*3330*/  @!P3 LDC.64 R24, c[0x0][0x258] ;  /* 0x00009600ff18bb82 */ /* 0x000ea20000000a00 */
[----:B------:R-:W-:Y:S01]  /*3340*/  F2FP.BF16.F32.PACK_AB R18, R23, R110 ;  /* 0x0000006e1712723e */ /* 0x000fe200000010ff */
[----:B------:R-:W-:Y:S01]  /*3350*/  FMUL.FTZ R88, R87, R88 ;  /* 0x0000005857587220 */ /* 0x000fe20000410000 */
[----:B------:R-:W-:Y:S01]  /*3360*/  F2FP.BF16.F32.PACK_AB R16, R21, R16 ;  /* 0x000000101510723e */ /* 0x000fe200000010ff */
[C---:B------:R-:W-:Y:S01]  /*3370*/  FMUL.FTZ R94, R87.reuse, R94 ;  /* 0x0000005e575e7220 */ /* 0x040fe20000410000 */
[C---:B------:R-:W-:Y:S01]  /*3380*/  FMUL.FTZ R21, R87.reuse, R22 ;  /* 0x0000001657157220 */ /* 0x040fe20000410000 */
[----:B------:R-:W-:Y:S01]  /*3390*/  FMUL.FTZ R23, R87, R26 ;  /* 0x0000001a57177220 */ /* 0x000fe20000410000 */
[----:B-1----:R-:W-:-:S04]  /*33a0*/  IMAD.WIDE.U32 R28, R91, 0x10, R30 ;  /* 0x000000105b1c7825 */ /* 0x002fc800078e001e */
[C---:B------:R-:W-:Y:S01]  /*33b0*/  FMUL.FTZ R0, R87.reuse, R0 ;  /* 0x0000000057007220 */ /* 0x040fe20000410000 */
[C---:B------:R-:W-:Y:S01]  /*33c0*/  FMUL.FTZ R91, R87.reuse, R106 ;  /* 0x0000006a575b7220 */ /* 0x040fe20000410000 */
[----:B------:R-:W-:Y:S01]  /*33d0*/  FMUL.FTZ R93, R87, R108 ;  /* 0x0000006c575d7220 */ /* 0x000fe20000410000 */
[----:B------:R-:W-:-:S04]  /*33e0*/  IMAD.WIDE.U32 R2, R27, 0x10, R30 ;  /* 0x000000101b027825 */ /* 0x000fc800078e001e */
        /* <DEDUP_REMOVED lines=11> */
[----:B------:R-:W-:Y:S01]  /*34a0*/  FMUL.FTZ R89, R87, R98 ;  /* 0x0000006257597220 */ /* 0x000fe20000410000 */
[----:B------:R-:W-:Y:S01]  /*34b0*/  F2FP.BF16.F32.PACK_AB R22, R35, R22 ;  /* 0x000000162316723e */ /* 0x000fe200000010ff */
[C---:B------:R-:W-:Y:S01]  /*34c0*/  FMUL.FTZ R34, R87.reuse, R34 ;  /* 0x0000002257227220 */ /* 0x040fe20000410000 */
[----:B------:R-:W-:Y:S01]  /*34d0*/  F2FP.BF16.F32.PACK_AB R21, R20, R21 ;  /* 0x000000151415723e */ /* 0x000fe200000010ff */
[C---:B------:R-:W-:Y:S01]  /*34e0*/  FMUL.FTZ R90, R87.reuse, R90 ;  /* 0x0000005a575a7220 */ /* 0x040fe20000410000 */
[C---:B------:R-:W-:Y:S01]  /*34f0*/  FMUL.FTZ R35, R87.reuse, R92 ;  /* 0x0000005c57237220 */ /* 0x040fe20000410000 */
[C---:B------:R-:W-:Y:S01]  /*3500*/  FMUL.FTZ R102, R87.reuse, R102 ;  /* 0x0000006657667220 */ /* 0x040fe20000410000 */
[----:B------:R-:W-:Y:S01]  /*3510*/  FMUL.FTZ R104, R87, R104 ;  /* 0x0000006857687220 */ /* 0x000fe20000410000 */
[----:B------:R-:W-:Y:S01]  /*3520*/  F2FP.BF16.F32.PACK_AB R20, R27, R0 ;  /* 0x000000001b14723e */ /* 0x000fe200000010ff */
[----:B------:R-:W-:Y:S01]  /*3530*/  FFMA.FTZ R0, R34, R58, R45 ;  /* 0x0000003a22007223 */ /* 0x000fe2000001002d */
[----:B------:R-:W-:Y:S01]  /*3540*/  F2FP.BF16.F32.PACK_AB R27, R88, R91 ;  /* 0x0000005b581b723e */ /* 0x000fe200000010ff */
[----:B------:R-:W-:Y:S01]  /*3550*/  FFMA.FTZ R91, R89, R83, R72 ;  /* 0x00000053595b7223 */ /* 0x000fe20000010048 */
[----:B------:R-:W-:Y:S01]  /*3560*/  FFMA.FTZ R88, R35, R57, R46 ;  /* 0x0000003923587223 */ /* 0x000fe2000001002e */
[----:B------:R-:W-:Y:S01]  /*3570*/  FFMA.FTZ R26, R102, R60, R47 ;  /* 0x0000003c661a7223 */ /* 0x000fe2000001002f */
[----:B------:R-:W-:Y:S01]  /*3580*/  FFMA.FTZ R93, R104, R86, R73 ;  /* 0x00000056685d7223 */ /* 0x000fe20000010049 */
[----:B------:R-:W-:Y:S01]  /*3590*/  FFMA.FTZ R89, R90, R84, R71 ;  /* 0x000000545a597223 */ /* 0x000fe20000010047 */
[----:B0-----:R-:W-:-:S03]  /*35a0*/  @!P3 IMAD.WIDE R32, R61, 0x4, R32 ;  /* 0x000000043d20b825 */ /* 0x001fc600078e0220 */
[----:B------:R-:W-:Y:S01]  /*35b0*/  F2FP.BF16.F32.PACK_AB R26, R93, R26 ;  /* 0x0000001a5d1a723e */ /* 0x000fe200000010ff */
[----:B--2---:R-:W-:Y:S01]  /*35c0*/  @!P3 IMAD.WIDE R34, R61, 0x4, R24 ;  /* 0x000000043d22b825 */ /* 0x004fe200078e0218 */
[----:B------:R-:W-:Y:S01]  /*35d0*/  F2FP.BF16.F32.PACK_AB R25, R91, R88 ;  /* 0x000000585b19723e */ /* 0x000fe200000010ff */
[----:B------:R0:W-:Y:S01]  /*35e0*/  @!P3 STG.E desc[UR4][R32.64], R117 ;  /* 0x000000752000b986 */ /* 0x0001e2000c101904 */
[----:B------:R-:W-:Y:S01]  /*35f0*/  F2FP.BF16.F32.PACK_AB R24, R89, R0 ;  /* 0x000000005918723e */ /* 0x000fe200000010ff */
[----:B------:R-:W-:Y:S01]  /*3600*/  IMAD.WIDE.U32 R30, R99, 0x10, R30 ;  /* 0x00000010631e7825 */ /* 0x000fe200078e001e */
[----:B------:R-:W-:Y:S01]  /*3610*/  IADD3 R61, R61, UR10, RZ ;  /* 0x0000000a3d3d7c10 */ /* 0x000fe2000fffe0ff */
[----:B------:R0:W-:Y:S01]  /*3620*/  @!P3 STG.E desc[UR4][R34.64], R87 ;  /* 0x000000572200b986 */ /* 0x0001e2000c101904 */
[----:B------:R-:W-:Y:S02]  /*3630*/  SEL R0, RZ, 0x1, P2 ;  /* 0x00000001ff007807 */ /* 0x000fe40001000000 */
[----:B------:R-:W-:Y:S01]  /*3640*/  ISETP.GE.AND P3, PT, R61, UR11, PT ;  /* 0x0000000b3d007c0c */ /* 0x000fe2000bf66270 */
[----:B------:R0:W-:Y:S04]  /*3650*/  STG.E.128 desc[UR4][R2.64], R16 ;  /* 0x0000001002007986 */ /* 0x0001e8000c101d04 */
[----:B------:R0:W-:Y:S04]  /*3660*/  STG.E.128 desc[UR4][R28.64], R20 ;  /* 0x000000141c007986 */ /* 0x0001e8000c101d04 */
[----:B------:R0:W-:Y:S04]  /*3670*/  STG.E.128 desc[UR4][R30.64], R24 ;  /* 0x000000181e007986 */ /* 0x0001e8000c101d04 */
[----:B------:R-:W-:Y:S05]  /*3680*/  @!P3 BRA `(.L_x_463) ;  /* 0xffffffd00030b947 */ /* 0x000fea000383ffff */
[----:B------:R-:W-:Y:S05]  /*3690*/  EXIT ;  /* 0x000000000000794d */ /* 0x000fea0003800000 */
.L_x_462:
[----:B------:R-:W-:Y:S01]  /*36a0*/  HFMA2.MMA R28, -RZ, RZ, 0, 1.847743988037109375e-06 ;  /* 0x0000001fff1c7435 */ /* 0x000fe200000001ff */
[----:B------:R-:W-:Y:S01]  /*36b0*/  IMAD.MOV.U32 R24, RZ, RZ, R0 ;  /* 0x000000ffff187224 */ /* 0x000fe200078e0000 */
[----:B------:R-:W-:Y:S02]  /*36c0*/  MOV R26, 0x1 ;  /* 0x00000001001a7802 */ /* 0x000fe40000000f00 */
[----:B------:R-:W-:-:S07]  /*36d0*/  MOV R22, 0xffffffff ;  /* 0xffffffff00167802 */ /* 0x000fce0000000f00 */
[----:B-----5:R-:W-:Y:S05]  /*36e0*/  WARPSYNC.COLLECTIVE R22, `(.L_x_464) ;  /* 0x0000000016087348 */ /* 0x020fea0003c00000 */
[----:B------:R0:W1:Y:S02]  /*36f0*/  SHFL.BFLY P4, R117, R24, R26, R28 ;  /* 0x0c00001a18757389 */ /* 0x000064000008001c */
[----:B01---5:R-:W-:Y:S01]  /*3700*/  ENDCOLLECTIVE ;  /* 0x000000000000791b */ /* 0x023fe20003800000 */
.L_x_464:
[----:B------:R-:W-:Y:S01]  /*3710*/  HFMA2.MMA R26, -RZ, RZ, 0, 1.1920928955078125e-07 ;  /* 0x00000002ff1a7435 */ /* 0x000fe200000001ff */
[----:B------:R-:W-:-:S05]  /*3720*/  MOV R3, R117 ;  /* 0x0000007500037202 */ /* 0x000fca0000000f00 */
[----:B------:R-:W-:-:S04]  /*3730*/  FADD.FTZ R3, R0, R3 ;  /* 0x0000000300037221 */ /* 0x000fc80000010000 */
[----:B------:R-:W-:-:S07]  /*3740*/  IMAD.MOV.U32 R24, RZ, RZ, R3 ;  /* 0x000000ffff187224 */ /* 0x000fce00078e0003 */
[----:B------:R-:W-:Y:S05]  /*3750*/  WARPSYNC.COLLECTIVE R22, `(.L_x_465) ;  /* 0x0000000016087348 */ /* 0x000fea0003c00000 */
[----:B------:R0:W1:Y:S02]  /*3760*/  SHFL.BFLY P4, R117, R24, R26, R28 ;  /* 0x0c00001a18757389 */ /* 0x000064000008001c */
[----:B01----:R-:W-:Y:S01]  /*3770*/  ENDCOLLECTIVE ;  /* 0x000000000000791b */ /* 0x003fe20003800000 */
.L_x_465:
[----:B------:R-:W-:Y:S01]  /*3780*/  HFMA2.MMA R26, -RZ, RZ, 0, 2.384185791015625e-07 ;  /* 0x00000004ff1a7435 */ /* 0x000fe200000001ff */
[----:B------:R-:W-:-:S05]  /*3790*/  MOV R2, R117 ;  /* 0x0000007500027202 */ /* 0x000fca0000000f00 */
[----:B------:R-:W-:-:S05]  /*37a0*/  FADD.FTZ R18, R3, R2 ;  /* 0x0000000203127221 */ /* 0x000fca0000010000 */
[----:B------:R-:W-:-:S07]  /*37b0*/  MOV R24, R18 ;  /* 0x0000001200187202 */ /* 0x000fce0000000f00 */
[----:B------:R-:W-:Y:S05]  /*37c0*/  WARPSYNC.COLLECTIVE R22, `(.L_x_466) ;  /* 0x0000000016087348 */ /* 0x000fea0003c00000 */
[----:B------:R0:W1:Y:S02]  /*37d0*/  SHFL.BFLY P4, R117, R24, R26, R28 ;  /* 0x0c00001a18757389 */ /* 0x000064000008001c */
[----:B01----:R-:W-:Y:S01]  /*37e0*/  ENDCOLLECTIVE ;  /* 0x000000000000791b */ /* 0x003fe20003800000 */
.L_x_466:
[----:B------:R-:W-:Y:S01]  /*37f0*/  HFMA2.MMA R26, -RZ, RZ, 0, 4.76837158203125e-07 ;  /* 0x00000008ff1a7435 */ /* 0x000fe200000001ff */
[----:B------:R-:W-:-:S04]  /*3800*/  IMAD.MOV.U32 R31, RZ, RZ, R117 ;  /* 0x000000ffff1f7224 */ /* 0x000fc800078e0075 */
[----:B------:R-:W-:-:S05]  /*3810*/  FADD.FTZ R31, R18, R31 ;  /* 0x0000001f121f7221 */ /* 0x000fca0000010000 */
[----:B------:R-:W-:-:S07]  /*3820*/  MOV R24, R31 ;  /* 0x0000001f00187202 */ /* 0x000fce0000000f00 */
[----:B------:R-:W-:Y:S05]  /*3830*/  WARPSYNC.COLLECTIVE R22, `(.L_x_467) ;  /* 0x0000000016087348 */ /* 0x000fea0003c00000 */
[----:B------:R0:W1:Y:S02]  /*3840*/  SHFL.BFLY P4, R117, R24, R26, R28 ;  /* 0x0c00001a18757389 */ /* 0x000064000008001c */
[----:B01----:R-:W-:Y:S01]  /*3850*/  ENDCOLLECTIVE ;  /* 0x000000000000791b */ /* 0x003fe20003800000 */
.L_x_467:
[----:B------:R-:W-:Y:S01]  /*3860*/  IMAD.MOV.U32 R26, RZ, RZ, 0x10 ;  /* 0x00000010ff1a7424 */ /* 0x000fe200078e00ff */
[----:B------:R-:W-:-:S05]  /*3870*/  MOV R2, R117 ;  /* 0x0000007500027202 */ /* 0x000fca0000000f00 */
[----:B------:R-:W-:-:S05]  /*3880*/  FADD.FTZ R20, R31, R2 ;  /* 0x000000021f147221 */ /* 0x000fca0000010000 */
[----:B------:R-:W-:-:S07]  /*3890*/  MOV R24, R20 ;  /* 0x0000001400187202 */ /* 0x000fce0000000f00 */
[----:B------:R-:W-:Y:S05]  /*38a0*/  WARPSYNC.COLLECTIVE R22, `(.L_x_468) ;  /* 0x0000000016087348 */ /* 0x000fea0003c00000 */
[----:B------:R0:W1:Y:S02]  /*38b0*/  SHFL.BFLY P4, R117, R24, R26, R28 ;  /* 0x0c00001a18757389 */ /* 0x000064000008001c */
[----:B01----:R-:W-:Y:S01]  /*38c0*/  ENDCOLLECTIVE ;  /* 0x000000000000791b */ /* 0x003fe20003800000 */
.L_x_468:
[----:B------:R-:W-:Y:S01]  /*38d0*/  HFMA2.MMA R26, -RZ, RZ, 0, 5.9604644775390625e-08 ;  /* 0x00000001ff1a7435 */ /* 0x000fe200000001ff */
        /* <DEDUP_REMOVED lines=49> */
[----:B------:R-:W-:-:S05]  /*3bf0*/  FFMA.FTZ R0, R3, R3, R0 ;  /* 0x0000000303007223 */ /* 0x000fca0000010000 */
[----:B------:R-:W-:-:S07]  /*3c00*/  MOV R24, R0 ;  /* 0x0000000000187202 */ /* 0x000fce0000000f00 */
[----:B------:R-:W-:Y:S05]  /*3c10*/  WARPSYNC.COLLECTIVE R22, `(.L_x_469) ;  /* 0x0000000016087348 */ /* 0x000fea0003c00000 */
[----:B------:R0:W1:Y:S02]  /*3c20*/  SHFL.BFLY P4, R117, R24, R26, R28 ;  /* 0x0c00001a18757389 */ /* 0x000064000008001c */
[----:B01----:R-:W-:Y:S01]  /*3c30*/  ENDCOLLECTIVE ;  /* 0x000000000000791b */ /* 0x003fe20003800000 */
.L_x_469:
[----:B------:R-:W-:Y:S01]  /*3c40*/  IMAD.MOV.U32 R26, RZ, RZ, 0x2 ;  /* 0x00000002ff1a7424 */ /* 0x000fe200078e00ff */
[----:B------:R-:W-:-:S05]  /*3c50*/  MOV R3, R117 ;  /* 0x0000007500037202 */ /* 0x000fca0000000f00 */
[----:B------:R-:W-:-:S05]  /*3c60*/  FADD.FTZ R3, R0, R3 ;  /* 0x0000000300037221 */ /* 0x000fca0000010000 */
[----:B------:R-:W-:-:S07]  /*3c70*/  MOV R24, R3 ;  /* 0x0000000300187202 */ /* 0x000fce0000000f00 */
[----:B------:R-:W-:Y:S05]  /*3c80*/  WARPSYNC.COLLECTIVE R22, `(.L_x_470) ;  /* 0x0000000016087348 */ /* 0x000fea0003c00000 */
[----:B------:R0:W1:Y:S02]  /*3c90*/  SHFL.BFLY P4, R117, R24, R26, R28 ;  /* 0x0c00001a18757389 */ /* 0x000064000008001c */
[----:B01----:R-:W-:Y:S01]  /*3ca0*/  ENDCOLLECTIVE ;  /* 0x000000000000791b */ /* 0x003fe20003800000 */
.L_x_470:
[----:B------:R-:W-:Y:S01]  /*3cb0*/  HFMA2.MMA R26, -RZ, RZ, 0, 2.384185791015625e-07 ;  /* 0x00000004ff1a7435 */ /* 0x000fe200000001ff */
[----:B------:R-:W-:-:S05]  /*3cc0*/  MOV R18, R117 ;  /* 0x0000007500127202 */ /* 0x000fca0000000f00 */
[----:B------:R-:W-:-:S05]  /*3cd0*/  FADD.FTZ R18, R3, R18 ;  /* 0x0000001203127221 */ /* 0x000fca0000010000 */
[----:B------:R-:W-:-:S07]  /*3ce0*/  MOV R24, R18 ;  /* 0x0000001200187202 */ /* 0x000fce0000000f00 */
[----:B------:R-:W-:Y:S05]  /*3cf0*/  WARPSYNC.COLLECTIVE R22, `(.L_x_471) ;  /* 0x0000000016087348 */ /* 0x000fea0003c00000 */
[----:B------:R0:W1:Y:S02]  /*3d00*/  SHFL.BFLY P4, R117, R24, R26, R28 ;  /* 0x0c00001a18757389 */ /* 0x000064000008001c */
[----:B01----:R-:W-:Y:S01]  /*3d10*/  ENDCOLLECTIVE ;  /* 0x000000000000791b */ /* 0x003fe20003800000 */
.L_x_471:
[----:B------:R-:W-:Y:S01]  /*3d20*/  HFMA2.MMA R26, -RZ, RZ, 0, 4.76837158203125e-07 ;  /* 0x00000008ff1a7435 */ /* 0x000fe200000001ff */
[----:B------:R-:W-:-:S05]  /*3d30*/  MOV R31, R117 ;  /* 0x00000075001f7202 */ /* 0x000fca0000000f00 */
[----:B------:R-:W-:-:S04]  /*3d40*/  FADD.FTZ R31, R18, R31 ;  /* 0x0000001f121f7221 */ /* 0x000fc80000010000 */
[----:B------:R-:W-:-:S07]  /*3d50*/  IMAD.MOV.U32 R24, RZ, RZ, R31 ;  /* 0x000000ffff187224 */ /* 0x000fce00078e001f */
[----:B------:R-:W-:Y:S05]  /*3d60*/  WARPSYNC.COLLECTIVE R22, `(.L_x_472) ;  /* 0x0000000016087348 */ /* 0x000fea0003c00000 */
[----:B------:R0:W1:Y:S02]  /*3d70*/  SHFL.BFLY P4, R117, R24, R26, R28 ;  /* 0x0c00001a18757389 */ /* 0x000064000008001c */
[----:B01----:R-:W-:Y:S01]  /*3d80*/  ENDCOLLECTIVE ;  /* 0x000000000000791b */ /* 0x003fe20003800000 */
.L_x_472:
[----:B------:R-:W-:Y:S01]  /*3d90*/  HFMA2.MMA R26, -RZ, RZ, 0, 9.5367431640625e-07 ;  /* 0x00000010ff1a7435 */ /* 0x000fe200000001ff */
[----:B------:R-:W-:-:S05]  /*3da0*/  MOV R20, R117 ;  /* 0x0000007500147202 */ /* 0x000fca0000000f00 */
[----:B------:R-:W-:-:S05]  /*3db0*/  FADD.FTZ R20, R31, R20 ;  /* 0x000000141f147221 */ /* 0x000fca0000010000 */
[----:B------:R-:W-:-:S07]  /*3dc0*/  MOV R24, R20 ;  /* 0x0000001400187202 */ /* 0x000fce0000000f00 */
[----:B------:R-:W-:Y:S05]  /*3dd0*/  WARPSYNC.COLLECTIVE R22, `(.L_x_473) ;  /* 0x0000000016087348 */ /* 0x000fea0003c00000 */
[----:B------:R0:W1:Y:S02]  /*3de0*/  SHFL.BFLY P4, R117, R24, R26, R28 ;  /* 0x0c00001a18757389 */ /* 0x000064000008001c */
[----:B01----:R-:W-:Y:S01]  /*3df0*/  ENDCOLLECTIVE ;  /* 0x000000000000791b */ /* 0x003fe20003800000 */
.L_x_473:
[----:B------:R-:W-:Y:S05]  /*3e00*/  BRA `(.L_x_474) ;  /* 0xffffffec004c7947 */ /* 0x000fea000383ffff */
.L_x_475:
        /* <DEDUP_REMOVED lines=15> */
.L_x_20543:


//--------------------- .text._ZN10layer_norm31ln_parallel_residual_fwd_kernelINS_13Kernel_traitsI13__nv_bfloat16S2_S2_S2_fjLj6144ELj1ELj1ELj8ELj16ENS_18Kernel_traits_baseILj6144ES2_S2_S2_S2_fjLj256EEEEELb1ELb0ELb0EEEvNS_9FwdParamsE --------------------------
	.section	.text._ZN10layer_norm31ln_parallel_residual_fwd_kernelINS_13Kernel_traitsI13__nv_bfloat16S2_S2_S2_fjLj6144ELj1ELj1ELj8ELj16ENS_18Kernel_traits_baseILj6144ES2_S2_S2_S2_fjLj256EEEEELb1ELb0ELb0EEEvNS_9FwdParamsE,"ax",@progbits
	.align	128
        .global         _ZN10layer_norm31ln_parallel_residual_fwd_kernelINS_13Kernel_traitsI13__nv_bfloat16S2_S2_S2_fjLj6144ELj1ELj1ELj8ELj16ENS_18Kernel_traits_baseILj6144ES2_S2_S2_S2_fjLj256EEEEELb1ELb0ELb0EEEvNS_9FwdParamsE
        .type           _ZN10layer_norm31ln_parallel_residual_fwd_kernelINS_13Kernel_traitsI13__nv_bfloat16S2_S2_S2_fjLj6144ELj1ELj1ELj8ELj16ENS_18Kernel_traits_baseILj6144ES2_S2_S2_S2_fjLj256EEEEELb1ELb0ELb0EEEvNS_9FwdParamsE,@function
        .size           _ZN10layer_norm31ln_parallel_residual_fwd_kernelINS_13Kernel_traitsI13__nv_bfloat16S2_S2_S2_fjLj6144ELj1ELj1ELj8ELj16ENS_18Kernel_traits_baseILj6144ES2_S2_S2_S2_fjLj256EEEEELb1ELb0ELb0EEEvNS_9FwdParamsE,(.L_x_20544 - _ZN10layer_norm31ln_parallel_residual_fwd_kernelINS_13Kernel_traitsI13__nv_bfloat16S2_S2_S2_fjLj6144ELj1ELj1ELj8ELj16ENS_18Kernel_traits_baseILj6144ES2_S2_S2_S2_fjLj256EEEEELb1ELb0ELb0EEEvNS_9FwdParamsE)
        .other          _ZN10layer_norm31ln_parallel_residual_fwd_kernelINS_13Kernel_traitsI13__nv_bfloat16S2_S2_S2_fjLj6144ELj1ELj1ELj8ELj16ENS_18Kernel_traits_baseILj6144ES2_S2_S2_S2_fjLj256EEEEELb1ELb0ELb0EEEvNS_9FwdParamsE,@"STO_CUDA_ENTRY STV_DEFAULT"
_ZN10layer_norm31ln_parallel_residual_fwd_kernelINS_13Kernel_traitsI13__nv_bfloat16S2_S2_S2_fjLj6144ELj1ELj1ELj8ELj16ENS_18Kernel_traits_baseILj6144ES2_S2_S2_S2_fjLj256EEEEELb1ELb0ELb0EEEvNS_9FwdParamsE:
.text._ZN10layer_norm31ln_parallel_residual_fwd_kernelINS_13Kernel_traitsI13__nv_bfloat16S2_S2_S2_fjLj6144ELj1ELj1ELj8ELj16ENS_18Kernel_traits_baseILj6144ES2_S2_S2_S2_fjLj256EEEEELb1ELb0ELb0EEEvNS_9FwdParamsE:
[----:B------:R-:W-:Y:S08]  /*0000*/  LDC R1, c[0x0][0x28] ;  /* 0x00000a00ff017b82 */ /* 0x000ff00000000800 */
[----:B------:R-:W0:Y:S01]  /*0010*/  LDC R152, c[0x0][0x2e8] ;  /* 0x0000ba00ff987b82 */ /* 0x000e220000000800 */
[----:B------:R-:W-:Y:S02]  /*0020*/  ULDC.U8 UR4, c[0x0][0x2f4] ;  /* 0x0000bd0000047ab9 */ /* 0x000fe40000000000 */
[----:B------:R-:W-:Y:S01]  /*0030*/  ISETP.NE.AND P0, PT, RZ, UR4, PT ;  /* 0x00000004ff007c0c */ /* 0x000fe2000bf05270 */
[----:B------:R-:W-:-:S04]  /*0040*/  ULDC.64 UR4, c[0x0][0x208] ;  /* 0x0000820000047ab9 */ /* 0x000fc80000000a00 */
[----:B------:R-:W1:Y:S01]  /*0050*/  LDC R153, c[0x0][0x2ec] ;  /* 0x0000bb00ff997b82 */ /* 0x000e620000000800 */
[----:B------:R-:W-:Y:S01]  /*0060*/  ULDC.64 UR6, c[0x0][0x2e0] ;  /* 0x0000b80000067ab9 */ /* 0x000fe20000000a00 */
[----:B------:R-:W2:Y:S06]  /*0070*/  S2R R56, SR_TID.X ;  /* 0x0000000000387919 */ /* 0x000eac0000002100 */
[----:B------:R-:W3:Y:S01]  /*0080*/  @P0 LDC R5, c[0x0][0x2f0] ;  /* 0x0000bc00ff050b82 */ /* 0x000ee20000000800 */
[----:B0-----:R-:W-:-:S07]  /*0090*/  @P0 IMAD.MOV.U32 R2, RZ, RZ, R152 ;  /* 0x000000ffff020224 */ /* 0x001fce00078e0098 */
[----:B------:R-:W0:Y:S01]  /*00a0*/  LDC R55, c[0x0][RZ] ;  /* 0x00000000ff377b82 */ /* 0x000e220000000800 */
[----:B-1----:R-:W-:-:S07]  /*00b0*/  @P0 IMAD.MOV.U32 R3, RZ, RZ, R153 ;  /* 0x000000ffff030224 */ /* 0x002fce00078e0099 */
[----:B------:R-:W1:Y:S01]  /*00c0*/  LDC R10, c[0x0][0x218] ;  /* 0x00008600ff0a7b82 */ /* 0x000e620000000800 */
[----:B------:R-:W3:Y:S01]  /*00d0*/  @P0 LDG.E.64 R2, desc[UR4][R2.64] ;  /* 0x0000000402020981 */ /* 0x000ee2000c1e1b00 */
[----:B------:R-:W-:Y:S01]  /*00e0*/  IMAD.U32 R106, RZ, RZ, UR6 ;  /* 0x00000006ff6a7e24 */ /* 0x000fe2000f8e00ff */
[----:B------:R-:W-:-:S06]  /*00f0*/  MOV R107, UR7 ;  /* 0x00000007006b7c02 */ /* 0x000fcc0008000f00 */
[----:B------:R-:W4:Y:S01]  /*0100*/  @P0 LDG.E.64 R106, desc[UR4][R106.64] ;  /* 0x000000046a6a0981 */ /* 0x000f22000c1e1b00 */
[----:B------:R-:W0:Y:S01]  /*0110*/  S2UR UR6, SR_CTAID.X ;  /* 0x00000000000679c3 */ /* 0x000e220000002500 */
[----:B--2---:R-:W-:Y:S01]  /*0120*/  LOP3.LUT R45, R56, 0xff, RZ, 0xc0, !PT ;  /* 0x000000ff382d7812 */ /* 0x004fe200078ec0ff */
[----:B------:R-:W-:Y:S01]  /*0130*/  BSSY B0, `(.L_x_476) ;  /* 0x0000062000007945 */ /* 0x000fe20003800000 */
[----:B------:R-:W-:-:S03]  /*0140*/  LOP3.LUT R0, R0, 0xffffffdf, RZ, 0xc0, !PT ;  /* 0xffffffdf00007812 */ /* 0x000fc600078ec0ff */
[----:B------:R-:W-:Y:S02]  /*0150*/  IMAD.MOV.U32 R33, RZ, RZ, R45 ;  /* 0x000000ffff217224 */ /* 0x000fe400078e002d */
[----:B0-----:R-:W-:Y:S01]  /*0160*/  IMAD R55, R55, UR6, R56 ;  /* 0x0000000637377c24 */ /* 0x001fe2000f8e0238 */
[----:B------:R-:W-:Y:S02]  /*0170*/  LEA.HI R37, R56, UR6, RZ, 0x18 ;  /* 0x0000000638257c11 */ /* 0x000fe4000f8fc0ff */
[----:B---3--:R-:W-:Y:S01]  /*0180*/  @P0 IADD3 R152, P1, R2, R5, RZ ;  /* 0x0000000502980210 */ /* 0x008fe20007f3e0ff */
[----:B------:R-:W-:-:S04]  /*0190*/  IMAD.WIDE.U32 R4, R55, -0x326172a9, RZ ;  /* 0xcd9e8d5737047825 */ /* 0x000fc800078e00ff */
[----:B------:R-:W-:Y:S02]  /*01a0*/  @P0 IMAD.X R153, RZ, RZ, R3, P1 ;  /* 0x000000ffff990224 */ /* 0x000fe400008e0603 */
[C---:B----4-:R-:W-:Y:S01]  /*01b0*/  VIADD R52, R107.reuse, 0xbb67ae85 ;  /* 0xbb67ae856b347836 */ /* 0x050fe20000000000 */
[C---:B------:R-:W-:Y:S01]  /*01c0*/  IADD3 R50, R106.reuse, 0x3c6ef372, RZ ;  /* 0x3c6ef3726a327810 */ /* 0x040fe20007ffe0ff */
[----:B------:R-:W-:Y:S01]  /*01d0*/  VIADD R51, R106, 0x9e3779b9 ;  /* 0x9e3779b96a337836 */ /* 0x000fe20000000000 */
[--C-:B------:R-:W-:Y:S01]  /*01e0*/  SHF.R.U32.HI R54, RZ, 0x2, R153.reuse ;  /* 0x00000002ff367819 */ /* 0x100fe20000011699 */
[C---:B------:R-:W-:Y:S01]  /*01f0*/  VIADD R49, R107.reuse, 0x76cf5d0a ;  /* 0x76cf5d0a6b317836 */ /* 0x040fe20000000000 */
[----:B------:R-:W-:Y:S01]  /*0200*/  SHF.R.U64 R53, R152, 0x2, R153 ;  /* 0x0000000298357819 */ /* 0x000fe20000001299 */
[----:B------:R-:W-:Y:S01]  /*0210*/  VIADD R48, R107, 0x32370b8f ;  /* 0x32370b8f6b307836 */ /* 0x000fe20000000000 */
[----:B------:R-:W-:Y:S01]  /*0220*/  LOP3.LUT R6, R5, R54, R106, 0x96, !PT ;  /* 0x0000003605067212 */ /* 0x000fe200078e966a */
[C---:B------:R-:W-:Y:S01]  /*0230*/  VIADD R47, R106.reuse, 0xdaa66d2b ;  /* 0xdaa66d2b6a2f7836 */ /* 0x040fe20000000000 */
[C---:B------:R-:W-:Y:S01]  /*0240*/  IADD3 R46, R106.reuse, 0x78dde6e4, RZ ;  /* 0x78dde6e46a2e7810 */ /* 0x040fe20007ffe0ff */
[----:B------:R-:W-:Y:S01]  /*0250*/  IMAD.WIDE.U32 R2, R53, -0x2daee0ad, RZ ;  /* 0xd2511f5335027825 */ /* 0x000fe200078e00ff */
[----:B------:R-:W-:-:S03]  /*0260*/  IADD3 R42, R106, 0x1715609d, RZ ;  /* 0x1715609d6a2a7810 */ /* 0x000fc60007ffe0ff */
[----:B------:R-:W-:Y:S01]  /*0270*/  IMAD.WIDE.U32 R6, R6, -0x2daee0ad, RZ ;  /* 0xd2511f5306067825 */ /* 0x000fe200078e00ff */
[----:B------:R-:W-:-:S03]  /*0280*/  LOP3.LUT R3, R3, R107, RZ, 0x3c, !PT ;  /* 0x0000006b03037212 */ /* 0x000fc600078e3cff */
[----:B------:R-:W-:Y:S01]  /*0290*/  VIADD R44, R107, 0xed9eba14 ;  /* 0xed9eba146b2c7836 */ /* 0x000fe20000000000 */
[----:B------:R-:W-:Y:S01]  /*02a0*/  LOP3.LUT R8, R7, R2, R52, 0x96, !PT ;  /* 0x0000000207087212 */ /* 0x000fe200078e9634 */
[----:B------:R-:W-:-:S04]  /*02b0*/  IMAD.WIDE.U32 R2, R3, -0x326172a9, RZ ;  /* 0xcd9e8d5703027825 */ /* 0x000fc800078e00ff */
[----:B------:R-:W-:Y:S01]  /*02c0*/  IMAD.WIDE.U32 R8, R8, -0x326172a9, RZ ;  /* 0xcd9e8d5708087825 */ /* 0x000fe200078e00ff */
[----:B------:R-:W-:-:S03]  /*02d0*/  LOP3.LUT R3, R3, R51, R4, 0x96, !PT ;  /* 0x0000003303037212 */ /* 0x000fc600078e9604 */
        /* <DEDUP_REMOVED lines=12> */
[----:B------:R-:W-:Y:S01]  /*03a0*/  IMAD.WIDE.U32 R2, R3, -0x2daee0ad, RZ ;  /* 0xd2511f5303027825 */ /* 0x000fe200078e00ff */
[----:B-1----:R-:W-:-:S03]  /*03b0*/  SHF.R.S32.HI R7, RZ, 0x1f, R10 ;  /* 0x0000001fff077819 */ /* 0x002fc6000001140a */
[----:B------:R-:W-:Y:S01]  /*03c0*/  VIADD R38, R107, 0x1fd5c5a3 ;  /* 0x1fd5c5a36b267836 */ /* 0x000fe20000000000 */
[----:B------:R-:W-:Y:S02]  /*03d0*/  LEA.HI R87, R7, R10, RZ, 0x3 ;  /* 0x0000000a07577211 */ /* 0x000fe400078f18ff */
[----:B------:R-:W-:Y:S02]  /*03e0*/  LOP3.LUT R10, R33, 0xff, RZ, 0x3c, !PT ;  /* 0x000000ff210a7812 */ /* 0x000fe400078e3cff */
[----:B------:R-:W-:Y:S01]  /*03f0*/  LOP3.LUT R8, R3, R4, R44, 0x96, !PT ;  /* 0x0000000403087212 */ /* 0x000fe200078e962c */
[----:B------:R-:W-:Y:S01]  /*0400*/  IMAD.WIDE.U32 R4, R5, -0x2daee0ad, RZ ;  /* 0xd2511f5305047825 */ /* 0x000fe200078e00ff */
[----:B------:R-:W-:-:S03]  /*0410*/  LEA.HI.SX32 R41, R87, R10, 0x1d ;  /* 0x0000000a57297211 */ /* 0x000fc600078feaff */
[----:B------:R-:W-:Y:S01]  /*0420*/  IMAD.WIDE.U32 R8, R8, -0x326172a9, RZ ;  /* 0xcd9e8d5708087825 */ /* 0x000fe200078e00ff */
[C---:B------:R-:W-:Y:S02]  /*0430*/  LOP3.LUT P2, RZ, R41.reuse, 0xffffff00, RZ, 0xc0, !PT ;  /* 0xffffff0029ff7812 */ /* 0x040fe4000784c0ff */
[----:B------:R-:W-:Y:S02]  /*0440*/  ISETP.GE.U32.AND P5, PT, R41, 0x200, PT ;  /* 0x000002002900780c */ /* 0x000fe40003fa6070 */
[----:B------:R-:W-:Y:S02]  /*0450*/  LOP3.LUT R12, R5, R2, R43, 0x96, !PT ;  /* 0x00000002050c7212 */ /* 0x000fe400078e962b */
[----:B------:R-:W-:Y:S02]  /*0460*/  ISETP.GE.U32.AND P4, PT, R41, 0x300, PT ;  /* 0x000003002900780c */ /* 0x000fe40003f86070 */
[----:B------:R-:W-:Y:S01]  /*0470*/  LOP3.LUT R2, R9, R6, R42, 0x96, !PT ;  /* 0x0000000609027212 */ /* 0x000fe200078e962a */
[----:B------:R-:W-:-:S04]  /*0480*/  IMAD.WIDE.U32 R12, R12, -0x326172a9, RZ ;  /* 0xcd9e8d570c0c7825 */ /* 0x000fc800078e00ff */
[----:B------:R-:W-:Y:S01]  /*0490*/  @P2 LOP3.LUT R0, R0, 0x20, RZ, 0xfc, !PT ;  /* 0x0000002000002812 */ /* 0x000fe200078efcff */
[----:B------:R-:W-:Y:S01]  /*04a0*/  IMAD.WIDE.U32 R2, R2, -0x2daee0ad, RZ ;  /* 0xd2511f5302027825 */ /* 0x000fe200078e00ff */
[----:B------:R-:W-:Y:S02]  /*04b0*/  LOP3.LUT R94, R13, R8, R39, 0x96, !PT ;  /* 0x000000080d5e7212 */ /* 0x000fe400078e9627 */
[----:B------:R-:W-:Y:S02]  /*04c0*/  LOP3.LUT R0, R0, 0xffffff7f, RZ, 0xc0, !PT ;  /* 0xffffff7f00007812 */ /* 0x000fe400078ec0ff */
[----:B------:R-:W-:Y:S01]  /*04d0*/  LOP3.LUT R96, R3, R4, R40, 0x96, !PT ;  /* 0x0000000403607212 */ /* 0x000fe200078e9628 */
[----:B------:R-:W-:Y:S01]  /*04e0*/  IMAD.WIDE.U32 R94, R94, -0x2daee0ad, RZ ;  /* 0xd2511f535e5e7825 */ /* 0x000fe200078e00ff */
[----:B------:R-:W-:-:S04]  /*04f0*/  @P5 LOP3.LUT R0, R0, 0x80, RZ, 0xfc, !PT ;  /* 0x0000008000005812 */ /* 0x000fc800078efcff */
[----:B------:R-:W-:-:S04]  /*0500*/  LOP3.LUT R0, R0, 0xffffffbf, RZ, 0xc0, !PT ;  /* 0xffffffbf00007812 */ /* 0x000fc800078ec0ff */
[----:B------:R-:W-:Y:S01]  /*0510*/  @P4 LOP3.LUT R0, R0, 0x40, RZ, 0xfc, !PT ;  /* 0x0000004000004812 */ /* 0x000fe200078efcff */
[----:B------:R-:W-:Y:S06]  /*0520*/  @!P2 BRA `(.L_x_477) ;  /* 0x000000000088a947 */ /* 0x000fec0003800000 */
[----:B------:R-:W-:Y:S01]  /*0530*/  ULDC.64 UR6, c[0x0][0x2c8] ;  /* 0x0000b20000067ab9 */ /* 0x000fe20000000a00 */
[----:B------:R-:W0:Y:S01]  /*0540*/  LDC.64 R28, c[0x0][0x260] ;  /* 0x00009800ff1c7b82 */ /* 0x000e220000000a00 */
[----:B------:R-:W-:Y:S01]  /*0550*/  ISETP.NE.U32.AND P0, PT, RZ, UR6, PT ;  /* 0x00000006ff007c0c */ /* 0x000fe2000bf05070 */
[----:B------:R-:W-:Y:S01]  /*0560*/  ULDC.64 UR10, c[0x0][0x2d0] ;  /* 0x0000b400000a7ab9 */ /* 0x000fe20000000a00 */
[C---:B------:R-:W-:Y:S01]  /*0570*/  SHF.L.U32 R4, R33.reuse, 0x4, RZ ;  /* 0x0000000421047819 */ /* 0x040fe200000006ff */
[----:B------:R-:W-:Y:S01]  /*0580*/  ULDC.64 UR8, c[0x0][0x268] ;  /* 0x00009a0000087ab9 */ /* 0x000fe20000000a00 */
[----:B------:R-:W-:Y:S02]  /*0590*/  ISETP.NE.AND.EX P0, PT, RZ, UR7, PT, P0 ;  /* 0x00000007ff007c0c */ /* 0x000fe4000bf05300 */
[----:B------:R-:W-:Y:S02]  /*05a0*/  ISETP.NE.U32.AND P1, PT, RZ, UR10, PT ;  /* 0x0000000aff007c0c */ /* 0x000fe4000bf25070 */
[----:B------:R-:W-:-:S02]  /*05b0*/  SHF.L.U64.HI R5, R33, 0x4, RZ ;  /* 0x0000000421057819 */ /* 0x000fc400000102ff */
[----:B------:R-:W-:Y:S02]  /*05c0*/  ISETP.NE.AND.EX P1, PT, RZ, UR11, PT, P1 ;  /* 0x0000000bff007c0c */ /* 0x000fe4000bf25310 */
[----:B------:R-:W-:-:S04]  /*05d0*/  IADD3 R24, P3, R4, UR8, RZ ;  /* 0x0000000804187c10 */ /* 0x000fc8000ff7e0ff */
[----:B------:R-:W-:Y:S02]  /*05e0*/  IADD3.X R25, R5, UR9, RZ, P3, !PT ;  /* 0x0000000905197c10 */ /* 0x000fe40009ffe4ff */
[----:B------:R-:W-:-:S04]  /*05f0*/  @P0 LEA R8, P2, R33, UR6, 0x4 ;  /* 0x0000000621080c11 */ /* 0x000fc8000f8420ff */
[C---:B------:R-:W-:Y:S01]  /*0600*/  @P0 LEA.HI.X R9, R33.reuse, UR7, RZ, 0x4, P2 ;  /* 0x0000000721090c11 */ /* 0x040fe200090f24ff */
[----:B0-----:R-:W-:Y:S01]  /*0610*/  IMAD.WIDE.U32 R28, R33, 0x10, R28 ;  /* 0x00000010211c7825 */ /* 0x001fe200078e001c */
[----:B------:R-:W-:Y:S01]  /*0620*/  @P1 IADD3 R4, P2, R4, UR10, RZ ;  /* 0x0000000a04041c10 */ /* 0x000fe2000ff5e0ff */
[----:B------:R-:W2:Y:S03]  /*0630*/  LDG.E.128 R24, desc[UR4][R24.64] ;  /* 0x0000000418187981 */ /* 0x000ea6000c1e1d00 */
[----:B------:R-:W-:Y:S01]  /*0640*/  @P1 IADD3.X R5, R5, UR11, RZ, P2, !PT ;  /* 0x0000000b05051c10 */ /* 0x000fe200097fe4ff */
[----:B------:R-:W3:Y:S04]  /*0650*/  LDG.E.128 R28, desc[UR4][R28.64] ;  /* 0x000000041c1c7981 */ /* 0x000ee8000c1e1d00 */
[----:B------:R-:W5:Y:S04]  /*0660*/  @P0 LDG.E.128 R8, desc[UR4][R8.64] ;  /* 0x0000000408080981 */ /* 0x000f68000c1e1d00 */
[----:B------:R-:W5:Y:S01]  /*0670*/  @P1 LDG.E.128 R4, desc[UR4][R4.64] ;  /* 0x0000000404041981 */ /* 0x000f62000c1e1d00 */
[----:B------:R-:W-:-:S02]  /*0680*/  LOP3.LUT R33, R33, 0x100, RZ, 0xfc, !PT ;  /* 0x0000010021217812 */ /* 0x000fc400078efcff */
[----:B--2---:R-:W-:Y:S02]  /*0690*/  PRMT R153, R24, 0x7632, R153 ;  /* 0x0000763218997816 */ /* 0x004fe40000000099 */
[----:B------:R-:W-:Y:S02]  /*06a0*/  PRMT R151, R25, 0x7632, R151 ;  /* 0x0000763219977816 */ /* 0x000fe40000000097 */
[----:B---3--:R-:W-:Y:S02]  /*06b0*/  PRMT R150, R28, 0x7632, R150 ;  /* 0x000076321c967816 */ /* 0x008fe40000000096 */
[----:B------:R-:W-:Y:S02]  /*06c0*/  PRMT R148, R29, 0x7632, R148 ;  /* 0x000076321d947816 */ /* 0x000fe40000000094 */
[----:B------:R-:W-:Y:S02]  /*06d0*/  PRMT R146, R30, 0x7632, R146 ;  /* 0x000076321e927816 */ /* 0x000fe40000000092 */
[----:B------:R-:W-:-:S02]  /*06e0*/  @!P0 CS2R R8, SRZ ;  /* 0x0000000000088805 */ /* 0x000fc4000001ff00 */
[----:B------:R-:W-:Y:S02]  /*06f0*/  PRMT R144, R31, 0x7632, R144 ;  /* 0x000076321f907816 */ /* 0x000fe40000000090 */
[----:B------:R-:W-:Y:S02]  /*0700*/  @!P0 CS2R R10, SRZ ;  /* 0x00000000000a8805 */ /* 0x000fe4000001ff00 */
[----:B------:R-:W-:Y:S02]  /*0710*/  PRMT R149, R26, 0x7632, R149 ;  /* 0x000076321a957816 */ /* 0x000fe40000000095 */
[----:B------:R-:W-:Y:S02]  /*0720*/  @!P1 CS2R R4, SRZ ;  /* 0x0000000000049805 */ /* 0x000fe4000001ff00 */
[----:B------:R-:W-:Y:S02]  /*0730*/  PRMT R147, R27, 0x7632, R147 ;  /* 0x000076321b937816 */ /* 0x000fe40000000093 */
[----:B------:R-:W-:-:S07]  /*0740*/  @!P1 CS2R R6, SRZ ;  /* 0x0000000000069805 */ /* 0x000fce000001ff00 */
.L_x_477:
[----:B------:R-:W-:Y:S05]  /*0750*/  BSYNC B0 ;  /* 0x0000000000007941 */ /* 0x000fea0003800000 */
.L_x_476:
[----:B------:R-:W-:Y:S04]  /*0760*/  BSSY B0, `(.L_x_478) ;  /* 0x0000024000007945 */ /* 0x000fe80003800000 */
        /* <DEDUP_REMOVED lines=35> */
.L_x_479:
[----:B------:R-:W-:Y:S05]  /*09a0*/  BSYNC B0 ;  /* 0x0000000000007941 */ /* 0x000fea0003800000 */
.L_x_478:
        /* <DEDUP_REMOVED lines=27> */
.L_x_481:
[----:B------:R-:W-:Y:S05]  /*0b60*/  BSYNC B0 ;  /* 0x0000000000007941 */ /* 0x000fea0003800000 */
.L_x_480:
[----:B------:R-:W-:Y:S01]  /*0b70*/  ULDC UR6, c[0x0][0x214] ;  /* 0x0000850000067ab9 */ /* 0x000fe20000000800 */
[----:B------:R-:W-:Y:S01]  /*0b80*/  LOP3.LUT R154, R95, R2, R38, 0x96, !PT ;  /* 0x000000025f9a7212 */ /* 0x000fe200078e9626 */
[----:B------:R-:W-:Y:S01]  /*0b90*/  IMAD.WIDE.U32 R96, R96, -0x326172a9, RZ ;  /* 0xcd9e8d5760607825 */ /* 0x000fe200078e00ff */
[----:B------:R-:W-:Y:S02]  /*0ba0*/  ISETP.GE.AND P0, PT, R37, UR6, PT ;  /* 0x0000000625007c0c */ /* 0x000fe4000bf06270 */
[----:B------:R-:W-:Y:S01]  /*0bb0*/  IADD3 R36, R106, 0x5384540f, RZ ;  /* 0x5384540f6a247810 */ /* 0x000fe20007ffe0ff */
[----:B------:R-:W-:-:S03]  /*0bc0*/  IMAD.HI.U32 R2, R154, -0x326172a9, RZ ;  /* 0xcd9e8d579a027827 */ /* 0x000fc600078e00ff */
[----:B------:R-:W-:Y:S01]  /*0bd0*/  LOP3.LUT R155, R97, R12, R36, 0x96, !PT ;  /* 0x0000000c619b7212 */ /* 0x000fe200078e9624 */
[----:B------:R-:W-:Y:S02]  /*0be0*/  VIADD R35, R106, 0xf1bbcdc8 ;  /* 0xf1bbcdc86a237836 */ /* 0x000fe40000000000 */
[----:B------:R-:W-:Y:S02]  /*0bf0*/  VIADD R34, R107, 0xdb3d7428 ;  /* 0xdb3d74286b227836 */ /* 0x000fe40000000000 */
[----:B------:R-:W-:Y:S01]  /*0c00*/  IMAD.HI.U32 R3, R155, -0x2daee0ad, RZ ;  /* 0xd2511f539b037827 */ /* 0x000fe200078e00ff */
[----:B------:R-:W-:Y:S01]  /*0c10*/  LOP3.LUT R96, R2, R96, R35, 0x96, !PT ;  /* 0x0000006002607212 */ /* 0x000fe200078e9623 */
[----:B------:R-:W-:Y:S06]  /*0c20*/  @P0 EXIT ;  /* 0x000000000000094d */ /* 0x000fec0003800000 */
[----:B------:R-:W-:Y:S01]  /*0c30*/  SHF.L.U32 R33, R29, 0x10, RZ ;  /* 0x000000101d217819 */ /* 0x000fe200000006ff */
[----:B-----5:R-:W-:Y:S01]  /*0c40*/  IMAD.U32 R15, R10, 0x10000, RZ ;  /* 0x000100000a0f7824 */ /* 0x020fe200078e00ff */
[----:B------:R-:W-:Y:S01]  /*0c50*/  SHF.L.U32 R29, R25, 0x10, RZ ;  /* 0x00000010191d7819 */ /* 0x000fe200000006ff */
[----:B------:R-:W-:Y:S01]  /*0c60*/  ULDC.U8 UR6, c[0x0][0x2a0] ;  /* 0x0000a80000067ab9 */ /* 0x000fe20000000000 */
[C---:B------:R-:W-:Y:S01]  /*0c70*/  PRMT R125, R11.reuse, 0x7632, R125 ;  /* 0x000076320b7d7816 */ /* 0x040fe2000000007d */
[----:B------:R-:W-:Y:S01]  /*0c80*/  IMAD.U32 R32, R28, 0x10000, RZ ;  /* 0x000100001c207824 */ /* 0x000fe200078e00ff */
[----:B------:R-:W-:Y:S01]  /*0c90*/  SHF.L.U32 R14, R11, 0x10, RZ ;  /* 0x000000100b0e7819 */ /* 0x000fe200000006ff */
[----:B------:R-:W-:Y:S01]  /*0ca0*/  IMAD.U32 R58, R65, 0x10000, RZ ;  /* 0x00010000413a7824 */ /* 0x000fe200078e00ff */
[----:B------:R-:W-:Y:S01]  /*0cb0*/  SHF.L.U32 R25, R21, 0x10, RZ ;  /* 0x0000001015197819 */ /* 0x000fe200000006ff */
[----:B------:R-:W-:Y:S01]  /*0cc0*/  IMAD.U32 R28, R24, 0x10000, RZ ;  /* 0x00010000181c7824 */ /* 0x000fe200078e00ff */
[----:B------:R-:W-:Y:S01]  /*0cd0*/  PRMT R126, R6, 0x7632, R126 ;  /* 0x00007632067e7816 */ /* 0x000fe2000000007e */
[----:B------:R-:W-:Y:S01]  /*0ce0*/  IMAD R154, R154, -0x326172a9, RZ ;  /* 0xcd9e8d579a9a7824 */ /* 0x000fe200078e02ff */
[----:B------:R-:W-:Y:S01]  /*0cf0*/  SHF.L.U32 R11, R6, 0x10, RZ ;  /* 0x00000010060b7819 */ /* 0x000fe200000006ff */
[----:B------:R-:W-:Y:S01]  /*0d00*/  IMAD.U32 R6, R83, 0x10000, RZ ;  /* 0x0001000053067824 */ /* 0x000fe200078e00ff */
[----:B------:R-:W-:Y:S01]  /*0d10*/  SHF.L.U32 R21, R17, 0x10, RZ ;  /* 0x0000001011157819 */ /* 0x000fe200000006ff */
[----:B------:R-:W-:Y:S01]  /*0d20*/  IMAD R155, R155, -0x2daee0ad, RZ ;  /* 0xd2511f539b9b7824 */ /* 0x000fe200078e02ff */
[----:B------:R-:W-:Y:S01]  /*0d30*/  PRMT R127, R10, 0x7632, R127 ;  /* 0x000076320a7f7816 */ /* 0x000fe2000000007f */
[----:B------:R-:W-:Y:S01]  /*0d40*/  IMAD.U32 R10, R7, 0x10000, RZ ;  /* 0x00010000070a7824 */ /* 0x000fe200078e00ff */
[----:B------:R-:W-:Y:S01]  /*0d50*/  PRMT R117, R83, 0x7632, R117 ;  /* 0x0000763253757816 */ /* 0x000fe20000000075 */
[----:B------:R-:W-:Y:S01]  /*0d60*/  IMAD.U32 R83, R62, 0x10000, RZ ;  /* 0x000100003e537824 */ /* 0x000fe200078e00ff */
[----:B------:R-:W-:Y:S01]  /*0d70*/  SHF.R.S32.HI R87, RZ, 0x3, R87 ;  /* 0x00000003ff577819 */ /* 0x000fe20000011457 */
[----:B------:R-:W-:Y:S01]  /*0d80*/  VIADD R156, R106, 0x8ff34781 ;  /* 0x8ff347816a9c7836 */ /* 0x000fe20000000000 */
[----:B------:R-:W-:Y:S01]  /*0d90*/  PRMT R131, R8, 0x7632, R131 ;  /* 0x0000763208837816 */ /* 0x000fe20000000083 */
[----:B------:R-:W-:Y:S01]  /*0da0*/  IMAD.U32 R24, R20, 0x10000, RZ ;  /* 0x0001000014187824 */ /* 0x000fe200078e00ff */
[----:B------:R-:W-:Y:S01]  /*0db0*/  SHF.L.U32 R17, R8, 0x10, RZ ;  /* 0x0000001008117819 */ /* 0x000fe200000006ff */
[----:B------:R-:W-:Y:S01]  /*0dc0*/  IMAD.U32 R20, R16, 0x10000, RZ ;  /* 0x0001000010147824 */ /* 0x000fe200078e00ff */
[----:B------:R-:W-:Y:S01]  /*0dd0*/  PRMT R124, R7, 0x7632, R124 ;  /* 0x00007632077c7816 */ /* 0x000fe2000000007c */
[----:B------:R-:W-:Y:S01]  /*0de0*/  IMAD.U32 R7, R82, 0x10000, RZ ;  /* 0x0001000052077824 */ /* 0x000fe200078e00ff */
[----:B------:R-:W-:Y:S01]  /*0df0*/  PRMT R102, R62, 0x7632, R102 ;  /* 0x000076323e667816 */ /* 0x000fe20000000066 */
[----:B------:R-:W-:Y:S01]  /*0e00*/  IMAD.SHL.U32 R62, R56, 0x20, RZ ;  /* 0x00000020383e7824 */ /* 0x000fe200078e00ff */
        /* <DEDUP_REMOVED lines=9> */
[----:B------:R-:W-:Y:S01]  /*0ea0*/  HFMA2.MMA R133, -RZ, RZ, 0, 0 ;  /* 0x00000000ff857435 */ /* 0x000fe200000001ff */
[----:B------:R-:W-:Y:S01]  /*0eb0*/  PRMT R109, R61, 0x7632, R109 ;  /* 0x000076323d6d7816 */ /* 0x000fe2000000006d */
[----:B------:R-:W-:Y:S01]  /*0ec0*/  IMAD.U32 R30, R30, 0x10000, RZ ;  /* 0x000100001e1e7824 */ /* 0x000fe200078e00ff */
[----:B------:R-:W-:Y:S01]  /*0ed0*/  LOP3.LUT R61, R56, 0xe0, RZ, 0xc0, !PT ;  /* 0x000000e0383d7812 */ /* 0x000fe200078ec0ff */
[----:B------:R-:W-:Y:S01]  /*0ee0*/  IMAD.U32 R31, R31, 0x10000, RZ ;  /* 0x000100001f1f7824 */ /* 0x000fe200078e00ff */
[----:B------:R-:W-:Y:S01]  /*0ef0*/  LOP3.LUT R60, R87, 0xff, RZ, 0xc0, !PT ;  /* 0x000000ff573c7812 */ /* 0x000fe200078ec0ff */
[----:B------:R-:W-:Y:S01]  /*0f00*/  IMAD.U32 R26, R26, 0x10000, RZ ;  /* 0x000100001a1a7824 */ /* 0x000fe200078e00ff */
[----:B------:R-:W-:Y:S01]  /*0f10*/  PRMT R98, R63, 0x7632, R98 ;  /* 0x000076323f627816 */ /* 0x000fe20000000062 */
[----:B------:R-:W-:Y:S01]  /*0f20*/  IMAD.U32 R27, R27, 0x10000, RZ ;  /* 0x000100001b1b7824 */ /* 0x000fe200078e00ff */
[----:B------:R-:W-:Y:S01]  /*0f30*/  SHF.L.U32 R84, R63, 0x10, RZ ;  /* 0x000000103f547819 */ /* 0x000fe200000006ff */
[----:B------:R-:W-:Y:S01]  /*0f40*/  IMAD.U32 R22, R22, 0x10000, RZ ;  /* 0x0001000016167824 */ /* 0x000fe200078e00ff */
[----:B------:R-:W-:Y:S01]  /*0f50*/  LOP3.LUT R63, R62, 0x3e0, RZ, 0xc0, !PT ;  /* 0x000003e03e3f7812 */ /* 0x000fe200078ec0ff */
[----:B------:R-:W-:Y:S01]  /*0f60*/  IMAD.HI.U32 R62, R96, -0x2daee0ad, RZ ;  /* 0xd2511f53603e7827 */ /* 0x000fe200078e00ff */
[----:B------:R-:W-:Y:S01]  /*0f70*/  SHF.R.U32.HI R87, RZ, 0x3, R87 ;  /* 0x00000003ff577819 */ /* 0x000fe20000011657 */
[----:B------:R-:W-:Y:S01]  /*0f80*/  ULDC UR15, c[0x0][0x218] ;  /* 0x00008600000f7ab9 */ /* 0x000fe20000000800 */
[C---:B------:R-:W-:Y:S01]  /*0f90*/  VIADDMNMX R61, R60.reuse, -R61, RZ, !PT ;  /* 0x8000003d3c3d7246 */ /* 0x040fe200078001ff */
[----:B------:R-:W-:Y:S01]  /*0fa0*/  IMAD.U32 R23, R23, 0x10000, RZ ;  /* 0x0001000017177824 */ /* 0x000fe200078e00ff */
[----:B------:R-:W-:Y:S01]  /*0fb0*/  VIADDMNMX R63, R60, -R63, RZ, !PT ;  /* 0x8000003f3c3f7246 */ /* 0x000fe200078001ff */
[----:B------:R-:W-:Y:S01]  /*0fc0*/  IMAD.U32 R18, R18, 0x10000, RZ ;  /* 0x0001000012127824 */ /* 0x000fe200078e00ff */
[----:B------:R-:W-:Y:S01]  /*0fd0*/  LOP3.LUT R60, R87, 0x1fffffe0, RZ, 0xc0, !PT ;  /* 0x1fffffe0573c7812 */ /* 0x000fe200078ec0ff */
[----:B------:R-:W-:Y:S01]  /*0fe0*/  IMAD.U32 R19, R19, 0x10000, RZ ;  /* 0x0001000013137824 */ /* 0x000fe200078e00ff */
[----:B------:R-:W-:Y:S01]  /*0ff0*/  VIMNMX R61, R61, 0x20, PT ;  /* 0x000000203d3d7848 */ /* 0x000fe20003fe0100 */
[----:B------:R-:W-:Y:S01]  /*1000*/  IMAD.U32 R57, R64, 0x10000, RZ ;  /* 0x0001000040397824 */ /* 0x000fe200078e00ff */
[----:B------:R-:W-:Y:S01]  /*1010*/  ISETP.NE.AND P0, PT, RZ, UR6, PT ;  /* 0x00000006ff007c0c */ /* 0x000fe2000bf05270 */
[----:B------:R-:W-:Y:S01]  /*1020*/  IMAD.U32 R86, R68, 0x10000, RZ ;  /* 0x0001000044567824 */ /* 0x000fe200078e00ff */
[----:B------:R-:W-:Y:S01]  /*1030*/  LOP3.LUT R94, R3, R94, R34, 0x96, !PT ;  /* 0x0000005e035e7212 */ /* 0x000fe200078e9622 */
[----:B------:R-:W-:Y:S01]  /*1040*/  IMAD.IADD R61, R61, 0x1, R60 ;  /* 0x000000013d3d7824 */ /* 0x000fe200078e023c */
[----:B------:R-:W-:Y:S01]  /*1050*/  VIMNMX R63, R63, 0x20, PT ;  /* 0x000000203f3f7848 */ /* 0x000fe20003fe0100 */
[----:B------:R-:W-:Y:S01]  /*1060*/  IMAD.U32 R3, R78, 0x10000, RZ ;  /* 0x000100004e037824 */ /* 0x000fe200078e00ff */
[----:B------:R-:W-:Y:S01]  /*1070*/  PRMT R111, R65, 0x7632, R111 ;  /* 0x00007632416f7816 */ /* 0x000fe2000000006f */
[----:B------:R-:W-:Y:S01]  /*1080*/  IMAD.HI.U32 R65, R94, -0x326172a9, RZ ;  /* 0xcd9e8d575e417827 */ /* 0x000fe200078e00ff */
[----:B------:R-:W-:Y:S01]  /*1090*/  SHF.L.U32 R61, R61, 0x3, RZ ;  /* 0x000000033d3d7819 */ /* 0x000fe200000006ff */
[----:B------:R-:W-:Y:S01]  /*10a0*/  ULDC UR14, c[0x0][0x290] ;  /* 0x0000a400000e7ab9 */ /* 0x000fe20000000800 */
[----:B------:R-:W-:Y:S01]  /*10b0*/  PRMT R130, R4, 0x7632, R130 ;  /* 0x0000763204827816 */ /* 0x000fe20000000082 */
[----:B------:R-:W-:Y:S01]  /*10c0*/  IMAD.U32 R4, R77, 0x10000, RZ ;  /* 0x000100004d047824 */ /* 0x000fe200078e00ff */
[----:B------:R-:W-:Y:S01]  /*10d0*/  I2FP.F32.U32 R61, R61 ;  /* 0x0000003d003d7245 */ /* 0x000fe20000201000 */
[----:B------:R-:W-:Y:S01]  /*10e0*/  IMAD.U32 R85, R69, 0x10000, RZ ;  /* 0x0001000045557824 */ /* 0x000fe200078e00ff */
[----:B------:R-:W-:Y:S01]  /*10f0*/  PRMT R128, R5, 0x7632, R128 ;  /* 0x0000763205807816 */ /* 0x000fe20000000080 */
[----:B------:R-:W-:Y:S01]  /*1100*/  IMAD.U32 R159, R71, 0x10000, RZ ;  /* 0x00010000479f7824 */ /* 0x000fe200078e00ff */
[----:B------:R0:W1:Y:S01]  /*1110*/  MUFU.RCP R103, R61 ;  /* 0x0000003d00677308 */ /* 0x0000620000001000 */
        /* <DEDUP_REMOVED lines=20> */
[----:B------:R-:W-:Y:S01]  /*1260*/  IADD3 R63, R60, R63, RZ ;  /* 0x0000003f3c3f7210 */ /* 0x000fe20007ffe0ff */
        /* <DEDUP_REMOVED lines=15> */
[----:B------:R-:W-:Y:S01]  /*1360*/  IADD3 R157, R107, -0x695add53, RZ ;  /* 0x96a522ad6b9d7810 */ /* 0x000fe20007ffe0ff */
[----:B------:R-:W-:Y:S01]  /*1370*/  IMAD.U32 R127, R127, 0x10000, RZ ;  /* 0x000100007f7f7824 */ /* 0x000fe200078e00ff */
[----:B------:R-:W-:Y:S01]  /*1380*/  LOP3.LUT R0, R0, 0xfffffeff, RZ, 0xc0, !PT ;  /* 0xfffffeff00007812 */ /* 0x000fe200078ec0ff */
[----:B------:R-:W-:Y:S01]  /*1390*/  IMAD.U32 R125, R125, 0x10000, RZ ;  /* 0x000100007d7d7824 */ /* 0x000fe200078e00ff */
[----:B------:R-:W-:Y:S01]  /*13a0*/  SHF.L.U32 R5, R76, 0x10, RZ ;  /* 0x000000104c057819 */ /* 0x000fe200000006ff */
        /* <DEDUP_REMOVED lines=9> */
[----:B------:R-:W-:Y:S01]  /*1440*/  LOP3.LUT R155, R62, R155, R157, 0x96, !PT ;  /* 0x0000009b3e9b7212 */ /* 0x000fe200078e969d */
[----:B------:R-:W-:Y:S01]  /*1450*/  IMAD.U32 R119, R119, 0x10000, RZ ;  /* 0x0001000077777824 */ /* 0x000fe200078e00ff */
[----:B------:R-:W-:Y:S01]  /*1460*/  LOP3.LUT R154, R65, R154, R156, 0x96, !PT ;  /* 0x0000009a419a7212 */ /* 0x000fe200078e969c */
        /* <DEDUP_REMOVED lines=13> */
[----:B------:R-:W-:Y:S01]  /*1540*/  @P0 LOP3.LUT R0, R0, 0x100, RZ, 0xfc, !PT ;  /* 0x0000010000000812 */ /* 0x000fe200078efcff */
        /* <DEDUP_REMOVED lines=12> */
[----:B------:R-:W-:Y:S01]  /*1610*/  IMAD.SHL.U32 R95, R63, 0x8, RZ ;  /* 0x000000083f5f7824 */ /* 0x000fe200078e00ff */
[----:B------:R-:W-:Y:S01]  /*1620*/  SHF.L.U32 R109, R109, 0x10, RZ ;  /* 0x000000106d6d7819 */ /* 0x000fe200000006ff */
[----:B------:R-:W-:Y:S01]  /*1630*/  IMAD R96, R96, -0x2daee0ad, RZ ;  /* 0xd2511f5360607824 */ /* 0x000fe200078e02ff */
[----:B------:R-:W-:Y:S01]  /*1640*/  SHF.L.U32 R104, R104, 0x10, RZ ;  /* 0x0000001068687819 */ /* 0x000fe200000006ff */
[----:B------:R-:W-:Y:S01]  /*1650*/  IMAD R94, R94, -0x326172a9, RZ ;  /* 0xcd9e8d575e5e7824 */ /* 0x000fe200078e02ff */
[----:B------:R-:W-:Y:S01]  /*1660*/  SHF.L.U32 R100, R100, 0x10, RZ ;  /* 0x0000001064647819 */ /* 0x000fe200000006ff */
[----:B------:R-:W-:Y:S01]  /*1670*/  ULDC.64 UR8, c[0x0][0x230] ;  /* 0x00008c0000087ab9 */ /* 0x000fe20000000a00 */
[----:B------:R-:W-:Y:S01]  /*1680*/  SHF.L.U32 R97, R97, 0x10, RZ ;  /* 0x0000001061617819 */ /* 0x000fe200000006ff */
[----:B------:R-:W-:Y:S01]  /*1690*/  ULDC.64 UR10, c[0x0][0x238] ;  /* 0x00008e00000a7ab9 */ /* 0x000fe20000000a00 */
[----:B------:R-:W-:Y:S01]  /*16a0*/  ULDC.64 UR12, c[0x0][0x240] ;  /* 0x00009000000c7ab9 */ /* 0x000fe20000000a00 */
[----:B------:R-:W-:Y:S01]  /*16b0*/  ULDC.64 UR6, c[0x0][0x248] ;  /* 0x0000920000067ab9 */ /* 0x000fe20000000a00 */
[----:B01----:R-:W-:-:S05]  /*16c0*/  ULDC.64 UR16, c[0x0][0x210] ;  /* 0x0000840000107ab9 */ /* 0x003fca0000000a00 */
.L_x_881:
[----:B0-----:R-:W-:Y:S01]  /*16d0*/  IMAD R68, R37, UR15, RZ ;  /* 0x0000000f25447c24 */ /* 0x001fe2000f8e02ff */
[----:B------:R-:W-:Y:S01]  /*16e0*/  LOP3.LUT P0, RZ, R0, 0x20, RZ, 0xc0, !PT ;  /* 0x0000002000ff7812 */ /* 0x000fe2000780c0ff */
[----:B------:R-:W-:Y:S03]  /*16f0*/  BSSY B0, `(.L_x_482) ;  /* 0x00005e2000007945 */ /* 0x000fe60003800000 */
[----:B------:R-:W-:-:S04]  /*1700*/  SHF.R.S32.HI R69, RZ, 0x1f, R68 ;  /* 0x0000001fff457819 */ /* 0x000fc80000011444 */
[----:B------:R-:W-:-:S04]  /*1710*/  LEA.HI R68, R69, R68, RZ, 0x3 ;  /* 0x0000004445447211 */ /* 0x000fc800078f18ff */
[----:B------:R-:W-:-:S05]  /*1720*/  LEA.HI.SX32 R209, R68, R45, 0x1d ;  /* 0x0000002d44d17211 */ /* 0x000fca00078feaff */
[----:B------:R-:W-:Y:S01]  /*1730*/  IMAD.MOV.U32 R137, RZ, RZ, R209 ;  /* 0x000000ffff897224 */ /* 0x000fe200078e00d1 */
[----:B------:R-:W-:Y:S06]  /*1740*/  @!P0 BRA `(.L_x_483) ;  /* 0x0000005c00708947 */ /* 0x000fec0003800000 */
[----:B------:R-:W0:Y:S01]  /*1750*/  LDC.64 R72, c[0x0][0x228] ;  /* 0x00008a00ff487b82 */ /* 0x000e220000000a00 */
[----:B------:R-:W-:-:S04]  /*1760*/  ISETP.NE.U32.AND P1, PT, RZ, UR8, PT ;  /* 0x00000008ff007c0c */ /* 0x000fc8000bf25070 */
[----:B------:R-:W-:-:S03]  /*1770*/  ISETP.NE.AND.EX P1, PT, RZ, UR9, PT, P1 ;  /* 0x00000009ff007c0c */ /* 0x000fc6000bf25310 */
[----:B------:R-:W1:Y:S01]  /*1780*/  LDC.64 R68, c[0x0][0x220] ;  /* 0x00008800ff447b82 */ /* 0x000e620000000a00 */
[----:B0-----:R-:W-:-:S04]  /*1790*/  ISETP.NE.U32.AND P0, PT, R72, RZ, PT ;  /* 0x000000ff4800720c */ /* 0x001fc80003f05070 */
[----:B------:R-:W-:Y:S01]  /*17a0*/  ISETP.NE.AND.EX P0, PT, R73, RZ, PT, P0 ;  /* 0x000000ff4900720c */ /* 0x000fe20003f05300 */
[----:B-1----:R-:W-:-:S06]  /*17b0*/  IMAD.WIDE.U32 R68, R209, 0x10, R68 ;  /* 0x00000010d1447825 */ /* 0x002fcc00078e0044 */
[----:B------:R-:W5:Y:S06]  /*17c0*/  LDG.E.128 R68, desc[UR4][R68.64] ;  /* 0x0000000444447981 */ /* 0x000f6c000c1e1d00 */
[----:B------:R-:W-:-:S04]  /*17d0*/  @P0 LEA R134, P2, R209, R72, 0x4 ;  /* 0x00000048d1860211 */ /* 0x000fc800078420ff */
[C---:B------:R-:W-:Y:S02]  /*17e0*/  @P0 LEA.HI.X R135, R209.reuse, R73, RZ, 0x4, P2 ;  /* 0x00000049d1870211 */ /* 0x040fe400010f24ff */
[----:B------:R-:W-:-:S03]  /*17f0*/  @P1 LEA R74, P2, R209, UR8, 0x4 ;  /* 0x00000008d14a1c11 */ /* 0x000fc6000f8420ff */
[----:B------:R0:W5:Y:S01]  /*1800*/  @P0 LDG.E.128 R64, desc[UR4][R134.64] ;  /* 0x0000000486400981 */ /* 0x000162000c1e1d00 */
[----:B------:R-:W-:-:S05]  /*1810*/  @P1 LEA.HI.X R75, R209, UR9, RZ, 0x4, P2 ;  /* 0x00000009d14b1c11 */ /* 0x000fca00090f24ff */
[----:B------:R0:W5:Y:S01]  /*1820*/  @P1 LDG.E.128 R60, desc[UR4][R74.64] ;  /* 0x000000044a3c1981 */ /* 0x000162000c1e1d00 */
[C---:B------:R-:W-:Y:S01]  /*1830*/  ISETP.NE.AND P2, PT, R152.reuse, 0x1, PT ;  /* 0x000000019800780c */ /* 0x040fe20003f45270 */
[----:B------:R-:W-:Y:S01]  /*1840*/  BSSY B1, `(.L_x_484) ;  /* 0x000000c000017945 */ /* 0x000fe20003800000 */
[----:B------:R-:W-:-:S11]  /*1850*/  IADD3 R162, R152, 0x1, RZ ;  /* 0x0000000198a27810 */ /* 0x000fd60007ffe0ff */
[----:B0-----:R-:W-:Y:S05]  /*1860*/  @!P2 BRA `(.L_x_485) ;  /* 0x000000000020a947 */ /* 0x001fea0003800000 */
[----:B------:R-:W-:Y:S01]  /*1870*/  ISETP.NE.AND P2, PT, R152, 0x2, PT ;  /* 0x000000029800780c */ /* 0x000fe20003f45270 */
[----:B------:R-:W-:-:S12]  /*1880*/  IMAD.MOV.U32 R137, RZ, RZ, R155 ;  /* 0x000000ffff897224 */ /* 0x000fd800078e009b */
[----:B------:R-:W-:Y:S05]  /*1890*/  @!P2 BRA `(.L_x_486) ;  /* 0x000000000018a947 */ /* 0x000fea0003800000 */
[----:B------:R-:W-:Y:S01]  /*18a0*/  ISETP.NE.AND P2, PT, R152, 0x3, PT ;  /* 0x000000039800780c */ /* 0x000fe20003f45270 */
[----:B------:R-:W-:-:S12]  /*18b0*/  IMAD.MOV.U32 R137, RZ, RZ, R154 ;  /* 0x000000ffff897224 */ /* 0x000fd800078e009a */
[----:B------:R-:W-:Y:S05]  /*18c0*/  @P2 BRA `(.L_x_486) ;  /* 0x00000000000c2947 */ /* 0x000fea0003800000 */
[----:B------:R-:W-:Y:S01]  /*18d0*/  MOV R137, R96 ;  /* 0x0000006000897202 */ /* 0x000fe20000000f00 */
[----:B------:R-:W-:Y:S06]  /*18e0*/  BRA `(.L_x_486) ;  /* 0x0000000000047947 */ /* 0x000fec0003800000 */
.L_x_485:
[----:B------:R-:W-:-:S07]  /*18f0*/  IMAD.MOV.U32 R137, RZ, RZ, R94 ;  /* 0x000000ffff897224 */ /* 0x000fce00078e005e */
.L_x_486:
[----:B------:R-:W-:Y:S05]  /*1900*/  BSYNC B1 ;  /* 0x0000000000017941 */ /* 0x000fea0003800000 */
.L_x_484:
[----:B------:R-:W-:Y:S01]  /*1910*/  ISETP.NE.AND P2, PT, R162, 0x4, PT ;  /* 0x00000004a200780c */ /* 0x000fe20003f45270 */
[----:B------:R-:W-:-:S12]  /*1920*/  BSSY B1, `(.L_x_487) ;  /* 0x000003c000017945 */ /* 0x000fd80003800000 */
[----:B------:R-:W-:Y:S05]  /*1930*/  @P2 BRA `(.L_x_488) ;  /* 0x0000000000e82947 */ /* 0x000fea0003800000 */
[----:B------:R-:W-:Y:S01]  /*1940*/  VIADD R53, R53, 0x1 ;  /* 0x0000000135357836 */ /* 0x000fe20000000000 */
[----:B------:R-:W-:Y:S03]  /*1950*/  BSSY B2, `(.L_x_489) ;  /* 0x000000c000027945 */ /* 0x000fe60003800000 */
[C---:B------:R-:W-:Y:S01]  /*1960*/  IMAD.HI.U32 R74, R53.reuse, -0x2daee0ad, RZ ;  /* 0xd2511f53354a7827 */ /* 0x040fe200078e00ff */
[----:B------:R-:W-:-:S13]  /*1970*/  ISETP.NE.AND P2, PT, R53, RZ, PT ;  /* 0x000000ff3500720c */ /* 0x000fda0003f45270 */
[----:B------:R-:W-:Y:S05]  /*1980*/  @P2 BRA `(.L_x_490) ;  /* 0x0000000000202947 */ /* 0x000fea0003800000 */
[----:B------:R-:W-:-:S04]  /*1990*/  IADD3 R54, R54, 0x1, RZ ;  /* 0x0000000136367810 */ /* 0x000fc80007ffe0ff */
[----:B------:R-:W-:-:S13]  /*19a0*/  ISETP.NE.AND P2, PT, R54, RZ, PT ;  /* 0x000000ff3600720c */ /* 0x000fda0003f45270 */
[----:B------:R-:W-:Y:S02]  /*19b0*/  @!P2 VIADD R55, R55, 0x1 ;  /* 0x000000013737a836 */ /* 0x000fe40000000000 */
[----:B------:R-:W-:Y:S02]  /*19c0*/  @!P2 VIADD R75, R133, 0x1 ;  /* 0x00000001854ba836 */ /* 0x000fe40000000000 */
[----:B------:R-:W-:Y:S01]  /*19d0*/  @!P2 IMAD.MOV.U32 R54, RZ, RZ, RZ ;  /* 0x000000ffff36a224 */ /* 0x000fe200078e00ff */
[----:B------:R-:W-:-:S13]  /*19e0*/  ISETP.NE.AND P3, PT, R55, RZ, !P2 ;  /* 0x000000ff3700720c */ /* 0x000fda0005765270 */
[----:B------:R-:W-:-:S05]  /*19f0*/  @P3 IADD3 R75, R133, RZ, RZ ;  /* 0x000000ff854b3210 */ /* 0x000fca0007ffe0ff */
[----:B------:R-:W-:-:S07]  /*1a00*/  @!P2 IMAD.MOV.U32 R133, RZ, RZ, R75 ;  /* 0x000000ffff85a224 */ /* 0x000fce00078e004b */
.L_x_490:
[----:B------:R-:W-:Y:S05]  /*1a10*/  BSYNC B2 ;  /* 0x0000000000027941 */ /* 0x000fea0003800000 */
.L_x_489:
[----:B------:R-:W-:Y:S01]  /*1a20*/  IMAD.HI.U32 R75, R55, -0x326172a9, RZ ;  /* 0xcd9e8d57374b7827 */ /* 0x000fe200078e00ff */
[----:B------:R-:W-:-:S03]  /*1a30*/  LOP3.LUT R74, R74, R133, R107, 0x96, !PT ;  /* 0x000000854a4a7212 */ /* 0x000fc600078e966b */
[----:B------:R-:W-:Y:S01]  /*1a40*/  IMAD R94, R55, -0x326172a9, RZ ;  /* 0xcd9e8d57375e7824 */ /* 0x000fe200078e02ff */
[----:B------:R-:W-:Y:S01]  /*1a50*/  LOP3.LUT R164, R75, R54, R106, 0x96, !PT ;  /* 0x000000364ba47212 */ /* 0x000fe200078e966a */
[----:B------:R-:W-:-:S04]  /*1a60*/  IMAD.WIDE.U32 R74, R74, -0x326172a9, RZ ;  /* 0xcd9e8d574a4a7825 */ /* 0x000fc800078e00ff */
[----:B------:R-:W-:Y:S01]  /*1a70*/  IMAD R135, R53, -0x2daee0ad, RZ ;  /* 0xd2511f5335877824 */ /* 0x000fe200078e02ff */
[----:B------:R-:W-:Y:S01]  /*1a80*/  LOP3.LUT R94, R75, R94, R51, 0x96, !PT ;  /* 0x0000005e4b5e7212 */ /* 0x000fe200078e9633 */
[----:B------:R-:W-:-:S04]  /*1a90*/  IMAD.WIDE.U32 R164, R164, -0x2daee0ad, RZ ;  /* 0xd2511f53a4a47825 */ /* 0x000fc800078e00ff */
[----:B------:R-:W-:Y:S01]  /*1aa0*/  IMAD.WIDE.U32 R154, R94, -0x2daee0ad, RZ ;  /* 0xd2511f535e9a7825 */ /* 0x000fe200078e00ff */
[----:B------:R-:W-:-:S03]  /*1ab0*/  LOP3.LUT R135, R165, R135, R52, 0x96, !PT ;  /* 0x00000087a5877212 */ /* 0x000fc600078e9634 */
[----:B------:R-:W-:Y:S01]  /*1ac0*/  IMAD.MOV.U32 R162, RZ, RZ, RZ ;  /* 0x000000ffffa27224 */ /* 0x000fe200078e00ff */
[----:B------:R-:W-:Y:S01]  /*1ad0*/  LOP3.LUT R75, R155, R164, R49, 0x96, !PT ;  /* 0x000000a49b4b7212 */ /* 0x000fe200078e9631 */
[----:B------:R-:W-:-:S05]  /*1ae0*/  IMAD.WIDE.U32 R134, R135, -0x326172a9, RZ ;  /* 0xcd9e8d5787867825 */ /* 0x000fca00078e00ff */
[----:B------:R-:W-:Y:S01]  /*1af0*/  LOP3.LUT R164, R135, R74, R50, 0x96, !PT ;  /* 0x0000004a87a47212 */ /* 0x000fe200078e9632 */
[----:B------:R-:W-:-:S04]  /*1b00*/  IMAD.WIDE.U32 R74, R75, -0x326172a9, RZ ;  /* 0xcd9e8d574b4a7825 */ /* 0x000fc800078e00ff */
[----:B------:R-:W-:Y:S01]  /*1b10*/  IMAD.WIDE.U32 R164, R164, -0x2daee0ad, RZ ;  /* 0xd2511f53a4a47825 */ /* 0x000fe200078e00ff */
[----:B------:R-:W-:-:S04]  /*1b20*/  LOP3.LUT R155, R75, R134, R47, 0x96, !PT ;  /* 0x000000864b9b7212 */ /* 0x000fc800078e962f */
        /* <DEDUP_REMOVED lines=23> */
[----:B------:R-:W-:Y:S02]  /*1ca0*/  LOP3.LUT R154, R165, R154, R156, 0x96, !PT ;  /* 0x0000009aa59a7212 */ /* 0x000fe400078e969c */
[----:B------:R-:W-:Y:S01]  /*1cb0*/  MOV R94, R164 ;  /* 0x000000a4005e7202 */ /* 0x000fe20000000f00 */
[----:B------:R-:W-:Y:S01]  /*1cc0*/  IMAD.MOV.U32 R96, RZ, RZ, R74 ;  /* 0x000000ffff607224 */ /* 0x000fe200078e004a */
[----:B------:R-:W-:-:S07]  /*1cd0*/  LOP3.LUT R155, R75, R134, R157, 0x96, !PT ;  /* 0x000000864b9b7212 */ /* 0x000fce00078e969d */
.L_x_488:
[----:B------:R-:W-:Y:S05]  /*1ce0*/  BSYNC B1 ;  /* 0x0000000000017941 */ /* 0x000fea0003800000 */
.L_x_487:
[----:B------:R-:W0:Y:S01]  /*1cf0*/  LDC R135, c[0x0][0x294] ;  /* 0x0000a500ff877b82 */ /* 0x000e220000000800 */
[----:B------:R-:W-:Y:S01]  /*1d00*/  I2FP.F32.U32 R74, R137 ;  /* 0x00000089004a7245 */ /* 0x000fe20000201000 */
[----:B------:R-:W-:Y:S01]  /*1d10*/  HFMA2.MMA R137, -RZ, RZ, 0.1171875, 0 ;  /* 0x2f800000ff897435 */ /* 0x000fe200000001ff */
[----:B------:R-:W-:Y:S01]  /*1d20*/  ISETP.NE.U32.AND P2, PT, R72, RZ, PT ;  /* 0x000000ff4800720c */ /* 0x000fe20003f45070 */
[----:B-----5:R-:W-:Y:S01]  /*1d30*/  IMAD.U32 R75, R68, 0x10000, RZ ;  /* 0x00010000444b7824 */ /* 0x020fe200078e00ff */
[----:B------:R-:W-:Y:S02]  /*1d40*/  LOP3.LUT R0, R0, 0xffffffef, RZ, 0xc0, !PT ;  /* 0xffffffef00007812 */ /* 0x000fe400078ec0ff */
[----:B------:R-:W-:Y:S01]  /*1d50*/  ISETP.NE.AND.EX P2, PT, R73, RZ, PT, P2 ;  /* 0x000000ff4900720c */ /* 0x000fe20003f45320 */
[----:B------:R-:W1:Y:S01]  /*1d60*/  LDC R134, c[0x0][0x298] ;  /* 0x0000a600ff867b82 */ /* 0x000e620000000800 */
[----:B------:R-:W-:-:S03]  /*1d70*/  PRMT R68, R68, 0x7632, R68 ;  /* 0x0000763244447816 */ /* 0x000fc60000000044 */
[----:B------:R-:W-:-:S05]  /*1d80*/  FFMA.FTZ R74, R74, R137, 1.1641532182693481445e-10 ;  /* 0x2f0000004a4a7423 */ /* 0x000fca0000010089 */
[----:B0-----:R-:W-:Y:S01]  /*1d90*/  FSETP.GTU.FTZ.AND P3, PT, R74, R135, PT ;  /* 0x000000874a00720b */ /* 0x001fe20003f7c000 */
[----:B-1----:R-:W-:-:S12]  /*1da0*/  FMUL.FTZ R75, R75, R134 ;  /* 0x000000864b4b7220 */ /* 0x002fd80000410000 */
[----:B------:R-:W-:Y:S02]  /*1db0*/  @P3 LOP3.LUT R0, R0, 0x10, RZ, 0xfc, !PT ;  /* 0x0000001000003812 */ /* 0x000fe400078efcff */
[----:B------:R-:W-:Y:S01]  /*1dc0*/  FSEL R167, R75, RZ, !P3 ;  /* 0x000000ff4ba77208 */ /* 0x000fe20005800000 */
[----:B------:R-:W-:Y:S06]  /*1dd0*/  @P2 BRA `(.L_x_491) ;  /* 0x0000000000182947 */ /* 0x000fec0003800000 */
[----:B------:R-:W-:Y:S01]  /*1de0*/  IMAD.MOV.U32 R72, RZ, RZ, R162 ;  /* 0x000000ffff487224 */ /* 0x000fe200078e00a2 */
[----:B------:R-:W-:Y:S06]  /*1df0*/  @!P1 BRA `(.L_x_492) ;  /* 0x0000000400689947 */ /* 0x000fec0003800000 */
[----:B------:R-:W-:Y:S01]  /*1e00*/  SHF.L.U32 R74, R60, 0x10, RZ ;  /* 0x000000103c4a7819 */ /* 0x000fe200000006ff */
[----:B------:R-:W-:-:S04]  /*1e10*/  IMAD.MOV.U32 R72, RZ, RZ, R162 ;  /* 0x000000ffff487224 */ /* 0x000fc800078e00a2 */
[----:B------:R-:W-:Y:S01]  /*1e20*/  FADD.FTZ R167, R74, R167 ;  /* 0x000000a74aa77221 */ /* 0x000fe20000010000 */
[----:B------:R-:W-:Y:S06]  /*1e30*/  BRA `(.L_x_492) ;  /* 0x0000000400587947 */ /* 0x000fec0003800000 */
.L_x_491:
[C---:B------:R-:W-:Y:S01]  /*1e40*/  ISETP.NE.AND P3, PT, R162.reuse, 0x1, PT ;  /* 0x00000001a200780c */ /* 0x040fe20003f65270 */
[----:B------:R-:W-:Y:S01]  /*1e50*/  BSSY B1, `(.L_x_493) ;  /* 0x000000c000017945 */ /* 0x000fe20003800000 */
[----:B------:R-:W-:-:S11]  /*1e60*/  VIADD R72, R162, 0x1 ;  /* 0x00000001a2487836 */ /* 0x000fd60000000000 */
[----:B------:R-:W-:Y:S05]  /*1e70*/  @!P3 BRA `(.L_x_494) ;  /* 0x000000000020b947 */ /* 0x000fea0003800000 */
[----:B------:R-:W-:Y:S02]  /*1e80*/  ISETP.NE.AND P3, PT, R162, 0x2, PT ;  /* 0x00000002a200780c */ /* 0x000fe40003f65270 */
[----:B------:R-:W-:-:S11]  /*1e90*/  MOV R93, R155 ;  /* 0x0000009b005d7202 */ /* 0x000fd60000000f00 */
[----:B------:R-:W-:Y:S05]  /*1ea0*/  @!P3 BRA `(.L_x_495) ;  /* 0x000000000018b947 */ /* 0x000fea0003800000 */
[----:B------:R-:W-:Y:S01]  /*1eb0*/  ISETP.NE.AND P3, PT, R162, 0x3, PT ;  /* 0x00000003a200780c */ /* 0x000fe20003f65270 */
[----:B------:R-:W-:-:S12]  /*1ec0*/  IMAD.MOV.U32 R93, RZ, RZ, R154 ;  /* 0x000000ffff5d7224 */ /* 0x000fd800078e009a */
[----:B------:R-:W-:Y:S05]  /*1ed0*/  @P3 BRA `(.L_x_495) ;  /* 0x00000000000c3947 */ /* 0x000fea0003800000 */
[----:B------:R-:W-:Y:S01]  /*1ee0*/  IMAD.MOV.U32 R93, RZ, RZ, R96 ;  /* 0x000000ffff5d7224 */ /* 0x000fe200078e0060 */
[----:B------:R-:W-:Y:S06]  /*1ef0*/  BRA `(.L_x_495) ;  /* 0x0000000000047947 */ /* 0x000fec0003800000 */
.L_x_494:
[----:B------:R-:W-:-:S07]  /*1f00*/  MOV R93, R94 ;  /* 0x0000005e005d7202 */ /* 0x000fce0000000f00 */
.L_x_495:
[----:B------:R-:W-:Y:S05]  /*1f10*/  BSYNC B1 ;  /* 0x0000000000017941 */ /* 0x000fea0003800000 */
.L_x_493:
        /* <DEDUP_REMOVED lines=8> */
[----:B------:R-:W-:-:S05]  /*1fa0*/  VIADD R54, R54, 0x1 ;  /* 0x0000000136367836 */ /* 0x000fca0000000000 */
[----:B------:R-:W-:-:S13]  /*1fb0*/  ISETP.NE.AND P3, PT, R54, RZ, PT ;  /* 0x000000ff3600720c */ /* 0x000fda0003f65270 */
[----:B------:R-:W-:Y:S01]  /*1fc0*/  @!P3 IADD3 R55, R55, 0x1, RZ ;  /* 0x000000013737b810 */ /* 0x000fe20007ffe0ff */
[----:B------:R-:W-:Y:S01]  /*1fd0*/  @!P3 VIADD R73, R133, 0x1 ;  /* 0x000000018549b836 */ /* 0x000fe20000000000 */
[----:B------:R-:W-:Y:S02]  /*1fe0*/  @!P3 MOV R54, RZ ;  /* 0x000000ff0036b202 */ /* 0x000fe40000000f00 */
[----:B------:R-:W-:-:S13]  /*1ff0*/  ISETP.NE.AND P4, PT, R55, RZ, !P3 ;  /* 0x000000ff3700720c */ /* 0x000fda0005f85270 */
[----:B------:R-:W-:-:S04]  /*2000*/  @P4 IMAD.MOV R73, RZ, RZ, R133 ;  /* 0x000000ffff494224 */ /* 0x000fc800078e0285 */
[----:B------:R-:W-:-:S07]  /*2010*/  @!P3 IMAD.MOV.U32 R133, RZ, RZ, R73 ;  /* 0x000000ffff85b224 */ /* 0x000fce00078e0049 */
.L_x_499:
[----:B------:R-:W-:Y:S05]  /*2020*/  BSYNC B2 ;  /* 0x0000000000027941 */ /* 0x000fea0003800000 */
.L_x_498:
        /* <DEDUP_REMOVED lines=9> */
[----:B------:R-:W-:-:S04]  /*20c0*/  LOP3.LUT R75, R165, R75, R52, 0x96, !PT ;  /* 0x0000004ba54b7212 */ /* 0x000fc800078e9634 */
        /* <DEDUP_REMOVED lines=29> */
[----:B------:R-:W-:-:S03]  /*22a0*/  LOP3.LUT R154, R165, R154, R156, 0x96, !PT ;  /* 0x0000009aa59a7212 */ /* 0x000fc600078e969c */
[----:B------:R-:W-:Y:S01]  /*22b0*/  IMAD.MOV.U32 R94, RZ, RZ, R164 ;  /* 0x000000ffff5e7224 */ /* 0x000fe200078e00a4 */
[----:B------:R-:W-:Y:S01]  /*22c0*/  MOV R96, R72 ;  /* 0x0000004800607202 */ /* 0x000fe20000000f00 */
[----:B------:R-:W-:Y:S01]  /*22d0*/  IMAD.MOV.U32 R72, RZ, RZ, RZ ;  /* 0x000000ffff487224 */ /* 0x000fe200078e00ff */
[----:B------:R-:W-:-:S07]  /*22e0*/  LOP3.LUT R155, R73, R74, R157, 0x96, !PT ;  /* 0x0000004a499b7212 */ /* 0x000fce00078e969d */
.L_x_497:
[----:B------:R-:W-:Y:S05]  /*22f0*/  BSYNC B1 ;  /* 0x0000000000017941 */ /* 0x000fea0003800000 */
.L_x_496:
[----:B------:R-:W-:Y:S01]  /*2300*/  I2FP.F32.U32 R74, R93 ;  /* 0x0000005d004a7245 */ /* 0x000fe20000201000 */
[----:B------:R-:W-:Y:S01]  /*2310*/  IMAD.U32 R73, R64, 0x10000, RZ ;  /* 0x0001000040497824 */ /* 0x000fe200078e00ff */
[----:B------:R-:W-:-:S03]  /*2320*/  @P1 SHF.L.U32 R152, R60, 0x10, RZ ;  /* 0x000000103c981819 */ /* 0x000fc600000006ff */
[----:B------:R-:W-:Y:S01]  /*2330*/  FFMA.FTZ R74, R74, R137, 1.1641532182693481445e-10 ;  /* 0x2f0000004a4a7423 */ /* 0x000fe20000010089 */
[----:B------:R-:W-:-:S04]  /*2340*/  FMUL.FTZ R73, R73, R134 ;  /* 0x0000008649497220 */ /* 0x000fc80000410000 */
[----:B------:R-:W-:-:S04]  /*2350*/  FSETP.GTU.FTZ.AND P3, PT, R74, R135, PT ;  /* 0x000000874a00720b */ /* 0x000fc80003f7c000 */
[----:B------:R-:W-:Y:S02]  /*2360*/  FSEL R74, R73, RZ, !P3 ;  /* 0x000000ff494a7208 */ /* 0x000fe40005800000 */
[----:B------:R-:W-:-:S03]  /*2370*/  SEL R93, RZ, 0x1, P3 ;  /* 0x00000001ff5d7807 */ /* 0x000fc60001800000 */
[----:B------:R-:W-:-:S04]  /*2380*/  FADD.FTZ R167, R74, R167 ;  /* 0x000000a74aa77221 */ /* 0x000fc80000010000 */
[----:B------:R-:W-:-:S07]  /*2390*/  @P1 FADD.FTZ R167, R152, R167 ;  /* 0x000000a798a71221 */ /* 0x000fce0000010000 */
.L_x_492:
[C---:B------:R-:W-:Y:S01]  /*23a0*/  ISETP.NE.AND P3, PT, R72.reuse, 0x1, PT ;  /* 0x000000014800780c */ /* 0x040fe20003f65270 */
[----:B------:R-:W-:Y:S01]  /*23b0*/  BSSY B1, `(.L_x_500) ;  /* 0x000000c000017945 */ /* 0x000fe20003800000 */
[----:B------:R-:W-:-:S11]  /*23c0*/  VIADD R73, R72, 0x1 ;  /* 0x0000000148497836 */ /* 0x000fd60000000000 */
[----:B------:R-:W-:Y:S05]  /*23d0*/  @!P3 BRA `(.L_x_501) ;  /* 0x000000000020b947 */ /* 0x000fea0003800000 */
[----:B------:R-:W-:Y:S01]  /*23e0*/  ISETP.NE.AND P3, PT, R72, 0x2, PT ;  /* 0x000000024800780c */ /* 0x000fe20003f65270 */
[----:B------:R-:W-:-:S12]  /*23f0*/  IMAD.MOV.U32 R152, RZ, RZ, R155 ;  /* 0x000000ffff987224 */ /* 0x000fd800078e009b */
[----:B------:R-:W-:Y:S05]  /*2400*/  @!P3 BRA `(.L_x_502) ;  /* 0x000000000018b947 */ /* 0x000fea0003800000 */
[----:B------:R-:W-:Y:S02]  /*2410*/  ISETP.NE.AND P3, PT, R72, 0x3, PT ;  /* 0x000000034800780c */ /* 0x000fe40003f65270 */
[----:B------:R-:W-:-:S11]  /*2420*/  MOV R152, R154 ;  /* 0x0000009a00987202 */ /* 0x000fd60000000f00 */
[----:B------:R-:W-:Y:S05]  /*2430*/  @P3 BRA `(.L_x_502) ;  /* 0x00000000000c3947 */ /* 0x000fea0003800000 */
[----:B------:R-:W-:Y:S01]  /*2440*/  IMAD.MOV.U32 R152, RZ, RZ, R96 ;  /* 0x000000ffff987224 */ /* 0x000fe200078e0060 */
[----:B------:R-:W-:Y:S06]  /*2450*/  BRA `(.L_x_502) ;  /* 0x0000000000047947 */ /* 0x000fec0003800000 */
.L_x_501:
[----:B------:R-:W-:-:S07]  /*2460*/  IMAD.MOV.U32 R152, RZ, RZ, R94 ;  /* 0x000000ffff987224 */ /* 0x000fce00078e005e */
.L_x_502:
[----:B------:R-:W-:Y:S05]  /*2470*/  BSYNC B1 ;  /* 0x0000000000017941 */ /* 0x000fea0003800000 */
.L_x_500:
[----:B------:R-:W-:Y:S01]  /*2480*/  ISETP.NE.AND P3, PT, R73, 0x4, PT ;  /* 0x000000044900780c */ /* 0x000fe20003f65270 */
[----:B------:R-:W-:-:S12]  /*2490*/  BSSY B1, `(.L_x_503) ;  /* 0x000003c000017945 */ /* 0x000fd80003800000 */
[----:B------:R-:W-:Y:S05]  /*24a0*/  @P3 BRA `(.L_x_504) ;  /* 0x0000000000e83947 */ /* 0x000fea0003800000 */
[----:B------:R-:W-:Y:S01]  /*24b0*/  IADD3 R53, R53, 0x1, RZ ;  /* 0x0000000135357810 */ /* 0x000fe20007ffe0ff */
[----:B------:R-:W-:Y:S03]  /*24c0*/  BSSY B2, `(.L_x_505) ;  /* 0x000000c000027945 */ /* 0x000fe60003800000 */
[C---:B------:R-:W-:Y:S01]  /*24d0*/  ISETP.NE.AND P3, PT, R53.reuse, RZ, PT ;  /* 0x000000ff3500720c */ /* 0x040fe20003f65270 */
[----:B------:R-:W-:-:S12]  /*24e0*/  IMAD.HI.U32 R72, R53, -0x2daee0ad, RZ ;  /* 0xd2511f5335487827 */ /* 0x000fd800078e00ff */
[----:B------:R-:W-:Y:S05]  /*24f0*/  @P3 BRA `(.L_x_506) ;  /* 0x0000000000203947 */ /* 0x000fea0003800000 */
[----:B------:R-:W-:-:S05]  /*2500*/  VIADD R54, R54, 0x1 ;  /* 0x0000000136367836 */ /* 0x000fca0000000000 */
[----:B------:R-:W-:-:S13]  /*2510*/  ISETP.NE.AND P3, PT, R54, RZ, PT ;  /* 0x000000ff3600720c */ /* 0x000fda0003f65270 */
[----:B------:R-:W-:Y:S01]  /*2520*/  @!P3 VIADD R55, R55, 0x1 ;  /* 0x000000013737b836 */ /* 0x000fe20000000000 */
[----:B------:R-:W-:Y:S01]  /*2530*/  @!P3 IADD3 R73, R133, 0x1, RZ ;  /* 0x000000018549b810 */ /* 0x000fe20007ffe0ff */
[----:B------:R-:W-:-:S03]  /*2540*/  @!P3 IMAD.MOV.U32 R54, RZ, RZ, RZ ;  /* 0x000000ffff36b224 */ /* 0x000fc600078e00ff */
[----:B------:R-:W-:-:S13]  /*2550*/  ISETP.NE.AND P4, PT, R55, RZ, !P3 ;  /* 0x000000ff3700720c */ /* 0x000fda0005f85270 */
[----:B------:R-:W-:-:S05]  /*2560*/  @P4 IMAD.MOV R73, RZ, RZ, R133 ;  /* 0x000000ffff494224 */ /* 0x000fca00078e0285 */
[----:B------:R-:W-:-:S07]  /*2570*/  @!P3 MOV R133, R73 ;  /* 0x000000490085b202 */ /* 0x000fce0000000f00 */
.L_x_506:
[----:B------:R-:W-:Y:S05]  /*2580*/  BSYNC B2 ;  /* 0x0000000000027941 */ /* 0x000fea0003800000 */
.L_x_505:
        /* <DEDUP_REMOVED lines=41> */
[----:B------:R-:W-:Y:S01]  /*2820*/  LOP3.LUT R155, R73, R74, R157, 0x96, !PT ;  /* 0x0000004a499b7212 */ /* 0x000fe200078e969d */
[----:B------:R-:W-:Y:S01]  /*2830*/  HFMA2.MMA R73, -RZ, RZ, 0, 0 ;  /* 0x00000000ff497435 */ /* 0x000fe200000001ff */
[----:B------:R-:W-:-:S10]  /*2840*/  IMAD.MOV.U32 R96, RZ, RZ, R72 ;  /* 0x000000ffff607224 */ /* 0x000fd400078e0048 */
.L_x_504:
[----:B------:R-:W-:Y:S05]  /*2850*/  BSYNC B1 ;  /* 0x0000000000017941 */ /* 0x000fea0003800000 */
.L_x_503:
[----:B------:R-:W-:Y:S01]  /*2860*/  I2FP.F32.U32 R72, R152 ;  /* 0x0000009800487245 */ /* 0x000fe20000201000 */
[----:B------:R-:W-:Y:S01]  /*2870*/  IMAD.U32 R75, R68, 0x10000, RZ ;  /* 0x00010000444b7824 */ /* 0x000fe200078e00ff */
[----:B------:R-:W-:-:S03]  /*2880*/  LOP3.LUT R0, R0, 0xfffffff7, RZ, 0xc0, !PT ;  /* 0xfffffff700007812 */ /* 0x000fc600078ec0ff */
[----:B------:R-:W-:Y:S01]  /*2890*/  FFMA.FTZ R72, R72, R137, 1.1641532182693481445e-10 ;  /* 0x2f00000048487423 */ /* 0x000fe20000010089 */
[----:B------:R-:W-:-:S04]  /*28a0*/  FMUL.FTZ R75, R75, R134 ;  /* 0x000000864b4b7220 */ /* 0x000fc80000410000 */
[----:B------:R-:W-:-:S04]  /*28b0*/  FSETP.GTU.FTZ.AND P3, PT, R72, R135, PT ;  /* 0x000000874800720b */ /* 0x000fc80003f7c000 */
[----:B------:R-:W-:-:S09]  /*28c0*/  FSEL R165, R75, RZ, !P3 ;  /* 0x000000ff4ba57208 */ /* 0x000fd20005800000 */
[----:B------:R-:W-:Y:S01]  /*28d0*/  @P3 LOP3.LUT R0, R0, 0x8, RZ, 0xfc, !PT ;  /* 0x0000000800003812 */ /* 0x000fe200078efcff */
[----:B------:R-:W-:Y:S06]  /*28e0*/  @P2 BRA `(.L_x_507) ;  /* 0x00000000001c2947 */ /* 0x000fec0003800000 */
[----:B------:R-:W-:Y:S01]  /*28f0*/  IMAD.MOV.U32 R68, RZ, RZ, R73 ;  /* 0x000000ffff447224 */ /* 0x000fe200078e0049 */
[----:B------:R-:W-:Y:S06]  /*2900*/  @!P1 BRA `(.L_x_508) ;  /* 0x0000000400749947 */ /* 0x000fec0003800000 */
[----:B------:R-:W-:-:S04]  /*2910*/  PRMT R68, R60, 0x7632, R68 ;  /* 0x000076323c447816 */ /* 0x000fc80000000044 */
[----:B------:R-:W-:Y:S01]  /*2920*/  SHF.L.U32 R72, R68, 0x10, RZ ;  /* 0x0000001044487819 */ /* 0x000fe200000006ff */
[----:B------:R-:W-:-:S04]  /*2930*/  IMAD.MOV.U32 R68, RZ, RZ, R73 ;  /* 0x000000ffff447224 */ /* 0x000fc800078e0049 */
[----:B------:R-:W-:Y:S01]  /*2940*/  FADD.FTZ R165, R72, R165 ;  /* 0x000000a548a57221 */ /* 0x000fe20000010000 */
[----:B------:R-:W-:Y:S06]  /*2950*/  BRA `(.L_x_508) ;  /* 0x0000000400607947 */ /* 0x000fec0003800000 */
.L_x_507:
        /* <DEDUP_REMOVED lines=12> */
.L_x_510:
[----:B------:R-:W-:-:S07]  /*2a20*/  MOV R92, R94 ;  /* 0x0000005e005c7202 */ /* 0x000fce0000000f00 */
.L_x_511:
[----:B------:R-:W-:Y:S05]  /*2a30*/  BSYNC B1 ;  /* 0x0000000000017941 */ /* 0x000fea0003800000 */
.L_x_509:
        /* <DEDUP_REMOVED lines=16> */
.L_x_515:
[----:B------:R-:W-:Y:S05]  /*2b40*/  BSYNC B2 ;  /* 0x0000000000027941 */ /* 0x000fea0003800000 */
.L_x_514:
        /* <DEDUP_REMOVED lines=42> */
[----:B------:R-:W-:Y:S02]  /*2df0*/  LOP3.LUT R155, R73, R74, R157, 0x96, !PT ;  /* 0x0000004a499b7212 */ /* 0x000fe400078e969d */
[----:B------:R-:W-:-:S07]  /*2e00*/  MOV R96, R72 ;  /* 0x0000004800607202 */ /* 0x000fce0000000f00 */
.L_x_513:
[----:B------:R-:W-:Y:S05]  /*2e10*/  BSYNC B1 ;  /* 0x0000000000017941 */ /* 0x000fea0003800000 */
.L_x_512:
[----:B------:R-:W-:Y:S02]  /*2e20*/  I2FP.F32.U32 R72, R92 ;  /* 0x0000005c00487245 */ /* 0x000fe40000201000 */
[----:B------:R-:W-:-:S03]  /*2e30*/  PRMT R73, R64, 0x7632, R73 ;  /* 0x0000763240497816 */ /* 0x000fc60000000049 */
[----:B------:R-:W-:Y:S02]  /*2e40*/  FFMA.FTZ R72, R72, R137, 1.1641532182693481445e-10 ;  /* 0x2f00000048487423 */ /* 0x000fe40000010089 */
[----:B------:R-:W-:-:S03]  /*2e50*/  IMAD.U32 R73, R73, 0x10000, RZ ;  /* 0x0001000049497824 */ /* 0x000fc600078e00ff */
[----:B------:R-:W-:Y:S01]  /*2e60*/  FSETP.GTU.FTZ.AND P3, PT, R72, R135, PT ;  /* 0x000000874800720b */ /* 0x000fe20003f7c000 */
[----:B------:R-:W-:-:S03]  /*2e70*/  FMUL.FTZ R73, R73, R134 ;  /* 0x0000008649497220 */ /* 0x000fc60000410000 */
[----:B------:R-:W-:Y:S02]  /*2e80*/  SEL R92, RZ, 0x1, P3 ;  /* 0x00000001ff5c7807 */ /* 0x000fe40001800000 */
[----:B------:R-:W-:Y:S02]  /*2e90*/  FSEL R72, R73, RZ, !P3 ;  /* 0x000000ff49487208 */ /* 0x000fe40005800000 */
[----:B------:R-:W-:-:S03]  /*2ea0*/  @P1 PRMT R73, R60, 0x7632, R73 ;  /* 0x000076323c491816 */ /* 0x000fc60000000049 */
[----:B------:R-:W-:Y:S01]  /*2eb0*/  FADD.FTZ R165, R72, R165 ;  /* 0x000000a548a57221 */ /* 0x000fe20000010000 */
[----:B------:R-:W-:-:S05]  /*2ec0*/  @P1 SHF.L.U32 R74, R73, 0x10, RZ ;  /* 0x00000010494a1819 */ /* 0x000fca00000006ff */
[----:B------:R-:W-:-:S07]  /*2ed0*/  @P1 FADD.FTZ R165, R74, R165 ;  /* 0x000000a54aa51221 */ /* 0x000fce0000010000 */
.L_x_508:
        /* <DEDUP_REMOVED lines=12> */
.L_x_517:
[----:B------:R-:W-:-:S07]  /*2fa0*/  IMAD.MOV.U32 R152, RZ, RZ, R94 ;  /* 0x000000ffff987224 */ /* 0x000fce00078e005e */
.L_x_518:
[----:B------:R-:W-:Y:S05]  /*2fb0*/  BSYNC B1 ;  /* 0x0000000000017941 */ /* 0x000fea0003800000 */
.L_x_516:
        /* <DEDUP_REMOVED lines=16> */
.L_x_522:
[----:B------:R-:W-:Y:S05]  /*30c0*/  BSYNC B2 ;  /* 0x0000000000027941 */ /* 0x000fea0003800000 */
.L_x_521:
        /* <DEDUP_REMOVED lines=41> */
[----:B------:R-:W-:Y:S01]  /*3360*/  HFMA2.MMA R72, -RZ, RZ, 0, 0 ;  /* 0x00000000ff487435 */ /* 0x000fe200000001ff */
[----:B------:R-:W-:Y:S01]  /*3370*/  IMAD.MOV.U32 R94, RZ, RZ, R180 ;  /* 0x000000ffff5e7224 */ /* 0x000fe200078e00b4 */
[----:B------:R-:W-:-:S09]  /*3380*/  LOP3.LUT R155, R73, R74, R157, 0x96, !PT ;  /* 0x0000004a499b7212 */ /* 0x000fd200078e969d */
.L_x_520:
[----:B------:R-:W-:Y:S05]  /*3390*/  BSYNC B1 ;  /* 0x0000000000017941 */ /* 0x000fea0003800000 */
.L_x_519:
[----:B------:R-:W-:Y:S01]  /*33a0*/  I2FP.F32.U32 R68, R152 ;  /* 0x0000009800447245 */ /* 0x000fe20000201000 */
[C---:B------:R-:W-:Y:S01]  /*33b0*/  IMAD.U32 R73, R69.reuse, 0x10000, RZ ;  /* 0x0001000045497824 */ /* 0x040fe200078e00ff */
[----:B------:R-:W-:Y:S02]  /*33c0*/  LOP3.LUT R0, R0, 0xfffffffb, RZ, 0xc0, !PT ;  /* 0xfffffffb00007812 */ /* 0x000fe400078ec0ff */
[----:B------:R-:W-:Y:S01]  /*33d0*/  PRMT R152, R69, 0x7632, R152 ;  /* 0x0000763245987816 */ /* 0x000fe20000000098 */
        /* <DEDUP_REMOVED lines=8> */
[----:B------:R-:W-:Y:S01]  /*3460*/  SHF.L.U32 R74, R61, 0x10, RZ ;  /* 0x000000103d4a7819 */ /* 0x000fe200000006ff */
[----:B------:R-:W-:-:S04]  /*3470*/  IMAD.MOV.U32 R68, RZ, RZ, R72 ;  /* 0x000000ffff447224 */ /* 0x000fc800078e0048 */
[----:B------:R-:W-:Y:S01]  /*3480*/  FADD.FTZ R183, R74, R183 ;  /* 0x000000b74ab77221 */ /* 0x000fe20000010000 */
[----:B------:R-:W-:Y:S06]  /*3490*/  BRA `(.L_x_524) ;  /* 0x0000000400587947 */ /* 0x000fec0003800000 */
.L_x_523:
        /* <DEDUP_REMOVED lines=12> */
.L_x_526:
[----:B------:R-:W-:-:S07]  /*3560*/  MOV R91, R94 ;  /* 0x0000005e005b7202 */ /* 0x000fce0000000f00 */
.L_x_527:
[----:B------:R-:W-:Y:S05]  /*3570*/  BSYNC B1 ;  /* 0x0000000000017941 */ /* 0x000fea0003800000 */
.L_x_525:
        /* <DEDUP_REMOVED lines=16> */
.L_x_531:
[----:B------:R-:W-:Y:S05]  /*3680*/  BSYNC B2 ;  /* 0x0000000000027941 */ /* 0x000fea0003800000 */
.L_x_530:
        /* <DEDUP_REMOVED lines=44> */
.L_x_529:
[----:B------:R-:W-:Y:S05]  /*3950*/  BSYNC B1 ;  /* 0x0000000000017941 */ /* 0x000fea0003800000 */
.L_x_528:
        /* <DEDUP_REMOVED lines=10> */
.L_x_524:
        /* <DEDUP_REMOVED lines=12> */
.L_x_533:
[----:B------:R-:W-:-:S07]  /*3ac0*/  IMAD.MOV.U32 R162, RZ, RZ, R94 ;  /* 0x000000ffffa27224 */ /* 0x000fce00078e005e */
.L_x_534:
[----:B------:R-:W-:Y:S05]  /*3ad0*/  BSYNC B1 ;  /* 0x0000000000017941 */ /* 0x000fea0003800000 */
.L_x_532:
        /* <DEDUP_REMOVED lines=16> */
.L_x_538:
[----:B------:R-:W-:Y:S05]  /*3be0*/  BSYNC B2 ;  /* 0x0000000000027941 */ /* 0x000fea0003800000 */
.L_x_537:
        /* <DEDUP_REMOVED lines=44> */
.L_x_536:
[----:B------:R-:W-:Y:S05]  /*3eb0*/  BSYNC B1 ;  /* 0x0000000000017941 */ /* 0x000fea0003800000 */
.L_x_535:
        /* <DEDUP_REMOVED lines=16> */
.L_x_539:
        /* <DEDUP_REMOVED lines=12> */
.L_x_542:
[----:B------:R-:W-:-:S07]  /*4080*/  MOV R90, R94 ;  /* 0x0000005e005a7202 */ /* 0x000fce0000000f00 */
.L_x_543:
[----:B------:R-:W-:Y:S05]  /*4090*/  BSYNC B1 ;  /* 0x0000000000017941 */ /* 0x000fea0003800000 */
.L_x_541:
        /* <DEDUP_REMOVED lines=16> */
.L_x_547:
[----:B------:R-:W-:Y:S05]  /*41a0*/  BSYNC B2 ;  /* 0x0000000000027941 */ /* 0x000fea0003800000 */
.L_x_546:
        /* <DEDUP_REMOVED lines=44> */
.L_x_545:
[----:B------:R-:W-:Y:S05]  /*4470*/  BSYNC B1 ;  /* 0x0000000000017941 */ /* 0x000fea0003800000 */
.L_x_544:
        /* <DEDUP_REMOVED lines=12> */
.L_x_540:
        /* <DEDUP_REMOVED lines=12> */
.L_x_549:
[----:B------:R-:W-:-:S07]  /*4600*/  IMAD.MOV.U32 R152, RZ, RZ, R94 ;  /* 0x000000ffff987224 */ /* 0x000fce00078e005e */
.L_x_550:
[----:B------:R-:W-:Y:S05]  /*4610*/  BSYNC B1 ;  /* 0x0000000000017941 */ /* 0x000fea0003800000 */
.L_x_548:
        /* <DEDUP_REMOVED lines=16> */
.L_x_554:
[----:B------:R-:W-:Y:S05]  /*4720*/  BSYNC B2 ;  /* 0x0000000000027941 */ /* 0x000fea0003800000 */
.L_x_553:
        /* <DEDUP_REMOVED lines=44> */
.L_x_552:
[----:B------:R-:W-:Y:S05]  /*49f0*/  BSYNC B1 ;  /* 0x0000000000017941 */ /* 0x000fea0003800000 */
.L_x_551:
[----:B------:R-:W-:Y:S01]  /*4a00*/  I2FP.F32.U32 R68, R152 ;  /* 0x0000009800447245 */ /* 0x000fe20000201000 */
[----:B------:R-:W-:Y:S01]  /*4a10*/  IMAD.U32 R73, R70, 0x10000, RZ ;  /* 0x0001000046497824 */ /* 0x000fe200078e00ff */
        /* <DEDUP_REMOVED lines=14> */
.L_x_555:
        /* <DEDUP_REMOVED lines=12> */
.L_x_558:
[----:B------:R-:W-:-:S07]  /*4bc0*/  MOV R89, R94 ;  /* 0x0000005e00597202 */ /* 0x000fce0000000f00 */
.L_x_559:
[----:B------:R-:W-:Y:S05]  /*4bd0*/  BSYNC B1 ;  /* 0x0000000000017941 */ /* 0x000fea0003800000 */
.L_x_557:
        /* <DEDUP_REMOVED lines=16> */
.L_x_563:
[----:B------:R-:W-:Y:S05]  /*4ce0*/  BSYNC B2 ;  /* 0x0000000000027941 */ /* 0x000fea0003800000 */
.L_x_562:
        /* <DEDUP_REMOVED lines=44> */
.L_x_561:
[----:B------:R-:W-:Y:S05]  /*4fb0*/  BSYNC B1 ;  /* 0x0000000000017941 */ /* 0x000fea0003800000 */
.L_x_560:
        /* <DEDUP_REMOVED lines=10> */
.L_x_556:
        /* <DEDUP_REMOVED lines=12> */
.L_x_565:
[----:B------:R-:W-:-:S07]  /*5120*/  IMAD.MOV.U32 R152, RZ, RZ, R94 ;  /* 0x000000ffff987224 */ /* 0x000fce00078e005e */
.L_x_566:
[----:B------:R-:W-:Y:S05]  /*5130*/  BSYNC B1 ;  /* 0x0000000000017941 */ /* 0x000fea0003800000 */
.L_x_564:
        /* <DEDUP_REMOVED lines=16> */
.L_x_570:
[----:B------:R-:W-:Y:S05]  /*5240*/  BSYNC B2 ;  /* 0x0000000000027941 */ /* 0x000fea0003800000 */
.L_x_569:
        /* <DEDUP_REMOVED lines=44> */
.L_x_568:
[----:B------:R-:W-:Y:S05]  /*5510*/  BSYNC B1 ;  /* 0x0000000000017941 */ /* 0x000fea0003800000 */
.L_x_567:
[----:B------:R-:W-:Y:S01]  /*5520*/  I2FP.F32.U32 R68, R152 ;  /* 0x0000009800447245 */ /* 0x000fe20000201000 */
[----:B------:R-:W-:-:S04]  /*5530*/  IMAD.U32 R73, R70, 0x10000, RZ ;  /* 0x0001000046497824 */ /* 0x000fc800078e00ff */
[----:B------:R-:W-:Y:S01]  /*5540*/  FFMA.FTZ R68, R68, R137, 1.1641532182693481445e-10 ;  /* 0x2f00000044447423 */ /* 0x000fe20000010089 */
[----:B------:R-:W-:-:S04]  /*5550*/  FMUL.FTZ R73, R73, R134 ;  /* 0x0000008649497220 */ /* 0x000fc80000410000 */
[----:B------:R-:W-:-:S04]  /*5560*/  FSETP.GTU.FTZ.AND P3, PT, R68, R135, PT ;  /* 0x000000874400720b */ /* 0x000fc80003f7c000 */
[----:B------:R-:W-:Y:S01]  /*5570*/  FSEL R193, R73, RZ, !P3 ;  /* 0x000000ff49c17208 */ /* 0x000fe20005800000 */
[----:B------:R-:W-:Y:S08]  /*5580*/  @P2 BRA `(.L_x_571) ;  /* 0x00000000001c2947 */ /* 0x000ff00003800000 */
[----:B------:R-:W-:Y:S01]  /*5590*/  IMAD.MOV.U32 R68, RZ, RZ, R69 ;  /* 0x000000ffff447224 */ /* 0x000fe200078e0045 */
[----:B------:R-:W-:Y:S06]  /*55a0*/  @!P1 BRA `(.L_x_572) ;  /* 0x0000000400749947 */ /* 0x000fec0003800000 */
[----:B------:R-:W-:-:S04]  /*55b0*/  PRMT R68, R62, 0x7632, R68 ;  /* 0x000076323e447816 */ /* 0x000fc80000000044 */
[----:B------:R-:W-:Y:S01]  /*55c0*/  SHF.L.U32 R70, R68, 0x10, RZ ;  /* 0x0000001044467819 */ /* 0x000fe200000006ff */
[----:B------:R-:W-:-:S04]  /*55d0*/  IMAD.MOV.U32 R68, RZ, RZ, R69 ;  /* 0x000000ffff447224 */ /* 0x000fc800078e0045 */
[----:B------:R-:W-:Y:S01]  /*55e0*/  FADD.FTZ R193, R70, R193 ;  /* 0x000000c146c17221 */ /* 0x000fe20000010000 */
[----:B------:R-:W-:Y:S06]  /*55f0*/  BRA `(.L_x_572) ;  /* 0x0000000400607947 */ /* 0x000fec0003800000 */
.L_x_571:
        /* <DEDUP_REMOVED lines=12> */
.L_x_574:
[----:B------:R-:W-:-:S07]  /*56c0*/  MOV R70, R94 ;  /* 0x0000005e00467202 */ /* 0x000fce0000000f00 */
.L_x_575:
[----:B------:R-:W-:Y:S05]  /*56d0*/  BSYNC B1 ;  /* 0x0000000000017941 */ /* 0x000fea0003800000 */
.L_x_573:
        /* <DEDUP_REMOVED lines=16> */
.L_x_579:
[----:B------:R-:W-:Y:S05]  /*57e0*/  BSYNC B2 ;  /* 0x0000000000027941 */ /* 0x000fea0003800000 */
.L_x_578:
        /* <DEDUP_REMOVED lines=44> */
.L_x_577:
[----:B------:R-:W-:Y:S05]  /*5ab0*/  BSYNC B1 ;  /* 0x0000000000017941 */ /* 0x000fea0003800000 */
.L_x_576:
        /* <DEDUP_REMOVED lines=12> */
.L_x_572:
        /* <DEDUP_REMOVED lines=12> */
.L_x_581:
[----:B------:R-:W-:-:S07]  /*5c40*/  IMAD.MOV.U32 R70, RZ, RZ, R94 ;  /* 0x000000ffff467224 */ /* 0x000fce00078e005e */
.L_x_582:
[----:B------:R-:W-:Y:S05]  /*5c50*/  BSYNC B1 ;  /* 0x0000000000017941 */ /* 0x000fea0003800000 */
.L_x_580:
        /* <DEDUP_REMOVED lines=16> */
.L_x_586:
[----:B------:R-:W-:Y:S05]  /*5d60*/  BSYNC B2 ;  /* 0x0000000000027941 */ /* 0x000fea0003800000 */
.L_x_585:
        /* <DEDUP_REMOVED lines=44> */
.L_x_584:
[----:B------:R-:W-:Y:S05]  /*6030*/  BSYNC B1 ;  /* 0x0000000000017941 */ /* 0x000fea0003800000 */
.L_x_583:
[----:B------:R-:W-:Y:S01]  /*6040*/  I2FP.F32.U32 R68, R70 ;  /* 0x0000004600447245 */ /* 0x000fe20000201000 */
[C---:B------:R-:W-:Y:S01]  /*6050*/  IMAD.U32 R73, R71.reuse, 0x10000, RZ ;  /* 0x0001000047497824 */ /* 0x040fe200078e00ff */
[----:B------:R-:W-:-:S03]  /*6060*/  PRMT R152, R71, 0x7632, R152 ;  /* 0x0000763247987816 */ /* 0x000fc60000000098 */
[----:B------:R-:W-:Y:S01]  /*6070*/  FFMA.FTZ R68, R68, R137, 1.1641532182693481445e-10 ;  /* 0x2f00000044447423 */ /* 0x000fe20000010089 */
[----:B------:R-:W-:-:S04]  /*6080*/  FMUL.FTZ R73, R73, R134 ;  /* 0x0000008649497220 */ /* 0x000fc80000410000 */
[----:B------:R-:W-:-:S04]  /*6090*/  FSETP.GTU.FTZ.AND P4, PT, R68, R135, PT ;  /* 0x000000874400720b */ /* 0x000fc80003f9c000 */
[----:B------:R-:W-:Y:S01]  /*60a0*/  FSEL R197, R73, RZ, !P4 ;  /* 0x000000ff49c57208 */ /* 0x000fe20006000000 */
[----:B------:R-:W-:Y:S08]  /*60b0*/  @P2 BRA `(.L_x_587) ;  /* 0x0000000000182947 */ /* 0x000ff00003800000 */
[----:B------:R-:W-:Y:S01]  /*60c0*/  IMAD.MOV.U32 R68, RZ, RZ, R69 ;  /* 0x000000ffff447224 */ /* 0x000fe200078e0045 */
[----:B------:R-:W-:Y:S06]  /*60d0*/  @!P1 BRA `(.L_x_588) ;  /* 0x0000000400689947 */ /* 0x000fec0003800000 */
[----:B------:R-:W-:Y:S01]  /*60e0*/  SHF.L.U32 R70, R63, 0x10, RZ ;  /* 0x000000103f467819 */ /* 0x000fe200000006ff */
[----:B------:R-:W-:-:S04]  /*60f0*/  IMAD.MOV.U32 R68, RZ, RZ, R69 ;  /* 0x000000ffff447224 */ /* 0x000fc800078e0045 */
[----:B------:R-:W-:Y:S01]  /*6100*/  FADD.FTZ R197, R70, R197 ;  /* 0x000000c546c57221 */ /* 0x000fe20000010000 */
[----:B------:R-:W-:Y:S06]  /*6110*/  BRA `(.L_x_588) ;  /* 0x0000000400587947 */ /* 0x000fec0003800000 */
.L_x_587:
        /* <DEDUP_REMOVED lines=12> */
.L_x_590:
[----:B------:R-:W-:-:S07]  /*61e0*/  MOV R158, R94 ;  /* 0x0000005e009e7202 */ /* 0x000fce0000000f00 */
.L_x_591:
[----:B------:R-:W-:Y:S05]  /*61f0*/  BSYNC B1 ;  /* 0x0000000000017941 */ /* 0x000fea0003800000 */
.L_x_589:
        /* <DEDUP_REMOVED lines=16> */
.L_x_595:
[----:B------:R-:W-:Y:S05]  /*6300*/  BSYNC B2 ;  /* 0x0000000000027941 */ /* 0x000fea0003800000 */
.L_x_594:
        /* <DEDUP_REMOVED lines=44> */
.L_x_593:
[----:B------:R-:W-:Y:S05]  /*65d0*/  BSYNC B1 ;  /* 0x0000000000017941 */ /* 0x000fea0003800000 */
.L_x_592:
        /* <DEDUP_REMOVED lines=10> */
.L_x_588:
        /* <DEDUP_REMOVED lines=12> */
.L_x_597:
[----:B------:R-:W-:-:S07]  /*6740*/  IMAD.MOV.U32 R162, RZ, RZ, R94 ;  /* 0x000000ffffa27224 */ /* 0x000fce00078e005e */
.L_x_598:
[----:B------:R-:W-:Y:S05]  /*6750*/  BSYNC B1 ;  /* 0x0000000000017941 */ /* 0x000fea0003800000 */
.L_x_596:
        /* <DEDUP_REMOVED lines=16> */
.L_x_602:
[----:B------:R-:W-:Y:S05]  /*6860*/  BSYNC B2 ;  /* 0x0000000000027941 */ /* 0x000fea0003800000 */
.L_x_601:
        /* <DEDUP_REMOVED lines=44> */
.L_x_600:
[----:B------:R-:W-:Y:S05]  /*6b30*/  BSYNC B1 ;  /* 0x0000000000017941 */ /* 0x000fea0003800000 */
.L_x_599:
        /* <DEDUP_REMOVED lines=9> */
[----:B------:R-:W-:Y:S01]  /*6bd0*/  PRMT R68, R63, 0x7632, R68 ;  /* 0x000076323f447816 */ /* 0x000fe20000000044 */
[----:B------:R-:W-:-:S03]  /*6be0*/  IMAD.MOV.U32 R152, RZ, RZ, R69 ;  /* 0x000000ffff987224 */ /* 0x000fc600078e0045 */
[----:B------:R-:W-:-:S05]  /*6bf0*/  SHF.L.U32 R68, R68, 0x10, RZ ;  /* 0x0000001044447819 */ /* 0x000fca00000006ff */
[----:B------:R-:W-:Y:S01]  /*6c00*/  FADD.FTZ R199, R68, R199 ;  /* 0x000000c744c77221 */ /* 0x000fe20000010000 */
[----:B------:R-:W-:Y:S06]  /*6c10*/  BRA `(.L_x_604) ;  /* 0x0000000400607947 */ /* 0x000fec0003800000 */
.L_x_603:
        /* <DEDUP_REMOVED lines=12> */
.L_x_606:
[----:B------:R-:W-:-:S07]  /*6ce0*/  MOV R160, R94 ;  /* 0x0000005e00a07202 */ /* 0x000fce0000000f00 */
.L_x_607:
[----:B------:R-:W-:Y:S05]  /*6cf0*/  BSYNC B1 ;  /* 0x0000000000017941 */ /* 0x000fea0003800000 */
.L_x_605:
        /* <DEDUP_REMOVED lines=16> */
.L_x_611:
[----:B------:R-:W-:Y:S05]  /*6e00*/  BSYNC B2 ;  /* 0x0000000000027941 */ /* 0x000fea0003800000 */
.L_x_610:
        /* <DEDUP_REMOVED lines=44> */
.L_x_609:
[----:B------:R-:W-:Y:S05]  /*70d0*/  BSYNC B1 ;  /* 0x0000000000017941 */ /* 0x000fea0003800000 */
.L_x_608:
        /* <DEDUP_REMOVED lines=12> */
.L_x_604:
[----:B------:R-:W-:Y:S01]  /*71a0*/  SEL R69, RZ, 0x10000, P4 ;  /* 0x00010000ff457807 */ /* 0x000fe20002000000 */
[----:B------:R-:W-:Y:S01]  /*71b0*/  IMAD.SHL.U32 R162, R209, 0x8, RZ ;  /* 0x00000008d1a27824 */ /* 0x000fe200078e00ff */
[C---:B------:R-:W-:Y:S02]  /*71c0*/  LOP3.LUT P4, RZ, R0.reuse, 0x2, RZ, 0xc0, !PT ;  /* 0x0000000200ff7812 */ /* 0x040fe4000788c0ff */
[C---:B------:R-:W-:Y:S02]  /*71d0*/  LOP3.LUT P6, RZ, R0.reuse, 0x4, RZ, 0xc0, !PT ;  /* 0x0000000400ff7812 */ /* 0x040fe400078cc0ff */
[----:B------:R-:W-:Y:S02]  /*71e0*/  LOP3.LUT P1, RZ, R0, 0x8, RZ, 0xc0, !PT ;  /* 0x0000000800ff7812 */ /* 0x000fe4000782c0ff */
[----:B------:R-:W-:Y:S02]  /*71f0*/  SEL R70, RZ, 0x1, P4 ;  /* 0x00000001ff467807 */ /* 0x000fe40002000000 */
[----:B------:R-:W-:-:S02]  /*7200*/  SEL R75, RZ, 0x1000000, P5 ;  /* 0x01000000ff4b7807 */ /* 0x000fc40002800000 */
[----:B------:R-:W-:Y:S01]  /*7210*/  LOP3.LUT P5, RZ, R0, 0x1, RZ, 0xc0, !PT ;  /* 0x0000000100ff7812 */ /* 0x000fe200078ac0ff */
[----:B------:R-:W-:Y:S01]  /*7220*/  IMAD.WIDE.U32 R70, R70, 0x1000000, RZ ;  /* 0x0100000046467825 */ /* 0x000fe200078e00ff */
[----:B------:R-:W-:Y:S02]  /*7230*/  SEL R72, RZ, 0x100, P3 ;  /* 0x00000100ff487807 */ /* 0x000fe40001800000 */
[----:B------:R-:W-:Y:S02]  /*7240*/  SEL R68, RZ, 0x1, P6 ;  /* 0x00000001ff447807 */ /* 0x000fe40003000000 */
[----:B------:R-:W-:Y:S02]  /*7250*/  SEL R74, RZ, 0x1, P1 ;  /* 0x00000001ff4a7807 */ /* 0x000fe40000800000 */
[----:B------:R-:W-:Y:S02]  /*7260*/  SEL R73, RZ, 0x1, P5 ;  /* 0x00000001ff497807 */ /* 0x000fe40002800000 */
[----:B------:R-:W-:Y:S01]  /*7270*/  LOP3.LUT R72, R72, R75, R69, 0xfe, !PT ;  /* 0x0000004b48487212 */ /* 0x000fe200078efe45 */
[----:B------:R-:W-:Y:S01]  /*7280*/  IMAD.WIDE.U32 R68, R68, 0x10000, RZ ;  /* 0x0001000044447825 */ /* 0x000fe200078e00ff */
[----:B------:R-:W-:-:S02]  /*7290*/  LEA R134, P1, R209, UR10, 0x4 ;  /* 0x0000000ad1867c11 */ /* 0x000fc4000f8220ff */
[----:B------:R-:W-:Y:S01]  /*72a0*/  LOP3.LUT P2, RZ, R0, 0x10, RZ, 0xc0, !PT ;  /* 0x0000001000ff7812 */ /* 0x000fe2000784c0ff */
[----:B------:R-:W-:Y:S01]  /*72b0*/  IMAD.WIDE.U32 R74, R74, 0x100, RZ ;  /* 0x000001004a4a7825 */ /* 0x000fe200078e00ff */
[----:B------:R-:W-:Y:S02]  /*72c0*/  LOP3.LUT R71, R71, R72, R73, 0xfe, !PT ;  /* 0x0000004847477212 */ /* 0x000fe400078efe49 */
[C---:B------:R-:W-:Y:S02]  /*72d0*/  LEA.HI.X R135, R209.reuse, UR11, RZ, 0x4, P1 ;  /* 0x0000000bd1877c11 */ /* 0x040fe400088f24ff */
[----:B------:R-:W-:Y:S02]  /*72e0*/  LOP3.LUT R74, R74, R70, R68, 0xfe, !PT ;  /* 0x000000464a4a7212 */ /* 0x000fe400078efe44 */
[----:B------:R-:W-:Y:S02]  /*72f0*/  SEL R137, RZ, 0x1, P2 ;  /* 0x00000001ff897807 */ /* 0x000fe40001000000 */
[----:B------:R-:W-:-:S02]  /*7300*/  SHF.L.U64.HI R164, R209, 0x3, RZ ;  /* 0x00000003d1a47819 */ /* 0x000fc400000102ff */
[----:B------:R-:W-:Y:S02]  /*7310*/  IADD3 R72, P1, R162, UR12, RZ ;  /* 0x0000000ca2487c10 */ /* 0x000fe4000ff3e0ff */
[----:B------:R-:W-:Y:S02]  /*7320*/  LOP3.LUT R75, R75, R71, R69, 0xfe, !PT ;  /* 0x000000474b4b7212 */ /* 0x000fe400078efe45 */
[----:B------:R-:W-:Y:S02]  /*7330*/  F2FP.BF16.F32.PACK_AB R71, R199, R197 ;  /* 0x000000c5c747723e */ /* 0x000fe400000010ff */
[----:B------:R-:W-:Y:S02]  /*7340*/  F2FP.BF16.F32.PACK_AB R70, R193, R195 ;  /* 0x000000c3c146723e */ /* 0x000fe400000010ff */
[----:B------:R-:W-:Y:S02]  /*7350*/  F2FP.BF16.F32.PACK_AB R69, R181, R183 ;  /* 0x000000b7b545723e */ /* 0x000fe400000010ff */
[----:B------:R-:W-:-:S02]  /*7360*/  F2FP.BF16.F32.PACK_AB R68, R165, R167 ;  /* 0x000000a7a544723e */ /* 0x000fc400000010ff */
[----:B------:R-:W-:Y:S02]  /*7370*/  IADD3.X R73, R164, UR13, RZ, P1, !PT ;  /* 0x0000000da4497c10 */ /* 0x000fe40008ffe4ff */
[----:B------:R-:W-:Y:S01]  /*7380*/  LOP3.LUT R74, R74, R137, RZ, 0xfc, !PT ;  /* 0x000000894a4a7212 */ /* 0x000fe200078efcff */
[----:B------:R0:W-:Y:S04]  /*7390*/  STG.E.128 desc[UR4][R134.64], R68 ;  /* 0x0000004486007986 */ /* 0x0001e8000c101d04 */
[----:B------:R0:W-:Y:S01]  /*73a0*/  STG.E.64 desc[UR4][R72.64], R74 ;  /* 0x0000004a48007986 */ /* 0x0001e2000c101b04 */
[----:B------:R-:W-:Y:S05]  /*73b0*/  @!P0 BRA `(.L_x_612) ;  /* 0x0000000000508947 */ /* 0x000fea0003800000 */
[----:B0-----:R-:W-:Y:S01]  /*73c0*/  IMAD.U32 R69, R158, 0x10000, RZ ;  /* 0x000100009e457824 */ /* 0x001fe200078e00ff */
[----:B------:R-:W-:Y:S02]  /*73d0*/  LOP3.LUT R68, R160, 0xffff, RZ, 0xc0, !PT ;  /* 0x0000ffffa0447812 */ /* 0x000fe400078ec0ff */
[----:B------:R-:W-:Y:S02]  /*73e0*/  LOP3.LUT R74, R90, 0xff, RZ, 0xc0, !PT ;  /* 0x000000ff5a4a7812 */ /* 0x000fe400078ec0ff */
[----:B------:R-:W-:Y:S02]  /*73f0*/  LOP3.LUT R71, R69, 0xff0000, RZ, 0xc0, !PT ;  /* 0x00ff000045477812 */ /* 0x000fe400078ec0ff */
[----:B------:R-:W-:Y:S01]  /*7400*/  PRMT R69, R87, 0x7104, RZ ;  /* 0x0000710457457816 */ /* 0x000fe200000000ff */
[----:B------:R-:W-:Y:S01]  /*7410*/  IMAD.WIDE.U32 R74, R74, 0x1000000, RZ ;  /* 0x010000004a4a7825 */ /* 0x000fe200078e00ff */
[----:B------:R-:W-:Y:S02]  /*7420*/  PRMT R68, R71, 0x4210, R68 ;  /* 0x0000421047447816 */ /* 0x000fe40000000044 */
[----:B------:R-:W-:-:S02]  /*7430*/  LOP3.LUT R72, R91, 0xff, RZ, 0xc0, !PT ;  /* 0x000000ff5b487812 */ /* 0x000fc400078ec0ff */
[----:B------:R-:W-:Y:S02]  /*7440*/  LOP3.LUT R70, R92, 0xff, RZ, 0xc0, !PT ;  /* 0x000000ff5c467812 */ /* 0x000fe400078ec0ff */
[----:B------:R-:W-:Y:S01]  /*7450*/  LOP3.LUT R68, R68, 0xff00, R69, 0xf8, !PT ;  /* 0x0000ff0044447812 */ /* 0x000fe200078ef845 */
[----:B------:R-:W-:-:S03]  /*7460*/  IMAD.WIDE.U32 R72, R72, 0x10000, RZ ;  /* 0x0001000048487825 */ /* 0x000fc600078e00ff */
[----:B------:R-:W-:Y:S01]  /*7470*/  LOP3.LUT R69, R68, 0xff, R89, 0xf8, !PT ;  /* 0x000000ff44457812 */ /* 0x000fe200078ef859 */
[----:B------:R-:W-:Y:S01]  /*7480*/  IMAD.WIDE.U32 R70, R70, 0x100, RZ ;  /* 0x0000010046467825 */ /* 0x000fe200078e00ff */
[----:B------:R-:W-:Y:S02]  /*7490*/  IADD3 R68, P0, R162, UR6, RZ ;  /* 0x00000006a2447c10 */ /* 0x000fe4000ff1e0ff */
[----:B------:R-:W-:Y:S02]  /*74a0*/  LOP3.LUT R73, R73, R69, R75, 0xfe, !PT ;  /* 0x0000004549497212 */ /* 0x000fe400078efe4b */
[----:B------:R-:W-:Y:S02]  /*74b0*/  LOP3.LUT R70, R70, R74, R72, 0xfe, !PT ;  /* 0x0000004a46467212 */ /* 0x000fe400078efe48 */
[----:B------:R-:W-:Y:S02]  /*74c0*/  IADD3.X R69, R164, UR7, RZ, P0, !PT ;  /* 0x00000007a4457c10 */ /* 0x000fe400087fe4ff */
[----:B------:R-:W-:-:S02]  /*74d0*/  LOP3.LUT R70, R70, 0xff, R93, 0xf8, !PT ;  /* 0x000000ff46467812 */ /* 0x000fc400078ef85d */
[----:B------:R-:W-:-:S05]  /*74e0*/  LOP3.LUT R71, R73, R71, RZ, 0xfc, !PT ;  /* 0x0000004749477212 */ /* 0x000fca00078efcff */
[----:B------:R1:W-:Y:S02]  /*74f0*/  STG.E.64 desc[UR4][R68.64], R70 ;  /* 0x0000004644007986 */ /* 0x0003e4000c101b04 */
.L_x_612:
[----:B------:R-:W-:-:S07]  /*7500*/  IADD3 R137, R209, 0x100, RZ ;  /* 0x00000100d1897810 */ /* 0x000fce0007ffe0ff */
.L_x_483:
[----:B------:R-:W-:Y:S05]  /*7510*/  BSYNC B0 ;  /* 0x0000000000007941 */ /* 0x000fea0003800000 */
.L_x_482:
[----:B------:R-:W-:Y:S01]  /*7520*/  LOP3.LUT P0, RZ, R0, 0x80, RZ, 0xc0, !PT ;  /* 0x0000008000ff7812 */ /* 0x000fe2000780c0ff */
[----:B------:R-:W-:-:S12]  /*7530*/  BSSY B0, `(.L_x_613) ;  /* 0x00005de000007945 */ /* 0x000fd80003800000 */
[----:B------:R-:W-:Y:S05]  /*7540*/  @!P0 BRA `(.L_x_614) ;  /* 0x0000005c00708947 */ /* 0x000fea0003800000 */
[----:B0-----:R-:W0:Y:S01]  /*7550*/  LDC.64 R72, c[0x0][0x228] ;  /* 0x00008a00ff487b82 */ /* 0x001e220000000a00 */
[----:B------:R-:W-:-:S04]  /*7560*/  ISETP.NE.U32.AND P1, PT, RZ, UR8, PT ;  /* 0x00000008ff007c0c */ /* 0x000fc8000bf25070 */
[----:B------:R-:W-:-:S03]  /*7570*/  ISETP.NE.AND.EX P1, PT, RZ, UR9, PT, P1 ;  /* 0x00000009ff007c0c */ /* 0x000fc6000bf25310 */
[----:B-1----:R-:W1:Y:S01]  /*7580*/  LDC.64 R68, c[0x0][0x220] ;  /* 0x00008800ff447b82 */ /* 0x002e620000000a00 */
        /* <DEDUP_REMOVED lines=12> */
[----:B------:R-:W-:-:S11]  /*7650*/  VIADD R161, R152, 0x1 ;  /* 0x0000000198a17836 */ /* 0x000fd60000000000 */
[----:B0-----:R-:W-:Y:S05]  /*7660*/  @!P2 BRA `(.L_x_616) ;  /* 0x000000000020a947 */ /* 0x001fea0003800000 */
        /* <DEDUP_REMOVED lines=8> */
.L_x_616:
[----:B------:R-:W-:-:S07]  /*76f0*/  IMAD.MOV.U32 R164, RZ, RZ, R94 ;  /* 0x000000ffffa47224 */ /* 0x000fce00078e005e */
.L_x_617:
[----:B------:R-:W-:Y:S05]  /*7700*/  BSYNC B1 ;  /* 0x0000000000017941 */ /* 0x000fea0003800000 */
.L_x_615:
        /* <DEDUP_REMOVED lines=11> */
[----:B------:R-:W-:Y:S02]  /*77c0*/  @!P2 IADD3 R75, R133, 0x1, RZ ;  /* 0x00000001854ba810 */ /* 0x000fe40007ffe0ff */
[----:B------:R-:W-:Y:S02]  /*77d0*/  @!P2 MOV R54, RZ ;  /* 0x000000ff0036a202 */ /* 0x000fe40000000f00 */
[----:B------:R-:W-:-:S13]  /*77e0*/  ISETP.NE.AND P3, PT, R55, RZ, !P2 ;  /* 0x000000ff3700720c */ /* 0x000fda0005765270 */
[----:B------:R-:W-:-:S04]  /*77f0*/  @P3 IMAD.MOV R75, RZ, RZ, R133 ;  /* 0x000000ffff4b3224 */ /* 0x000fc800078e0285 */
[----:B------:R-:W-:-:S07]  /*7800*/  @!P2 IMAD.MOV.U32 R133, RZ, RZ, R75 ;  /* 0x000000ffff85a224 */ /* 0x000fce00078e004b */
.L_x_621:
[----:B------:R-:W-:Y:S05]  /*7810*/  BSYNC B2 ;  /* 0x0000000000027941 */ /* 0x000fea0003800000 */
.L_x_620:
[C---:B------:R-:W-:Y:S01]  /*7820*/  IMAD.HI.U32 R75, R55.reuse, -0x326172a9, RZ ;  /* 0xcd9e8d57374b7827 */ /* 0x040fe200078e00ff */
[----:B------:R-:W-:Y:S01]  /*7830*/  LOP3.LUT R74, R74, R133, R107, 0x96, !PT ;  /* 0x000000854a4a7212 */ /* 0x000fe200078e966b */
[----:B------:R-:W-:Y:S02]  /*7840*/  HFMA2.MMA R161, -RZ, RZ, 0, 0 ;  /* 0x00000000ffa17435 */ /* 0x000fe400000001ff */
        /* <DEDUP_REMOVED lines=40> */
[----:B------:R-:W-:-:S07]  /*7ad0*/  IMAD.MOV.U32 R96, RZ, RZ, R74 ;  /* 0x000000ffff607224 */ /* 0x000fce00078e004a */
.L_x_619:
[----:B------:R-:W-:Y:S05]  /*7ae0*/  BSYNC B1 ;  /* 0x0000000000017941 */ /* 0x000fea0003800000 */
.L_x_618:
[----:B------:R-:W0:Y:S01]  /*7af0*/  LDC R135, c[0x0][0x294] ;  /* 0x0000a500ff877b82 */ /* 0x000e220000000800 */
[----:B------:R-:W-:Y:S01]  /*7b00*/  I2FP.F32.U32 R75, R164 ;  /* 0x000000a4004b7245 */ /* 0x000fe20000201000 */
[----:B------:R-:W-:Y:S01]  /*7b10*/  IMAD.MOV.U32 R162, RZ, RZ, 0x2f800000 ;  /* 0x2f800000ffa27424 */ /* 0x000fe200078e00ff */
[----:B------:R-:W-:Y:S01]  /*7b20*/  ISETP.NE.U32.AND P2, PT, R72, RZ, PT ;  /* 0x000000ff4800720c */ /* 0x000fe20003f45070 */
[----:B-----5:R-:W-:Y:S01]  /*7b30*/  IMAD.U32 R163, R68, 0x10000, RZ ;  /* 0x0001000044a37824 */ /* 0x020fe200078e00ff */
[----:B------:R-:W-:Y:S01]  /*7b40*/  LOP3.LUT R0, R0, 0xffffffef, RZ, 0xc0, !PT ;  /* 0xffffffef00007812 */ /* 0x000fe200078ec0ff */
[----:B------:R-:W-:Y:S01]  /*7b50*/  FFMA.FTZ R72, R75, R162, 1.1641532182693481445e-10 ;  /* 0x2f0000004b487423 */ /* 0x000fe200000100a2 */
[----:B------:R-:W-:Y:S01]  /*7b60*/  ISETP.NE.AND.EX P2, PT, R73, RZ, PT, P2 ;  /* 0x000000ff4900720c */ /* 0x000fe20003f45320 */
[----:B------:R-:W1:Y:S01]  /*7b70*/  LDC R134, c[0x0][0x298] ;  /* 0x0000a600ff867b82 */ /* 0x000e620000000800 */
[----:B------:R-:W-:Y:S02]  /*7b80*/  PRMT R68, R68, 0x7632, R68 ;  /* 0x0000763244447816 */ /* 0x000fe40000000044 */
[----:B0-----:R-:W-:Y:S01]  /*7b90*/  FSETP.GTU.FTZ.AND P3, PT, R72, R135, PT ;  /* 0x000000874800720b */ /* 0x001fe20003f7c000 */
[----:B-1----:R-:W-:-:S12]  /*7ba0*/  FMUL.FTZ R163, R163, R134 ;  /* 0x00000086a3a37220 */ /* 0x002fd80000410000 */
[----:B------:R-:W-:Y:S02]  /*7bb0*/  @P3 LOP3.LUT R0, R0, 0x10, RZ, 0xfc, !PT ;  /* 0x0000001000003812 */ /* 0x000fe400078efcff */
[----:B------:R-:W-:Y:S01]  /*7bc0*/  FSEL R163, R163, RZ, !P3 ;  /* 0x000000ffa3a37208 */ /* 0x000fe20005800000 */
[----:B------:R-:W-:Y:S06]  /*7bd0*/  @P2 BRA `(.L_x_622) ;  /* 0x0000000000182947 */ /* 0x000fec0003800000 */
[----:B------:R-:W-:Y:S01]  /*7be0*/  MOV R72, R161 ;  /* 0x000000a100487202 */ /* 0x000fe20000000f00 */
[----:B------:R-:W-:Y:S06]  /*7bf0*/  @!P1 BRA `(.L_x_623) ;  /* 0x0000000400689947 */ /* 0x000fec0003800000 */
[----:B------:R-:W-:Y:S02]  /*7c00*/  IMAD.U32 R74, R60, 0x10000, RZ ;  /* 0x000100003c4a7824 */ /* 0x000fe400078e00ff */
[----:B------:R-:W-:Y:S02]  /*7c10*/  IMAD.MOV.U32 R72, RZ, RZ, R161 ;  /* 0x000000ffff487224 */ /* 0x000fe400078e00a1 */
[----:B------:R-:W-:Y:S01]  /*7c20*/  FADD.FTZ R163, R74, R163 ;  /* 0x000000a34aa37221 */ /* 0x000fe20000010000 */
[----:B------:R-:W-:Y:S06]  /*7c30*/  BRA `(.L_x_623) ;  /* 0x0000000400587947 */ /* 0x000fec0003800000 */
.L_x_622:
[C---:B------:R-:W-:Y:S01]  /*7c40*/  ISETP.NE.AND P3, PT, R161.reuse, 0x1, PT ;  /* 0x00000001a100780c */ /* 0x040fe20003f65270 */
[----:B------:R-:W-:Y:S01]  /*7c50*/  BSSY B1, `(.L_x_624) ;  /* 0x000000c000017945 */ /* 0x000fe20003800000 */
[----:B------:R-:W-:-:S11]  /*7c60*/  IADD3 R72, R161, 0x1, RZ ;  /* 0x00000001a1487810 */ /* 0x000fd60007ffe0ff */
[----:B------:R-:W-:Y:S05]  /*7c70*/  @!P3 BRA `(.L_x_625) ;  /* 0x000000000020b947 */ /* 0x000fea0003800000 */
        /* <DEDUP_REMOVED lines=8> */
.L_x_625:
[----:B------:R-:W-:-:S07]  /*7d00*/  IMAD.MOV.U32 R93, RZ, RZ, R94 ;  /* 0x000000ffff5d7224 */ /* 0x000fce00078e005e */
.L_x_626:
[----:B------:R-:W-:Y:S05]  /*7d10*/  BSYNC B1 ;  /* 0x0000000000017941 */ /* 0x000fea0003800000 */
.L_x_624:
        /* <DEDUP_REMOVED lines=16> */
.L_x_630:
[----:B------:R-:W-:Y:S05]  /*7e20*/  BSYNC B2 ;  /* 0x0000000000027941 */ /* 0x000fea0003800000 */
.L_x_629:
        /* <DEDUP_REMOVED lines=42> */
[----:B------:R-:W-:Y:S01]  /*80d0*/  LOP3.LUT R155, R73, R74, R157, 0x96, !PT ;  /* 0x0000004a499b7212 */ /* 0x000fe200078e969d */
[----:B------:R-:W-:-:S07]  /*80e0*/  IMAD.MOV.U32 R72, RZ, RZ, RZ ;  /* 0x000000ffff487224 */ /* 0x000fce00078e00ff */
.L_x_628:
[----:B------:R-:W-:Y:S05]  /*80f0*/  BSYNC B1 ;  /* 0x0000000000017941 */ /* 0x000fea0003800000 */
.L_x_627:
[----:B------:R-:W-:Y:S01]  /*8100*/  I2FP.F32.U32 R73, R93 ;  /* 0x0000005d00497245 */ /* 0x000fe20000201000 */
[----:B------:R-:W-:Y:S01]  /*8110*/  @P1 IMAD.U32 R152, R60, 0x10000, RZ ;  /* 0x000100003c981824 */ /* 0x000fe200078e00ff */
[----:B------:R-:W-:-:S03]  /*8120*/  SHF.L.U32 R75, R64, 0x10, RZ ;  /* 0x00000010404b7819 */ /* 0x000fc600000006ff */
[----:B------:R-:W-:Y:S02]  /*8130*/  FFMA.FTZ R74, R73, R162, 1.1641532182693481445e-10 ;  /* 0x2f000000494a7423 */ /* 0x000fe400000100a2 */
[----:B------:R-:W-:-:S03]  /*8140*/  FMUL.FTZ R75, R75, R134 ;  /* 0x000000864b4b7220 */ /* 0x000fc60000410000 */
[----:B------:R-:W-:-:S04]  /*8150*/  FSETP.GTU.FTZ.AND P3, PT, R74, R135, PT ;  /* 0x000000874a00720b */ /* 0x000fc80003f7c000 */
[----:B------:R-:W-:Y:S02]  /*8160*/  FSEL R74, R75, RZ, !P3 ;  /* 0x000000ff4b4a7208 */ /* 0x000fe40005800000 */
[----:B------:R-:W-:-:S03]  /*8170*/  SEL R93, RZ, 0x1, P3 ;  /* 0x00000001ff5d7807 */ /* 0x000fc60001800000 */
[----:B------:R-:W-:-:S04]  /*8180*/  FADD.FTZ R163, R74, R163 ;  /* 0x000000a34aa37221 */ /* 0x000fc80000010000 */
[----:B------:R-:W-:-:S07]  /*8190*/  @P1 FADD.FTZ R163, R152, R163 ;  /* 0x000000a398a31221 */ /* 0x000fce0000010000 */
.L_x_623:
        /* <DEDUP_REMOVED lines=12> */
.L_x_632:
[----:B------:R-:W-:-:S07]  /*8260*/  MOV R152, R94 ;  /* 0x0000005e00987202 */ /* 0x000fce0000000f00 */
.L_x_633:
[----:B------:R-:W-:Y:S05]  /*8270*/  BSYNC B1 ;  /* 0x0000000000017941 */ /* 0x000fea0003800000 */
.L_x_631:
        /* <DEDUP_REMOVED lines=16> */
.L_x_637:
[----:B------:R-:W-:Y:S05]  /*8380*/  BSYNC B2 ;  /* 0x0000000000027941 */ /* 0x000fea0003800000 */
.L_x_636:
        /* <DEDUP_REMOVED lines=42> */
[----:B------:R-:W-:Y:S01]  /*8630*/  IMAD.MOV.U32 R73, RZ, RZ, RZ ;  /* 0x000000ffff497224 */ /* 0x000fe200078e00ff */
[----:B------:R-:W-:-:S07]  /*8640*/  MOV R96, R72 ;  /* 0x0000004800607202 */ /* 0x000fce0000000f00 */
.L_x_635:
[----:B------:R-:W-:Y:S05]  /*8650*/  BSYNC B1 ;  /* 0x0000000000017941 */ /* 0x000fea0003800000 */
.L_x_634:
        /* <DEDUP_REMOVED lines=9> */
[----:B------:R-:W-:Y:S01]  /*86f0*/  MOV R68, R73 ;  /* 0x0000004900447202 */ /* 0x000fe20000000f00 */
[----:B------:R-:W-:Y:S06]  /*8700*/  @!P1 BRA `(.L_x_639) ;  /* 0x0000000400749947 */ /* 0x000fec0003800000 */
[----:B------:R-:W-:-:S05]  /*8710*/  PRMT R68, R60, 0x7632, R68 ;  /* 0x000076323c447816 */ /* 0x000fca0000000044 */
[----:B------:R-:W-:Y:S02]  /*8720*/  IMAD.U32 R72, R68, 0x10000, RZ ;  /* 0x0001000044487824 */ /* 0x000fe400078e00ff */
[----:B------:R-:W-:Y:S02]  /*8730*/  IMAD.MOV.U32 R68, RZ, RZ, R73 ;  /* 0x000000ffff447224 */ /* 0x000fe400078e0049 */
[----:B------:R-:W-:Y:S01]  /*8740*/  FADD.FTZ R161, R72, R161 ;  /* 0x000000a148a17221 */ /* 0x000fe20000010000 */
[----:B------:R-:W-:Y:S06]  /*8750*/  BRA `(.L_x_639) ;  /* 0x0000000400607947 */ /* 0x000fec0003800000 */
.L_x_638:
        /* <DEDUP_REMOVED lines=12> */
.L_x_641:
[----:B------:R-:W-:-:S07]  /*8820*/  IMAD.MOV.U32 R92, RZ, RZ, R94 ;  /* 0x000000ffff5c7224 */ /* 0x000fce00078e005e */
.L_x_642:
[----:B------:R-:W-:Y:S05]  /*8830*/  BSYNC B1 ;  /* 0x0000000000017941 */ /* 0x000fea0003800000 */
.L_x_640:
        /* <DEDUP_REMOVED lines=16> */
.L_x_646:
[----:B------:R-:W-:Y:S05]  /*8940*/  BSYNC B2 ;  /* 0x0000000000027941 */ /* 0x000fea0003800000 */
.L_x_645:
        /* <DEDUP_REMOVED lines=44> */
.L_x_644:
[----:B------:R-:W-:Y:S05]  /*8c10*/  BSYNC B1 ;  /* 0x0000000000017941 */ /* 0x000fea0003800000 */
.L_x_643:
[----:B------:R-:W-:Y:S02]  /*8c20*/  I2FP.F32.U32 R73, R92 ;  /* 0x0000005c00497245 */ /* 0x000fe40000201000 */
[----:B------:R-:W-:-:S04]  /*8c30*/  PRMT R72, R64, 0x7632, R72 ;  /* 0x0000763240487816 */ /* 0x000fc80000000048 */
[----:B------:R-:W-:Y:S01]  /*8c40*/  SHF.L.U32 R75, R72, 0x10, RZ ;  /* 0x00000010484b7819 */ /* 0x000fe200000006ff */
[----:B------:R-:W-:Y:S01]  /*8c50*/  FFMA.FTZ R72, R73, R162, 1.1641532182693481445e-10 ;  /* 0x2f00000049487423 */ /* 0x000fe200000100a2 */
[----:B------:R-:W-:-:S03]  /*8c60*/  @P1 PRMT R73, R60, 0x7632, R73 ;  /* 0x000076323c491816 */ /* 0x000fc60000000049 */
[----:B------:R-:W-:Y:S01]  /*8c70*/  FMUL.FTZ R75, R75, R134 ;  /* 0x000000864b4b7220 */ /* 0x000fe20000410000 */
[----:B------:R-:W-:Y:S01]  /*8c80*/  FSETP.GTU.FTZ.AND P3, PT, R72, R135, PT ;  /* 0x000000874800720b */ /* 0x000fe20003f7c000 */
[----:B------:R-:W-:-:S03]  /*8c90*/  @P1 IMAD.U32 R74, R73, 0x10000, RZ ;  /* 0x00010000494a1824 */ /* 0x000fc600078e00ff */
[----:B------:R-:W-:Y:S02]  /*8ca0*/  FSEL R72, R75, RZ, !P3 ;  /* 0x000000ff4b487208 */ /* 0x000fe40005800000 */
[----:B------:R-:W-:-:S03]  /*8cb0*/  SEL R92, RZ, 0x1, P3 ;  /* 0x00000001ff5c7807 */ /* 0x000fc60001800000 */
[----:B------:R-:W-:-:S04]  /*8cc0*/  FADD.FTZ R161, R72, R161 ;  /* 0x000000a148a17221 */ /* 0x000fc80000010000 */
[----:B------:R-:W-:-:S07]  /*8cd0*/  @P1 FADD.FTZ R161, R74, R161 ;  /* 0x000000a14aa11221 */ /* 0x000fce0000010000 */
.L_x_639:
        /* <DEDUP_REMOVED lines=12> */
.L_x_648:
[----:B------:R-:W-:-:S07]  /*8da0*/  MOV R152, R94 ;  /* 0x0000005e00987202 */ /* 0x000fce0000000f00 */
.L_x_649:
[----:B------:R-:W-:Y:S05]  /*8db0*/  BSYNC B1 ;  /* 0x0000000000017941 */ /* 0x000fea0003800000 */
.L_x_647:
        /* <DEDUP_REMOVED lines=16> */
.L_x_653:
[----:B------:R-:W-:Y:S05]  /*8ec0*/  BSYNC B2 ;  /* 0x0000000000027941 */ /* 0x000fea0003800000 */
.L_x_652:
        /* <DEDUP_REMOVED lines=44> */
.L_x_651:
[----:B------:R-:W-:Y:S05]  /*9190*/  BSYNC B1 ;  /* 0x0000000000017941 */ /* 0x000fea0003800000 */
.L_x_650:
        /* <DEDUP_REMOVED lines=12> */
[----:B------:R-:W-:Y:S02]  /*9260*/  IMAD.U32 R74, R61, 0x10000, RZ ;  /* 0x000100003d4a7824 */ /* 0x000fe400078e00ff */
[----:B------:R-:W-:Y:S02]  /*9270*/  IMAD.MOV.U32 R68, RZ, RZ, R72 ;  /* 0x000000ffff447224 */ /* 0x000fe400078e0048 */
[----:B------:R-:W-:Y:S01]  /*9280*/  FADD.FTZ R179, R74, R179 ;  /* 0x000000b34ab37221 */ /* 0x000fe20000010000 */
[----:B------:R-:W-:Y:S06]  /*9290*/  BRA `(.L_x_655) ;  /* 0x0000000400587947 */ /* 0x000fec0003800000 */
.L_x_654:
        /* <DEDUP_REMOVED lines=12> */
.L_x_657:
[----:B------:R-:W-:-:S07]  /*9360*/  IMAD.MOV.U32 R91, RZ, RZ, R94 ;  /* 0x000000ffff5b7224 */ /* 0x000fce00078e005e */
.L_x_658:
[----:B------:R-:W-:Y:S05]  /*9370*/  BSYNC B1 ;  /* 0x0000000000017941 */ /* 0x000fea0003800000 */
.L_x_656:
        /* <DEDUP_REMOVED lines=16> */
.L_x_662:
[----:B------:R-:W-:Y:S05]  /*9480*/  BSYNC B2 ;  /* 0x0000000000027941 */ /* 0x000fea0003800000 */
.L_x_661:
        /* <DEDUP_REMOVED lines=44> */
.L_x_660:
[----:B------:R-:W-:Y:S05]  /*9750*/  BSYNC B1 ;  /* 0x0000000000017941 */ /* 0x000fea0003800000 */
.L_x_659:
        /* <DEDUP_REMOVED lines=10> */
.L_x_655:
        /* <DEDUP_REMOVED lines=12> */
.L_x_664:
[----:B------:R-:W-:-:S07]  /*98c0*/  MOV R164, R94 ;  /* 0x0000005e00a47202 */ /* 0x000fce0000000f00 */
.L_x_665:
[----:B------:R-:W-:Y:S05]  /*98d0*/  BSYNC B1 ;  /* 0x0000000000017941 */ /* 0x000fea0003800000 */
.L_x_663:
        /* <DEDUP_REMOVED lines=16> */
.L_x_669:
[----:B------:R-:W-:Y:S05]  /*99e0*/  BSYNC B2 ;  /* 0x0000000000027941 */ /* 0x000fea0003800000 */
.L_x_668:
        /* <DEDUP_REMOVED lines=44> */
.L_x_667:
[----:B------:R-:W-:Y:S05]  /*9cb0*/  BSYNC B1 ;  /* 0x0000000000017941 */ /* 0x000fea0003800000 */
.L_x_666:
        /* <DEDUP_REMOVED lines=16> */
.L_x_670:
        /* <DEDUP_REMOVED lines=12> */
.L_x_673:
[----:B------:R-:W-:-:S07]  /*9e80*/  IMAD.MOV.U32 R90, RZ, RZ, R94 ;  /* 0x000000ffff5a7224 */ /* 0x000fce00078e005e */
.L_x_674:
[----:B------:R-:W-:Y:S05]  /*9e90*/  BSYNC B1 ;  /* 0x0000000000017941 */ /* 0x000fea0003800000 */
.L_x_672:
        /* <DEDUP_REMOVED lines=16> */
.L_x_678:
[----:B------:R-:W-:Y:S05]  /*9fa0*/  BSYNC B2 ;  /* 0x0000000000027941 */ /* 0x000fea0003800000 */
.L_x_677:
        /* <DEDUP_REMOVED lines=44> */
.L_x_676:
[----:B------:R-:W-:Y:S05]  /*a270*/  BSYNC B1 ;  /* 0x0000000000017941 */ /* 0x000fea0003800000 */
.L_x_675:
        /* <DEDUP_REMOVED lines=12> */
.L_x_671:
        /* <DEDUP_REMOVED lines=12> */
.L_x_680:
[----:B------:R-:W-:-:S07]  /*a400*/  MOV R152, R94 ;  /* 0x0000005e00987202 */ /* 0x000fce0000000f00 */
.L_x_681:
[----:B------:R-:W-:Y:S05]  /*a410*/  BSYNC B1 ;  /* 0x0000000000017941 */ /* 0x000fea0003800000 */
.L_x_679:
        /* <DEDUP_REMOVED lines=16> */
.L_x_685:
[----:B------:R-:W-:Y:S05]  /*a520*/  BSYNC B2 ;  /* 0x0000000000027941 */ /* 0x000fea0003800000 */
.L_x_684:
        /* <DEDUP_REMOVED lines=44> */
.L_x_683:
[----:B------:R-:W-:Y:S05]  /*a7f0*/  BSYNC B1 ;  /* 0x0000000000017941 */ /* 0x000fea0003800000 */
.L_x_682:
        /* <DEDUP_REMOVED lines=16> */
.L_x_686:
        /* <DEDUP_REMOVED lines=12> */
.L_x_689:
[----:B------:R-:W-:-:S07]  /*a9c0*/  IMAD.MOV.U32 R89, RZ, RZ, R94 ;  /* 0x000000ffff597224 */ /* 0x000fce00078e005e */
.L_x_690:
[----:B------:R-:W-:Y:S05]  /*a9d0*/  BSYNC B1 ;  /* 0x0000000000017941 */ /* 0x000fea0003800000 */
.L_x_688:
        /* <DEDUP_REMOVED lines=16> */
.L_x_694:
[----:B------:R-:W-:Y:S05]  /*aae0*/  BSYNC B2 ;  /* 0x0000000000027941 */ /* 0x000fea0003800000 */
.L_x_693:
        /* <DEDUP_REMOVED lines=44> */
.L_x_692:
[----:B------:R-:W-:Y:S05]  /*adb0*/  BSYNC B1 ;  /* 0x0000000000017941 */ /* 0x000fea0003800000 */
.L_x_691:
        /* <DEDUP_REMOVED lines=10> */
.L_x_687:
        /* <DEDUP_REMOVED lines=12> */
.L_x_696:
[----:B------:R-:W-:-:S07]  /*af20*/  MOV R152, R94 ;  /* 0x0000005e00987202 */ /* 0x000fce0000000f00 */
.L_x_697:
[----:B------:R-:W-:Y:S05]  /*af30*/  BSYNC B1 ;  /* 0x0000000000017941 */ /* 0x000fea0003800000 */
.L_x_695:
        /* <DEDUP_REMOVED lines=16> */
.L_x_701:
[----:B------:R-:W-:Y:S05]  /*b040*/  BSYNC B2 ;  /* 0x0000000000027941 */ /* 0x000fea0003800000 */
.L_x_700:
        /* <DEDUP_REMOVED lines=44> */
.L_x_699:
[----:B------:R-:W-:Y:S05]  /*b310*/  BSYNC B1 ;  /* 0x0000000000017941 */ /* 0x000fea0003800000 */
.L_x_698:
[----:B------:R-:W-:Y:S01]  /*b320*/  I2FP.F32.U32 R73, R152 ;  /* 0x0000009800497245 */ /* 0x000fe20000201000 */
[----:B------:R-:W-:-:S04]  /*b330*/  IMAD.U32 R75, R70, 0x10000, RZ ;  /* 0x00010000464b7824 */ /* 0x000fc800078e00ff */
[----:B------:R-:W-:Y:S01]  /*b340*/  FFMA.FTZ R68, R73, R162, 1.1641532182693481445e-10 ;  /* 0x2f00000049447423 */ /* 0x000fe200000100a2 */
[----:B------:R-:W-:-:S04]  /*b350*/  FMUL.FTZ R75, R75, R134 ;  /* 0x000000864b4b7220 */ /* 0x000fc80000410000 */
[----:B------:R-:W-:-:S04]  /*b360*/  FSETP.GTU.FTZ.AND P3, PT, R68, R135, PT ;  /* 0x000000874400720b */ /* 0x000fc80003f7c000 */
[----:B------:R-:W-:Y:S01]  /*b370*/  FSEL R189, R75, RZ, !P3 ;  /* 0x000000ff4bbd7208 */ /* 0x000fe20005800000 */
[----:B------:R-:W-:Y:S08]  /*b380*/  @P2 BRA `(.L_x_702) ;  /* 0x00000000001c2947 */ /* 0x000ff00003800000 */
[----:B------:R-:W-:Y:S01]  /*b390*/  MOV R68, R69 ;  /* 0x0000004500447202 */ /* 0x000fe20000000f00 */
[----:B------:R-:W-:Y:S06]  /*b3a0*/  @!P1 BRA `(.L_x_703) ;  /* 0x0000000400749947 */ /* 0x000fec0003800000 */
[----:B------:R-:W-:-:S05]  /*b3b0*/  PRMT R68, R62, 0x7632, R68 ;  /* 0x000076323e447816 */ /* 0x000fca0000000044 */
[----:B------:R-:W-:Y:S02]  /*b3c0*/  IMAD.U32 R70, R68, 0x10000, RZ ;  /* 0x0001000044467824 */ /* 0x000fe400078e00ff */
[----:B------:R-:W-:Y:S02]  /*b3d0*/  IMAD.MOV.U32 R68, RZ, RZ, R69 ;  /* 0x000000ffff447224 */ /* 0x000fe400078e0045 */
[----:B------:R-:W-:Y:S01]  /*b3e0*/  FADD.FTZ R189, R70, R189 ;  /* 0x000000bd46bd7221 */ /* 0x000fe20000010000 */
[----:B------:R-:W-:Y:S06]  /*b3f0*/  BRA `(.L_x_703) ;  /* 0x0000000400607947 */ /* 0x000fec0003800000 */
.L_x_702:
        /* <DEDUP_REMOVED lines=12> */
.L_x_705:
[----:B------:R-:W-:-:S07]  /*b4c0*/  IMAD.MOV.U32 R70, RZ, RZ, R94 ;  /* 0x000000ffff467224 */ /* 0x000fce00078e005e */
.L_x_706:
[----:B------:R-:W-:Y:S05]  /*b4d0*/  BSYNC B1 ;  /* 0x0000000000017941 */ /* 0x000fea0003800000 */
.L_x_704:
        /* <DEDUP_REMOVED lines=16> */
.L_x_710:
[----:B------:R-:W-:Y:S05]  /*b5e0*/  BSYNC B2 ;  /* 0x0000000000027941 */ /* 0x000fea0003800000 */
.L_x_709:
        /* <DEDUP_REMOVED lines=44> */
.L_x_708:
[----:B------:R-:W-:Y:S05]  /*b8b0*/  BSYNC B1 ;  /* 0x0000000000017941 */ /* 0x000fea0003800000 */
.L_x_707:
        /* <DEDUP_REMOVED lines=12> */
.L_x_703:
        /* <DEDUP_REMOVED lines=12> */
.L_x_712:
[----:B------:R-:W-:-:S07]  /*ba40*/  MOV R70, R94 ;  /* 0x0000005e00467202 */ /* 0x000fce0000000f00 */
.L_x_713:
[----:B------:R-:W-:Y:S05]  /*ba50*/  BSYNC B1 ;  /* 0x0000000000017941 */ /* 0x000fea0003800000 */
.L_x_711:
        /* <DEDUP_REMOVED lines=16> */
.L_x_717:
[----:B------:R-:W-:Y:S05]  /*bb60*/  BSYNC B2 ;  /* 0x0000000000027941 */ /* 0x000fea0003800000 */
.L_x_716:
        /* <DEDUP_REMOVED lines=44> */
.L_x_715:
[----:B------:R-:W-:Y:S05]  /*be30*/  BSYNC B1 ;  /* 0x0000000000017941 */ /* 0x000fea0003800000 */
.L_x_714:
        /* <DEDUP_REMOVED lines=8> */
[----:B------:R-:W-:Y:S01]  /*bec0*/  MOV R68, R69 ;  /* 0x0000004500447202 */ /* 0x000fe20000000f00 */
[----:B------:R-:W-:Y:S06]  /*bed0*/  @!P1 BRA `(.L_x_719) ;  /* 0x0000000400689947 */ /* 0x000fec0003800000 */
[----:B------:R-:W-:Y:S02]  /*bee0*/  IMAD.U32 R70, R63, 0x10000, RZ ;  /* 0x000100003f467824 */ /* 0x000fe400078e00ff */
[----:B------:R-:W-:Y:S02]  /*bef0*/  IMAD.MOV.U32 R68, RZ, RZ, R69 ;  /* 0x000000ffff447224 */ /* 0x000fe400078e0045 */
[----:B------:R-:W-:Y:S01]  /*bf00*/  FADD.FTZ R201, R70, R201 ;  /* 0x000000c946c97221 */ /* 0x000fe20000010000 */
[----:B------:R-:W-:Y:S06]  /*bf10*/  BRA `(.L_x_719) ;  /* 0x0000000400587947 */ /* 0x000fec0003800000 */
.L_x_718:
        /* <DEDUP_REMOVED lines=12> */
.L_x_721:
[----:B------:R-:W-:-:S07]  /*bfe0*/  IMAD.MOV.U32 R158, RZ, RZ, R94 ;  /* 0x000000ffff9e7224 */ /* 0x000fce00078e005e */
.L_x_722:
[----:B------:R-:W-:Y:S05]  /*bff0*/  BSYNC B1 ;  /* 0x0000000000017941 */ /* 0x000fea0003800000 */
.L_x_720:
        /* <DEDUP_REMOVED lines=16> */
.L_x_726:
[----:B------:R-:W-:Y:S05]  /*c100*/  BSYNC B2 ;  /* 0x0000000000027941 */ /* 0x000fea0003800000 */
.L_x_725:
        /* <DEDUP_REMOVED lines=44> */
.L_x_724:
[----:B------:R-:W-:Y:S05]  /*c3d0*/  BSYNC B1 ;  /* 0x0000000000017941 */ /* 0x000fea0003800000 */
.L_x_723:
        /* <DEDUP_REMOVED lines=10> */
.L_x_719:
        /* <DEDUP_REMOVED lines=12> */
.L_x_728:
[----:B------:R-:W-:-:S07]  /*c540*/  MOV R164, R94 ;  /* 0x0000005e00a47202 */ /* 0x000fce0000000f00 */
.L_x_729:
[----:B------:R-:W-:Y:S05]  /*c550*/  BSYNC B1 ;  /* 0x0000000000017941 */ /* 0x000fea0003800000 */
.L_x_727:
        /* <DEDUP_REMOVED lines=16> */
.L_x_733:
[----:B------:R-:W-:Y:S05]  /*c660*/  BSYNC B2 ;  /* 0x0000000000027941 */ /* 0x000fea0003800000 */
.L_x_732:
        /* <DEDUP_REMOVED lines=44> */
.L_x_731:
[----:B------:R-:W-:Y:S05]  /*c930*/  BSYNC B1 ;  /* 0x0000000000017941 */ /* 0x000fea0003800000 */
.L_x_730:
        /* <DEDUP_REMOVED lines=9> */
[----:B------:R-:W-:Y:S01]  /*c9d0*/  PRMT R68, R63, 0x7632, R68 ;  /* 0x000076323f447816 */ /* 0x000fe20000000044 */
[----:B------:R-:W-:-:S04]  /*c9e0*/  IMAD.MOV.U32 R152, RZ, RZ, R69 ;  /* 0x000000ffff987224 */ /* 0x000fc800078e0045 */
[----:B------:R-:W-:-:S04]  /*c9f0*/  IMAD.U32 R68, R68, 0x10000, RZ ;  /* 0x0001000044447824 */ /* 0x000fc800078e00ff */
[----:B------:R-:W-:Y:S01]  /*ca00*/  FADD.FTZ R203, R68, R203 ;  /* 0x000000cb44cb7221 */ /* 0x000fe20000010000 */
[----:B------:R-:W-:Y:S06]  /*ca10*/  BRA `(.L_x_735) ;  /* 0x0000000400607947 */ /* 0x000fec0003800000 */
.L_x_734:
        /* <DEDUP_REMOVED lines=12> */
.L_x_737:
[----:B------:R-:W-:-:S07]  /*cae0*/  IMAD.MOV.U32 R160, RZ, RZ, R94 ;  /* 0x000000ffffa07224 */ /* 0x000fce00078e005e */
.L_x_738:
[----:B------:R-:W-:Y:S05]  /*caf0*/  BSYNC B1 ;  /* 0x0000000000017941 */ /* 0x000fea0003800000 */
.L_x_736:
        /* <DEDUP_REMOVED lines=16> */
.L_x_742:
[----:B------:R-:W-:Y:S05]  /*cc00*/  BSYNC B2 ;  /* 0x0000000000027941 */ /* 0x000fea0003800000 */
.L_x_741:
        /* <DEDUP_REMOVED lines=44> */
.L_x_740:
[----:B------:R-:W-:Y:S05]  /*ced0*/  BSYNC B1 ;  /* 0x0000000000017941 */ /* 0x000fea0003800000 */
.L_x_739:
[----:B------:R-:W-:Y:S02]  /*cee0*/  I2FP.F32.U32 R69, R160 ;  /* 0x000000a000457245 */ /* 0x000fe40000201000 */
[----:B------:R-:W-:-:S03]  /*cef0*/  PRMT R68, R67, 0x7632, R68 ;  /* 0x0000763243447816 */ /* 0x000fc60000000044 */
[----:B------:R-:W-:Y:S01]  /*cf00*/  FFMA.FTZ R162, R69, R162, 1.1641532182693481445e-10 ;  /* 0x2f00000045a27423 */ /* 0x000fe200000100a2 */
[----:B------:R-:W-:Y:S02]  /*cf10*/  SHF.L.U32 R71, R68, 0x10, RZ ;  /* 0x0000001044477819 */ /* 0x000fe400000006ff */
[----:B------:R-:W-:Y:S02]  /*cf20*/  @P1 PRMT R69, R63, 0x7632, R69 ;  /* 0x000076323f451816 */ /* 0x000fe40000000045 */
[----:B------:R-:W-:Y:S01]  /*cf30*/  FSETP.GTU.FTZ.AND P2, PT, R162, R135, PT ;  /* 0x00000087a200720b */ /* 0x000fe20003f5c000 */
[----:B------:R-:W-:Y:S02]  /*cf40*/  FMUL.FTZ R71, R71, R134 ;  /* 0x0000008647477220 */ /* 0x000fe40000410000 */
[----:B------:R-:W-:Y:S01]  /*cf50*/  @P1 IMAD.U32 R70, R69, 0x10000, RZ ;  /* 0x0001000045461824 */ /* 0x000fe200078e00ff */
[----:B------:R-:W-:Y:S02]  /*cf60*/  SEL R160, RZ, 0x1, P2 ;  /* 0x00000001ffa07807 */ /* 0x000fe40001000000 */
[----:B------:R-:W-:-:S05]  /*cf70*/  FSEL R68, R71, RZ, !P2 ;  /* 0x000000ff47447208 */ /* 0x000fca0005000000 */
[----:B------:R-:W-:-:S04]  /*cf80*/  FADD.FTZ R203, R68, R203 ;  /* 0x000000cb44cb7221 */ /* 0x000fc80000010000 */
[----:B------:R-:W-:-:S07]  /*cf90*/  @P1 FADD.FTZ R203, R70, R203 ;  /* 0x000000cb46cb1221 */ /* 0x000fce0000010000 */
.L_x_735:
[----:B------:R-:W-:Y:S01]  /*cfa0*/  SEL R69, RZ, 0x10000, P4 ;  /* 0x00010000ff457807 */ /* 0x000fe20002000000 */
[----:B------:R-:W-:Y:S01]  /*cfb0*/  IMAD.SHL.U32 R162, R137, 0x8, RZ ;  /* 0x0000000889a27824 */ /* 0x000fe200078e00ff */
[C---:B------:R-:W-:Y:S02]  /*cfc0*/  LOP3.LUT P4, RZ, R0.reuse, 0x2, RZ, 0xc0, !PT ;  /* 0x0000000200ff7812 */ /* 0x040fe4000788c0ff */
[----:B------:R-:W-:Y:S02]  /*cfd0*/  SEL R75, RZ, 0x1000000, P5 ;  /* 0x01000000ff4b7807 */ /* 0x000fe40002800000 */
[----:B------:R-:W-:Y:S02]  /*cfe0*/  SEL R70, RZ, 0x1, P4 ;  /* 0x00000001ff467807 */ /* 0x000fe40002000000 */
[C---:B------:R-:W-:Y:S02]  /*cff0*/  LOP3.LUT P6, RZ, R0.reuse, 0x4, RZ, 0xc0, !PT ;  /* 0x0000000400ff7812 */ /* 0x040fe400078cc0ff */
[----:B------:R-:W-:Y:S01]  /*d000*/  LOP3.LUT P1, RZ, R0, 0x8, RZ, 0xc0, !PT ;  /* 0x0000000800ff7812 */ /* 0x000fe2000782c0ff */
[----:B------:R-:W-:Y:S01]  /*d010*/  IMAD.WIDE.U32 R70, R70, 0x1000000, RZ ;  /* 0x0100000046467825 */ /* 0x000fe200078e00ff */
[----:B------:R-:W-:-:S02]  /*d020*/  LOP3.LUT P5, RZ, R0, 0x1, RZ, 0xc0, !PT ;  /* 0x0000000100ff7812 */ /* 0x000fc400078ac0ff */
[----:B------:R-:W-:Y:S02]  /*d030*/  SEL R72, RZ, 0x100, P3 ;  /* 0x00000100ff487807 */ /* 0x000fe40001800000 */
[----:B------:R-:W-:Y:S02]  /*d040*/  SEL R73, RZ, 0x1, P5 ;  /* 0x00000001ff497807 */ /* 0x000fe40002800000 */
[----:B------:R-:W-:Y:S02]  /*d050*/  SEL R68, RZ, 0x1, P6 ;  /* 0x00000001ff447807 */ /* 0x000fe40003000000 */
[----:B------:R-:W-:Y:S02]  /*d060*/  SEL R74, RZ, 0x1, P1 ;  /* 0x00000001ff4a7807 */ /* 0x000fe40000800000 */
[----:B------:R-:W-:Y:S01]  /*d070*/  LOP3.LUT R72, R72, R75, R69, 0xfe, !PT ;  /* 0x0000004b48487212 */ /* 0x000fe200078efe45 */
[----:B------:R-:W-:Y:S01]  /*d080*/  IMAD.WIDE.U32 R68, R68, 0x10000, RZ ;  /* 0x0001000044447825 */ /* 0x000fe200078e00ff */
[----:B------:R-:W-:-:S02]  /*d090*/  LOP3.LUT P2, RZ, R0, 0x10, RZ, 0xc0, !PT ;  /* 0x0000001000ff7812 */ /* 0x000fc4000784c0ff */
[----:B------:R-:W-:Y:S01]  /*d0a0*/  LOP3.LUT R71, R71, R72, R73, 0xfe, !PT ;  /* 0x0000004847477212 */ /* 0x000fe200078efe49 */
[----:B------:R-:W-:Y:S01]  /*d0b0*/  IMAD.WIDE.U32 R74, R74, 0x100, RZ ;  /* 0x000001004a4a7825 */ /* 0x000fe200078e00ff */
[C---:B------:R-:W-:Y:S02]  /*d0c0*/  LEA R72, P1, R137.reuse, UR10, 0x4 ;  /* 0x0000000a89487c11 */ /* 0x040fe4000f8220ff */
[----:B------:R-:W-:Y:S02]  /*d0d0*/  SEL R211, RZ, 0x1, P2 ;  /* 0x00000001ffd37807 */ /* 0x000fe40001000000 */
[C---:B------:R-:W-:Y:S02]  /*d0e0*/  LEA.HI.X R73, R137.reuse, UR11, RZ, 0x4, P1 ;  /* 0x0000000b89497c11 */ /* 0x040fe400088f24ff */
[----:B------:R-:W-:Y:S02]  /*d0f0*/  LOP3.LUT R74, R74, R70, R68, 0xfe, !PT ;  /* 0x000000464a4a7212 */ /* 0x000fe400078efe44 */
        /* <DEDUP_REMOVED lines=12> */
[----:B0-----:R-:W-:Y:S02]  /*d1c0*/  SHF.L.U32 R69, R158, 0x10, RZ ;  /* 0x000000109e457819 */ /* 0x001fe400000006ff */
[----:B------:R-:W-:Y:S02]  /*d1d0*/  LOP3.LUT R68, R160, 0xffff, RZ, 0xc0, !PT ;  /* 0x0000ffffa0447812 */ /* 0x000fe400078ec0ff */
[----:B------:R-:W-:Y:S02]  /*d1e0*/  LOP3.LUT R69, R69, 0xff0000, RZ, 0xc0, !PT ;  /* 0x00ff000045457812 */ /* 0x000fe400078ec0ff */
[----:B------:R-:W-:Y:S02]  /*d1f0*/  PRMT R71, R87, 0x7104, RZ ;  /* 0x0000710457477816 */ /* 0x000fe400000000ff */
[----:B------:R-:W-:Y:S02]  /*d200*/  PRMT R68, R69, 0x4210, R68 ;  /* 0x0000421045447816 */ /* 0x000fe40000000044 */
[----:B------:R-:W-:-:S02]  /*d210*/  LOP3.LUT R72, R90, 0xff, RZ, 0xc0, !PT ;  /* 0x000000ff5a487812 */ /* 0x000fc400078ec0ff */
[----:B------:R-:W-:Y:S02]  /*d220*/  LOP3.LUT R70, R91, 0xff, RZ, 0xc0, !PT ;  /* 0x000000ff5b467812 */ /* 0x000fe400078ec0ff */
[----:B------:R-:W-:Y:S01]  /*d230*/  LOP3.LUT R69, R92, 0xff, RZ, 0xc0, !PT ;  /* 0x000000ff5c457812 */ /* 0x000fe200078ec0ff */
[----:B------:R-:W-:Y:S01]  /*d240*/  IMAD.WIDE.U32 R72, R72, 0x1000000, RZ ;  /* 0x0100000048487825 */ /* 0x000fe200078e00ff */
[----:B------:R-:W-:-:S03]  /*d250*/  LOP3.LUT R74, R68, 0xff00, R71, 0xf8, !PT ;  /* 0x0000ff00444a7812 */ /* 0x000fc600078ef847 */
[----:B------:R-:W-:Y:S01]  /*d260*/  IMAD.WIDE.U32 R70, R70, 0x10000, RZ ;  /* 0x0001000046467825 */ /* 0x000fe200078e00ff */
[----:B------:R-:W-:Y:S02]  /*d270*/  LOP3.LUT R75, R74, 0xff, R89, 0xf8, !PT ;  /* 0x000000ff4a4b7812 */ /* 0x000fe400078ef859 */
[----:B------:R-:W-:Y:S01]  /*d280*/  IADD3 R74, P0, R162, UR6, RZ ;  /* 0x00000006a24a7c10 */ /* 0x000fe2000ff1e0ff */
[----:B------:R-:W-:Y:S01]  /*d290*/  IMAD.WIDE.U32 R68, R69, 0x100, RZ ;  /* 0x0000010045447825 */ /* 0x000fe200078e00ff */
[----:B------:R-:W-:Y:S02]  /*d2a0*/  LOP3.LUT R71, R71, R75, R73, 0xfe, !PT ;  /* 0x0000004b47477212 */ /* 0x000fe400078efe49 */
[----:B------:R-:W-:Y:S02]  /*d2b0*/  IADD3.X R75, R164, UR7, RZ, P0, !PT ;  /* 0x00000007a44b7c10 */ /* 0x000fe400087fe4ff */
[----:B------:R-:W-:Y:S02]  /*d2c0*/  LOP3.LUT R68, R68, R72, R70, 0xfe, !PT ;  /* 0x0000004844447212 */ /* 0x000fe400078efe46 */
[----:B------:R-:W-:-:S02]  /*d2d0*/  LOP3.LUT R69, R71, R69, RZ, 0xfc, !PT ;  /* 0x0000004547457212 */ /* 0x000fc400078efcff */
[----:B------:R-:W-:-:S05]  /*d2e0*/  LOP3.LUT R68, R68, 0xff, R93, 0xf8, !PT ;  /* 0x000000ff44447812 */ /* 0x000fca00078ef85d */
[----:B------:R1:W-:Y:S02]  /*d2f0*/  STG.E.64 desc[UR4][R74.64], R68 ;  /* 0x000000444a007986 */ /* 0x0003e4000c101b04 */
.L_x_743:
[----:B------:R-:W-:-:S07]  /*d300*/  VIADD R137, R137, 0x100 ;  /* 0x0000010089897836 */ /* 0x000fce0000000000 */
.L_x_614:
[----:B------:R-:W-:Y:S05]  /*d310*/  BSYNC B0 ;  /* 0x0000000000007941 */ /* 0x000fea0003800000 */
.L_x_613:
        /* <DEDUP_REMOVED lines=29> */
.L_x_747:
[----:B------:R-:W-:-:S07]  /*d4f0*/  MOV R162, R94 ;  /* 0x0000005e00a27202 */ /* 0x000fce0000000f00 */
.L_x_748:
[----:B------:R-:W-:Y:S05]  /*d500*/  BSYNC B1 ;  /* 0x0000000000017941 */ /* 0x000fea0003800000 */
.L_x_746:
        /* <DEDUP_REMOVED lines=11> */
[----:B------:R-:W-:Y:S02]  /*d5c0*/  @!P2 VIADD R75, R133, 0x1 ;  /* 0x00000001854ba836 */ /* 0x000fe40000000000 */
[----:B------:R-:W-:Y:S01]  /*d5d0*/  @!P2 IMAD.MOV.U32 R54, RZ, RZ, RZ ;  /* 0x000000ffff36a224 */ /* 0x000fe200078e00ff */
[----:B------:R-:W-:-:S13]  /*d5e0*/  ISETP.NE.AND P3, PT, R55, RZ, !P2 ;  /* 0x000000ff3700720c */ /* 0x000fda0005765270 */
[----:B------:R-:W-:-:S05]  /*d5f0*/  @P3 IMAD.MOV R75, RZ, RZ, R133 ;  /* 0x000000ffff4b3224 */ /* 0x000fca00078e0285 */
[----:B------:R-:W-:-:S07]  /*d600*/  @!P2 MOV R133, R75 ;  /* 0x0000004b0085a202 */ /* 0x000fce0000000f00 */
.L_x_752:
[----:B------:R-:W-:Y:S05]  /*d610*/  BSYNC B2 ;  /* 0x0000000000027941 */ /* 0x000fea0003800000 */
.L_x_751:
        /* <DEDUP_REMOVED lines=44> */
.L_x_750:
[----:B------:R-:W-:Y:S05]  /*d8e0*/  BSYNC B1 ;  /* 0x0000000000017941 */ /* 0x000fea0003800000 */
.L_x_749:
[----:B------:R-:W0:Y:S01]  /*d8f0*/  LDC R135, c[0x0][0x294] ;  /* 0x0000a500ff877b82 */ /* 0x000e220000000800 */
[----:B------:R-:W-:Y:S01]  /*d900*/  I2FP.F32.U32 R75, R162 ;  /* 0x000000a2004b7245 */ /* 0x000fe20000201000 */
[----:B------:R-:W-:Y:S01]  /*d910*/  IMAD.MOV.U32 R162, RZ, RZ, 0x2f800000 ;  /* 0x2f800000ffa27424 */ /* 0x000fe200078e00ff */
[----:B------:R-:W-:Y:S02]  /*d920*/  ISETP.NE.U32.AND P2, PT, R72, RZ, PT ;  /* 0x000000ff4800720c */ /* 0x000fe40003f45070 */
[----:B-----5:R-:W-:Y:S01]  /*d930*/  SHF.L.U32 R169, R68, 0x10, RZ ;  /* 0x0000001044a97819 */ /* 0x020fe200000006ff */
[----:B------:R-:W-:Y:S01]  /*d940*/  FFMA.FTZ R72, R75, R162, 1.1641532182693481445e-10 ;  /* 0x2f0000004b487423 */ /* 0x000fe200000100a2 */
[----:B------:R-:W-:Y:S01]  /*d950*/  ISETP.NE.AND.EX P2, PT, R73, RZ, PT, P2 ;  /* 0x000000ff4900720c */ /* 0x000fe20003f45320 */
[----:B------:R-:W1:Y:S01]  /*d960*/  LDC R134, c[0x0][0x298] ;  /* 0x0000a600ff867b82 */ /* 0x000e620000000800 */
[----:B------:R-:W-:Y:S02]  /*d970*/  LOP3.LUT R0, R0, 0xffffffef, RZ, 0xc0, !PT ;  /* 0xffffffef00007812 */ /* 0x000fe400078ec0ff */
[----:B------:R-:W-:-:S02]  /*d980*/  PRMT R68, R68, 0x7632, R68 ;  /* 0x0000763244447816 */ /* 0x000fc40000000044 */
[----:B0-----:R-:W-:Y:S01]  /*d990*/  FSETP.GTU.FTZ.AND P3, PT, R72, R135, PT ;  /* 0x000000874800720b */ /* 0x001fe20003f7c000 */
[----:B-1----:R-:W-:-:S12]  /*d9a0*/  FMUL.FTZ R169, R169, R134 ;  /* 0x00000086a9a97220 */ /* 0x002fd80000410000 */
[----:B------:R-:W-:Y:S02]  /*d9b0*/  @P3 LOP3.LUT R0, R0, 0x10, RZ, 0xfc, !PT ;  /* 0x0000001000003812 */ /* 0x000fe400078efcff */
[----:B------:R-:W-:Y:S01]  /*d9c0*/  FSEL R169, R169, RZ, !P3 ;  /* 0x000000ffa9a97208 */ /* 0x000fe20005800000 */
[----:B------:R-:W-:Y:S06]  /*d9d0*/  @P2 BRA `(.L_x_753) ;  /* 0x0000000000182947 */ /* 0x000fec0003800000 */
[----:B------:R-:W-:Y:S01]  /*d9e0*/  IMAD.MOV.U32 R72, RZ, RZ, R164 ;  /* 0x000000ffff487224 */ /* 0x000fe200078e00a4 */
[----:B------:R-:W-:Y:S06]  /*d9f0*/  @!P1 BRA `(.L_x_754) ;  /* 0x0000000400689947 */ /* 0x000fec0003800000 */
[----:B------:R-:W-:Y:S01]  /*da00*/  IMAD.U32 R74, R60, 0x10000, RZ ;  /* 0x000100003c4a7824 */ /* 0x000fe200078e00ff */
[----:B------:R-:W-:-:S03]  /*da10*/  MOV R72, R164 ;  /* 0x000000a400487202 */ /* 0x000fc60000000f00 */
[----:B------:R-:W-:Y:S01]  /*da20*/  FADD.FTZ R169, R74, R169 ;  /* 0x000000a94aa97221 */ /* 0x000fe20000010000 */
[----:B------:R-:W-:Y:S06]  /*da30*/  BRA `(.L_x_754) ;  /* 0x0000000400587947 */ /* 0x000fec0003800000 */
.L_x_753:
        /* <DEDUP_REMOVED lines=12> */
.L_x_756:
[----:B------:R-:W-:-:S07]  /*db00*/  IMAD.MOV.U32 R93, RZ, RZ, R94 ;  /* 0x000000ffff5d7224 */ /* 0x000fce00078e005e */
.L_x_757:
[----:B------:R-:W-:Y:S05]  /*db10*/  BSYNC B1 ;  /* 0x0000000000017941 */ /* 0x000fea0003800000 */
.L_x_755:
        /* <DEDUP_REMOVED lines=16> */
.L_x_761:
[----:B------:R-:W-:Y:S05]  /*dc20*/  BSYNC B2 ;  /* 0x0000000000027941 */ /* 0x000fea0003800000 */
.L_x_760:
        /* <DEDUP_REMOVED lines=44> */
.L_x_759:
[----:B------:R-:W-:Y:S05]  /*def0*/  BSYNC B1 ;  /* 0x0000000000017941 */ /* 0x000fea0003800000 */
.L_x_758:
[----:B------:R-:W-:Y:S01]  /*df00*/  I2FP.F32.U32 R73, R93 ;  /* 0x0000005d00497245 */ /* 0x000fe20000201000 */
[----:B------:R-:W-:Y:S02]  /*df10*/  IMAD.U32 R75, R64, 0x10000, RZ ;  /* 0x00010000404b7824 */ /* 0x000fe400078e00ff */
[----:B------:R-:W-:Y:S02]  /*df20*/  @P1 IMAD.U32 R152, R60, 0x10000, RZ ;  /* 0x000100003c981824 */ /* 0x000fe400078e00ff */
[----:B------:R-:W-:Y:S01]  /*df30*/  FFMA.FTZ R74, R73, R162, 1.1641532182693481445e-10 ;  /* 0x2f000000494a7423 */ /* 0x000fe200000100a2 */
[----:B------:R-:W-:-:S04]  /*df40*/  FMUL.FTZ R75, R75, R134 ;  /* 0x000000864b4b7220 */ /* 0x000fc80000410000 */
[----:B------:R-:W-:-:S04]  /*df50*/  FSETP.GTU.FTZ.AND P3, PT, R74, R135, PT ;  /* 0x000000874a00720b */ /* 0x000fc80003f7c000 */
[----:B------:R-:W-:Y:S02]  /*df60*/  FSEL R74, R75, RZ, !P3 ;  /* 0x000000ff4b4a7208 */ /* 0x000fe40005800000 */
[----:B------:R-:W-:-:S03]  /*df70*/  SEL R93, RZ, 0x1, P3 ;  /* 0x00000001ff5d7807 */ /* 0x000fc60001800000 */
[----:B------:R-:W-:-:S04]  /*df80*/  FADD.FTZ R169, R74, R169 ;  /* 0x000000a94aa97221 */ /* 0x000fc80000010000 */
[----:B------:R-:W-:-:S07]  /*df90*/  @P1 FADD.FTZ R169, R152, R169 ;  /* 0x000000a998a91221 */ /* 0x000fce0000010000 */
.L_x_754:
        /* <DEDUP_REMOVED lines=12> */
.L_x_763:
[----:B------:R-:W-:-:S07]  /*e060*/  IMAD.MOV.U32 R152, RZ, RZ, R94 ;  /* 0x000000ffff987224 */ /* 0x000fce00078e005e */
.L_x_764:
[----:B------:R-:W-:Y:S05]  /*e070*/  BSYNC B1 ;  /* 0x0000000000017941 */ /* 0x000fea0003800000 */
.L_x_762:
        /* <DEDUP_REMOVED lines=16> */
.L_x_768:
[----:B------:R-:W-:Y:S05]  /*e180*/  BSYNC B2 ;  /* 0x0000000000027941 */ /* 0x000fea0003800000 */
.L_x_767:
        /* <DEDUP_REMOVED lines=44> */
.L_x_766:
[----:B------:R-:W-:Y:S05]  /*e450*/  BSYNC B1 ;  /* 0x0000000000017941 */ /* 0x000fea0003800000 */
.L_x_765:
[----:B------:R-:W-:Y:S02]  /*e460*/  I2FP.F32.U32 R75, R152 ;  /* 0x00000098004b7245 */ /* 0x000fe40000201000 */
[----:B------:R-:W-:Y:S02]  /*e470*/  SHF.L.U32 R171, R68, 0x10, RZ ;  /* 0x0000001044ab7819 */ /* 0x000fe400000006ff */
[----:B------:R-:W-:Y:S01]  /*e480*/  LOP3.LUT R0, R0, 0xfffffff7, RZ, 0xc0, !PT ;  /* 0xfffffff700007812 */ /* 0x000fe200078ec0ff */
[----:B------:R-:W-:Y:S02]  /*e490*/  FFMA.FTZ R68, R75, R162, 1.1641532182693481445e-10 ;  /* 0x2f0000004b447423 */ /* 0x000fe400000100a2 */
[----:B------:R-:W-:-:S03]  /*e4a0*/  FMUL.FTZ R171, R171, R134 ;  /* 0x00000086abab7220 */ /* 0x000fc60000410000 */
[----:B------:R-:W-:-:S04]  /*e4b0*/  FSETP.GTU.FTZ.AND P3, PT, R68, R135, PT ;  /* 0x000000874400720b */ /* 0x000fc80003f7c000 */
[----:B------:R-:W-:-:S09]  /*e4c0*/  FSEL R171, R171, RZ, !P3 ;  /* 0x000000ffabab7208 */ /* 0x000fd20005800000 */
[----:B------:R-:W-:Y:S01]  /*e4d0*/  @P3 LOP3.LUT R0, R0, 0x8, RZ, 0xfc, !PT ;  /* 0x0000000800003812 */ /* 0x000fe200078efcff */
[----:B------:R-:W-:Y:S06]  /*e4e0*/  @P2 BRA `(.L_x_769) ;  /* 0x00000000001c2947 */ /* 0x000fec0003800000 */
[----:B------:R-:W-:Y:S01]  /*e4f0*/  IMAD.MOV.U32 R68, RZ, RZ, R73 ;  /* 0x000000ffff447224 */ /* 0x000fe200078e0049 */
[----:B------:R-:W-:Y:S06]  /*e500*/  @!P1 BRA `(.L_x_770) ;  /* 0x0000000400749947 */ /* 0x000fec0003800000 */
[----:B------:R-:W-:-:S05]  /*e510*/  PRMT R68, R60, 0x7632, R68 ;  /* 0x000076323c447816 */ /* 0x000fca0000000044 */
[----:B------:R-:W-:Y:S01]  /*e520*/  IMAD.U32 R72, R68, 0x10000, RZ ;  /* 0x0001000044487824 */ /* 0x000fe200078e00ff */
[----:B------:R-:W-:-:S03]  /*e530*/  MOV R68, R73 ;  /* 0x0000004900447202 */ /* 0x000fc60000000f00 */
[----:B------:R-:W-:Y:S01]  /*e540*/  FADD.FTZ R171, R72, R171 ;  /* 0x000000ab48ab7221 */ /* 0x000fe20000010000 */
[----:B------:R-:W-:Y:S06]  /*e550*/  BRA `(.L_x_770) ;  /* 0x0000000400607947 */ /* 0x000fec0003800000 */
.L_x_769:
        /* <DEDUP_REMOVED lines=12> */
.L_x_772:
[----:B------:R-:W-:-:S07]  /*e620*/  IMAD.MOV.U32 R92, RZ, RZ, R94 ;  /* 0x000000ffff5c7224 */ /* 0x000fce00078e005e */
.L_x_773:
[----:B------:R-:W-:Y:S05]  /*e630*/  BSYNC B1 ;  /* 0x0000000000017941 */ /* 0x000fea0003800000 */
.L_x_771:
        /* <DEDUP_REMOVED lines=16> */
.L_x_777:
[----:B------:R-:W-:Y:S05]  /*e740*/  BSYNC B2 ;  /* 0x0000000000027941 */ /* 0x000fea0003800000 */
.L_x_776:
[----:B------:R-:W-:Y:S01]  /*e750*/  IMAD.HI.U32 R73, R55, -0x326172a9, RZ ;  /* 0xcd9e8d5737497827 */ /* 0x000fe200078e00ff */
[----:B------:R-:W-:-:S03]  /*e760*/  LOP3.LUT R68, R68, R133, R107, 0x96, !PT ;  /* 0x0000008544447212 */ /* 0x000fc600078e966b */
[----:B------:R-:W-:Y:S01]  /*e770*/  IMAD R74, R55, -0x326172a9, RZ ;  /* 0xcd9e8d57374a7824 */ /* 0x000fe200078e02ff */
[----:B------:R-:W-:Y:S01]  /*e780*/  LOP3.LUT R172, R73, R54, R106, 0x96, !PT ;  /* 0x0000003649ac7212 */ /* 0x000fe200078e966a */
[----:B------:R-:W-:Y:S01]  /*e790*/  IMAD.WIDE.U32 R72, R68, -0x326172a9, RZ ;  /* 0xcd9e8d5744487825 */ /* 0x000fe200078e00ff */
[----:B------:R-:W-:-:S03]  /*e7a0*/  HFMA2.MMA R68, -RZ, RZ, 0, 0 ;  /* 0x00000000ff447435 */ /* 0x000fc600000001ff */
        /* <DEDUP_REMOVED lines=38> */
.L_x_775:
[----:B------:R-:W-:Y:S05]  /*ea10*/  BSYNC B1 ;  /* 0x0000000000017941 */ /* 0x000fea0003800000 */
.L_x_774:
[----:B------:R-:W-:Y:S02]  /*ea20*/  PRMT R72, R64, 0x7632, R72 ;  /* 0x0000763240487816 */ /* 0x000fe40000000048 */
[----:B------:R-:W-:-:S03]  /*ea30*/  I2FP.F32.U32 R73, R92 ;  /* 0x0000005c00497245 */ /* 0x000fc60000201000 */
[----:B------:R-:W-:Y:S02]  /*ea40*/  IMAD.U32 R75, R72, 0x10000, RZ ;  /* 0x00010000484b7824 */ /* 0x000fe400078e00ff */
[----:B------:R-:W-:Y:S01]  /*ea50*/  FFMA.FTZ R72, R73, R162, 1.1641532182693481445e-10 ;  /* 0x2f00000049487423 */ /* 0x000fe200000100a2 */
[----:B------:R-:W-:Y:S01]  /*ea60*/  @P1 PRMT R73, R60, 0x7632, R73 ;  /* 0x000076323c491816 */ /* 0x000fe20000000049 */
[----:B------:R-:W-:-:S03]  /*ea70*/  FMUL.FTZ R75, R75, R134 ;  /* 0x000000864b4b7220 */ /* 0x000fc60000410000 */
[----:B------:R-:W-:Y:S01]  /*ea80*/  FSETP.GTU.FTZ.AND P3, PT, R72, R135, PT ;  /* 0x000000874800720b */ /* 0x000fe20003f7c000 */
[----:B------:R-:W-:-:S03]  /*ea90*/  @P1 IMAD.U32 R74, R73, 0x10000, RZ ;  /* 0x00010000494a1824 */ /* 0x000fc600078e00ff */
[----:B------:R-:W-:Y:S02]  /*eaa0*/  FSEL R72, R75, RZ, !P3 ;  /* 0x000000ff4b487208 */ /* 0x000fe40005800000 */
[----:B------:R-:W-:-:S03]  /*eab0*/  SEL R92, RZ, 0x1, P3 ;  /* 0x00000001ff5c7807 */ /* 0x000fc60001800000 */
[----:B------:R-:W-:-:S04]  /*eac0*/  FADD.FTZ R171, R72, R171 ;  /* 0x000000ab48ab7221 */ /* 0x000fc80000010000 */
[----:B------:R-:W-:-:S07]  /*ead0*/  @P1 FADD.FTZ R171, R74, R171 ;  /* 0x000000ab4aab1221 */ /* 0x000fce0000010000 */
.L_x_770:
        /* <DEDUP_REMOVED lines=12> */
.L_x_779:
[----:B------:R-:W-:-:S07]  /*eba0*/  IMAD.MOV.U32 R152, RZ, RZ, R94 ;  /* 0x000000ffff987224 */ /* 0x000fce00078e005e */
.L_x_780:
[----:B------:R-:W-:Y:S05]  /*ebb0*/  BSYNC B1 ;  /* 0x0000000000017941 */ /* 0x000fea0003800000 */
.L_x_778:
        /* <DEDUP_REMOVED lines=16> */
.L_x_784:
[----:B------:R-:W-:Y:S05]  /*ecc0*/  BSYNC B2 ;  /* 0x0000000000027941 */ /* 0x000fea0003800000 */
.L_x_783:
        /* <DEDUP_REMOVED lines=44> */
.L_x_782:
[----:B------:R-:W-:Y:S05]  /*ef90*/  BSYNC B1 ;  /* 0x0000000000017941 */ /* 0x000fea0003800000 */
.L_x_781:
[----:B------:R-:W-:Y:S02]  /*efa0*/  I2FP.F32.U32 R73, R152 ;  /* 0x0000009800497245 */ /* 0x000fe40000201000 */
[----:B------:R-:W-:Y:S02]  /*efb0*/  SHF.L.U32 R75, R69, 0x10, RZ ;  /* 0x00000010454b7819 */ /* 0x000fe400000006ff */
[----:B------:R-:W-:Y:S01]  /*efc0*/  LOP3.LUT R0, R0, 0xfffffffb, RZ, 0xc0, !PT ;  /* 0xfffffffb00007812 */ /* 0x000fe200078ec0ff */
[----:B------:R-:W-:Y:S01]  /*efd0*/  FFMA.FTZ R68, R73, R162, 1.1641532182693481445e-10 ;  /* 0x2f00000049447423 */ /* 0x000fe200000100a2 */
[----:B------:R-:W-:Y:S01]  /*efe0*/  PRMT R152, R69, 0x7632, R152 ;  /* 0x0000763245987816 */ /* 0x000fe20000000098 */
[----:B------:R-:W-:-:S03]  /*eff0*/  FMUL.FTZ R75, R75, R134 ;  /* 0x000000864b4b7220 */ /* 0x000fc60000410000 */
[----:B------:R-:W-:-:S04]  /*f000*/  FSETP.GTU.FTZ.AND P3, PT, R68, R135, PT ;  /* 0x000000874400720b */ /* 0x000fc80003f7c000 */
[----:B------:R-:W-:-:S09]  /*f010*/  FSEL R175, R75, RZ, !P3 ;  /* 0x000000ff4baf7208 */ /* 0x000fd20005800000 */
[----:B------:R-:W-:Y:S01]  /*f020*/  @P3 LOP3.LUT R0, R0, 0x4, RZ, 0xfc, !PT ;  /* 0x0000000400003812 */ /* 0x000fe200078efcff */
[----:B------:R-:W-:Y:S06]  /*f030*/  @P2 BRA `(.L_x_785) ;  /* 0x0000000000182947 */ /* 0x000fec0003800000 */
[----:B------:R-:W-:Y:S01]  /*f040*/  IMAD.MOV.U32 R68, RZ, RZ, R72 ;  /* 0x000000ffff447224 */ /* 0x000fe200078e0048 */
[----:B------:R-:W-:Y:S06]  /*f050*/  @!P1 BRA `(.L_x_786) ;  /* 0x0000000400689947 */ /* 0x000fec0003800000 */
[----:B------:R-:W-:Y:S01]  /*f060*/  IMAD.U32 R74, R61, 0x10000, RZ ;  /* 0x000100003d4a7824 */ /* 0x000fe200078e00ff */
[----:B------:R-:W-:-:S03]  /*f070*/  MOV R68, R72 ;  /* 0x0000004800447202 */ /* 0x000fc60000000f00 */
[----:B------:R-:W-:Y:S01]  /*f080*/  FADD.FTZ R175, R74, R175 ;  /* 0x000000af4aaf7221 */ /* 0x000fe20000010000 */
[----:B------:R-:W-:Y:S06]  /*f090*/  BRA `(.L_x_786) ;  /* 0x0000000400587947 */ /* 0x000fec0003800000 */
.L_x_785:
        /* <DEDUP_REMOVED lines=12> */
.L_x_788:
[----:B------:R-:W-:-:S07]  /*f160*/  IMAD.MOV.U32 R91, RZ, RZ, R94 ;  /* 0x000000ffff5b7224 */ /* 0x000fce00078e005e */
.L_x_789:
[----:B------:R-:W-:Y:S05]  /*f170*/  BSYNC B1 ;  /* 0x0000000000017941 */ /* 0x000fea0003800000 */
.L_x_787:
        /* <DEDUP_REMOVED lines=16> */
.L_x_793:
[----:B------:R-:W-:Y:S05]  /*f280*/  BSYNC B2 ;  /* 0x0000000000027941 */ /* 0x000fea0003800000 */
.L_x_792:
        /* <DEDUP_REMOVED lines=44> */
.L_x_791:
[----:B------:R-:W-:Y:S05]  /*f550*/  BSYNC B1 ;  /* 0x0000000000017941 */ /* 0x000fea0003800000 */
.L_x_790:
        /* <DEDUP_REMOVED lines=10> */
.L_x_786:
        /* <DEDUP_REMOVED lines=12> */
.L_x_795:
[----:B------:R-:W-:-:S07]  /*f6c0*/  IMAD.MOV.U32 R164, RZ, RZ, R94 ;  /* 0x000000ffffa47224 */ /* 0x000fce00078e005e */
.L_x_796:
[----:B------:R-:W-:Y:S05]  /*f6d0*/  BSYNC B1 ;  /* 0x0000000000017941 */ /* 0x000fea0003800000 */
.L_x_794:
        /* <DEDUP_REMOVED lines=16> */
.L_x_800:
[----:B------:R-:W-:Y:S05]  /*f7e0*/  BSYNC B2 ;  /* 0x0000000000027941 */ /* 0x000fea0003800000 */
.L_x_799:
        /* <DEDUP_REMOVED lines=44> */
.L_x_798:
[----:B------:R-:W-:Y:S05]  /*fab0*/  BSYNC B1 ;  /* 0x0000000000017941 */ /* 0x000fea0003800000 */
.L_x_797:
        /* <DEDUP_REMOVED lines=16> */
.L_x_801:
        /* <DEDUP_REMOVED lines=12> */
.L_x_804:
[----:B------:R-:W-:-:S07]  /*fc80*/  IMAD.MOV.U32 R90, RZ, RZ, R94 ;  /* 0x000000ffff5a7224 */ /* 0x000fce00078e005e */
.L_x_805:
[----:B------:R-:W-:Y:S05]  /*fc90*/  BSYNC B1 ;  /* 0x0000000000017941 */ /* 0x000fea0003800000 */
.L_x_803:
        /* <DEDUP_REMOVED lines=16> */
.L_x_809:
[----:B------:R-:W-:Y:S05]  /*fda0*/  BSYNC B2 ;  /* 0x0000000000027941 */ /* 0x000fea0003800000 */
.L_x_808:
        /* <DEDUP_REMOVED lines=44> */
.L_x_807:
[----:B------:R-:W-:Y:S05]  /*10070*/  BSYNC B1 ;  /* 0x0000000000017941 */ /* 0x000fea0003800000 */
.L_x_806:
        /* <DEDUP_REMOVED lines=12> */
.L_x_802:
        /* <DEDUP_REMOVED lines=12> */
.L_x_811:
[----:B------:R-:W-:-:S07]  /*10200*/  IMAD.MOV.U32 R152, RZ, RZ, R94 ;  /* 0x000000ffff987224 */ /* 0x000fce00078e005e */
.L_x_812:
[----:B------:R-:W-:Y:S05]  /*10210*/  BSYNC B1 ;  /* 0x0000000000017941 */ /* 0x000fea0003800000 */
.L_x_810:
        /* <DEDUP_REMOVED lines=16> */
.L_x_816:
[----:B------:R-:W-:Y:S05]  /*10320*/  BSYNC B2 ;  /* 0x0000000000027941 */ /* 0x000fea0003800000 */
.L_x_815:
        /* <DEDUP_REMOVED lines=44> */
.L_x_814:
[----:B------:R-:W-:Y:S05]  /*105f0*/  BSYNC B1 ;  /* 0x0000000000017941 */ /* 0x000fea0003800000 */
.L_x_813:
        /* <DEDUP_REMOVED lines=16> */
.L_x_817:
        /* <DEDUP_REMOVED lines=12> */
.L_x_820:
[----:B------:R-:W-:-:S07]  /*107c0*/  IMAD.MOV.U32 R89, RZ, RZ, R94 ;  /* 0x000000ffff597224 */ /* 0x000fce00078e005e */
.L_x_821:
[----:B------:R-:W-:Y:S05]  /*107d0*/  BSYNC B1 ;  /* 0x0000000000017941 */ /* 0x000fea0003800000 */
.L_x_819:
        /* <DEDUP_REMOVED lines=16> */
.L_x_825:
[----:B------:R-:W-:Y:S05]  /*108e0*/  BSYNC B2 ;  /* 0x0000000000027941 */ /* 0x000fea0003800000 */
.L_x_824:
        /* <DEDUP_REMOVED lines=44> */
.L_x_823:
[----:B------:R-:W-:Y:S05]  /*10bb0*/  BSYNC B1 ;  /* 0x0000000000017941 */ /* 0x000fea0003800000 */
.L_x_822:
        /* <DEDUP_REMOVED lines=10> */
.L_x_818:
        /* <DEDUP_REMOVED lines=12> */
.L_x_827:
[----:B------:R-:W-:-:S07]  /*10d20*/  IMAD.MOV.U32 R152, RZ, RZ, R94 ;  /* 0x000000ffff987224 */ /* 0x000fce00078e005e */
.L_x_828:
[----:B------:R-:W-:Y:S05]  /*10d30*/  BSYNC B1 ;  /* 0x0000000000017941 */ /* 0x000fea0003800000 */
.L_x_826:
        /* <DEDUP_REMOVED lines=16> */
.L_x_832:
[----:B------:R-:W-:Y:S05]  /*10e40*/  BSYNC B2 ;  /* 0x0000000000027941 */ /* 0x000fea0003800000 */
.L_x_831:
        /* <DEDUP_REMOVED lines=44> */
.L_x_830:
[----:B------:R-:W-:Y:S05]  /*11110*/  BSYNC B1 ;  /* 0x0000000000017941 */ /* 0x000fea0003800000 */
.L_x_829:
[----:B------:R-:W-:Y:S02]  /*11120*/  I2FP.F32.U32 R73, R152 ;  /* 0x0000009800497245 */ /* 0x000fe40000201000 */
[----:B------:R-:W-:-:S03]  /*11130*/  SHF.L.U32 R75, R70, 0x10, RZ ;  /* 0x00000010464b7819 */ /* 0x000fc600000006ff */
[----:B------:R-:W-:Y:S02]  /*11140*/  FFMA.FTZ R68, R73, R162, 1.1641532182693481445e-10 ;  /* 0x2f00000049447423 */ /* 0x000fe400000100a2 */
[----:B------:R-:W-:-:S03]  /*11150*/  FMUL.FTZ R75, R75, R134 ;  /* 0x000000864b4b7220 */ /* 0x000fc60000410000 */
[----:B------:R-:W-:-:S04]  /*11160*/  FSETP.GTU.FTZ.AND P3, PT, R68, R135, PT ;  /* 0x000000874400720b */ /* 0x000fc80003f7c000 */
[----:B------:R-:W-:Y:S01]  /*11170*/  FSEL R185, R75, RZ, !P3 ;  /* 0x000000ff4bb97208 */ /* 0x000fe20005800000 */
[----:B------:R-:W-:Y:S08]  /*11180*/  @P2 BRA `(.L_x_833) ;  /* 0x00000000001c2947 */ /* 0x000ff00003800000 */
[----:B------:R-:W-:Y:S01]  /*11190*/  IMAD.MOV.U32 R68, RZ, RZ, R69 ;  /* 0x000000ffff447224 */ /* 0x000fe200078e0045 */
[----:B------:R-:W-:Y:S06]  /*111a0*/  @!P1 BRA `(.L_x_834) ;  /* 0x0000000400749947 */ /* 0x000fec0003800000 */
[----:B------:R-:W-:-:S05]  /*111b0*/  PRMT R68, R62, 0x7632, R68 ;  /* 0x000076323e447816 */ /* 0x000fca0000000044 */
[----:B------:R-:W-:Y:S01]  /*111c0*/  IMAD.U32 R70, R68, 0x10000, RZ ;  /* 0x0001000044467824 */ /* 0x000fe200078e00ff */
[----:B------:R-:W-:-:S03]  /*111d0*/  MOV R68, R69 ;  /* 0x0000004500447202 */ /* 0x000fc60000000f00 */
[----:B------:R-:W-:Y:S01]  /*111e0*/  FADD.FTZ R185, R70, R185 ;  /* 0x000000b946b97221 */ /* 0x000fe20000010000 */
[----:B------:R-:W-:Y:S06]  /*111f0*/  BRA `(.L_x_834) ;  /* 0x0000000400607947 */ /* 0x000fec0003800000 */
.L_x_833:
        /* <DEDUP_REMOVED lines=12> */
.L_x_836:
[----:B------:R-:W-:-:S07]  /*112c0*/  IMAD.MOV.U32 R70, RZ, RZ, R94 ;  /* 0x000000ffff467224 */ /* 0x000fce00078e005e */
.L_x_837:
[----:B------:R-:W-:Y:S05]  /*112d0*/  BSYNC B1 ;  /* 0x0000000000017941 */ /* 0x000fea0003800000 */
.L_x_835:
        /* <DEDUP_REMOVED lines=16> */
.L_x_841:
[----:B------:R-:W-:Y:S05]  /*113e0*/  BSYNC B2 ;  /* 0x0000000000027941 */ /* 0x000fea0003800000 */
.L_x_840:
        /* <DEDUP_REMOVED lines=44> */
.L_x_839:
[----:B------:R-:W-:Y:S05]  /*116b0*/  BSYNC B1 ;  /* 0x0000000000017941 */ /* 0x000fea0003800000 */
.L_x_838:
[----:B------:R-:W-:Y:S02]  /*116c0*/  I2FP.F32.U32 R69, R70 ;  /* 0x0000004600457245 */ /* 0x000fe40000201000 */
[----:B------:R-:W-:-:S05]  /*116d0*/  PRMT R70, R66, 0x7632, R70 ;  /* 0x0000763242467816 */ /* 0x000fca0000000046 */
        /* <DEDUP_REMOVED lines=10> */
.L_x_834:
        /* <DEDUP_REMOVED lines=12> */
.L_x_843:
[----:B------:R-:W-:-:S07]  /*11840*/  IMAD.MOV.U32 R70, RZ, RZ, R94 ;  /* 0x000000ffff467224 */ /* 0x000fce00078e005e */
.L_x_844:
[----:B------:R-:W-:Y:S05]  /*11850*/  BSYNC B1 ;  /* 0x0000000000017941 */ /* 0x000fea0003800000 */
.L_x_842:
        /* <DEDUP_REMOVED lines=16> */
.L_x_848:
[----:B------:R-:W-:Y:S05]  /*11960*/  BSYNC B2 ;  /* 0x0000000000027941 */ /* 0x000fea0003800000 */
.L_x_847:
        /* <DEDUP_REMOVED lines=44> */
.L_x_846:
[----:B------:R-:W-:Y:S05]  /*11c30*/  BSYNC B1 ;  /* 0x0000000000017941 */ /* 0x000fea0003800000 */
.L_x_845:
[----:B------:R-:W-:Y:S02]  /*11c40*/  I2FP.F32.U32 R73, R70 ;  /* 0x0000004600497245 */ /* 0x000fe40000201000 */
[C---:B------:R-:W-:Y:S02]  /*11c50*/  SHF.L.U32 R75, R71.reuse, 0x10, RZ ;  /* 0x00000010474b7819 */ /* 0x040fe400000006ff */
[----:B------:R-:W-:Y:S01]  /*11c60*/  PRMT R152, R71, 0x7632, R152 ;  /* 0x0000763247987816 */ /* 0x000fe20000000098 */
[----:B------:R-:W-:Y:S02]  /*11c70*/  FFMA.FTZ R68, R73, R162, 1.1641532182693481445e-10 ;  /* 0x2f00000049447423 */ /* 0x000fe400000100a2 */
[----:B------:R-:W-:-:S03]  /*11c80*/  FMUL.FTZ R75, R75, R134 ;  /* 0x000000864b4b7220 */ /* 0x000fc60000410000 */
[----:B------:R-:W-:-:S04]  /*11c90*/  FSETP.GTU.FTZ.AND P4, PT, R68, R135, PT ;  /* 0x000000874400720b */ /* 0x000fc80003f9c000 */
[----:B------:R-:W-:Y:S01]  /*11ca0*/  FSEL R205, R75, RZ, !P4 ;  /* 0x000000ff4bcd7208 */ /* 0x000fe20006000000 */
[----:B------:R-:W-:Y:S08]  /*11cb0*/  @P2 BRA `(.L_x_849) ;  /* 0x0000000000182947 */ /* 0x000ff00003800000 */
[----:B------:R-:W-:Y:S01]  /*11cc0*/  IMAD.MOV.U32 R68, RZ, RZ, R69 ;  /* 0x000000ffff447224 */ /* 0x000fe200078e0045 */
[----:B------:R-:W-:Y:S06]  /*11cd0*/  @!P1 BRA `(.L_x_850) ;  /* 0x0000000400689947 */ /* 0x000fec0003800000 */
[----:B------:R-:W-:Y:S01]  /*11ce0*/  IMAD.U32 R70, R63, 0x10000, RZ ;  /* 0x000100003f467824 */ /* 0x000fe200078e00ff */
[----:B------:R-:W-:-:S03]  /*11cf0*/  MOV R68, R69 ;  /* 0x0000004500447202 */ /* 0x000fc60000000f00 */
[----:B------:R-:W-:Y:S01]  /*11d00*/  FADD.FTZ R205, R70, R205 ;  /* 0x000000cd46cd7221 */ /* 0x000fe20000010000 */
[----:B------:R-:W-:Y:S06]  /*11d10*/  BRA `(.L_x_850) ;  /* 0x0000000400587947 */ /* 0x000fec0003800000 */
.L_x_849:
        /* <DEDUP_REMOVED lines=12> */
.L_x_852:
[----:B------:R-:W-:-:S07]  /*11de0*/  IMAD.MOV.U32 R158, RZ, RZ, R94 ;  /* 0x000000ffff9e7224 */ /* 0x000fce00078e005e */
.L_x_853:
[----:B------:R-:W-:Y:S05]  /*11df0*/  BSYNC B1 ;  /* 0x0000000000017941 */ /* 0x000fea0003800000 */
.L_x_851:
        /* <DEDUP_REMOVED lines=16> */
.L_x_857:
[----:B------:R-:W-:Y:S05]  /*11f00*/  BSYNC B2 ;  /* 0x0000000000027941 */ /* 0x000fea0003800000 */
.L_x_856:
        /* <DEDUP_REMOVED lines=44> */
.L_x_855:
[----:B------:R-:W-:Y:S05]  /*121d0*/  BSYNC B1 ;  /* 0x0000000000017941 */ /* 0x000fea0003800000 */
.L_x_854:
        /* <DEDUP_REMOVED lines=10> */
.L_x_850:
        /* <DEDUP_REMOVED lines=12> */
.L_x_859:
[----:B------:R-:W-:-:S07]  /*12340*/  IMAD.MOV.U32 R164, RZ, RZ, R94 ;  /* 0x000000ffffa47224 */ /* 0x000fce00078e005e */
.L_x_860:
[----:B------:R-:W-:Y:S05]  /*12350*/  BSYNC B1 ;  /* 0x0000000000017941 */ /* 0x000fea0003800000 */
.L_x_858:
        /* <DEDUP_REMOVED lines=16> */
.L_x_864:
[----:B------:R-:W-:Y:S05]  /*12460*/  BSYNC B2 ;  /* 0x0000000000027941 */ /* 0x000fea0003800000 */
.L_x_863:
        /* <DEDUP_REMOVED lines=44> */
.L_x_862:
[----:B------:R-:W-:Y:S05]  /*12730*/  BSYNC B1 ;  /* 0x0000000000017941 */ /* 0x000fea0003800000 */
.L_x_861:
        /* <DEDUP_REMOVED lines=9> */
[----:B------:R-:W-:Y:S02]  /*127d0*/  PRMT R68, R63, 0x7632, R68 ;  /* 0x000076323f447816 */ /* 0x000fe40000000044 */
[----:B------:R-:W-:-:S03]  /*127e0*/  MOV R152, R69 ;  /* 0x0000004500987202 */ /* 0x000fc60000000f00 */
[----:B------:R-:W-:-:S04]  /*127f0*/  IMAD.U32 R68, R68, 0x10000, RZ ;  /* 0x0001000044447824 */ /* 0x000fc800078e00ff */
[----:B------:R-:W-:Y:S01]  /*12800*/  FADD.FTZ R207, R68, R207 ;  /* 0x000000cf44cf7221 */ /* 0x000fe20000010000 */
[----:B------:R-:W-:Y:S06]  /*12810*/  BRA `(.L_x_866) ;  /* 0x0000000400607947 */ /* 0x000fec0003800000 */
.L_x_865:
        /* <DEDUP_REMOVED lines=12> */
.L_x_868:
[----:B------:R-:W-:-:S07]  /*128e0*/  IMAD.MOV.U32 R160, RZ, RZ, R94 ;  /* 0x000000ffffa07224 */ /* 0x000fce00078e005e */
.L_x_869:
[----:B------:R-:W-:Y:S05]  /*128f0*/  BSYNC B1 ;  /* 0x0000000000017941 */ /* 0x000fea0003800000 */
.L_x_867:
        /* <DEDUP_REMOVED lines=16> */
.L_x_873:
[----:B------:R-:W-:Y:S05]  /*12a00*/  BSYNC B2 ;  /* 0x0000000000027941 */ /* 0x000fea0003800000 */
.L_x_872:
        /* <DEDUP_REMOVED lines=44> */
.L_x_871:
[----:B------:R-:W-:Y:S05]  /*12cd0*/  BSYNC B1 ;  /* 0x0000000000017941 */ /* 0x000fea0003800000 */
.L_x_870:
[----:B------:R-:W-:Y:S02]  /*12ce0*/  I2FP.F32.U32 R69, R160 ;  /* 0x000000a000457245 */ /* 0x000fe40000201000 */
[----:B------:R-:W-:-:S03]  /*12cf0*/  PRMT R68, R67, 0x7632, R68 ;  /* 0x0000763243447816 */ /* 0x000fc60000000044 */
[----:B------:R-:W-:Y:S01]  /*12d00*/  FFMA.FTZ R162, R69, R162, 1.1641532182693481445e-10 ;  /* 0x2f00000045a27423 */ /* 0x000fe200000100a2 */
[----:B------:R-:W-:Y:S01]  /*12d10*/  @P1 PRMT R69, R63, 0x7632, R69 ;  /* 0x000076323f451816 */ /* 0x000fe20000000045 */
[----:B------:R-:W-:-:S03]  /*12d20*/  IMAD.U32 R71, R68, 0x10000, RZ ;  /* 0x0001000044477824 */ /* 0x000fc600078e00ff */
[----:B------:R-:W-:Y:S01]  /*12d30*/  FSETP.GTU.FTZ.AND P2, PT, R162, R135, PT ;  /* 0x00000087a200720b */ /* 0x000fe20003f5c000 */
[----:B------:R-:W-:Y:S01]  /*12d40*/  FMUL.FTZ R71, R71, R134 ;  /* 0x0000008647477220 */ /* 0x000fe20000410000 */
[----:B------:R-:W-:Y:S02]  /*12d50*/  @P1 IMAD.U32 R70, R69, 0x10000, RZ ;  /* 0x0001000045461824 */ /* 0x000fe400078e00ff */
[----:B------:R-:W-:Y:S02]  /*12d60*/  SEL R160, RZ, 0x1, P2 ;  /* 0x00000001ffa07807 */ /* 0x000fe40001000000 */
[----:B------:R-:W-:-:S05]  /*12d70*/  FSEL R68, R71, RZ, !P2 ;  /* 0x000000ff47447208 */ /* 0x000fca0005000000 */
[----:B------:R-:W-:-:S04]  /*12d80*/  FADD.FTZ R207, R68, R207 ;  /* 0x000000cf44cf7221 */ /* 0x000fc80000010000 */
[----:B------:R-:W-:-:S07]  /*12d90*/  @P1 FADD.FTZ R207, R70, R207 ;  /* 0x000000cf46cf1221 */ /* 0x000fce0000010000 */
.L_x_866:
[----:B------:R-:W-:Y:S02]  /*12da0*/  SEL R69, RZ, 0x10000, P4 ;  /* 0x00010000ff457807 */ /* 0x000fe40002000000 */
        /* <DEDUP_REMOVED lines=17> */
[C---:B------:R-:W-:Y:S02]  /*12ec0*/  SHF.L.U32 R162, R137.reuse, 0x3, RZ ;  /* 0x0000000389a27819 */ /* 0x040fe400000006ff */
[----:B------:R-:W-:Y:S02]  /*12ed0*/  LEA.HI.X R73, R137, UR11, RZ, 0x4, P1 ;  /* 0x0000000b89497c11 */ /* 0x000fe400088f24ff */
[----:B------:R-:W-:Y:S02]  /*12ee0*/  LOP3.LUT R74, R74, R70, R68, 0xfe, !PT ;  /* 0x000000464a4a7212 */ /* 0x000fe400078efe44 */
[----:B------:R-:W-:-:S02]  /*12ef0*/  SEL R211, RZ, 0x1, P2 ;  /* 0x00000001ffd37807 */ /* 0x000fc40001000000 */
[----:B------:R-:W-:Y:S02]  /*12f00*/  SHF.R.U32.HI R164, RZ, 0x1d, R137 ;  /* 0x0000001dffa47819 */ /* 0x000fe40000011689 */
[----:B------:R-:W-:Y:S02]  /*12f10*/  IADD3 R134, P1, R162, UR12, RZ ;  /* 0x0000000ca2867c10 */ /* 0x000fe4000ff3e0ff */
[----:B------:R-:W-:Y:S02]  /*12f20*/  LOP3.LUT R75, R75, R71, R69, 0xfe, !PT ;  /* 0x000000474b4b7212 */ /* 0x000fe400078efe45 */
[----:B------:R-:W-:Y:S02]  /*12f30*/  F2FP.BF16.F32.PACK_AB R71, R207, R205 ;  /* 0x000000cdcf47723e */ /* 0x000fe400000010ff */
[----:B------:R-:W-:Y:S02]  /*12f40*/  F2FP.BF16.F32.PACK_AB R70, R185, R187 ;  /* 0x000000bbb946723e */ /* 0x000fe400000010ff */
[----:B------:R-:W-:-:S02]  /*12f50*/  F2FP.BF16.F32.PACK_AB R69, R173, R175 ;  /* 0x000000afad45723e */ /* 0x000fc400000010ff */
[----:B------:R-:W-:Y:S02]  /*12f60*/  F2FP.BF16.F32.PACK_AB R68, R171, R169 ;  /* 0x000000a9ab44723e */ /* 0x000fe400000010ff */
[----:B------:R-:W-:Y:S02]  /*12f70*/  IADD3.X R135, R164, UR13, RZ, P1, !PT ;  /* 0x0000000da4877c10 */ /* 0x000fe40008ffe4ff */
[----:B------:R-:W-:Y:S01]  /*12f80*/  LOP3.LUT R74, R74, R211, RZ, 0xfc, !PT ;  /* 0x000000d34a4a7212 */ /* 0x000fe200078efcff */
[----:B------:R2:W-:Y:S04]  /*12f90*/  STG.E.128 desc[UR4][R72.64], R68 ;  /* 0x0000004448007986 */ /* 0x0005e8000c101d04 */
[----:B------:R2:W-:Y:S01]  /*12fa0*/  STG.E.64 desc[UR4][R134.64], R74 ;  /* 0x0000004a86007986 */ /* 0x0005e2000c101b04 */
[----:B------:R-:W-:Y:S05]  /*12fb0*/  @!P0 BRA `(.L_x_745) ;  /* 0x0000000000508947 */ /* 0x000fea0003800000 */
[----:B--2---:R-:W-:Y:S01]  /*12fc0*/  IMAD.U32 R69, R158, 0x10000, RZ ;  /* 0x000100009e457824 */ /* 0x004fe200078e00ff */
[----:B------:R-:W-:Y:S02]  /*12fd0*/  LOP3.LUT R68, R160, 0xffff, RZ, 0xc0, !PT ;  /* 0x0000ffffa0447812 */ /* 0x000fe400078ec0ff */
[----:B------:R-:W-:Y:S02]  /*12fe0*/  PRMT R71, R87, 0x7104, RZ ;  /* 0x0000710457477816 */ /* 0x000fe400000000ff */
[----:B------:R-:W-:Y:S02]  /*12ff0*/  LOP3.LUT R69, R69, 0xff0000, RZ, 0xc0, !PT ;  /* 0x00ff000045457812 */ /* 0x000fe400078ec0ff */
[----:B------:R-:W-:Y:S02]  /*13000*/  LOP3.LUT R72, R90, 0xff, RZ, 0xc0, !PT ;  /* 0x000000ff5a487812 */ /* 0x000fe400078ec0ff */
[----:B------:R-:W-:Y:S02]  /*13010*/  PRMT R68, R69, 0x4210, R68 ;  /* 0x0000421045447816 */ /* 0x000fe40000000044 */
[----:B------:R-:W-:Y:S01]  /*13020*/  LOP3.LUT R70, R91, 0xff, RZ, 0xc0, !PT ;  /* 0x000000ff5b467812 */ /* 0x000fe200078ec0ff */
[----:B------:R-:W-:Y:S01]  /*13030*/  IMAD.WIDE.U32 R72, R72, 0x1000000, RZ ;  /* 0x0100000048487825 */ /* 0x000fe200078e00ff */
[----:B------:R-:W-:-:S02]  /*13040*/  LOP3.LUT R69, R92, 0xff, RZ, 0xc0, !PT ;  /* 0x000000ff5c457812 */ /* 0x000fc400078ec0ff */
        /* <DEDUP_REMOVED lines=11> */
.L_x_745:
[----:B------:R-:W-:Y:S05]  /*13100*/  BSYNC B0 ;  /* 0x0000000000007941 */ /* 0x000fea0003800000 */
.L_x_744:
[----:B0123--:R-:W-:Y:S01]  /*13110*/  FADD.FTZ R68, RZ, R167 ;  /* 0x000000a7ff447221 */ /* 0x00ffe20000010000 */
[----:B------:R-:W-:Y:S01]  /*13120*/  LOP3.LUT P5, RZ, R0, 0x20, RZ, 0xc0, !PT ;  /* 0x0000002000ff7812 */ /* 0x000fe200078ac0ff */
[----:B------:R-:W-:Y:S01]  /*13130*/  UMOV UR18, 0xffffffff ;  /* 0xffffffff00127882 */ /* 0x000fe20000000000 */
[----:B------:R-:W-:Y:S01]  /*13140*/  ISETP.GT.U32.AND P0, PT, R41, 0x1ff, PT ;  /* 0x000001ff2900780c */ /* 0x000fe20003f04070 */
[----:B------:R-:W-:Y:S01]  /*13150*/  FADD.FTZ R68, R165, R68 ;  /* 0x00000044a5447221 */ /* 0x000fe20000010000 */
[----:B------:R-:W-:Y:S02]  /*13160*/  LOP3.LUT P1, RZ, R136, 0xff, RZ, 0xc0, !PT ;  /* 0x000000ff88ff7812 */ /* 0x000fe4000782c0ff */
[----:B------:R-:W-:Y:S01]  /*13170*/  ISETP.GT.U32.AND P2, PT, R41, 0x2ff, PT ;  /* 0x000002ff2900780c */ /* 0x000fe20003f44070 */
[----:B------:R-:W-:Y:S01]  /*13180*/  FADD.FTZ R68, R183, R68 ;  /* 0x00000044b7447221 */ /* 0x000fe20000010000 */
[----:B------:R-:W-:Y:S02]  /*13190*/  SHF.R.U32.HI R71, RZ, 0x5, R56 ;  /* 0x00000005ff477819 */ /* 0x000fe40000011638 */
[----:B------:R-:W-:Y:S01]  /*131a0*/  LOP3.LUT P3, RZ, R56, 0x1f, RZ, 0xc0, !PT ;  /* 0x0000001f38ff7812 */ /* 0x000fe2000786c0ff */
[----:B------:R-:W-:Y:S01]  /*131b0*/  FADD.FTZ R68, R181, R68 ;  /* 0x00000044b5447221 */ /* 0x000fe20000010000 */
[----:B------:R-:W-:-:S03]  /*131c0*/  LOP3.LUT R70, R71, 0x7fffff8, RZ, 0xc0, !PT ;  /* 0x07fffff847467812 */ /* 0x000fc600078ec0ff */
        /* <DEDUP_REMOVED lines=92> */
.L_x_892:
[----:B------:R-:W2:Y:S01]  /*13790*/  @!P3 S2R R72, SR_CgaCtaId ;  /* 0x000000000048b919 */ /* 0x000ea20000008800 */
[----:B------:R-:W-:Y:S01]  /*137a0*/  @!P3 MOV R69, 0x400 ;  /* 0x000004000045b802 */ /* 0x000fe20000000f00 */
[----:B------:R-:W-:Y:S05]  /*137b0*/  WARPSYNC.ALL ;  /* 0x0000000000007948 */ /* 0x000fea0003800000 */
[----:B------:R-:W-:Y:S02]  /*137c0*/  LOP3.LUT R71, R71, 0x7, RZ, 0xc0, !PT ;  /* 0x0000000747477812 */ /* 0x000fe400078ec0ff */
[----:B--2---:R-:W-:Y:S01]  /*137d0*/  @!P3 LEA R73, R72, R69, 0x18 ;  /* 0x000000454849b211 */ /* 0x004fe200078ec0ff */
[----:B-1----:R-:W-:Y:S01]  /*137e0*/  FADD.FTZ R69, R75, R134 ;  /* 0x000000864b457221 */ /* 0x002fe20000010000 */
[----:B------:R-:W-:-:S05]  /*137f0*/  @!P3 IADD3 R72, R70, R71, RZ ;  /* 0x000000474648b210 */ /* 0x000fca0007ffe0ff */
[----:B------:R-:W-:Y:S01]  /*13800*/  @!P3 IMAD R72, R72, 0x8, R73 ;  /* 0x000000084848b824 */ /* 0x000fe200078e0249 */
[----:B------:R-:W-:-:S04]  /*13810*/  LOP3.LUT R73, R56, 0x1f, RZ, 0xc0, !PT ;  /* 0x0000001f38497812 */ /* 0x000fc800078ec0ff */
[----:B------:R1:W-:Y:S01]  /*13820*/  @!P3 STS.64 [R72], R68 ;  /* 0x000000444800b388 */ /* 0x0003e20000000a00 */
[----:B------:R-:W-:-:S13]  /*13830*/  ISETP.GT.U32.AND P0, PT, R73, 0x7, PT ;  /* 0x000000074900780c */ /* 0x000fda0003f04070 */
[----:B-1----:R-:W1:Y:S01]  /*13840*/  @!P0 S2R R69, SR_CgaCtaId ;  /* 0x0000000000458919 */ /* 0x002e620000008800 */
[----:B------:R-:W-:Y:S01]  /*13850*/  @!P0 MOV R68, 0x400 ;  /* 0x0000040000448802 */ /* 0x000fe20000000f00 */
[----:B------:R-:W-:Y:S01]  /*13860*/  @!P0 IMAD.IADD R70, R70, 0x1, R73 ;  /* 0x0000000146468824 */ /* 0x000fe200078e0249 */
[----:B------:R-:W-:Y:S01]  /*13870*/  BAR.SYNC.DEFER_BLOCKING 0x0 ;  /* 0x0000000000007b1d */ /* 0x000fe20000010000 */
[----:B------:R-:W-:-:S05]  /*13880*/  LOP3.LUT P2, RZ, R0, 0x100, RZ, 0xc0, !PT ;  /* 0x0000010000ff7812 */ /* 0x000fca000784c0ff */
[----:B------:R-:W-:Y:S01]  /*13890*/  BSSY B0, `(.L_x_875) ;  /* 0x0000078000007945 */ /* 0x000fe20003800000 */
[----:B-1----:R-:W-:Y:S02]  /*138a0*/  @!P0 LEA R73, R69, R68, 0x18 ;  /* 0x0000004445498211 */ /* 0x002fe400078ec0ff */
[----:B------:R-:W-:Y:S02]  /*138b0*/  CS2R R68, SRZ ;  /* 0x0000000000447805 */ /* 0x000fe4000001ff00 */
[----:B------:R-:W-:Y:S01]  /*138c0*/  @!P0 LEA R72, R70, R73, 0x3 ;  /* 0x0000004946488211 */ /* 0x000fe200078e18ff */
[----:B------:R-:W-:Y:S02]  /*138d0*/  IMAD.MOV.U32 R70, RZ, RZ, RZ ;  /* 0x000000ffff467224 */ /* 0x000fe400078e00ff */
[----:B------:R-:W-:Y:S02]  /*138e0*/  @!P0 IMAD.MOV.U32 R70, RZ, RZ, R95 ;  /* 0x000000ffff468224 */ /* 0x000fe400078e005f */
[----:B------:R1:W-:Y:S01]  /*138f0*/  @!P0 LDS.64 R68, [R72] ;  /* 0x0000000048448984 */ /* 0x0003e20000000a00 */
[----:B------:R-:W-:-:S03]  /*13900*/  LOP3.LUT P0, RZ, R71, 0x1f, R56, 0xf8, !PT ;  /* 0x0000001f47ff7812 */ /* 0x000fc6000780f838 */
[----:B------:R-:W2:Y:S01]  /*13910*/  SHFL.DOWN PT, R73, R70, 0x4, 0x1f ;  /* 0x08801f0046497f89 */ /* 0x000ea200000e0000 */
[-C--:B-1----:R-:W-:Y:S02]  /*13920*/  I2FP.F32.S32 R72, R70.reuse ;  /* 0x0000004600487245 */ /* 0x082fe40000201400 */
[----:B--2---:R-:W-:Y:S02]  /*13930*/  IADD3 R134, R73, R70, RZ ;  /* 0x0000004649867210 */ /* 0x004fe40007ffe0ff */
[----:B------:R-:W-:Y:S02]  /*13940*/  I2FP.F32.S32 R162, R73 ;  /* 0x0000004900a27245 */ /* 0x000fe40000201400 */
[----:B------:R-:W-:Y:S01]  /*13950*/  I2FP.F32.S32 R135, R134 ;  /* 0x0000008600877245 */ /* 0x000fe20000201400 */
[----:B------:R-:W1:Y:S03]  /*13960*/  SHFL.DOWN PT, R137, R134, 0x2, 0x1f ;  /* 0x08401f0086897f89 */ /* 0x000e6600000e0000 */
[----:B------:R-:W2:Y:S01]  /*13970*/  MUFU.RCP R136, R135 ;  /* 0x0000008700887308 */ /* 0x000ea20000001000 */
[----:B0-----:R-:W0:Y:S04]  /*13980*/  SHFL.DOWN PT, R75, R68, 0x4, 0x1f ;  /* 0x08801f00444b7f89 */ /* 0x001e2800000e0000 */
[----:B------:R-:W3:Y:S01]  /*13990*/  SHFL.DOWN PT, R74, R69, 0x4, 0x1f ;  /* 0x08801f00454a7f89 */ /* 0x000ee200000e0000 */
[----:B-1----:R-:W-:Y:S01]  /*139a0*/  IMAD.IADD R134, R134, 0x1, R137 ;  /* 0x0000000186867824 */ /* 0x002fe200078e0289 */
[----:B------:R-:W-:-:S04]  /*139b0*/  I2FP.F32.S32 R137, R137 ;  /* 0x0000008900897245 */ /* 0x000fc80000201400 */
[----:B------:R-:W1:Y:S01]  /*139c0*/  SHFL.DOWN PT, R211, R134, 0x1, 0x1f ;  /* 0x08201f0086d37f89 */ /* 0x000e6200000e0000 */
        /* <DEDUP_REMOVED lines=9> */
[----:B------:R-:W-:Y:S01]  /*13a60*/  FMUL.FTZ R75, R75, R162 ;  /* 0x000000a24b4b7220 */ /* 0x000fe20000410000 */
[----:B------:R-:W2:Y:S03]  /*13a70*/  MUFU.RCP R74, R72 ;  /* 0x00000048004a7308 */ /* 0x000ea60000001000 */
[----:B------:R-:W-:Y:S01]  /*13a80*/  FFMA.FTZ R69, R136, R75, R69 ;  /* 0x0000004b88457223 */ /* 0x000fe20000010045 */
[----:B-1----:R-:W-:-:S04]  /*13a90*/  IMAD.IADD R134, R134, 0x1, R211 ;  /* 0x0000000186867824 */ /* 0x002fc800078e02d3 */
[----:B------:R-:W1:Y:S01]  /*13aa0*/  SHFL.DOWN PT, R70, R69, 0x2, 0x1f ;  /* 0x08401f0045467f89 */ /* 0x000e6200000e0000 */
[----:B------:R-:W-:Y:S02]  /*13ab0*/  I2FP.F32.S32 R211, R211 ;  /* 0x000000d300d37245 */ /* 0x000fe40000201400 */
[----:B------:R-:W-:-:S06]  /*13ac0*/  I2FP.F32.S32 R134, R134 ;  /* 0x0000008600867245 */ /* 0x000fcc0000201400 */
[----:B------:R-:W3:Y:S01]  /*13ad0*/  MUFU.RCP R134, R134 ;  /* 0x0000008600867308 */ /* 0x000ee20000001000 */
[----:B0-----:R-:W-:Y:S01]  /*13ae0*/  FMUL.FTZ R136, R73, R137 ;  /* 0x0000008949887220 */ /* 0x001fe20000410000 */
[----:B------:R-:W-:-:S03]  /*13af0*/  FADD.FTZ R73, R68, -R73 ;  /* 0x8000004944497221 */ /* 0x000fc60000010000 */
[----:B------:R-:W-:Y:S01]  /*13b00*/  FFMA.FTZ R75, R135, R68, R136 ;  /* 0x00000044874b7223 */ /* 0x000fe20000010088 */
[----:B------:R-:W-:-:S03]  /*13b10*/  FMUL.FTZ R68, R73, R73 ;  /* 0x0000004949447220 */ /* 0x000fc60000410000 */
[----:B--2---:R-:W-:Y:S01]  /*13b20*/  FMUL.FTZ R75, R74, R75 ;  /* 0x0000004b4a4b7220 */ /* 0x004fe20000410000 */
[----:B------:R-:W-:Y:S01]  /*13b30*/  FMUL.FTZ R68, R135, R68 ;  /* 0x0000004487447220 */ /* 0x000fe20000410000 */
[----:B-1----:R-:W-:-:S03]  /*13b40*/  FADD.FTZ R69, R69, R70 ;  /* 0x0000004645457221 */ /* 0x002fc60000010000 */
[----:B------:R-:W0:Y:S01]  /*13b50*/  SHFL.DOWN PT, R136, R75, 0x1, 0x1f ;  /* 0x08201f004b887f89 */ /* 0x000e2200000e0000 */
[----:B------:R-:W-:-:S04]  /*13b60*/  FMUL.FTZ R68, R68, R137 ;  /* 0x0000008944447220 */ /* 0x000fc80000410000 */
[----:B------:R-:W-:Y:S02]  /*13b70*/  FFMA.FTZ R68, R74, R68, R69 ;  /* 0x000000444a447223 */ /* 0x000fe40000010045 */
[----:B------:R-:W1:Y:S03]  /*13b80*/  LDC R74, c[0x0][0x2d8] ;  /* 0x0000b600ff4a7b82 */ /* 0x000e660000000800 */
[----:B------:R-:W2:Y:S01]  /*13b90*/  SHFL.DOWN PT, R69, R68, 0x1, 0x1f ;  /* 0x08201f0044457f89 */ /* 0x000ea200000e0000 */
[----:B0-----:R-:W-:Y:S01]  /*13ba0*/  FADD.FTZ R70, R75, -R136 ;  /* 0x800000884b467221 */ /* 0x001fe20000010000 */
[----:B------:R-:W-:-:S03]  /*13bb0*/  FMUL.FTZ R135, R136, R211 ;  /* 0x000000d388877220 */ /* 0x000fc60000410000 */
[----:B------:R-:W-:Y:S01]  /*13bc0*/  FMUL.FTZ R73, R70, R70 ;  /* 0x0000004646497220 */ /* 0x000fe20000410000 */
[C---:B------:R-:W-:Y:S01]  /*13bd0*/  FFMA.FTZ R135, R72.reuse, R75, R135 ;  /* 0x0000004b48877223 */ /* 0x040fe20000010087 */
[----:B------:R-:W0:Y:S02]  /*13be0*/  @!P0 LDC.64 R70, c[0x0][0x250] ;  /* 0x00009400ff468b82 */ /* 0x000e240000000a00 */
[----:B------:R-:W-:Y:S01]  /*13bf0*/  FMUL.FTZ R73, R72, R73 ;  /* 0x0000004948497220 */ /* 0x000fe20000410000 */
[----:B---3--:R-:W-:Y:S01]  /*13c00*/  FMUL.FTZ R135, R134, R135 ;  /* 0x0000008786877220 */ /* 0x008fe20000410000 */
[----:B--2---:R-:W-:Y:S02]  /*13c10*/  FADD.FTZ R69, R68, R69 ;  /* 0x0000004544457221 */ /* 0x004fe40000010000 */
[----:B------:R-:W-:-:S03]  /*13c20*/  FMUL.FTZ R73, R73, R211 ;  /* 0x000000d349497220 */ /* 0x000fc60000410000 */
[----:B------:R-:W2:Y:S01]  /*13c30*/  SHFL.IDX PT, R135, R135, RZ, 0x1f ;  /* 0x00001fff87877589 */ /* 0x000ea200000e0000 */
[----:B------:R-:W-:Y:S02]  /*13c40*/  FFMA.FTZ R73, R134, R73, R69 ;  /* 0x0000004986497223 */ /* 0x000fe40000010045 */
[----:B------:R-:W3:Y:S04]  /*13c50*/  @!P0 LDC.64 R68, c[0x0][0x258] ;  /* 0x00009600ff448b82 */ /* 0x000ee80000000a00 */
[----:B------:R-:W1:Y:S01]  /*13c60*/  SHFL.IDX PT, R73, R73, RZ, 0x1f ;  /* 0x00001fff49497589 */ /* 0x000e6200000e0000 */
[----:B0-----:R-:W-:-:S04]  /*13c70*/  @!P0 IMAD.WIDE R70, R37, 0x4, R70 ;  /* 0x0000000425468825 */ /* 0x001fc800078e0246 */
[C---:B--2---:R-:W-:Y:S01]  /*13c80*/  FMUL.FTZ R72, R135.reuse, R135 ;  /* 0x0000008787487220 */ /* 0x044fe20000410000 */
[----:B------:R0:W-:Y:S01]  /*13c90*/  @!P0 STG.E desc[UR4][R70.64], R135 ;  /* 0x0000008746008986 */ /* 0x0001e2000c101904 */
[----:B------:R-:W-:Y:S01]  /*13ca0*/  FSEL R162, R135, RZ, !P2 ;  /* 0x000000ff87a27208 */ /* 0x000fe20005000000 */
[----:B---3--:R-:W-:Y:S02]  /*13cb0*/  @!P0 IMAD.WIDE R68, R37, 0x4, R68 ;  /* 0x0000000425448825 */ /* 0x008fe400078e0244 */
[----:B------:R-:W-:Y:S02]  /*13cc0*/  FSEL R75, R72, RZ, P2 ;  /* 0x000000ff484b7208 */ /* 0x000fe40001000000 */
[----:B-1----:R-:W-:-:S04]  /*13cd0*/  FFMA.FTZ R72, R73, UR14, R74 ;  /* 0x0000000e49487c23 */ /* 0x002fc8000801004a */
[----:B------:R-:W-:-:S04]  /*13ce0*/  FADD.FTZ R72, R72, R75 ;  /* 0x0000004b48487221 */ /* 0x000fc80000010000 */
[----:B------:R-:W1:Y:S02]  /*13cf0*/  MUFU.RSQ R211, R72 ;  /* 0x0000004800d37308 */ /* 0x000e640000001400 */
        /* <DEDUP_REMOVED lines=8> */
[----:B------:R-:W-:Y:S01]  /*13d80*/  FADD.FTZ R168, R193, -R162 ;  /* 0x800000a2c1a87221 */ /* 0x000fe20000010000 */
[C---:B------:R-:W-:Y:S01]  /*13d90*/  FMUL.FTZ R71, R211.reuse, R68 ;  /* 0x00000044d3477220 */ /* 0x040fe20000410000 */
[----:B------:R-:W0:Y:S01]  /*13da0*/  LDC.64 R134, c[0x0][0x2c0] ;  /* 0x0000b000ff867b82 */ /* 0x000e220000000a00 */
        /* <DEDUP_REMOVED lines=9> */
[--C-:B------:R-:W-:Y:S01]  /*13e40*/  FADD.FTZ R164, R197, -R162.reuse ;  /* 0x800000a2c5a47221 */ /* 0x100fe20000010000 */
[----:B------:R-:W-:Y:S01]  /*13e50*/  FADD.FTZ R172, R199, -R162 ;  /* 0x800000a2c7ac7221 */ /* 0x000fe20000010000 */
[----:B------:R-:W-:Y:S01]  /*13e60*/  FFMA.FTZ R72, R30, R166, R15 ;  /* 0x000000a61e487223 */ /* 0x000fe2000001000f */
[----:B------:R-:W-:Y:S01]  /*13e70*/  FFMA.FTZ R215, R146, R168, R127 ;  /* 0x000000a892d77223 */ /* 0x000fe2000001007f */
[----:B------:R-:W-:Y:S01]  /*13e80*/  F2FP.BF16.F32.PACK_AB R68, R69, R68 ;  /* 0x000000444544723e */ /* 0x000fe200000010ff */
        /* <DEDUP_REMOVED lines=17> */
[----:B------:R-:W-:Y:S01]  /*13fa0*/  F2FP.BF16.F32.PACK_AB R74, R217, R74 ;  /* 0x0000004ad94a723e */ /* 0x000fe200000010ff */
[----:B0-----:R-:W-:Y:S01]  /*13fb0*/  IMAD.WIDE.U32 R134, R209, 0x10, R134 ;  /* 0x00000010d1867825 */ /* 0x001fe200078e0086 */
[----:B------:R-:W-:Y:S01]  /*13fc0*/  F2FP.BF16.F32.PACK_AB R73, R215, R164 ;  /* 0x000000a4d749723e */ /* 0x000fe200000010ff */
[----:B------:R1:W-:Y:S01]  /*13fd0*/  STG.E.128 desc[UR4][R136.64], R68 ;  /* 0x0000004488007986 */ /* 0x0003e2000c101d04 */
[----:B------:R-:W-:Y:S02]  /*13fe0*/  F2FP.BF16.F32.PACK_AB R72, R213, R72 ;  /* 0x00000048d548723e */ /* 0x000fe400000010ff */
[----:B------:R-:W-:-:S03]  /*13ff0*/  IADD3 R209, R209, 0x100, RZ ;  /* 0x00000100d1d17810 */ /* 0x000fc60007ffe0ff */
[----:B------:R1:W-:Y:S04]  /*14000*/  STG.E.128 desc[UR4][R134.64], R72 ;  /* 0x0000004886007986 */ /* 0x0003e8000c101d04 */
.L_x_876:
[----:B------:R-:W-:Y:S05]  /*14010*/  BSYNC B0 ;  /* 0x0000000000007941 */ /* 0x000fea0003800000 */
.L_x_875:
[----:B------:R-:W-:Y:S01]  /*14020*/  LOP3.LUT P0, RZ, R0, 0x80, RZ, 0xc0, !PT ;  /* 0x0000008000ff7812 */ /* 0x000fe2000780c0ff */
        /* <DEDUP_REMOVED lines=46> */
[----:B------:R-:W-:Y:S01]  /*14310*/  F2FP.BF16.F32.PACK_AB R72, R213, R72 ;  /* 0x00000048d548723e */ /* 0x000fe200000010ff */
[----:B------:R-:W-:-:S04]  /*14320*/  VIADD R209, R209, 0x100 ;  /* 0x00000100d1d17836 */ /* 0x000fc80000000000 */
[----:B------:R2:W-:Y:S03]  /*14330*/  STG.E.128 desc[UR4][R134.64], R72 ;  /* 0x0000004886007986 */ /* 0x0005e6000c101d04 */
.L_x_878:
[----:B------:R-:W-:Y:S05]  /*14340*/  BSYNC B0 ;  /* 0x0000000000007941 */ /* 0x000fea0003800000 */
.L_x_877:
[----:B------:R-:W-:Y:S01]  /*14350*/  LOP3.LUT P0, RZ, R0, 0x40, RZ, 0xc0, !PT ;  /* 0x0000004000ff7812 */ /* 0x000fe2000780c0ff */
[----:B------:R-:W-:-:S12]  /*14360*/  BSSY B0, `(.L_x_879) ;  /* 0x0000030000007945 */ /* 0x000fd80003800000 */
[----:B------:R-:W-:Y:S05]  /*14370*/  @!P0 BRA `(.L_x_880) ;  /* 0x0000000000b88947 */ /* 0x000fea0003800000 */
[----:B012---:R-:W0:Y:S01]  /*14380*/  LDC.64 R134, c[0x0][0x2b8] ;  /* 0x0000ae00ff867b82 */ /* 0x007e220000000a00 */
[--C-:B------:R-:W-:Y:S01]  /*14390*/  FADD.FTZ R68, R169, -R162.reuse ;  /* 0x800000a2a9447221 */ /* 0x100fe20000010000 */
[--C-:B------:R-:W-:Y:S01]  /*143a0*/  FADD.FTZ R70, R171, -R162.reuse ;  /* 0x800000a2ab467221 */ /* 0x100fe20000010000 */
[--C-:B------:R-:W-:Y:S01]  /*143b0*/  FADD.FTZ R72, R175, -R162.reuse ;  /* 0x800000a2af487221 */ /* 0x100fe20000010000 */
[--C-:B------:R-:W-:Y:S01]  /*143c0*/  FADD.FTZ R164, R173, -R162.reuse ;  /* 0x800000a2ada47221 */ /* 0x100fe20000010000 */
[--C-:B------:R-:W-:Y:S01]  /*143d0*/  FADD.FTZ R166, R187, -R162.reuse ;  /* 0x800000a2bba67221 */ /* 0x100fe20000010000 */
[--C-:B------:R-:W-:Y:S01]  /*143e0*/  FADD.FTZ R168, R185, -R162.reuse ;  /* 0x800000a2b9a87221 */ /* 0x100fe20000010000 */
[--C-:B------:R-:W-:Y:S01]  /*143f0*/  FADD.FTZ R170, R205, -R162.reuse ;  /* 0x800000a2cdaa7221 */ /* 0x100fe20000010000 */
[----:B------:R-:W1:Y:S01]  /*14400*/  LDC.64 R136, c[0x0][0x2c0] ;  /* 0x0000b000ff887b82 */ /* 0x000e620000000a00 */
[C---:B------:R-:W-:Y:S01]  /*14410*/  FMUL.FTZ R71, R211.reuse, R68 ;  /* 0x00000044d3477220 */ /* 0x040fe20000410000 */
[----:B------:R-:W-:Y:S01]  /*14420*/  FMUL.FTZ R73, R211, R70 ;  /* 0x00000046d3497220 */ /* 0x000fe20000410000 */
[----:B------:R-:W-:Y:S01]  /*14430*/  FADD.FTZ R162, R207, -R162 ;  /* 0x800000a2cfa27221 */ /* 0x000fe20000010000 */
[C---:B------:R-:W-:Y:S01]  /*14440*/  FMUL.FTZ R74, R211.reuse, R72 ;  /* 0x00000048d34a7220 */ /* 0x040fe20000410000 */
[C---:B------:R-:W-:Y:S01]  /*14450*/  FMUL.FTZ R164, R211.reuse, R164 ;  /* 0x000000a4d3a47220 */ /* 0x040fe20000410000 */
[C---:B------:R-:W-:Y:S01]  /*14460*/  FMUL.FTZ R166, R211.reuse, R166 ;  /* 0x000000a6d3a67220 */ /* 0x040fe20000410000 */
[----:B------:R-:W-:Y:S01]  /*14470*/  FMUL.FTZ R168, R211, R168 ;  /* 0x000000a8d3a87220 */ /* 0x000fe20000410000 */
[----:B------:R-:W-:Y:S01]  /*14480*/  FFMA.FTZ R68, R57, R71, R78 ;  /* 0x0000004739447223 */ /* 0x000fe2000001004e */
[----:B------:R-:W-:Y:S01]  /*14490*/  FFMA.FTZ R69, R115, R73, R114 ;  /* 0x0000004973457223 */ /* 0x000fe20000010072 */
[C---:B------:R-:W-:Y:S01]  /*144a0*/  FMUL.FTZ R170, R211.reuse, R170 ;  /* 0x000000aad3aa7220 */ /* 0x040fe20000410000 */
[----:B------:R-:W-:Y:S01]  /*144b0*/  FMUL.FTZ R172, R211, R162 ;  /* 0x000000a2d3ac7220 */ /* 0x000fe20000410000 */
[----:B------:R-:W-:Y:S01]  /*144c0*/  FFMA.FTZ R70, R58, R74, R77 ;  /* 0x0000004a3a467223 */ /* 0x000fe2000001004d */
[----:B------:R-:W-:Y:S01]  /*144d0*/  FFMA.FTZ R75, R111, R164, R110 ;  /* 0x000000a46f4b7223 */ /* 0x000fe2000001006e */
[----:B------:R-:W-:Y:S01]  /*144e0*/  FFMA.FTZ R72, R59, R166, R80 ;  /* 0x000000a63b487223 */ /* 0x000fe20000010050 */
[----:B------:R-:W-:Y:S01]  /*144f0*/  FFMA.FTZ R211, R105, R168, R104 ;  /* 0x000000a869d37223 */ /* 0x000fe20000010068 */
[----:B------:R-:W-:Y:S01]  /*14500*/  F2FP.BF16.F32.PACK_AB R68, R69, R68 ;  /* 0x000000444544723e */ /* 0x000fe200000010ff */
[----:B------:R-:W-:Y:S01]  /*14510*/  FFMA.FTZ R162, R82, R74, R85 ;  /* 0x0000004a52a27223 */ /* 0x000fe20000010055 */
[----:B------:R-:W-:Y:S01]  /*14520*/  F2FP.BF16.F32.PACK_AB R69, R75, R70 ;  /* 0x000000464b45723e */ /* 0x000fe200000010ff */
[----:B------:R-:W-:Y:S01]  /*14530*/  FFMA.FTZ R74, R83, R166, R88 ;  /* 0x000000a6534a7223 */ /* 0x000fe20000010058 */
[----:B------:R-:W-:Y:S01]  /*14540*/  F2FP.BF16.F32.PACK_AB R70, R211, R72 ;  /* 0x00000048d346723e */ /* 0x000fe200000010ff */
[----:B------:R-:W-:Y:S01]  /*14550*/  FFMA.FTZ R72, R81, R71, R86 ;  /* 0x0000004751487223 */ /* 0x000fe20000010056 */
[----:B0-----:R-:W-:-:S04]  /*14560*/  IMAD.WIDE.U32 R134, R209, 0x10, R134 ;  /* 0x00000010d1867825 */ /* 0x001fc800078e0086 */
[----:B------:R-:W-:Y:S01]  /*14570*/  FFMA.FTZ R71, R76, R170, R79 ;  /* 0x000000aa4c477223 */ /* 0x000fe2000001004f */
[----:B------:R-:W-:Y:S01]  /*14580*/  FFMA.FTZ R166, R100, R172, R99 ;  /* 0x000000ac64a67223 */ /* 0x000fe20000010063 */
[----:B------:R-:W-:Y:S01]  /*14590*/  FFMA.FTZ R75, R84, R170, R159 ;  /* 0x000000aa544b7223 */ /* 0x000fe2000001009f */
[----:B-1----:R-:W-:-:S04]  /*145a0*/  IMAD.WIDE.U32 R136, R209, 0x10, R136 ;  /* 0x00000010d1887825 */ /* 0x002fc800078e0088 */
[----:B------:R-:W-:Y:S01]  /*145b0*/  FFMA.FTZ R172, R98, R172, R97 ;  /* 0x000000ac62ac7223 */ /* 0x000fe20000010061 */
[----:B------:R-:W-:Y:S01]  /*145c0*/  FFMA.FTZ R213, R102, R168, R101 ;  /* 0x000000a866d57223 */ /* 0x000fe20000010065 */
[----:B------:R-:W-:Y:S01]  /*145d0*/  FFMA.FTZ R211, R109, R164, R108 ;  /* 0x000000a46dd37223 */ /* 0x000fe2000001006c */
[----:B------:R-:W-:Y:S01]  /*145e0*/  FFMA.FTZ R209, R113, R73, R112 ;  /* 0x0000004971d17223 */ /* 0x000fe20000010070 */
[----:B------:R-:W-:Y:S02]  /*145f0*/  F2FP.BF16.F32.PACK_AB R71, R166, R71 ;  /* 0x00000047a647723e */ /* 0x000fe400000010ff */
[----:B------:R-:W-:Y:S02]  /*14600*/  F2FP.BF16.F32.PACK_AB R75, R172, R75 ;  /* 0x0000004bac4b723e */ /* 0x000fe400000010ff */
[----:B------:R-:W-:Y:S01]  /*14610*/  F2FP.BF16.F32.PACK_AB R74, R213, R74 ;  /* 0x0000004ad54a723e */ /* 0x000fe200000010ff */
[----:B------:R3:W-:Y:S01]  /*14620*/  STG.E.128 desc[UR4][R134.64], R68 ;  /* 0x0000004486007986 */ /* 0x0007e2000c101d04 */
[----:B------:R-:W-:-:S02]  /*14630*/  F2FP.BF16.F32.PACK_AB R73, R211, R162 ;  /* 0x000000a2d349723e */ /* 0x000fc400000010ff */
[----:B------:R-:W-:-:S05]  /*14640*/  F2FP.BF16.F32.PACK_AB R72, R209, R72 ;  /* 0x00000048d148723e */ /* 0x000fca00000010ff */
[----:B------:R3:W-:Y:S02]  /*14650*/  STG.E.128 desc[UR4][R136.64], R72 ;  /* 0x0000004888007986 */ /* 0x0007e4000c101d04 */
.L_x_880:
[----:B------:R-:W-:Y:S05]  /*14660*/  BSYNC B0 ;  /* 0x0000000000007941 */ /* 0x000fea0003800000 */
.L_x_879:
[----:B------:R-:W-:Y:S01]  /*14670*/  VIADD R37, R37, UR16 ;  /* 0x0000001025257c36 */ /* 0x000fe20008000000 */
[----:B-123--:R-:W-:-:S04]  /*14680*/  SEL R136, RZ, 0x1, P1 ;  /* 0x00000001ff887807 */ /* 0x00efc80000800000 */
[----:B------:R-:W-:-:S13]  /*14690*/  ISETP.GE.AND P0, PT, R37, UR17, PT ;  /* 0x0000001125007c0c */ /* 0x000fda000bf06270 */
[----:B------:R-:W-:Y:S05]  /*146a0*/  @!P0 BRA `(.L_x_881) ;  /* 0xfffffed000088947 */ /* 0x000fea000383ffff */
[----:B------:R-:W-:Y:S05]  /*146b0*/  EXIT ;  /* 0x000000000000794d */ /* 0x000fea0003800000 */
.L_x_874:
[----:B------:R-:W-:Y:S01]  /*146c0*/  MOV R162, R72 ;  /* 0x0000004800a27202 */ /* 0x000fe20000000f00 */
[----:B------:R-:W-:Y:S01]  /*146d0*/  IMAD.MOV.U32 R137, RZ, RZ, 0x1 ;  /* 0x00000001ff897424 */ /* 0x000fe200078e00ff */
[----:B------:R-:W-:Y:S01]  /*146e0*/  MOV R135, 0xffffffff ;  /* 0xffffffff00877802 */ /* 0x000fe20000000f00 */
[----:B------:R-:W-:-:S07]  /*146f0*/  IMAD.MOV.U32 R164, RZ, RZ, 0x1f ;  /* 0x0000001fffa47424 */ /* 0x000fce00078e00ff */
[----:B------:R-:W-:Y:S05]  /*14700*/  WARPSYNC.COLLECTIVE R135, `(.L_x_882) ;  /* 0x0000000087087348 */ /* 0x000fea0003c00000 */
[----:B------:R0:W1:Y:S02]  /*14710*/  SHFL.BFLY P4, R136, R162, R137, R164 ;  /* 0x0c000089a2887389 */ /* 0x00006400000800a4 */
[----:B01----:R-:W-:Y:S01]  /*14720*/  ENDCOLLECTIVE ;  /* 0x000000000000791b */ /* 0x003fe20003800000 */
.L_x_882:
[----:B------:R-:W-:Y:S01]  /*14730*/  HFMA2.MMA R137, -RZ, RZ, 0, 1.1920928955078125e-07 ;  /* 0x00000002ff897435 */ /* 0x000fe200000001ff */
[----:B------:R-:W-:-:S04]  /*14740*/  IMAD.MOV.U32 R69, RZ, RZ, R136 ;  /* 0x000000ffff457224 */ /* 0x000fc800078e0088 */
[----:B------:R-:W-:-:S04]  /*14750*/  FADD.FTZ R73, R72, R69 ;  /* 0x0000004548497221 */ /* 0x000fc80000010000 */
[----:B------:R-:W-:-:S07]  /*14760*/  IMAD.MOV.U32 R162, RZ, RZ, R73 ;  /* 0x000000ffffa27224 */ /* 0x000fce00078e0049 */
[----:B------:R-:W-:Y:S05]  /*14770*/  WARPSYNC.COLLECTIVE R135, `(.L_x_883) ;  /* 0x0000000087087348 */ /* 0x000fea0003c00000 */
[----:B------:R0:W1:Y:S02]  /*14780*/  SHFL.BFLY P4, R136, R162, R137, R164 ;  /* 0x0c000089a2887389 */ /* 0x00006400000800a4 */
[----:B01----:R-:W-:Y:S01]  /*14790*/  ENDCOLLECTIVE ;  /* 0x000000000000791b */ /* 0x003fe20003800000 */
.L_x_883:
[----:B------:R-:W-:Y:S01]  /*147a0*/  MOV R137, 0x4 ;  /* 0x0000000400897802 */ /* 0x000fe20000000f00 */
[----:B------:R-:W-:-:S04]  /*147b0*/  IMAD.MOV.U32 R68, RZ, RZ, R136 ;  /* 0x000000ffff447224 */ /* 0x000fc800078e0088 */
[----:B------:R-:W-:-:S04]  /*147c0*/  FADD.FTZ R74, R73, R68 ;  /* 0x00000044494a7221 */ /* 0x000fc80000010000 */
[----:B------:R-:W-:-:S07]  /*147d0*/  IMAD.MOV.U32 R162, RZ, RZ, R74 ;  /* 0x000000ffffa27224 */ /* 0x000fce00078e004a */
[----:B------:R-:W-:Y:S05]  /*147e0*/  WARPSYNC.COLLECTIVE R135, `(.L_x_884) ;  /* 0x0000000087087348 */ /* 0x000fea0003c00000 */
[----:B------:R0:W1:Y:S02]  /*147f0*/  SHFL.BFLY P4, R136, R162, R137, R164 ;  /* 0x0c000089a2887389 */ /* 0x00006400000800a4 */
[----:B01----:R-:W-:Y:S01]  /*14800*/  ENDCOLLECTIVE ;  /* 0x000000000000791b */ /* 0x003fe20003800000 */
.L_x_884:
[----:B------:R-:W-:Y:S01]  /*14810*/  HFMA2.MMA R137, -RZ, RZ, 0, 4.76837158203125e-07 ;  /* 0x00000008ff897435 */ /* 0x000fe200000001ff */
[----:B------:R-:W-:-:S04]  /*14820*/  IMAD.MOV.U32 R69, RZ, RZ, R136 ;  /* 0x000000ffff457224 */ /* 0x000fc800078e0088 */
[----:B------:R-:W-:-:S04]  /*14830*/  FADD.FTZ R75, R74, R69 ;  /* 0x000000454a4b7221 */ /* 0x000fc80000010000 */
[----:B------:R-:W-:-:S07]  /*14840*/  IMAD.MOV.U32 R162, RZ, RZ, R75 ;  /* 0x000000ffffa27224 */ /* 0x000fce00078e004b */
[----:B------:R-:W-:Y:S05]  /*14850*/  WARPSYNC.COLLECTIVE R135, `(.L_x_885) ;  /* 0x0000000087087348 */ /* 0x000fea0003c00000 */
[----:B------:R0:W1:Y:S02]  /*14860*/  SHFL.BFLY P4, R136, R162, R137, R164 ;  /* 0x0c000089a2887389 */ /* 0x00006400000800a4 */
[----:B01----:R-:W-:Y:S01]  /*14870*/  ENDCOLLECTIVE ;  /* 0x000000000000791b */ /* 0x003fe20003800000 */
.L_x_885:
[----:B------:R-:W-:Y:S01]  /*14880*/  MOV R137, 0x10 ;  /* 0x0000001000897802 */ /* 0x000fe20000000f00 */
[----:B------:R-:W-:-:S04]  /*14890*/  IMAD.MOV.U32 R68, RZ, RZ, R136 ;  /* 0x000000ffff447224 */ /* 0x000fc800078e0088 */
[----:B------:R-:W-:-:S04]  /*148a0*/  FADD.FTZ R134, R75, R68 ;  /* 0x000000444b867221 */ /* 0x000fc80000010000 */
[----:B------:R-:W-:-:S07]  /*148b0*/  IMAD.MOV.U32 R162, RZ, RZ, R134 ;  /* 0x000000ffffa27224 */ /* 0x000fce00078e0086 */
[----:B------:R-:W-:Y:S05]  /*148c0*/  WARPSYNC.COLLECTIVE R135, `(.L_x_886) ;  /* 0x0000000087087348 */ /* 0x000fea0003c00000 */
[----:B------:R0:W1:Y:S02]  /*148d0*/  SHFL.BFLY P4, R136, R162, R137, R164 ;  /* 0x0c000089a2887389 */ /* 0x00006400000800a4 */
[----:B01----:R-:W-:Y:S01]  /*148e0*/  ENDCOLLECTIVE ;  /* 0x000000000000791b */ /* 0x003fe20003800000 */
.L_x_886:
[----:B------:R-:W-:Y:S01]  /*148f0*/  HFMA2.MMA R137, -RZ, RZ, 0, 5.9604644775390625e-08 ;  /* 0x00000001ff897435 */ /* 0x000fe200000001ff */
[----:B------:R-:W-:-:S04]  /*14900*/  IMAD.MOV.U32 R69, RZ, RZ, R136 ;  /* 0x000000ffff457224 */ /* 0x000fc800078e0088 */
[----:B------:R-:W-:-:S04]  /*14910*/  FADD.FTZ R68, R134, R69 ;  /* 0x0000004586447221 */ /* 0x000fc80000010000 */
[----:B------:R-:W-:-:S04]  /*14920*/  FMUL.FTZ R68, R103, R68 ;  /* 0x0000004467447220 */ /* 0x000fc80000410000 */
[--C-:B------:R-:W-:Y:S01]  /*14930*/  FADD.FTZ R69, R167, -R68.reuse ;  /* 0x80000044a7457221 */ /* 0x100fe20000010000 */
[--C-:B------:R-:W-:Y:S01]  /*14940*/  FADD.FTZ R72, R165, -R68.reuse ;  /* 0x80000044a5487221 */ /* 0x100fe20000010000 */
[--C-:B------:R-:W-:Y:S01]  /*14950*/  FADD.FTZ R74, R183, -R68.reuse ;  /* 0x80000044b74a7221 */ /* 0x100fe20000010000 */
[--C-:B------:R-:W-:Y:S01]  /*14960*/  FADD.FTZ R73, R161, -R68.reuse ;  /* 0x80000044a1497221 */ /* 0x100fe20000010000 */
[----:B------:R-:W-:Y:S01]  /*14970*/  FFMA.FTZ R69, R69, R69, RZ ;  /* 0x0000004545457223 */ /* 0x000fe200000100ff */
        /* <DEDUP_REMOVED lines=43> */
[----:B------:R-:W-:-:S04]  /*14c30*/  @P2 FFMA.FTZ R69, R73, R73, R72 ;  /* 0x0000004949452223 */ /* 0x000fc80000010048 */
[----:B------:R-:W-:-:S07]  /*14c40*/  IMAD.MOV.U32 R162, RZ, RZ, R69 ;  /* 0x000000ffffa27224 */ /* 0x000fce00078e0045 */
[----:B------:R-:W-:Y:S05]  /*14c50*/  WARPSYNC.COLLECTIVE R135, `(.L_x_887) ;  /* 0x0000000087087348 */ /* 0x000fea0003c00000 */
[----:B------:R0:W1:Y:S02]  /*14c60*/  SHFL.BFLY P4, R136, R162, R137, R164 ;  /* 0x0c000089a2887389 */ /* 0x00006400000800a4 */
[----:B01----:R-:W-:Y:S01]  /*14c70*/  ENDCOLLECTIVE ;  /* 0x000000000000791b */ /* 0x003fe20003800000 */
.L_x_887:
[----:B------:R-:W-:Y:S01]  /*14c80*/  MOV R137, 0x2 ;  /* 0x0000000200897802 */ /* 0x000fe20000000f00 */
[----:B------:R-:W-:-:S04]  /*14c90*/  IMAD.MOV.U32 R72, RZ, RZ, R136 ;  /* 0x000000ffff487224 */ /* 0x000fc800078e0088 */
[----:B------:R-:W-:-:S04]  /*14ca0*/  FADD.FTZ R72, R69, R72 ;  /* 0x0000004845487221 */ /* 0x000fc80000010000 */
[----:B------:R-:W-:-:S07]  /*14cb0*/  IMAD.MOV.U32 R162, RZ, RZ, R72 ;  /* 0x000000ffffa27224 */ /* 0x000fce00078e0048 */
[----:B------:R-:W-:Y:S05]  /*14cc0*/  WARPSYNC.COLLECTIVE R135, `(.L_x_888) ;  /* 0x0000000087087348 */ /* 0x000fea0003c00000 */
[----:B------:R0:W1:Y:S02]  /*14cd0*/  SHFL.BFLY P4, R136, R162, R137, R164 ;  /* 0x0c000089a2887389 */ /* 0x00006400000800a4 */
[----:B01----:R-:W-:Y:S01]  /*14ce0*/  ENDCOLLECTIVE ;  /* 0x000000000000791b */ /* 0x003fe20003800000 */
.L_x_888:
[----:B------:R-:W-:Y:S01]  /*14cf0*/  HFMA2.MMA R137, -RZ, RZ, 0, 2.384185791015625e-07 ;  /* 0x00000004ff897435 */ /* 0x000fe200000001ff */
[----:B------:R-:W-:-:S04]  /*14d00*/  IMAD.MOV.U32 R73, RZ, RZ, R136 ;  /* 0x000000ffff497224 */ /* 0x000fc800078e0088 */
[----:B------:R-:W-:-:S04]  /*14d10*/  FADD.FTZ R73, R72, R73 ;  /* 0x0000004948497221 */ /* 0x000fc80000010000 */
[----:B------:R-:W-:-:S07]  /*14d20*/  IMAD.MOV.U32 R162, RZ, RZ, R73 ;  /* 0x000000ffffa27224 */ /* 0x000fce00078e0049 */
[----:B------:R-:W-:Y:S05]  /*14d30*/  WARPSYNC.COLLECTIVE R135, `(.L_x_889) ;  /* 0x0000000087087348 */ /* 0x000fea0003c00000 */
[----:B------:R0:W1:Y:S02]  /*14d40*/  SHFL.BFLY P4, R136, R162, R137, R164 ;  /* 0x0c000089a2887389 */ /* 0x00006400000800a4 */
[----:B01----:R-:W-:Y:S01]  /*14d50*/  ENDCOLLECTIVE ;  /* 0x000000000000791b */ /* 0x003fe20003800000 */
.L_x_889:
[----:B------:R-:W-:Y:S01]  /*14d60*/  MOV R137, 0x8 ;  /* 0x0000000800897802 */ /* 0x000fe20000000f00 */
[----:B------:R-:W-:-:S04]  /*14d70*/  IMAD.MOV.U32 R74, RZ, RZ, R136 ;  /* 0x000000ffff4a7224 */ /* 0x000fc800078e0088 */
[----:B------:R-:W-:-:S04]  /*14d80*/  FADD.FTZ R74, R73, R74 ;  /* 0x0000004a494a7221 */ /* 0x000fc80000010000 */
[----:B------:R-:W-:-:S07]  /*14d90*/  IMAD.MOV.U32 R162, RZ, RZ, R74 ;  /* 0x000000ffffa27224 */ /* 0x000fce00078e004a */
[----:B------:R-:W-:Y:S05]  /*14da0*/  WARPSYNC.COLLECTIVE R135, `(.L_x_890) ;  /* 0x0000000087087348 */ /* 0x000fea0003c00000 */
[----:B------:R0:W1:Y:S02]  /*14db0*/  SHFL.BFLY P4, R136, R162, R137, R164 ;  /* 0x0c000089a2887389 */ /* 0x00006400000800a4 */
[----:B01----:R-:W-:Y:S01]  /*14dc0*/  ENDCOLLECTIVE ;  /* 0x000000000000791b */ /* 0x003fe20003800000 */
.L_x_890:
[----:B------:R-:W-:Y:S01]  /*14dd0*/  HFMA2.MMA R137, -RZ, RZ, 0, 9.5367431640625e-07 ;  /* 0x00000010ff897435 */ /* 0x000fe200000001ff */
[----:B------:R-:W-:-:S04]  /*14de0*/  IMAD.MOV.U32 R75, RZ, RZ, R136 ;  /* 0x000000ffff4b7224 */ /* 0x000fc800078e0088 */
[----:B------:R-:W-:-:S04]  /*14df0*/  FADD.FTZ R75, R74, R75 ;  /* 0x0000004b4a4b7221 */ /* 0x000fc80000010000 */
[----:B------:R-:W-:-:S07]  /*14e00*/  IMAD.MOV.U32 R162, RZ, RZ, R75 ;  /* 0x000000ffffa27224 */ /* 0x000fce00078e004b */
[----:B------:R-:W-:Y:S05]  /*14e10*/  WARPSYNC.COLLECTIVE R135, `(.L_x_891) ;  /* 0x0000000087087348 */ /* 0x000fea0003c00000 */
[----:B------:R0:W1:Y:S02]  /*14e20*/  SHFL.BFLY P4, R136, R162, R137, R164 ;  /* 0x0c000089a2887389 */ /* 0x00006400000800a4 */
[----:B01----:R-:W-:Y:S01]  /*14e30*/  ENDCOLLECTIVE ;  /* 0x000000000000791b */ /* 0x003fe20003800000 */
.L_x_891:
[----:B------:R-:W-:Y:S01]  /*14e40*/  IMAD.MOV.U32 R134, RZ, RZ, R136 ;  /* 0x000000ffff867224 */ /* 0x000fe200078e0088 */
[----:B------:R-:W-:Y:S06]  /*14e50*/  BRA `(.L_x_892) ;  /* 0xffffffe8004c7947 */ /* 0x000fec000383ffff */
.L_x_893:
        /* <DEDUP_REMOVED lines=10> */
.L_x_20544:


//--------------------- .text._ZN10layer_norm31ln_parallel_residual_fwd_kernelINS_13Kernel_traitsI13__nv_bfloat16S2_S2_S2_fjLj6144ELj1ELj1ELj8ELj16ENS_18Kernel_traits_baseILj6144ES2_S2_S2_S2_fjLj256EEEEELb1ELb0ELb1EEEvNS_9FwdParamsE --------------------------
	.section	.text._ZN10layer_norm31ln_parallel_residual_fwd_kernelINS_13Kernel_traitsI13__nv_bfloat16S2_S2_S2_fjLj6144ELj1ELj1ELj8ELj16ENS_18Kernel_traits_baseILj6144ES2_S2_S2_S2_fjLj256EEEEELb1ELb0ELb1EEEvNS_9FwdParamsE,"ax",@progbits
	.align	128
        .global         _ZN10layer_norm31ln_parallel_residual_fwd_kernelINS_13Kernel_traitsI13__nv_bfloat16S2_S2_S2_fjLj6144ELj1ELj1ELj8ELj16ENS_18Kernel_traits_baseILj6144ES2_S2_S2_S2_fjLj256EEEEELb1ELb0ELb1EEEvNS_9FwdParamsE
        .type           _ZN10layer_norm31ln_parallel_residual_fwd_kernelINS_13Kernel_traitsI13__nv_bfloat16S2_S2_S2_fjLj6144ELj1ELj1ELj8ELj16ENS_18Kernel_traits_baseILj6144ES2_S2_S2_S2_fjLj256EEEEELb1ELb0ELb1EEEvNS_9FwdParamsE,@function
        .size           _ZN10layer_norm31ln_parallel_residual_fwd_kernelINS_13Kernel_traitsI13__nv_bfloat16S2_S2_S2_fjLj6144ELj1ELj1ELj8ELj16ENS_18Kernel_traits_baseILj6144ES2_S2_S2_S2_fjLj256EEEEELb1ELb0ELb1EEEvNS_9FwdParamsE,(.L_x_20545 - _ZN10layer_norm31ln_parallel_residual_fwd_kernelINS_13Kernel_traitsI13__nv_bfloat16S2_S2_S2_fjLj6144ELj1ELj1ELj8ELj16ENS_18Kernel_traits_baseILj6144ES2_S2_S2_S2_fjLj256EEEEELb1ELb0ELb1EEEvNS_9FwdParamsE)
        .other          _ZN10layer_norm31ln_parallel_residual_fwd_kernelINS_13Kernel_traitsI13__nv_bfloat16S2_S2_S2_fjLj6144ELj1ELj1ELj8ELj16ENS_18Kernel_traits_baseILj6144ES2_S2_S2_S2_fjLj256EEEEELb1ELb0ELb1EEEvNS_9FwdParamsE,@"STO_CUDA_ENTRY STV_DEFAULT"
_ZN10layer_norm31ln_parallel_residual_fwd_kernelINS_13Kernel_traitsI13__nv_bfloat16S2_S2_S2_fjLj6144ELj1ELj1ELj8ELj16ENS_18Kernel_traits_baseILj6144ES2_S2_S2_S2_fjLj256EEEEELb1ELb0ELb1EEEvNS_9FwdParamsE:
.text._ZN10layer_norm31ln_parallel_residual_fwd_kernelINS_13Kernel_traitsI13__nv_bfloat16S2_S2_S2_fjLj6144ELj1ELj1ELj8ELj16ENS_18Kernel_traits_baseILj6144ES2_S2_S2_S2_fjLj256EEEEELb1ELb0ELb1EEEvNS_9FwdParamsE:
[----:B------:R-:W-:Y:S01]  /*0000*/  LDC R1, c[0x0][0x28] ;  /* 0x00000a00ff017b82 */ /* 0x000fe20000000800 */
[----:B------:R-:W0:Y:S07]  /*0010*/  S2R R89, SR_TID.X ;  /* 0x0000000000597919 */ /* 0x000e2e0000002100 */
[----:B------:R-:W1:Y:S01]  /*0020*/  LDC R140, c[0x0][0x2e8] ;  /* 0x0000ba00ff8c7b82 */ /* 0x000e620000000800 */
[----:B------:R-:W-:Y:S01]  /*0030*/  ULDC.64 UR6, c[0x0][0x2e0] ;  /* 0x0000b80000067ab9 */ /* 0x000fe20000000a00 */
[----:B------:R-:W-:Y:S01]  /*0040*/  ULDC.U8 UR4, c[0x0][0x2f4] ;  /* 0x0000bd0000047ab9 */ /* 0x000fe20000000000 */
[----:B------:R-:W-:Y:S01]  /*0050*/  MOV R112, UR6 ;  /* 0x0000000600707c02 */ /* 0x000fe20008000f00 */
[----:B------:R-:W-:Y:S01]  /*0060*/  IMAD.U32 R113, RZ, RZ, UR7 ;  /* 0x00000007ff717e24 */ /* 0x000fe2000f8e00ff */
[----:B------:R-:W-:Y:S01]  /*0070*/  ULDC.64 UR6, c[0x0][0x2c8] ;  /* 0x0000b20000067ab9 */ /* 0x000fe20000000a00 */
[----:B------:R-:W-:Y:S01]  /*0080*/  ISETP.NE.AND P2, PT, RZ, UR4, PT ;  /* 0x00000004ff007c0c */ /* 0x000fe2000bf45270 */
[----:B------:R-:W-:Y:S01]  /*0090*/  ULDC.64 UR4, c[0x0][0x208] ;  /* 0x0000820000047ab9 */ /* 0x000fe20000000a00 */
[----:B------:R-:W2:Y:S01]  /*00a0*/  LDC R141, c[0x0][0x2ec] ;  /* 0x0000bb00ff8d7b82 */ /* 0x000ea20000000800 */
[----:B------:R-:W-:Y:S01]  /*00b0*/  ISETP.NE.U32.AND P0, PT, RZ, UR6, PT ;  /* 0x00000006ff007c0c */ /* 0x000fe2000bf05070 */
[----:B------:R-:W-:Y:S01]  /*00c0*/  ULDC.64 UR8, c[0x0][0x260] ;  /* 0x0000980000087ab9 */ /* 0x000fe20000000a00 */
[----:B------:R-:W-:-:S02]  /*00d0*/  ULDC.64 UR10, c[0x0][0x268] ;  /* 0x00009a00000a7ab9 */ /* 0x000fc40000000a00 */
[----:B------:R-:W-:-:S06]  /*00e0*/  ISETP.NE.AND.EX P0, PT, RZ, UR7, PT, P0 ;  /* 0x00000007ff007c0c */ /* 0x000fcc000bf05300 */
[----:B------:R-:W5:Y:S01]  /*00f0*/  @P2 LDG.E.64 R112, desc[UR4][R112.64] ;  /* 0x0000000470702981 */ /* 0x000f62000c1e1b00 */
[----:B-1----:R-:W-:Y:S02]  /*0100*/  @P2 IMAD.MOV.U32 R2, RZ, RZ, R140 ;  /* 0x000000ffff022224 */ /* 0x002fe400078e008c */
[----:B0-----:R-:W-:Y:S02]  /*0110*/  IMAD.SHL.U32 R0, R89, 0x10, RZ ;  /* 0x0000001059007824 */ /* 0x001fe400078e00ff */
[----:B--2---:R-:W-:-:S03]  /*0120*/  @P2 IMAD.MOV.U32 R3, RZ, RZ, R141 ;  /* 0x000000ffff032224 */ /* 0x004fc600078e008d */
[----:B------:R-:W-:-:S03]  /*0130*/  LOP3.LUT R7, R0, 0xff0, RZ, 0xc0, !PT ;  /* 0x00000ff000077812 */ /* 0x000fc600078ec0ff */
[----:B------:R-:W5:Y:S01]  /*0140*/  @P2 LDG.E.64 R2, desc[UR4][R2.64] ;  /* 0x0000000402022981 */ /* 0x000f62000c1e1b00 */
[----:B------:R-:W-:Y:S02]  /*0150*/  IADD3 R4, P1, R7, UR6, RZ ;  /* 0x0000000607047c10 */ /* 0x000fe4000ff3e0ff */
[----:B------:R-:W-:Y:S02]  /*0160*/  LOP3.LUT R0, R89, 0xff, RZ, 0xc0, !PT ;  /* 0x000000ff59007812 */ /* 0x000fe400078ec0ff */
[----:B------:R-:W-:Y:S01]  /*0170*/  IADD3.X R5, RZ, UR7, RZ, P1, !PT ;  /* 0x00000007ff057c10 */ /* 0x000fe20008ffe4ff */
[----:B------:R-:W-:Y:S02]  /*0180*/  ULDC.64 UR6, c[0x0][0x2d0] ;  /* 0x0000b40000067ab9 */ /* 0x000fe40000000a00 */
[----:B------:R-:W-:Y:S01]  /*0190*/  ISETP.NE.U32.AND P1, PT, RZ, UR6, PT ;  /* 0x00000006ff007c0c */ /* 0x000fe2000bf25070 */
[----:B------:R-:W-:Y:S01]  /*01a0*/  IMAD.SHL.U32 R6, R0, 0x10, RZ ;  /* 0x0000001000067824 */ /* 0x000fe200078e00ff */
[----:B------:R-:W0:Y:S01]  /*01b0*/  LDC R10, c[0x0][RZ] ;  /* 0x00000000ff0a7b82 */ /* 0x000e220000000800 */
[----:B------:R-:W5:Y:S01]  /*01c0*/  @P0 LDG.E.128 R20, desc[UR4][R4.64] ;  /* 0x0000000404140981 */ /* 0x000f62000c1e1d00 */
[----:B------:R-:W-:-:S02]  /*01d0*/  ISETP.NE.AND.EX P1, PT, RZ, UR7, PT, P1 ;  /* 0x00000007ff007c0c */ /* 0x000fc4000bf25310 */
[----:B------:R-:W-:Y:S01]  /*01e0*/  IADD3 R8, P3, R6, UR6, RZ ;  /* 0x0000000606087c10 */ /* 0x000fe2000ff7e0ff */
[----:B------:R-:W5:Y:S04]  /*01f0*/  @P0 LDG.E.128 R24, desc[UR4][R4.64+0x1000] ;  /* 0x0010000404180981 */ /* 0x000f68000c1e1d00 */
[----:B------:R-:W-:Y:S01]  /*0200*/  IMAD.X R9, RZ, RZ, UR7, P3 ;  /* 0x00000007ff097e24 */ /* 0x000fe200098e06ff */
[----:B------:R-:W1:Y:S01]  /*0210*/  S2UR UR6, SR_CTAID.X ;  /* 0x00000000000679c3 */ /* 0x000e620000002500 */
[----:B------:R-:W-:Y:S01]  /*0220*/  ULDC UR7, c[0x0][0x214] ;  /* 0x0000850000077ab9 */ /* 0x000fe20000000800 */
[----:B------:R2:W5:Y:S04]  /*0230*/  @P0 LDG.E.128 R28, desc[UR4][R4.64+0x2000] ;  /* 0x00200004041c0981 */ /* 0x000568000c1e1d00 */
[----:B------:R3:W5:Y:S04]  /*0240*/  @P1 LDG.E.128 R32, desc[UR4][R8.64] ;  /* 0x0000000408201981 */ /* 0x000768000c1e1d00 */
[----:B------:R3:W5:Y:S04]  /*0250*/  @P1 LDG.E.128 R36, desc[UR4][R8.64+0x1000] ;  /* 0x0010000408241981 */ /* 0x000768000c1e1d00 */
[----:B------:R3:W5:Y:S01]  /*0260*/  @P1 LDG.E.128 R40, desc[UR4][R8.64+0x2000] ;  /* 0x0020000408281981 */ /* 0x000762000c1e1d00 */
[----:B--2---:R-:W-:-:S02]  /*0270*/  IADD3 R4, P4, R7, UR8, RZ ;  /* 0x0000000807047c10 */ /* 0x004fc4000ff9e0ff */
[----:B-1----:R-:W-:-:S04]  /*0280*/  LEA.HI R56, R89, UR6, RZ, 0x18 ;  /* 0x0000000659387c11 */ /* 0x002fc8000f8fc0ff */
[----:B------:R-:W-:Y:S02]  /*0290*/  ISETP.GE.AND P3, PT, R56, UR7, PT ;  /* 0x0000000738007c0c */ /* 0x000fe4000bf66270 */
[----:B------:R-:W-:Y:S02]  /*02a0*/  IADD3.X R5, RZ, UR9, RZ, P4, !PT ;  /* 0x00000009ff057c10 */ /* 0x000fe4000a7fe4ff */
[----:B------:R-:W-:Y:S01]  /*02b0*/  IADD3 R6, P4, R6, UR10, RZ ;  /* 0x0000000a06067c10 */ /* 0x000fe2000ff9e0ff */
[----:B0-----:R-:W-:-:S04]  /*02c0*/  IMAD R89, R10, UR6, R89 ;  /* 0x000000060a597c24 */ /* 0x001fc8000f8e0259 */
[----:B------:R-:W-:-:S04]  /*02d0*/  IMAD.X R7, RZ, RZ, UR11, P4 ;  /* 0x0000000bff077e24 */ /* 0x000fc8000a0e06ff */
[----:B---3--:R-:W-:Y:S05]  /*02e0*/  @P3 EXIT ;  /* 0x000000000000394d */ /* 0x008fea0003800000 */
[----:B------:R-:W2:Y:S01]  /*02f0*/  LDG.E.128 R48, desc[UR4][R4.64] ;  /* 0x0000000404307981 */ /* 0x000ea2000c1e1d00 */
[----:B------:R-:W0:Y:S03]  /*0300*/  @P2 LDC R9, c[0x0][0x2f0] ;  /* 0x0000bc00ff092b82 */ /* 0x000e260000000800 */
[----:B------:R-:W3:Y:S04]  /*0310*/  LDG.E.128 R52, desc[UR4][R6.64] ;  /* 0x0000000406347981 */ /* 0x000ee8000c1e1d00 */
[----:B------:R-:W4:Y:S04]  /*0320*/  LDG.E.128 R72, desc[UR4][R4.64+0x1000] ;  /* 0x0010000404487981 */ /* 0x000f28000c1e1d00 */
[----:B------:R-:W4:Y:S04]  /*0330*/  LDG.E.128 R68, desc[UR4][R6.64+0x1000] ;  /* 0x0010000406447981 */ /* 0x000f28000c1e1d00 */
[----:B------:R1:W4:Y:S04]  /*0340*/  LDG.E.128 R60, desc[UR4][R4.64+0x2000] ;  /* 0x00200004043c7981 */ /* 0x000328000c1e1d00 */
[----:B------:R1:W4:Y:S01]  /*0350*/  LDG.E.128 R64, desc[UR4][R6.64+0x2000] ;  /* 0x0020000406407981 */ /* 0x000322000c1e1d00 */
[----:B------:R-:W-:Y:S01]  /*0360*/  IMAD.WIDE.U32 R10, R89, -0x326172a9, RZ ;  /* 0xcd9e8d57590a7825 */ /* 0x000fe200078e00ff */
[----:B-----5:R-:W-:-:S02]  /*0370*/  @!P0 CS2R R20, SRZ ;  /* 0x0000000000148805 */ /* 0x020fc4000001ff00 */
[----:B------:R-:W-:Y:S02]  /*0380*/  @!P0 CS2R R22, SRZ ;  /* 0x0000000000168805 */ /* 0x000fe4000001ff00 */
[----:B------:R-:W-:Y:S02]  /*0390*/  @!P0 CS2R R24, SRZ ;  /* 0x0000000000188805 */ /* 0x000fe4000001ff00 */
[----:B0-----:R-:W-:Y:S01]  /*03a0*/  @P2 IADD3 R140, P3, R2, R9, RZ ;  /* 0x00000009028c2210 */ /* 0x001fe20007f7e0ff */
[----:B-1----:R-:W-:Y:S01]  /*03b0*/  VIADD R4, R112, 0x3c6ef372 ;  /* 0x3c6ef37270047836 */ /* 0x002fe20000000000 */
[C---:B------:R-:W-:Y:S02]  /*03c0*/  IADD3 R2, R113.reuse, -0x4498517b, RZ ;  /* 0xbb67ae8571027810 */ /* 0x040fe40007ffe0ff */
[----:B------:R-:W-:Y:S02]  /*03d0*/  @!P0 CS2R R26, SRZ ;  /* 0x00000000001a8805 */ /* 0x000fe4000001ff00 */
[----:B------:R-:W-:Y:S01]  /*03e0*/  IADD3 R5, R113, 0x76cf5d0a, RZ ;  /* 0x76cf5d0a71057810 */ /* 0x000fe20007ffe0ff */
[----:B------:R-:W-:Y:S01]  /*03f0*/  @P2 IMAD.X R141, RZ, RZ, R3, P3 ;  /* 0x000000ffff8d2224 */ /* 0x000fe200018e0603 */
[----:B------:R-:W-:-:S02]  /*0400*/  @!P0 CS2R R28, SRZ ;  /* 0x00000000001c8805 */ /* 0x000fc4000001ff00 */
[----:B------:R-:W-:Y:S02]  /*0410*/  @!P0 CS2R R30, SRZ ;  /* 0x00000000001e8805 */ /* 0x000fe4000001ff00 */
[----:B------:R-:W-:Y:S02]  /*0420*/  PRMT R93, R20, 0x7632, R93 ;  /* 0x00007632145d7816 */ /* 0x000fe4000000005d */
[----:B------:R-:W-:Y:S02]  /*0430*/  @!P1 CS2R R32, SRZ ;  /* 0x0000000000209805 */ /* 0x000fe4000001ff00 */
[--C-:B------:R-:W-:Y:S02]  /*0440*/  SHF.R.U64 R90, R140, 0x2, R141.reuse ;  /* 0x000000028c5a7819 */ /* 0x100fe4000000128d */
[----:B------:R-:W-:Y:S02]  /*0450*/  @!P1 CS2R R34, SRZ ;  /* 0x0000000000229805 */ /* 0x000fe4000001ff00 */
[----:B------:R-:W-:-:S02]  /*0460*/  SHF.R.U32.HI R91, RZ, 0x2, R141 ;  /* 0x00000002ff5b7819 */ /* 0x000fc4000001168d */
[----:B------:R-:W-:Y:S02]  /*0470*/  @!P1 CS2R R36, SRZ ;  /* 0x0000000000249805 */ /* 0x000fe4000001ff00 */
[----:B------:R-:W-:Y:S01]  /*0480*/  PRMT R97, R22, 0x7632, R97 ;  /* 0x0000763216617816 */ /* 0x000fe20000000061 */
[----:B------:R-:W-:Y:S01]  /*0490*/  IMAD.WIDE.U32 R8, R90, -0x2daee0ad, RZ ;  /* 0xd2511f535a087825 */ /* 0x000fe200078e00ff */
[----:B------:R-:W-:Y:S02]  /*04a0*/  LOP3.LUT R3, R11, R91, R112, 0x96, !PT ;  /* 0x0000005b0b037212 */ /* 0x000fe400078e9670 */
[----:B------:R-:W-:Y:S02]  /*04b0*/  @!P1 CS2R R38, SRZ ;  /* 0x0000000000269805 */ /* 0x000fe4000001ff00 */
[----:B------:R-:W-:Y:S02]  /*04c0*/  PRMT R95, R21, 0x7632, R95 ;  /* 0x00007632155f7816 */ /* 0x000fe4000000005f */
[----:B------:R-:W-:-:S02]  /*04d0*/  @!P1 CS2R R40, SRZ ;  /* 0x0000000000289805 */ /* 0x000fc4000001ff00 */
[----:B------:R-:W-:Y:S01]  /*04e0*/  LOP3.LUT R12, R9, R113, RZ, 0x3c, !PT ;  /* 0x00000071090c7212 */ /* 0x000fe200078e3cff */
[----:B------:R-:W-:Y:S01]  /*04f0*/  IMAD.WIDE.U32 R6, R3, -0x2daee0ad, RZ ;  /* 0xd2511f5303067825 */ /* 0x000fe200078e00ff */
[----:B------:R-:W-:Y:S02]  /*0500*/  PRMT R101, R24, 0x7632, R101 ;  /* 0x0000763218657816 */ /* 0x000fe40000000065 */
[----:B------:R-:W-:Y:S02]  /*0510*/  @!P1 CS2R R42, SRZ ;  /* 0x00000000002a9805 */ /* 0x000fe4000001ff00 */
[----:B------:R-:W-:Y:S01]  /*0520*/  PRMT R99, R23, 0x7632, R99 ;  /* 0x0000763217637816 */ /* 0x000fe20000000063 */
[----:B------:R-:W-:Y:S01]  /*0530*/  IMAD.WIDE.U32 R12, R12, -0x326172a9, RZ ;  /* 0xcd9e8d570c0c7825 */ /* 0x000fe200078e00ff */
[----:B------:R-:W-:Y:S01]  /*0540*/  LOP3.LUT R11, R7, R8, R2, 0x96, !PT ;  /* 0x00000008070b7212 */ /* 0x000fe200078e9602 */
[----:B------:R-:W-:Y:S01]  /*0550*/  ULDC.64 UR6, c[0x0][0x228] ;  /* 0x00008a0000067ab9 */ /* 0x000fe20000000a00 */
[----:B------:R-:W-:Y:S01]  /*0560*/  PRMT R105, R26, 0x7632, R105 ;  /* 0x000076321a697816 */ /* 0x000fe20000000069 */
[C---:B------:R-:W-:Y:S01]  /*0570*/  VIADD R3, R112.reuse, 0x9e3779b9 ;  /* 0x9e3779b970037836 */ /* 0x040fe20000000000 */
[----:B------:R-:W-:Y:S01]  /*0580*/  PRMT R103, R25, 0x7632, R103 ;  /* 0x0000763219677816 */ /* 0x000fe20000000067 */
[----:B------:R-:W-:Y:S01]  /*0590*/  VIADD R7, R112, 0xdaa66d2b ;  /* 0xdaa66d2b70077836 */ /* 0x000fe20000000000 */
[----:B------:R-:W-:Y:S01]  /*05a0*/  PRMT R109, R28, 0x7632, R109 ;  /* 0x000076321c6d7816 */ /* 0x000fe2000000006d */
[----:B------:R-:W-:Y:S01]  /*05b0*/  HFMA2.MMA R166, -RZ, RZ, 0, 5.9604644775390625e-08 ;  /* 0x00000001ffa67435 */ /* 0x000fe200000001ff */
[----:B------:R-:W-:Y:S01]  /*05c0*/  LOP3.LUT R8, R13, R3, R10, 0x96, !PT ;  /* 0x000000030d087212 */ /* 0x000fe200078e960a */
[----:B------:R-:W-:Y:S01]  /*05d0*/  IMAD.WIDE.U32 R10, R11, -0x326172a9, RZ ;  /* 0xcd9e8d570b0a7825 */ /* 0x000fe200078e00ff */
[----:B------:R-:W-:Y:S01]  /*05e0*/  PRMT R107, R27, 0x7632, R107 ;  /* 0x000076321b6b7816 */ /* 0x000fe2000000006b */
[----:B------:R-:W-:Y:S01]  /*05f0*/  ULDC UR10, c[0x0][0x290] ;  /* 0x0000a400000a7ab9 */ /* 0x000fe20000000800 */
[----:B------:R-:W-:Y:S01]  /*0600*/  PRMT R115, R30, 0x7632, R115 ;  /* 0x000076321e737816 */ /* 0x000fe20000000073 */
[----:B------:R-:W-:Y:S01]  /*0610*/  IMAD.WIDE.U32 R8, R8, -0x2daee0ad, RZ ;  /* 0xd2511f5308087825 */ /* 0x000fe200078e00ff */
[----:B------:R-:W-:Y:S01]  /*0620*/  LOP3.LUT R12, R11, R12, R4, 0x96, !PT ;  /* 0x0000000c0b0c7212 */ /* 0x000fe200078e9604 */
[----:B------:R-:W-:Y:S01]  /*0630*/  ULDC.64 UR18, c[0x0][0x228] ;  /* 0x00008a0000127ab9 */ /* 0x000fe20000000a00 */
[----:B------:R-:W-:Y:S01]  /*0640*/  IADD3 R11, R112, 0x1715609d, RZ ;  /* 0x1715609d700b7810 */ /* 0x000fe20007ffe0ff */
[----:B------:R-:W-:Y:S01]  /*0650*/  IMAD.MOV.U32 R92, RZ, RZ, RZ ;  /* 0x000000ffff5c7224 */ /* 0x000fe200078e00ff */
[----:B------:R-:W-:Y:S01]  /*0660*/  LOP3.LUT R14, R9, R6, R5, 0x96, !PT ;  /* 0x00000006090e7212 */ /* 0x000fe200078e9605 */
[----:B------:R-:W-:Y:S01]  /*0670*/  VIADD R6, R113, 0x32370b8f ;  /* 0x32370b8f71067836 */ /* 0x000fe20000000000 */
[----:B------:R-:W-:Y:S01]  /*0680*/  PRMT R111, R29, 0x7632, R111 ;  /* 0x000076321d6f7816 */ /* 0x000fe2000000006f */
[----:B------:R-:W-:Y:S01]  /*0690*/  IMAD.WIDE.U32 R12, R12, -0x2daee0ad, RZ ;  /* 0xd2511f530c0c7825 */ /* 0x000fe200078e00ff */
[----:B------:R-:W-:Y:S01]  /*06a0*/  PRMT R94, R32, 0x7632, R94 ;  /* 0x00007632205e7816 */ /* 0x000fe2000000005e */
[----:B------:R-:W-:Y:S01]  /*06b0*/  ULDC.64 UR8, c[0x0][0x230] ;  /* 0x00008c0000087ab9 */ /* 0x000fe20000000a00 */
[----:B------:R-:W-:Y:S01]  /*06c0*/  PRMT R117, R31, 0x7632, R117 ;  /* 0x000076321f757816 */ /* 0x000fe20000000075 */
[----:B------:R-:W-:Y:S01]  /*06d0*/  IMAD.WIDE.U32 R14, R14, -0x326172a9, RZ ;  /* 0xcd9e8d570e0e7825 */ /* 0x000fe200078e00ff */
[----:B------:R-:W-:Y:S01]  /*06e0*/  LOP3.LUT R18, R13, R8, R6, 0x96, !PT ;  /* 0x000000080d127212 */ /* 0x000fe200078e9606 */
[----:B------:R-:W-:Y:S01]  /*06f0*/  ULDC.64 UR12, c[0x0][0x2b8] ;  /* 0x0000ae00000c7ab9 */ /* 0x000fe20000000a00 */
[----:B------:R-:W-:Y:S01]  /*0700*/  IADD3 R8, R112, 0x78dde6e4, RZ ;  /* 0x78dde6e470087810 */ /* 0x000fe20007ffe0ff */
[----:B------:R-:W-:Y:S01]  /*0710*/  VIADD R9, R113, 0xed9eba14 ;  /* 0xed9eba1471097836 */ /* 0x000fe20000000000 */
[----:B------:R-:W-:Y:S01]  /*0720*/  LOP3.LUT R16, R15, R10, R7, 0x96, !PT ;  /* 0x0000000a0f107212 */ /* 0x000fe200078e9607 */
[----:B------:R-:W-:Y:S01]  /*0730*/  IMAD.WIDE.U32 R18, R18, -0x326172a9, RZ ;  /* 0xcd9e8d5712127825 */ /* 0x000fe200078e00ff */
[----:B------:R-:W-:Y:S01]  /*0740*/  PRMT R98, R34, 0x7632, R98 ;  /* 0x0000763222627816 */ /* 0x000fe20000000062 */
[----:B------:R-:W-:Y:S01]  /*0750*/  ULDC.64 UR14, c[0x0][0x2c0] ;  /* 0x0000b000000e7ab9 */ /* 0x000fe20000000a00 */
[----:B------:R-:W-:Y:S01]  /*0760*/  PRMT R96, R33, 0x7632, R96 ;  /* 0x0000763221607816 */ /* 0x000fe20000000060 */
[----:B------:R-:W-:Y:S01]  /*0770*/  IMAD.WIDE.U32 R16, R16, -0x2daee0ad, RZ ;  /* 0xd2511f5310107825 */ /* 0x000fe200078e00ff */
[----:B------:R-:W-:Y:S01]  /*0780*/  LOP3.LUT R14, R19, R14, R8, 0x96, !PT ;  /* 0x0000000e130e7212 */ /* 0x000fe200078e9608 */
[----:B------:R-:W-:Y:S01]  /*0790*/  ULDC.64 UR16, c[0x0][0x210] ;  /* 0x0000840000107ab9 */ /* 0x000fe20000000a00 */
[----:B------:R-:W-:Y:S01]  /*07a0*/  PRMT R102, R36, 0x7632, R102 ;  /* 0x0000763224667816 */ /* 0x000fe20000000066 */
[----:B------:R-:W-:Y:S01]  /*07b0*/  VIADD R10, R113, 0xa9066899 ;  /* 0xa9066899710a7836 */ /* 0x000fe20000000000 */
[----:B------:R-:W-:Y:S01]  /*07c0*/  LOP3.LUT R44, R17, R12, R9, 0x96, !PT ;  /* 0x0000000c112c7212 */ /* 0x000fe200078e9609 */
[----:B------:R-:W-:Y:S01]  /*07d0*/  IMAD.WIDE.U32 R14, R14, -0x2daee0ad, RZ ;  /* 0xd2511f530e0e7825 */ /* 0x000fe200078e00ff */
[----:B------:R-:W-:-:S02]  /*07e0*/  PRMT R100, R35, 0x7632, R100 ;  /* 0x0000763223647816 */ /* 0x000fc40000000064 */
[----:B------:R-:W-:Y:S01]  /*07f0*/  PRMT R106, R38, 0x7632, R106 ;  /* 0x00007632266a7816 */ /* 0x000fe2000000006a */
[----:B------:R-:W-:Y:S01]  /*0800*/  IMAD.WIDE.U32 R44, R44, -0x326172a9, RZ ;  /* 0xcd9e8d572c2c7825 */ /* 0x000fe200078e00ff */
[----:B------:R-:W-:Y:S02]  /*0810*/  LOP3.LUT R19, R15, R16, R10, 0x96, !PT ;  /* 0x000000100f137212 */ /* 0x000fe400078e960a */
[----:B------:R-:W-:Y:S01]  /*0820*/  PRMT R104, R37, 0x7632, R104 ;  /* 0x0000763225687816 */ /* 0x000fe20000000068 */
[----:B------:R-:W-:Y:S01]  /*0830*/  VIADD R13, R113, 0x646e171e ;  /* 0x646e171e710d7836 */ /* 0x000fe20000000000 */
[----:B------:R-:W-:Y:S01]  /*0840*/  LOP3.LUT R16, R45, R18, R11, 0x96, !PT ;  /* 0x000000122d107212 */ /* 0x000fe200078e960b */
[----:B------:R-:W-:Y:S01]  /*0850*/  VIADD R12, R112, 0xb54cda56 ;  /* 0xb54cda56700c7836 */ /* 0x000fe20000000000 */
[----:B------:R-:W-:Y:S01]  /*0860*/  PRMT R110, R40, 0x7632, R110 ;  /* 0x00007632286e7816 */ /* 0x000fe2000000006e */
        /* <DEDUP_REMOVED lines=8> */
[----:B------:R-:W-:Y:S01]  /*08f0*/  IMAD.WIDE.U32 R44, R44, -0x2daee0ad, RZ ;  /* 0xd2511f532c2c7825 */ /* 0x000fe200078e00ff */
[C---:B------:R-:W-:Y:S02]  /*0900*/  IADD3 R14, R113.reuse, 0x1fd5c5a3, RZ ;  /* 0x1fd5c5a3710e7810 */ /* 0x040fe40007ffe0ff */
[----:B------:R-:W-:Y:S01]  /*0910*/  IADD3 R17, R113, -0x24c28bd8, RZ ;  /* 0xdb3d742871117810 */ /* 0x000fe20007ffe0ff */
[----:B------:R-:W-:Y:S01]  /*0920*/  IMAD.WIDE.U32 R46, R46, -0x326172a9, RZ ;  /* 0xcd9e8d572e2e7825 */ /* 0x000fe200078e00ff */
[----:B------:R-:W-:-:S02]  /*0930*/  LOP3.LUT R45, R45, R16, R14, 0x96, !PT ;  /* 0x000000102d2d7212 */ /* 0x000fc400078e960e */
[----:B------:R-:W-:Y:S01]  /*0940*/  PRMT R118, R43, 0x7632, R118 ;  /* 0x000076322b767816 */ /* 0x000fe20000000076 */
[----:B------:R-:W-:Y:S01]  /*0950*/  VIADD R16, R112, 0xf1bbcdc8 ;  /* 0xf1bbcdc870107836 */ /* 0x000fe20000000000 */
[----:B------:R-:W-:Y:S01]  /*0960*/  LOP3.LUT R164, R47, R18, R15, 0x96, !PT ;  /* 0x000000122fa47212 */ /* 0x000fe200078e960f */
[----:B------:R-:W-:Y:S01]  /*0970*/  IMAD.HI.U32 R19, R45, -0x326172a9, RZ ;  /* 0xcd9e8d572d137827 */ /* 0x000fe200078e00ff */
[----:B------:R-:W-:Y:S01]  /*0980*/  ISETP.NE.U32.AND P0, PT, RZ, UR6, PT ;  /* 0x00000006ff007c0c */ /* 0x000fe2000bf05070 */
[----:B------:R-:W-:Y:S01]  /*0990*/  ULDC UR6, c[0x0][0x218] ;  /* 0x0000860000067ab9 */ /* 0x000fe20000000800 */
[----:B------:R-:W-:Y:S01]  /*09a0*/  LOP3.LUT R140, R140, 0x3, RZ, 0xc0, !PT ;  /* 0x000000038c8c7812 */ /* 0x000fe200078ec0ff */
[----:B------:R-:W-:Y:S01]  /*09b0*/  IMAD.HI.U32 R18, R164, -0x2daee0ad, RZ ;  /* 0xd2511f53a4127827 */ /* 0x000fe200078e00ff */
[----:B------:R-:W-:Y:S02]  /*09c0*/  LOP3.LUT R176, R19, R46, R16, 0x96, !PT ;  /* 0x0000002e13b07212 */ /* 0x000fe400078e9610 */
[----:B------:R-:W-:Y:S01]  /*09d0*/  SHF.L.U32 R94, R94, 0x10, RZ ;  /* 0x000000105e5e7819 */ /* 0x000fe200000006ff */
[----:B------:R-:W-:Y:S01]  /*09e0*/  IMAD.U32 R19, R21, 0x10000, RZ ;  /* 0x0001000015137824 */ /* 0x000fe200078e00ff */
[----:B------:R-:W-:Y:S01]  /*09f0*/  LOP3.LUT R168, R18, R44, R17, 0x96, !PT ;  /* 0x0000002c12a87212 */ /* 0x000fe200078e9611 */
        /* <DEDUP_REMOVED lines=29> */
[----:B------:R-:W-:Y:S01]  /*0bd0*/  IADD3 R41, R113, -0x695add53, RZ ;  /* 0x96a522ad71297810 */ /* 0x000fe20007ffe0ff */
[----:B------:R-:W-:Y:S01]  /*0be0*/  IMAD R45, R45, -0x326172a9, RZ ;  /* 0xcd9e8d572d2d7824 */ /* 0x000fe200078e02ff */
[----:B------:R-:W-:Y:S01]  /*0bf0*/  ISETP.NE.AND.EX P0, PT, RZ, UR7, PT, P0 ;  /* 0x00000007ff007c0c */ /* 0x000fe2000bf05300 */
[----:B------:R-:W-:Y:S01]  /*0c00*/  IMAD R164, R164, -0x2daee0ad, RZ ;  /* 0xd2511f53a4a47824 */ /* 0x000fe200078e02ff */
[----:B------:R-:W-:Y:S01]  /*0c10*/  ULDC.U8 UR7, c[0x0][0x2a0] ;  /* 0x0000a80000077ab9 */ /* 0x000fe20000000000 */
[----:B------:R-:W-:-:S04]  /*0c20*/  IMAD.HI.U32 R44, R176, -0x2daee0ad, RZ ;  /* 0xd2511f53b02c7827 */ /* 0x000fc800078e00ff */
[----:B------:R-:W-:Y:S01]  /*0c30*/  IMAD.HI.U32 R162, R168, -0x326172a9, RZ ;  /* 0xcd9e8d57a8a27827 */ /* 0x000fe200078e00ff */
[----:B------:R-:W-:-:S03]  /*0c40*/  LOP3.LUT R164, R44, R164, R41, 0x96, !PT ;  /* 0x000000a42ca47212 */ /* 0x000fc600078e9629 */
[----:B------:R-:W-:Y:S02]  /*0c50*/  VIADD R42, R112, 0x8ff34781 ;  /* 0x8ff34781702a7836 */ /* 0x000fe40000000000 */
[----:B------:R-:W-:Y:S02]  /*0c60*/  IMAD.U32 R43, R43, 0x10000, RZ ;  /* 0x000100002b2b7824 */ /* 0x000fe400078e00ff */
[----:B------:R-:W-:Y:S01]  /*0c70*/  IMAD.U32 R93, R93, 0x10000, RZ ;  /* 0x000100005d5d7824 */ /* 0x000fe200078e00ff */
[----:B------:R-:W-:Y:S01]  /*0c80*/  LOP3.LUT R162, R162, R45, R42, 0x96, !PT ;  /* 0x0000002da2a27212 */ /* 0x000fe200078e962a */
[----:B------:R-:W-:Y:S02]  /*0c90*/  IMAD.U32 R95, R95, 0x10000, RZ ;  /* 0x000100005f5f7824 */ /* 0x000fe400078e00ff */
[----:B------:R-:W-:Y:S02]  /*0ca0*/  IMAD.U32 R96, R96, 0x10000, RZ ;  /* 0x0001000060607824 */ /* 0x000fe400078e00ff */
[----:B------:R-:W-:-:S02]  /*0cb0*/  IMAD.U32 R98, R98, 0x10000, RZ ;  /* 0x0001000062627824 */ /* 0x000fc400078e00ff */
[----:B------:R-:W-:Y:S02]  /*0cc0*/  IMAD.U32 R99, R99, 0x10000, RZ ;  /* 0x0001000063637824 */ /* 0x000fe400078e00ff */
[----:B------:R-:W-:Y:S02]  /*0cd0*/  IMAD.U32 R101, R101, 0x10000, RZ ;  /* 0x0001000065657824 */ /* 0x000fe400078e00ff */
[----:B------:R-:W-:Y:S02]  /*0ce0*/  IMAD.U32 R102, R102, 0x10000, RZ ;  /* 0x0001000066667824 */ /* 0x000fe400078e00ff */
        /* <DEDUP_REMOVED lines=9> */
[----:B------:R-:W-:Y:S02]  /*0d80*/  IMAD R176, R176, -0x2daee0ad, RZ ;  /* 0xd2511f53b0b07824 */ /* 0x000fe400078e02ff */
[----:B------:R-:W-:Y:S01]  /*0d90*/  IMAD R168, R168, -0x326172a9, RZ ;  /* 0xcd9e8d57a8a87824 */ /* 0x000fe200078e02ff */
[----:B--2---:R-:W-:Y:S01]  /*0da0*/  PRMT R120, R48, 0x7632, R120 ;  /* 0x0000763230787816 */ /* 0x004fe20000000078 */
[----:B------:R-:W-:Y:S01]  /*0db0*/  IMAD.U32 R44, R49, 0x10000, RZ ;  /* 0x00010000312c7824 */ /* 0x000fe200078e00ff */
[C---:B------:R-:W-:Y:S01]  /*0dc0*/  PRMT R124, R50.reuse, 0x7632, R124 ;  /* 0x00007632327c7816 */ /* 0x040fe2000000007c */
[----:B------:R-:W-:Y:S01]  /*0dd0*/  IMAD.U32 R47, R50, 0x10000, RZ ;  /* 0x00010000322f7824 */ /* 0x000fe200078e00ff */
[----:B------:R-:W-:Y:S01]  /*0de0*/  PRMT R126, R51, 0x7632, R126 ;  /* 0x00007632337e7816 */ /* 0x000fe2000000007e */
[----:B---3--:R-:W-:Y:S01]  /*0df0*/  IMAD.U32 R50, R55, 0x10000, RZ ;  /* 0x0001000037327824 */ /* 0x008fe200078e00ff */
[----:B------:R-:W-:Y:S01]  /*0e00*/  PRMT R121, R53, 0x7632, R121 ;  /* 0x0000763235797816 */ /* 0x000fe20000000079 */
        /* <DEDUP_REMOVED lines=64> */
[----:B------:R-:W-:-:S07]  /*1210*/  SHF.L.U32 R149, R149, 0x10, RZ ;  /* 0x0000001095957819 */ /* 0x000fce00000006ff */
.L_x_1282:
        /* <DEDUP_REMOVED lines=10> */
[----:B------:R-:W5:Y:S01]  /*12c0*/  LDG.E.128 R68, desc[UR4][R68.64] ;  /* 0x0000000444447981 */ /* 0x000f62000c1e1d00 */
[----:B-1----:R-:W-:-:S05]  /*12d0*/  @P0 IMAD.WIDE.U32 R74, R163, 0x10, R74 ;  /* 0x00000010a34a0825 */ /* 0x002fca00078e004a */
[----:B------:R0:W5:Y:S01]  /*12e0*/  @P0 LDG.E.128 R60, desc[UR4][R74.64] ;  /* 0x000000044a3c0981 */ /* 0x000162000c1e1d00 */
[----:B--2---:R-:W-:-:S05]  /*12f0*/  @P1 IMAD.WIDE.U32 R72, R163, 0x10, R72 ;  /* 0x00000010a3481825 */ /* 0x004fca00078e0048 */
        /* <DEDUP_REMOVED lines=13> */
.L_x_895:
[----:B------:R-:W-:-:S07]  /*13d0*/  MOV R138, R168 ;  /* 0x000000a8008a7202 */ /* 0x000fce0000000f00 */
.L_x_896:
[----:B------:R-:W-:Y:S05]  /*13e0*/  BSYNC B0 ;  /* 0x0000000000007941 */ /* 0x000fea0003800000 */
.L_x_894:
        /* <DEDUP_REMOVED lines=16> */
.L_x_900:
[----:B------:R-:W-:Y:S05]  /*14f0*/  BSYNC B1 ;  /* 0x0000000000017941 */ /* 0x000fea0003800000 */
.L_x_899:
        /* <DEDUP_REMOVED lines=36> */
[----:B------:R-:W-:Y:S01]  /*1740*/  IMAD.MOV.U32 R78, RZ, RZ, RZ ;  /* 0x000000ffff4e7224 */ /* 0x000fe200078e00ff */
[----:B------:R-:W-:Y:S01]  /*1750*/  LOP3.LUT R176, R73, R74, R16, 0x96, !PT ;  /* 0x0000004a49b07212 */ /* 0x000fe200078e9610 */
[----:B------:R-:W-:-:S04]  /*1760*/  IMAD.WIDE.U32 R168, R168, -0x326172a9, RZ ;  /* 0xcd9e8d57a8a87825 */ /* 0x000fc800078e00ff */
[----:B------:R-:W-:Y:S01]  /*1770*/  IMAD.WIDE.U32 R176, R176, -0x2daee0ad, RZ ;  /* 0xd2511f53b0b07825 */ /* 0x000fe200078e00ff */
[----:B------:R-:W-:-:S04]  /*1780*/  LOP3.LUT R162, R169, R72, R42, 0x96, !PT ;  /* 0x00000048a9a27212 */ /* 0x000fc800078e962a */
[----:B------:R-:W-:-:S07]  /*1790*/  LOP3.LUT R164, R177, R164, R41, 0x96, !PT ;  /* 0x000000a4b1a47212 */ /* 0x000fce00078e9629 */
.L_x_898:
[----:B------:R-:W-:Y:S05]  /*17a0*/  BSYNC B0 ;  /* 0x0000000000007941 */ /* 0x000fea0003800000 */
.L_x_897:
[----:B------:R-:W0:Y:S01]  /*17b0*/  LDC R174, c[0x0][0x294] ;  /* 0x0000a500ffae7b82 */ /* 0x000e220000000800 */
[----:B------:R-:W-:Y:S01]  /*17c0*/  HFMA2.MMA R170, -RZ, RZ, 0.1171875, 0 ;  /* 0x2f800000ffaa7435 */ /* 0x000fe200000001ff */
[----:B------:R-:W-:Y:S01]  /*17d0*/  I2FP.F32.U32 R73, R138 ;  /* 0x0000008a00497245 */ /* 0x000fe20000201000 */
[----:B-----5:R-:W-:Y:S01]  /*17e0*/  IMAD.U32 R75, R68, 0x10000, RZ ;  /* 0x00010000444b7824 */ /* 0x020fe200078e00ff */
[----:B------:R-:W-:Y:S02]  /*17f0*/  ISETP.NE.U32.AND P2, PT, RZ, UR18, PT ;  /* 0x00000012ff007c0c */ /* 0x000fe4000bf45070 */
[----:B------:R-:W-:Y:S02]  /*1800*/  LOP3.LUT R154, R154, 0xffffffdf, RZ, 0xc0, !PT ;  /* 0xffffffdf9a9a7812 */ /* 0x000fe400078ec0ff */
[----:B------:R-:W1:Y:S01]  /*1810*/  LDC R172, c[0x0][0x298] ;  /* 0x0000a600ffac7b82 */ /* 0x000e620000000800 */
[----:B------:R-:W-:Y:S02]  /*1820*/  ISETP.NE.AND.EX P2, PT, RZ, UR19, PT, P2 ;  /* 0x00000013ff007c0c */ /* 0x000fe4000bf45320 */
[----:B------:R-:W-:Y:S01]  /*1830*/  FFMA.FTZ R73, R73, R170, 1.1641532182693481445e-10 ;  /* 0x2f00000049497423 */ /* 0x000fe200000100aa */
[----:B------:R-:W-:-:S04]  /*1840*/  PRMT R68, R68, 0x7632, R68 ;  /* 0x0000763244447816 */ /* 0x000fc80000000044 */
        /* <DEDUP_REMOVED lines=11> */
.L_x_901:
        /* <DEDUP_REMOVED lines=12> */
.L_x_904:
[----:B------:R-:W-:-:S07]  /*19c0*/  MOV R138, R168 ;  /* 0x000000a8008a7202 */ /* 0x000fce0000000f00 */
.L_x_905:
[----:B------:R-:W-:Y:S05]  /*19d0*/  BSYNC B0 ;  /* 0x0000000000007941 */ /* 0x000fea0003800000 */
.L_x_903:
        /* <DEDUP_REMOVED lines=16> */
.L_x_909:
[----:B------:R-:W-:Y:S05]  /*1ae0*/  BSYNC B1 ;  /* 0x0000000000017941 */ /* 0x000fea0003800000 */
.L_x_908:
        /* <DEDUP_REMOVED lines=42> */
[----:B------:R-:W-:-:S10]  /*1d90*/  LOP3.LUT R164, R177, R164, R41, 0x96, !PT ;  /* 0x000000a4b1a47212 */ /* 0x000fd400078e9629 */
.L_x_907:
[----:B------:R-:W-:Y:S05]  /*1da0*/  BSYNC B0 ;  /* 0x0000000000007941 */ /* 0x000fea0003800000 */
.L_x_906:
        /* <DEDUP_REMOVED lines=10> */
.L_x_902:
        /* <DEDUP_REMOVED lines=12> */
.L_x_911:
[----:B------:R-:W-:-:S07]  /*1f10*/  IMAD.MOV.U32 R138, RZ, RZ, R168 ;  /* 0x000000ffff8a7224 */ /* 0x000fce00078e00a8 */
.L_x_912:
[----:B------:R-:W-:Y:S05]  /*1f20*/  BSYNC B0 ;  /* 0x0000000000007941 */ /* 0x000fea0003800000 */
.L_x_910:
        /* <DEDUP_REMOVED lines=16> */
.L_x_916:
[----:B------:R-:W-:Y:S05]  /*2030*/  BSYNC B1 ;  /* 0x0000000000017941 */ /* 0x000fea0003800000 */
.L_x_915:
        /* <DEDUP_REMOVED lines=41> */
[----:B------:R-:W-:Y:S01]  /*22d0*/  IMAD.MOV.U32 R73, RZ, RZ, RZ ;  /* 0x000000ffff497224 */ /* 0x000fe200078e00ff */
[----:B------:R-:W-:-:S07]  /*22e0*/  LOP3.LUT R164, R177, R164, R41, 0x96, !PT ;  /* 0x000000a4b1a47212 */ /* 0x000fce00078e9629 */
.L_x_914:
[----:B------:R-:W-:Y:S05]  /*22f0*/  BSYNC B0 ;  /* 0x0000000000007941 */ /* 0x000fea0003800000 */
.L_x_913:
        /* <DEDUP_REMOVED lines=16> */
.L_x_917:
        /* <DEDUP_REMOVED lines=12> */
.L_x_920:
[----:B------:R-:W-:-:S07]  /*24c0*/  IMAD.MOV.U32 R138, RZ, RZ, R168 ;  /* 0x000000ffff8a7224 */ /* 0x000fce00078e00a8 */
.L_x_921:
[----:B------:R-:W-:Y:S05]  /*24d0*/  BSYNC B0 ;  /* 0x0000000000007941 */ /* 0x000fea0003800000 */
.L_x_919:
        /* <DEDUP_REMOVED lines=16> */
.L_x_925:
[----:B------:R-:W-:Y:S05]  /*25e0*/  BSYNC B1 ;  /* 0x0000000000017941 */ /* 0x000fea0003800000 */
.L_x_924:
        /* <DEDUP_REMOVED lines=41> */
[----:B------:R-:W-:Y:S02]  /*2880*/  MOV R168, R72 ;  /* 0x0000004800a87202 */ /* 0x000fe40000000f00 */
[----:B------:R-:W-:-:S07]  /*2890*/  LOP3.LUT R164, R177, R164, R41, 0x96, !PT ;  /* 0x000000a4b1a47212 */ /* 0x000fce00078e9629 */
.L_x_923:
[----:B------:R-:W-:Y:S05]  /*28a0*/  BSYNC B0 ;  /* 0x0000000000007941 */ /* 0x000fea0003800000 */
.L_x_922:
[----:B------:R-:W-:Y:S02]  /*28b0*/  I2FP.F32.U32 R73, R138 ;  /* 0x0000008a00497245 */ /* 0x000fe40000201000 */
[----:B------:R-:W-:-:S03]  /*28c0*/  PRMT R72, R60, 0x7632, R72 ;  /* 0x000076323c487816 */ /* 0x000fc60000000048 */
[----:B------:R-:W-:Y:S02]  /*28d0*/  FFMA.FTZ R73, R73, R170, 1.1641532182693481445e-10 ;  /* 0x2f00000049497423 */ /* 0x000fe400000100aa */
[----:B------:R-:W-:-:S03]  /*28e0*/  IMAD.U32 R75, R72, 0x10000, RZ ;  /* 0x00010000484b7824 */ /* 0x000fc600078e00ff */
[----:B------:R-:W-:Y:S01]  /*28f0*/  FSETP.GTU.FTZ.AND P3, PT, R73, R174, PT ;  /* 0x000000ae4900720b */ /* 0x000fe20003f7c000 */
[----:B------:R-:W-:Y:S01]  /*2900*/  FMUL.FTZ R75, R75, R172 ;  /* 0x000000ac4b4b7220 */ /* 0x000fe20000410000 */
[----:B------:R-:W-:Y:S02]  /*2910*/  @P1 PRMT R73, R64, 0x7632, R73 ;  /* 0x0000763240491816 */ /* 0x000fe40000000049 */
[----:B------:R-:W-:Y:S02]  /*2920*/  SEL R155, RZ, 0x1, P3 ;  /* 0x00000001ff9b7807 */ /* 0x000fe40001800000 */
[----:B------:R-:W-:Y:S02]  /*2930*/  FSEL R72, R75, RZ, !P3 ;  /* 0x000000ff4b487208 */ /* 0x000fe40005800000 */
[----:B------:R-:W-:-:S03]  /*2940*/  @P1 SHF.L.U32 R74, R73, 0x10, RZ ;  /* 0x00000010494a1819 */ /* 0x000fc600000006ff */
[----:B------:R-:W-:-:S04]  /*2950*/  FADD.FTZ R171, R171, R72 ;  /* 0x00000048abab7221 */ /* 0x000fc80000010000 */
[----:B------:R-:W-:-:S07]  /*2960*/  @P1 FADD.FTZ R171, R171, R74 ;  /* 0x0000004aabab1221 */ /* 0x000fce0000010000 */
.L_x_918:
        /* <DEDUP_REMOVED lines=12> */
.L_x_927:
[----:B------:R-:W-:-:S07]  /*2a30*/  IMAD.MOV.U32 R138, RZ, RZ, R168 ;  /* 0x000000ffff8a7224 */ /* 0x000fce00078e00a8 */
.L_x_928:
[----:B------:R-:W-:Y:S05]  /*2a40*/  BSYNC B0 ;  /* 0x0000000000007941 */ /* 0x000fea0003800000 */
.L_x_926:
        /* <DEDUP_REMOVED lines=16> */
.L_x_932:
[----:B------:R-:W-:Y:S05]  /*2b50*/  BSYNC B1 ;  /* 0x0000000000017941 */ /* 0x000fea0003800000 */
.L_x_931:
        /* <DEDUP_REMOVED lines=42> */
[----:B------:R-:W-:-:S07]  /*2e00*/  IMAD.MOV.U32 R72, RZ, RZ, RZ ;  /* 0x000000ffff487224 */ /* 0x000fce00078e00ff */
.L_x_930:
[----:B------:R-:W-:Y:S05]  /*2e10*/  BSYNC B0 ;  /* 0x0000000000007941 */ /* 0x000fea0003800000 */
.L_x_929:
        /* <DEDUP_REMOVED lines=16> */
.L_x_933:
        /* <DEDUP_REMOVED lines=12> */
.L_x_936:
[----:B------:R-:W-:-:S07]  /*2fe0*/  IMAD.MOV.U32 R137, RZ, RZ, R168 ;  /* 0x000000ffff897224 */ /* 0x000fce00078e00a8 */
.L_x_937:
[----:B------:R-:W-:Y:S05]  /*2ff0*/  BSYNC B0 ;  /* 0x0000000000007941 */ /* 0x000fea0003800000 */
.L_x_935:
        /* <DEDUP_REMOVED lines=16> */
.L_x_941:
[----:B------:R-:W-:Y:S05]  /*3100*/  BSYNC B1 ;  /* 0x0000000000017941 */ /* 0x000fea0003800000 */
.L_x_940:
        /* <DEDUP_REMOVED lines=43> */
.L_x_939:
[----:B------:R-:W-:Y:S05]  /*33c0*/  BSYNC B0 ;  /* 0x0000000000007941 */ /* 0x000fea0003800000 */
.L_x_938:
        /* <DEDUP_REMOVED lines=10> */
.L_x_934:
        /* <DEDUP_REMOVED lines=12> */
.L_x_943:
[----:B------:R-:W-:-:S07]  /*3530*/  MOV R137, R168 ;  /* 0x000000a800897202 */ /* 0x000fce0000000f00 */
.L_x_944:
[----:B------:R-:W-:Y:S05]  /*3540*/  BSYNC B0 ;  /* 0x0000000000007941 */ /* 0x000fea0003800000 */
.L_x_942:
        /* <DEDUP_REMOVED lines=16> */
.L_x_948:
[----:B------:R-:W-:Y:S05]  /*3650*/  BSYNC B1 ;  /* 0x0000000000017941 */ /* 0x000fea0003800000 */
.L_x_947:
        /* <DEDUP_REMOVED lines=39> */
[----:B------:R-:W-:Y:S01]  /*38d0*/  LOP3.LUT R162, R69, R72, R42, 0x96, !PT ;  /* 0x0000004845a27212 */ /* 0x000fe200078e962a */
[----:B------:R-:W-:Y:S02]  /*38e0*/  HFMA2.MMA R69, -RZ, RZ, 0, 0 ;  /* 0x00000000ff457435 */ /* 0x000fe400000001ff */
[----:B------:R-:W-:Y:S01]  /*38f0*/  IMAD.MOV.U32 R168, RZ, RZ, R68 ;  /* 0x000000ffffa87224 */ /* 0x000fe200078e0044 */
[----:B------:R-:W-:-:S08]  /*3900*/  LOP3.LUT R164, R177, R164, R41, 0x96, !PT ;  /* 0x000000a4b1a47212 */ /* 0x000fd000078e9629 */
.L_x_946:
[----:B------:R-:W-:Y:S05]  /*3910*/  BSYNC B0 ;  /* 0x0000000000007941 */ /* 0x000fea0003800000 */
.L_x_945:
        /* <DEDUP_REMOVED lines=16> */
.L_x_949:
        /* <DEDUP_REMOVED lines=12> */
.L_x_952:
[----:B------:R-:W-:-:S07]  /*3ae0*/  MOV R136, R168 ;  /* 0x000000a800887202 */ /* 0x000fce0000000f00 */
.L_x_953:
[----:B------:R-:W-:Y:S05]  /*3af0*/  BSYNC B0 ;  /* 0x0000000000007941 */ /* 0x000fea0003800000 */
.L_x_951:
        /* <DEDUP_REMOVED lines=16> */
.L_x_957:
[----:B------:R-:W-:Y:S05]  /*3c00*/  BSYNC B1 ;  /* 0x0000000000017941 */ /* 0x000fea0003800000 */
.L_x_956:
        /* <DEDUP_REMOVED lines=43> */
.L_x_955:
[----:B------:R-:W-:Y:S05]  /*3ec0*/  BSYNC B0 ;  /* 0x0000000000007941 */ /* 0x000fea0003800000 */
.L_x_954:
        /* <DEDUP_REMOVED lines=8> */
[----:B------:R-:W-:Y:S01]  /*3f50*/  FSEL R72, R73, RZ, !P3 ;  /* 0x000000ff49487208 */ /* 0x000fe20005800000 */
[----:B------:R-:W-:-:S04]  /*3f60*/  @P1 IMAD.U32 R74, R69, 0x10000, RZ ;  /* 0x00010000454a1824 */ /* 0x000fc800078e00ff */
[----:B------:R-:W-:-:S04]  /*3f70*/  FADD.FTZ R175, R175, R72 ;  /* 0x00000048afaf7221 */ /* 0x000fc80000010000 */
[----:B------:R-:W-:-:S07]  /*3f80*/  @P1 FADD.FTZ R175, R175, R74 ;  /* 0x0000004aafaf1221 */ /* 0x000fce0000010000 */
.L_x_950:
        /* <DEDUP_REMOVED lines=12> */
.L_x_959:
[----:B------:R-:W-:-:S07]  /*4050*/  IMAD.MOV.U32 R136, RZ, RZ, R168 ;  /* 0x000000ffff887224 */ /* 0x000fce00078e00a8 */
.L_x_960:
[----:B------:R-:W-:Y:S05]  /*4060*/  BSYNC B0 ;  /* 0x0000000000007941 */ /* 0x000fea0003800000 */
.L_x_958:
        /* <DEDUP_REMOVED lines=16> */
.L_x_964:
[----:B------:R-:W-:Y:S05]  /*4170*/  BSYNC B1 ;  /* 0x0000000000017941 */ /* 0x000fea0003800000 */
.L_x_963:
        /* <DEDUP_REMOVED lines=43> */
.L_x_962:
[----:B------:R-:W-:Y:S05]  /*4430*/  BSYNC B0 ;  /* 0x0000000000007941 */ /* 0x000fea0003800000 */
.L_x_961:
        /* <DEDUP_REMOVED lines=16> */
.L_x_965:
        /* <DEDUP_REMOVED lines=12> */
.L_x_968:
[----:B------:R-:W-:-:S07]  /*4600*/  IMAD.MOV.U32 R136, RZ, RZ, R168 ;  /* 0x000000ffff887224 */ /* 0x000fce00078e00a8 */
.L_x_969:
[----:B------:R-:W-:Y:S05]  /*4610*/  BSYNC B0 ;  /* 0x0000000000007941 */ /* 0x000fea0003800000 */
.L_x_967:
        /* <DEDUP_REMOVED lines=16> */
.L_x_973:
[----:B------:R-:W-:Y:S05]  /*4720*/  BSYNC B1 ;  /* 0x0000000000017941 */ /* 0x000fea0003800000 */
.L_x_972:
        /* <DEDUP_REMOVED lines=39> */
[----:B------:R-:W-:Y:S02]  /*49a0*/  MOV R168, R68 ;  /* 0x0000004400a87202 */ /* 0x000fe40000000f00 */
[----:B------:R-:W-:Y:S01]  /*49b0*/  LOP3.LUT R162, R69, R72, R42, 0x96, !PT ;  /* 0x0000004845a27212 */ /* 0x000fe200078e962a */
[----:B------:R-:W-:Y:S01]  /*49c0*/  IMAD.MOV.U32 R68, RZ, RZ, RZ ;  /* 0x000000ffff447224 */ /* 0x000fe200078e00ff */
[----:B------:R-:W-:-:S07]  /*49d0*/  LOP3.LUT R164, R177, R164, R41, 0x96, !PT ;  /* 0x000000a4b1a47212 */ /* 0x000fce00078e9629 */
.L_x_971:
[----:B------:R-:W-:Y:S05]  /*49e0*/  BSYNC B0 ;  /* 0x0000000000007941 */ /* 0x000fea0003800000 */
.L_x_970:
        /* <DEDUP_REMOVED lines=10> */
.L_x_966:
        /* <DEDUP_REMOVED lines=12> */
.L_x_975:
[----:B------:R-:W-:-:S07]  /*4b50*/  IMAD.MOV.U32 R136, RZ, RZ, R168 ;  /* 0x000000ffff887224 */ /* 0x000fce00078e00a8 */
.L_x_976:
[----:B------:R-:W-:Y:S05]  /*4b60*/  BSYNC B0 ;  /* 0x0000000000007941 */ /* 0x000fea0003800000 */
.L_x_974:
        /* <DEDUP_REMOVED lines=16> */
.L_x_980:
[----:B------:R-:W-:Y:S05]  /*4c70*/  BSYNC B1 ;  /* 0x0000000000017941 */ /* 0x000fea0003800000 */
.L_x_979:
        /* <DEDUP_REMOVED lines=43> */
.L_x_978:
[----:B------:R-:W-:Y:S05]  /*4f30*/  BSYNC B0 ;  /* 0x0000000000007941 */ /* 0x000fea0003800000 */
.L_x_977:
        /* <DEDUP_REMOVED lines=14> */
.L_x_981:
        /* <DEDUP_REMOVED lines=12> */
.L_x_984:
[----:B------:R-:W-:-:S07]  /*50e0*/  IMAD.MOV.U32 R70, RZ, RZ, R168 ;  /* 0x000000ffff467224 */ /* 0x000fce00078e00a8 */
.L_x_985:
[----:B------:R-:W-:Y:S05]  /*50f0*/  BSYNC B0 ;  /* 0x0000000000007941 */ /* 0x000fea0003800000 */
.L_x_983:
        /* <DEDUP_REMOVED lines=16> */
.L_x_989:
[----:B------:R-:W-:Y:S05]  /*5200*/  BSYNC B1 ;  /* 0x0000000000017941 */ /* 0x000fea0003800000 */
.L_x_988:
        /* <DEDUP_REMOVED lines=44> */
.L_x_987:
[----:B------:R-:W-:Y:S05]  /*54d0*/  BSYNC B0 ;  /* 0x0000000000007941 */ /* 0x000fea0003800000 */
.L_x_986:
        /* <DEDUP_REMOVED lines=12> */
.L_x_982:
        /* <DEDUP_REMOVED lines=12> */
.L_x_991:
[----:B------:R-:W-:-:S07]  /*5660*/  IMAD.MOV.U32 R70, RZ, RZ, R168 ;  /* 0x000000ffff467224 */ /* 0x000fce00078e00a8 */
.L_x_992:
[----:B------:R-:W-:Y:S05]  /*5670*/  BSYNC B0 ;  /* 0x0000000000007941 */ /* 0x000fea0003800000 */
.L_x_990:
        /* <DEDUP_REMOVED lines=16> */
.L_x_996:
[----:B------:R-:W-:Y:S05]  /*5780*/  BSYNC B1 ;  /* 0x0000000000017941 */ /* 0x000fea0003800000 */
.L_x_995:
        /* <DEDUP_REMOVED lines=44> */
.L_x_994:
[----:B------:R-:W-:Y:S05]  /*5a50*/  BSYNC B0 ;  /* 0x0000000000007941 */ /* 0x000fea0003800000 */
.L_x_993:
        /* <DEDUP_REMOVED lines=14> */
.L_x_997:
        /* <DEDUP_REMOVED lines=12> */
.L_x_1000:
[----:B------:R-:W-:-:S07]  /*5c00*/  IMAD.MOV.U32 R79, RZ, RZ, R168 ;  /* 0x000000ffff4f7224 */ /* 0x000fce00078e00a8 */
.L_x_1001:
[----:B------:R-:W-:Y:S05]  /*5c10*/  BSYNC B0 ;  /* 0x0000000000007941 */ /* 0x000fea0003800000 */
.L_x_999:
        /* <DEDUP_REMOVED lines=16> */
.L_x_1005:
[----:B------:R-:W-:Y:S05]  /*5d20*/  BSYNC B1 ;  /* 0x0000000000017941 */ /* 0x000fea0003800000 */
.L_x_1004:
        /* <DEDUP_REMOVED lines=44> */
.L_x_1003:
[----:B------:R-:W-:Y:S05]  /*5ff0*/  BSYNC B0 ;  /* 0x0000000000007941 */ /* 0x000fea0003800000 */
.L_x_1002:
        /* <DEDUP_REMOVED lines=10> */
.L_x_998:
        /* <DEDUP_REMOVED lines=12> */
.L_x_1007:
[----:B------:R-:W-:-:S07]  /*6160*/  IMAD.MOV.U32 R79, RZ, RZ, R168 ;  /* 0x000000ffff4f7224 */ /* 0x000fce00078e00a8 */
.L_x_1008:
[----:B------:R-:W-:Y:S05]  /*6170*/  BSYNC B0 ;  /* 0x0000000000007941 */ /* 0x000fea0003800000 */
.L_x_1006:
        /* <DEDUP_REMOVED lines=16> */
.L_x_1012:
[----:B------:R-:W-:Y:S05]  /*6280*/  BSYNC B1 ;  /* 0x0000000000017941 */ /* 0x000fea0003800000 */
.L_x_1011:
        /* <DEDUP_REMOVED lines=44> */
.L_x_1010:
[----:B------:R-:W-:Y:S05]  /*6550*/  BSYNC B0 ;  /* 0x0000000000007941 */ /* 0x000fea0003800000 */
.L_x_1009:
        /* <DEDUP_REMOVED lines=14> */
.L_x_1013:
        /* <DEDUP_REMOVED lines=12> */
.L_x_1016:
[----:B------:R-:W-:-:S07]  /*6700*/  IMAD.MOV.U32 R78, RZ, RZ, R168 ;  /* 0x000000ffff4e7224 */ /* 0x000fce00078e00a8 */
.L_x_1017:
[----:B------:R-:W-:Y:S05]  /*6710*/  BSYNC B0 ;  /* 0x0000000000007941 */ /* 0x000fea0003800000 */
.L_x_1015:
        /* <DEDUP_REMOVED lines=8> */
[----:B------:R-:W-:Y:S01]  /*67a0*/  VIADD R91, R91, 0x1 ;  /* 0x000000015b5b7836 */ /* 0x000fe20000000000 */
[----:B------:R-:W-:-:S04]  /*67b0*/  P2R R68, PR, RZ, 0x1 ;  /* 0x00000001ff447803 */ /* 0x000fc80000000000 */
[----:B------:R-:W-:-:S13]  /*67c0*/  ISETP.NE.AND P6, PT, R91, RZ, PT ;  /* 0x000000ff5b00720c */ /* 0x000fda0003fc5270 */
[----:B------:R-:W-:Y:S01]  /*67d0*/  @!P6 VIADD R89, R89, 0x1 ;  /* 0x000000015959e836 */ /* 0x000fe20000000000 */
[----:B------:R-:W-:Y:S01]  /*67e0*/  @!P6 IADD3 R70, R92, 0x1, RZ ;  /* 0x000000015c46e810 */ /* 0x000fe20007ffe0ff */
[----:B------:R-:W-:-:S03]  /*67f0*/  @!P6 IMAD.MOV.U32 R91, RZ, RZ, RZ ;  /* 0x000000ffff5be224 */ /* 0x000fc600078e00ff */
[----:B------:R-:W-:-:S13]  /*6800*/  ISETP.NE.AND P0, PT, R89, RZ, !P6 ;  /* 0x000000ff5900720c */ /* 0x000fda0007705270 */
[----:B------:R-:W-:Y:S01]  /*6810*/  @P0 IMAD.MOV R70, RZ, RZ, R92 ;  /* 0x000000ffff460224 */ /* 0x000fe200078e025c */
[----:B------:R-:W-:-:S04]  /*6820*/  ISETP.NE.AND P0, PT, R68, RZ, PT ;  /* 0x000000ff4400720c */ /* 0x000fc80003f05270 */
[----:B------:R-:W-:-:S09]  /*6830*/  @!P6 MOV R92, R70 ;  /* 0x00000046005ce202 */ /* 0x000fd20000000f00 */
.L_x_1021:
[----:B------:R-:W-:Y:S05]  /*6840*/  BSYNC B1 ;  /* 0x0000000000017941 */ /* 0x000fea0003800000 */
.L_x_1020:
[----:B------:R-:W-:Y:S01]  /*6850*/  IMAD.HI.U32 R68, R89, -0x326172a9, RZ ;  /* 0xcd9e8d5759447827 */ /* 0x000fe200078e00ff */
        /* <DEDUP_REMOVED lines=43> */
.L_x_1019:
[----:B------:R-:W-:Y:S05]  /*6b10*/  BSYNC B0 ;  /* 0x0000000000007941 */ /* 0x000fea0003800000 */
.L_x_1018:
        /* <DEDUP_REMOVED lines=12> */
.L_x_1014:
[----:B------:R-:W-:Y:S01]  /*6be0*/  P2R R72, PR, RZ, 0x4 ;  /* 0x00000004ff487803 */ /* 0x000fe20000000000 */
[----:B------:R-:W0:Y:S01]  /*6bf0*/  LDC.64 R74, c[0x0][0x238] ;  /* 0x00008e00ff4a7b82 */ /* 0x000e220000000a00 */
[----:B------:R-:W-:Y:S02]  /*6c00*/  LOP3.LUT P2, RZ, R154, 0x4, RZ, 0xc0, !PT ;  /* 0x000000049aff7812 */ /* 0x000fe4000784c0ff */
[----:B------:R-:W-:Y:S02]  /*6c10*/  SEL R69, RZ, 0x10000, P4 ;  /* 0x00010000ff457807 */ /* 0x000fe40002000000 */
[----:B------:R-:W-:Y:S02]  /*6c20*/  SEL R68, RZ, 0x1, P2 ;  /* 0x00000001ff447807 */ /* 0x000fe40001000000 */
[----:B------:R-:W-:Y:S01]  /*6c30*/  ISETP.NE.AND P2, PT, R72, RZ, PT ;  /* 0x000000ff4800720c */ /* 0x000fe20003f45270 */
[----:B------:R-:W1:Y:S01]  /*6c40*/  @P0 LDC.64 R136, c[0x0][0x228] ;  /* 0x00008a00ff880b82 */ /* 0x000e620000000a00 */
[----:B------:R-:W-:-:S02]  /*6c50*/  SEL R70, RZ, 0x100, P3 ;  /* 0x00000100ff467807 */ /* 0x000fc40001800000 */
[C---:B------:R-:W-:Y:S02]  /*6c60*/  LOP3.LUT P4, RZ, R154.reuse, 0x10, RZ, 0xc0, !PT ;  /* 0x000000109aff7812 */ /* 0x040fe4000788c0ff */
[C---:B------:R-:W-:Y:S02]  /*6c70*/  LOP3.LUT P3, RZ, R154.reuse, 0x8, RZ, 0xc0, !PT ;  /* 0x000000089aff7812 */ /* 0x040fe4000786c0ff */
[----:B------:R-:W-:Y:S01]  /*6c80*/  SEL R71, RZ, 0x1000000, P5 ;  /* 0x01000000ff477807 */ /* 0x000fe20002800000 */
[----:B------:R-:W2:Y:S01]  /*6c90*/  LDC.64 R72, c[0x0][0x240] ;  /* 0x00009000ff487b82 */ /* 0x000ea20000000a00 */
[----:B------:R-:W-:Y:S02]  /*6ca0*/  SEL R138, RZ, 0x1, P3 ;  /* 0x00000001ff8a7807 */ /* 0x000fe40001800000 */
[----:B------:R-:W-:Y:S02]  /*6cb0*/  SEL R140, RZ, 0x1, P4 ;  /* 0x00000001ff8c7807 */ /* 0x000fe40002000000 */
[----:B------:R-:W-:Y:S01]  /*6cc0*/  LOP3.LUT P5, RZ, R154, 0x2, RZ, 0xc0, !PT ;  /* 0x000000029aff7812 */ /* 0x000fe200078ac0ff */
[----:B------:R-:W-:Y:S01]  /*6cd0*/  IMAD.WIDE.U32 R138, R138, 0x10000, RZ ;  /* 0x000100008a8a7825 */ /* 0x000fe200078e00ff */
[----:B------:R-:W-:Y:S01]  /*6ce0*/  LOP3.LUT R70, R70, R71, R69, 0xfe, !PT ;  /* 0x0000004746467212 */ /* 0x000fe200078efe45 */
[----:B------:R-:W3:Y:S01]  /*6cf0*/  @P1 LDC.64 R78, c[0x0][0x230] ;  /* 0x00008c00ff4e1b82 */ /* 0x000ee20000000a00 */
[----:B------:R-:W-:Y:S01]  /*6d00*/  LOP3.LUT P6, RZ, R154, 0x20, RZ, 0xc0, !PT ;  /* 0x000000209aff7812 */ /* 0x000fe200078cc0ff */
[----:B------:R-:W-:Y:S01]  /*6d10*/  IMAD.WIDE.U32 R68, R68, 0x1000000, RZ ;  /* 0x0100000044447825 */ /* 0x000fe200078e00ff */
[----:B------:R-:W-:-:S02]  /*6d20*/  SEL R185, RZ, 0x1, P5 ;  /* 0x00000001ffb97807 */ /* 0x000fc40002800000 */
[----:B------:R-:W-:Y:S01]  /*6d30*/  SEL R143, RZ, 0x1, P6 ;  /* 0x00000001ff8f7807 */ /* 0x000fe20003000000 */
[----:B------:R-:W-:Y:S01]  /*6d40*/  IMAD.WIDE.U32 R140, R140, 0x100, RZ ;  /* 0x000001008c8c7825 */ /* 0x000fe200078e00ff */
[----:B------:R-:W-:Y:S02]  /*6d50*/  LOP3.LUT R185, R69, R70, R185, 0xfe, !PT ;  /* 0x0000004645b97212 */ /* 0x000fe400078efeb9 */
[----:B------:R-:W-:Y:S01]  /*6d60*/  F2FP.BF16.F32.PACK_AB R71, R181, R183 ;  /* 0x000000b7b547723e */ /* 0x000fe200000010ff */
[----:B0-----:R-:W-:Y:S01]  /*6d70*/  IMAD.WIDE.U32 R144, R163, 0x10, R74 ;  /* 0x00000010a3907825 */ /* 0x001fe200078e004a */
[----:B------:R-:W-:Y:S02]  /*6d80*/  LOP3.LUT R138, R140, R68, R138, 0xfe, !PT ;  /* 0x000000448c8a7212 */ /* 0x000fe400078efe8a */
[----:B------:R-:W-:Y:S02]  /*6d90*/  F2FP.BF16.F32.PACK_AB R70, R177, R179 ;  /* 0x000000b3b146723e */ /* 0x000fe400000010ff */
[----:B------:R-:W-:-:S02]  /*6da0*/  F2FP.BF16.F32.PACK_AB R69, R175, R173 ;  /* 0x000000adaf45723e */ /* 0x000fc400000010ff */
[----:B------:R-:W-:Y:S02]  /*6db0*/  F2FP.BF16.F32.PACK_AB R68, R171, R169 ;  /* 0x000000a9ab44723e */ /* 0x000fe400000010ff */
[----:B------:R-:W-:Y:S01]  /*6dc0*/  LOP3.LUT R140, R138, R143, RZ, 0xfc, !PT ;  /* 0x0000008f8a8c7212 */ /* 0x000fe200078efcff */
[----:B--2---:R-:W-:Y:S01]  /*6dd0*/  IMAD.WIDE.U32 R142, R163, 0x8, R72 ;  /* 0x00000008a38e7825 */ /* 0x004fe200078e0048 */
[----:B------:R-:W-:Y:S01]  /*6de0*/  LOP3.LUT R141, R141, R185, R139, 0xfe, !PT ;  /* 0x000000b98d8d7212 */ /* 0x000fe200078efe8b */
[----:B------:R0:W-:Y:S01]  /*6df0*/  STG.E.128 desc[UR4][R144.64], R68 ;  /* 0x0000004490007986 */ /* 0x0001e2000c101d04 */
[----:B------:R-:W-:-:S03]  /*6e00*/  IADD3 R165, R163, 0x100, RZ ;  /* 0x00000100a3a57810 */ /* 0x000fc60007ffe0ff */
[----:B------:R0:W-:Y:S02]  /*6e10*/  STG.E.64 desc[UR4][R142.64], R140 ;  /* 0x0000008c8e007986 */ /* 0x0001e4000c101b04 */
[----:B------:R-:W-:-:S04]  /*6e20*/  IMAD.WIDE.U32 R138, R165, 0x10, R76 ;  /* 0x00000010a58a7825 */ /* 0x000fc800078e004c */
[----:B-1----:R-:W-:-:S04]  /*6e30*/  @P0 IMAD.WIDE.U32 R136, R165, 0x10, R136 ;  /* 0x00000010a5880825 */ /* 0x002fc800078e0088 */
[----:B---3--:R-:W-:Y:S01]  /*6e40*/  @P1 IMAD.WIDE.U32 R78, R165, 0x10, R78 ;  /* 0x00000010a54e1825 */ /* 0x008fe200078e004e */
[----:B------:R-:W-:Y:S06]  /*6e50*/  @!P0 BRA `(.L_x_1022) ;  /* 0x0000000000508947 */ /* 0x000fec0003800000 */
[----:B0-----:R-:W-:Y:S01]  /*6e60*/  IMAD.U32 R71, R160, 0x10000, RZ ;  /* 0x00010000a0477824 */ /* 0x001fe200078e00ff */
[----:B------:R-:W0:Y:S01]  /*6e70*/  LDC.64 R68, c[0x0][0x248] ;  /* 0x00009200ff447b82 */ /* 0x000e220000000a00 */
[----:B------:R-:W-:Y:S02]  /*6e80*/  LOP3.LUT R70, R161, 0xffff, RZ, 0xc0, !PT ;  /* 0x0000ffffa1467812 */ /* 0x000fe400078ec0ff */
[----:B------:R-:W-:Y:S02]  /*6e90*/  LOP3.LUT R142, R157, 0xff, RZ, 0xc0, !PT ;  /* 0x000000ff9d8e7812 */ /* 0x000fe400078ec0ff */
[----:B------:R-:W-:Y:S02]  /*6ea0*/  LOP3.LUT R141, R71, 0xff0000, RZ, 0xc0, !PT ;  /* 0x00ff0000478d7812 */ /* 0x000fe400078ec0ff */
[----:B------:R-:W-:Y:S01]  /*6eb0*/  PRMT R71, R159, 0x7104, RZ ;  /* 0x000071049f477816 */ /* 0x000fe200000000ff */
[----:B------:R-:W-:Y:S01]  /*6ec0*/  IMAD.WIDE.U32 R142, R142, 0x1000000, RZ ;  /* 0x010000008e8e7825 */ /* 0x000fe200078e00ff */
[----:B------:R-:W-:-:S02]  /*6ed0*/  PRMT R144, R141, 0x4210, R70 ;  /* 0x000042108d907816 */ /* 0x000fc40000000046 */
[----:B------:R-:W-:Y:S02]  /*6ee0*/  LOP3.LUT R140, R156, 0xff, RZ, 0xc0, !PT ;  /* 0x000000ff9c8c7812 */ /* 0x000fe400078ec0ff */
[----:B------:R-:W-:Y:S02]  /*6ef0*/  LOP3.LUT R70, R155, 0xff, RZ, 0xc0, !PT ;  /* 0x000000ff9b467812 */ /* 0x000fe400078ec0ff */
[----:B------:R-:W-:Y:S01]  /*6f00*/  LOP3.LUT R145, R144, 0xff00, R71, 0xf8, !PT ;  /* 0x0000ff0090917812 */ /* 0x000fe200078ef847 */
[----:B------:R-:W-:-:S03]  /*6f10*/  IMAD.WIDE.U32 R140, R140, 0x10000, RZ ;  /* 0x000100008c8c7825 */ /* 0x000fc600078e00ff */
[----:B------:R-:W-:Y:S01]  /*6f20*/  LOP3.LUT R145, R145, 0xff, R158, 0xf8, !PT ;  /* 0x000000ff91917812 */ /* 0x000fe200078ef89e */
[----:B------:R-:W-:-:S03]  /*6f30*/  IMAD.WIDE.U32 R70, R70, 0x100, RZ ;  /* 0x0000010046467825 */ /* 0x000fc600078e00ff */
[----:B------:R-:W-:Y:S01]  /*6f40*/  LOP3.LUT R141, R141, R145, R143, 0xfe, !PT ;  /* 0x000000918d8d7212 */ /* 0x000fe200078efe8f */
[----:B0-----:R-:W-:Y:S01]  /*6f50*/  IMAD.WIDE.U32 R68, R163, 0x8, R68 ;  /* 0x00000008a3447825 */ /* 0x001fe200078e0044 */
[----:B------:R-:W-:Y:S02]  /*6f60*/  LOP3.LUT R70, R70, R142, R140, 0xfe, !PT ;  /* 0x0000008e46467212 */ /* 0x000fe400078efe8c */
[----:B------:R-:W-:Y:S02]  /*6f70*/  LOP3.LUT R71, R141, R71, RZ, 0xfc, !PT ;  /* 0x000000478d477212 */ /* 0x000fe400078efcff */
[----:B------:R-:W-:-:S05]  /*6f80*/  LOP3.LUT R70, R70, 0xff, R153, 0xf8, !PT ;  /* 0x000000ff46467812 */ /* 0x000fca00078ef899 */
[----:B------:R1:W-:Y:S02]  /*6f90*/  STG.E.64 desc[UR4][R68.64], R70 ;  /* 0x0000004644007986 */ /* 0x0003e4000c101b04 */
.L_x_1022:
[----:B------:R2:W5:Y:S04]  /*6fa0*/  @P0 LDG.E.128 R60, desc[UR4][R136.64] ;  /* 0x00000004883c0981 */ /* 0x000568000c1e1d00 */
[----:B------:R2:W5:Y:S04]  /*6fb0*/  @P1 LDG.E.128 R64, desc[UR4][R78.64] ;  /* 0x000000044e401981 */ /* 0x000568000c1e1d00 */
[----:B01----:R2:W5:Y:S01]  /*6fc0*/  LDG.E.128 R68, desc[UR4][R138.64] ;  /* 0x000000048a447981 */ /* 0x003562000c1e1d00 */
[C---:B------:R-:W-:Y:S01]  /*6fd0*/  ISETP.NE.AND P3, PT, R167.reuse, 0x1, PT ;  /* 0x00000001a700780c */ /* 0x040fe20003f65270 */
[----:B------:R-:W-:Y:S01]  /*6fe0*/  BSSY B0, `(.L_x_1023) ;  /* 0x000000c000007945 */ /* 0x000fe20003800000 */
[----:B------:R-:W-:-:S11]  /*6ff0*/  VIADD R140, R167, 0x1 ;  /* 0x00000001a78c7836 */ /* 0x000fd60000000000 */
[----:B--2---:R-:W-:Y:S05]  /*7000*/  @!P3 BRA `(.L_x_1024) ;  /* 0x000000000020b947 */ /* 0x004fea0003800000 */
        /* <DEDUP_REMOVED lines=8> */
.L_x_1024:
[----:B------:R-:W-:-:S07]  /*7090*/  MOV R142, R168 ;  /* 0x000000a8008e7202 */ /* 0x000fce0000000f00 */
.L_x_1025:
[----:B------:R-:W-:Y:S05]  /*70a0*/  BSYNC B0 ;  /* 0x0000000000007941 */ /* 0x000fea0003800000 */
.L_x_1023:
        /* <DEDUP_REMOVED lines=16> */
.L_x_1029:
[----:B------:R-:W-:Y:S05]  /*71b0*/  BSYNC B1 ;  /* 0x0000000000017941 */ /* 0x000fea0003800000 */
.L_x_1028:
        /* <DEDUP_REMOVED lines=44> */
.L_x_1027:
[----:B------:R-:W-:Y:S05]  /*7480*/  BSYNC B0 ;  /* 0x0000000000007941 */ /* 0x000fea0003800000 */
.L_x_1026:
[----:B------:R-:W-:Y:S01]  /*7490*/  I2FP.F32.U32 R79, R142 ;  /* 0x0000008e004f7245 */ /* 0x000fe20000201000 */
[----:B-----5:R-:W-:Y:S01]  /*74a0*/  IMAD.U32 R137, R68, 0x10000, RZ ;  /* 0x0001000044897824 */ /* 0x020fe200078e00ff */
        /* <DEDUP_REMOVED lines=14> */
.L_x_1030:
        /* <DEDUP_REMOVED lines=12> */
.L_x_1033:
[----:B------:R-:W-:-:S07]  /*7650*/  IMAD.MOV.U32 R142, RZ, RZ, R168 ;  /* 0x000000ffff8e7224 */ /* 0x000fce00078e00a8 */
.L_x_1034:
[----:B------:R-:W-:Y:S05]  /*7660*/  BSYNC B0 ;  /* 0x0000000000007941 */ /* 0x000fea0003800000 */
.L_x_1032:
        /* <DEDUP_REMOVED lines=16> */
.L_x_1038:
[----:B------:R-:W-:Y:S05]  /*7770*/  BSYNC B1 ;  /* 0x0000000000017941 */ /* 0x000fea0003800000 */
.L_x_1037:
        /* <DEDUP_REMOVED lines=44> */
.L_x_1036:
[----:B------:R-:W-:Y:S05]  /*7a40*/  BSYNC B0 ;  /* 0x0000000000007941 */ /* 0x000fea0003800000 */
.L_x_1035:
        /* <DEDUP_REMOVED lines=10> */
.L_x_1031:
        /* <DEDUP_REMOVED lines=12> */
.L_x_1040:
[----:B------:R-:W-:-:S07]  /*7bb0*/  MOV R142, R168 ;  /* 0x000000a8008e7202 */ /* 0x000fce0000000f00 */
.L_x_1041:
[----:B------:R-:W-:Y:S05]  /*7bc0*/  BSYNC B0 ;  /* 0x0000000000007941 */ /* 0x000fea0003800000 */
.L_x_1039:
        /* <DEDUP_REMOVED lines=16> */
.L_x_1045:
[----:B------:R-:W-:Y:S05]  /*7cd0*/  BSYNC B1 ;  /* 0x0000000000017941 */ /* 0x000fea0003800000 */
.L_x_1044:
        /* <DEDUP_REMOVED lines=44> */
.L_x_1043:
[----:B------:R-:W-:Y:S05]  /*7fa0*/  BSYNC B0 ;  /* 0x0000000000007941 */ /* 0x000fea0003800000 */
.L_x_1042:
        /* <DEDUP_REMOVED lines=16> */
.L_x_1046:
        /* <DEDUP_REMOVED lines=12> */
.L_x_1049:
[----:B------:R-:W-:-:S07]  /*8170*/  IMAD.MOV.U32 R142, RZ, RZ, R168 ;  /* 0x000000ffff8e7224 */ /* 0x000fce00078e00a8 */
.L_x_1050:
[----:B------:R-:W-:Y:S05]  /*8180*/  BSYNC B0 ;  /* 0x0000000000007941 */ /* 0x000fea0003800000 */
.L_x_1048:
        /* <DEDUP_REMOVED lines=16> */
.L_x_1054:
[----:B------:R-:W-:Y:S05]  /*8290*/  BSYNC B1 ;  /* 0x0000000000017941 */ /* 0x000fea0003800000 */
.L_x_1053:
        /* <DEDUP_REMOVED lines=44> */
.L_x_1052:
[----:B------:R-:W-:Y:S05]  /*8560*/  BSYNC B0 ;  /* 0x0000000000007941 */ /* 0x000fea0003800000 */
.L_x_1051:
[----:B------:R-:W-:Y:S02]  /*8570*/  I2FP.F32.U32 R79, R142 ;  /* 0x0000008e004f7245 */ /* 0x000fe40000201000 */
[----:B------:R-:W-:-:S03]  /*8580*/  PRMT R78, R60, 0x7632, R78 ;  /* 0x000076323c4e7816 */ /* 0x000fc6000000004e */
[----:B------:R-:W-:Y:S01]  /*8590*/  FFMA.FTZ R79, R79, R170, 1.1641532182693481445e-10 ;  /* 0x2f0000004f4f7423 */ /* 0x000fe200000100aa */
[----:B------:R-:W-:-:S04]  /*85a0*/  SHF.L.U32 R137, R78, 0x10, RZ ;  /* 0x000000104e897819 */ /* 0x000fc800000006ff */
        /* <DEDUP_REMOVED lines=8> */
.L_x_1047:
        /* <DEDUP_REMOVED lines=12> */
.L_x_1056:
[----:B------:R-:W-:-:S07]  /*86f0*/  MOV R142, R168 ;  /* 0x000000a8008e7202 */ /* 0x000fce0000000f00 */
.L_x_1057:
[----:B------:R-:W-:Y:S05]  /*8700*/  BSYNC B0 ;  /* 0x0000000000007941 */ /* 0x000fea0003800000 */
.L_x_1055:
        /* <DEDUP_REMOVED lines=16> */
.L_x_1061:
[----:B------:R-:W-:Y:S05]  /*8810*/  BSYNC B1 ;  /* 0x0000000000017941 */ /* 0x000fea0003800000 */
.L_x_1060:
        /* <DEDUP_REMOVED lines=44> */
.L_x_1059:
[----:B------:R-:W-:Y:S05]  /*8ae0*/  BSYNC B0 ;  /* 0x0000000000007941 */ /* 0x000fea0003800000 */
.L_x_1058:
        /* <DEDUP_REMOVED lines=16> */
.L_x_1062:
        /* <DEDUP_REMOVED lines=12> */
.L_x_1065:
[----:B------:R-:W-:-:S07]  /*8cb0*/  IMAD.MOV.U32 R141, RZ, RZ, R168 ;  /* 0x000000ffff8d7224 */ /* 0x000fce00078e00a8 */
.L_x_1066:
[----:B------:R-:W-:Y:S05]  /*8cc0*/  BSYNC B0 ;  /* 0x0000000000007941 */ /* 0x000fea0003800000 */
.L_x_1064:
        /* <DEDUP_REMOVED lines=16> */
.L_x_1070:
[----:B------:R-:W-:Y:S05]  /*8dd0*/  BSYNC B1 ;  /* 0x0000000000017941 */ /* 0x000fea0003800000 */
.L_x_1069:
        /* <DEDUP_REMOVED lines=44> */
.L_x_1068:
[----:B------:R-:W-:Y:S05]  /*90a0*/  BSYNC B0 ;  /* 0x0000000000007941 */ /* 0x000fea0003800000 */
.L_x_1067:
        /* <DEDUP_REMOVED lines=10> */
.L_x_1063:
        /* <DEDUP_REMOVED lines=12> */
.L_x_1072:
[----:B------:R-:W-:-:S07]  /*9210*/  MOV R141, R168 ;  /* 0x000000a8008d7202 */ /* 0x000fce0000000f00 */
.L_x_1073:
[----:B------:R-:W-:Y:S05]  /*9220*/  BSYNC B0 ;  /* 0x0000000000007941 */ /* 0x000fea0003800000 */
.L_x_1071:
        /* <DEDUP_REMOVED lines=16> */
.L_x_1077:
[----:B------:R-:W-:Y:S05]  /*9330*/  BSYNC B1 ;  /* 0x0000000000017941 */ /* 0x000fea0003800000 */
.L_x_1076:
        /* <DEDUP_REMOVED lines=44> */
.L_x_1075:
[----:B------:R-:W-:Y:S05]  /*9600*/  BSYNC B0 ;  /* 0x0000000000007941 */ /* 0x000fea0003800000 */
.L_x_1074:
        /* <DEDUP_REMOVED lines=16> */
.L_x_1078:
        /* <DEDUP_REMOVED lines=12> */
.L_x_1081:
[----:B------:R-:W-:-:S07]  /*97d0*/  IMAD.MOV.U32 R140, RZ, RZ, R168 ;  /* 0x000000ffff8c7224 */ /* 0x000fce00078e00a8 */
.L_x_1082:
[----:B------:R-:W-:Y:S05]  /*97e0*/  BSYNC B0 ;  /* 0x0000000000007941 */ /* 0x000fea0003800000 */
.L_x_1080:
        /* <DEDUP_REMOVED lines=16> */
.L_x_1086:
[----:B------:R-:W-:Y:S05]  /*98f0*/  BSYNC B1 ;  /* 0x0000000000017941 */ /* 0x000fea0003800000 */
.L_x_1085:
        /* <DEDUP_REMOVED lines=44> */
.L_x_1084:
[----:B------:R-:W-:Y:S05]  /*9bc0*/  BSYNC B0 ;  /* 0x0000000000007941 */ /* 0x000fea0003800000 */
.L_x_1083:
        /* <DEDUP_REMOVED lines=12> */
.L_x_1079:
        /* <DEDUP_REMOVED lines=12> */
.L_x_1088:
[----:B------:R-:W-:-:S07]  /*9d50*/  MOV R140, R168 ;  /* 0x000000a8008c7202 */ /* 0x000fce0000000f00 */
.L_x_1089:
[----:B------:R-:W-:Y:S05]  /*9d60*/  BSYNC B0 ;  /* 0x0000000000007941 */ /* 0x000fea0003800000 */
.L_x_1087:
        /* <DEDUP_REMOVED lines=16> */
.L_x_1093:
[----:B------:R-:W-:Y:S05]  /*9e70*/  BSYNC B1 ;  /* 0x0000000000017941 */ /* 0x000fea0003800000 */
.L_x_1092:
        /* <DEDUP_REMOVED lines=44> */
.L_x_1091:
[----:B------:R-:W-:Y:S05]  /*a140*/  BSYNC B0 ;  /* 0x0000000000007941 */ /* 0x000fea0003800000 */
.L_x_1090:
        /* <DEDUP_REMOVED lines=16> */
.L_x_1094:
        /* <DEDUP_REMOVED lines=12> */
.L_x_1097:
[----:B------:R-:W-:-:S07]  /*a310*/  IMAD.MOV.U32 R140, RZ, RZ, R168 ;  /* 0x000000ffff8c7224 */ /* 0x000fce00078e00a8 */
.L_x_1098:
[----:B------:R-:W-:Y:S05]  /*a320*/  BSYNC B0 ;  /* 0x0000000000007941 */ /* 0x000fea0003800000 */
.L_x_1096:
        /* <DEDUP_REMOVED lines=16> */
.L_x_1102:
[----:B------:R-:W-:Y:S05]  /*a430*/  BSYNC B1 ;  /* 0x0000000000017941 */ /* 0x000fea0003800000 */
.L_x_1101:
        /* <DEDUP_REMOVED lines=44> */
.L_x_1100:
[----:B------:R-:W-:Y:S05]  /*a700*/  BSYNC B0 ;  /* 0x0000000000007941 */ /* 0x000fea0003800000 */
.L_x_1099:
        /* <DEDUP_REMOVED lines=10> */
.L_x_1095:
        /* <DEDUP_REMOVED lines=12> */
.L_x_1104:
[----:B------:R-:W-:-:S07]  /*a870*/  MOV R140, R168 ;  /* 0x000000a8008c7202 */ /* 0x000fce0000000f00 */
.L_x_1105:
[----:B------:R-:W-:Y:S05]  /*a880*/  BSYNC B0 ;  /* 0x0000000000007941 */ /* 0x000fea0003800000 */
.L_x_1103:
        /* <DEDUP_REMOVED lines=16> */
.L_x_1109:
[----:B------:R-:W-:Y:S05]  /*a990*/  BSYNC B1 ;  /* 0x0000000000017941 */ /* 0x000fea0003800000 */
.L_x_1108:
        /* <DEDUP_REMOVED lines=44> */
.L_x_1107:
[----:B------:R-:W-:Y:S05]  /*ac60*/  BSYNC B0 ;  /* 0x0000000000007941 */ /* 0x000fea0003800000 */
.L_x_1106:
        /* <DEDUP_REMOVED lines=14> */
.L_x_1110:
        /* <DEDUP_REMOVED lines=12> */
.L_x_1113:
[----:B------:R-:W-:-:S07]  /*ae10*/  IMAD.MOV.U32 R70, RZ, RZ, R168 ;  /* 0x000000ffff467224 */ /* 0x000fce00078e00a8 */
.L_x_1114:
[----:B------:R-:W-:Y:S05]  /*ae20*/  BSYNC B0 ;  /* 0x0000000000007941 */ /* 0x000fea0003800000 */
.L_x_1112:
        /* <DEDUP_REMOVED lines=16> */
.L_x_1118:
[----:B------:R-:W-:Y:S05]  /*af30*/  BSYNC B1 ;  /* 0x0000000000017941 */ /* 0x000fea0003800000 */
.L_x_1117:
        /* <DEDUP_REMOVED lines=44> */
.L_x_1116:
[----:B------:R-:W-:Y:S05]  /*b200*/  BSYNC B0 ;  /* 0x0000000000007941 */ /* 0x000fea0003800000 */
.L_x_1115:
        /* <DEDUP_REMOVED lines=12> */
.L_x_1111:
        /* <DEDUP_REMOVED lines=12> */
.L_x_1120:
[----:B------:R-:W-:-:S07]  /*b390*/  MOV R70, R168 ;  /* 0x000000a800467202 */ /* 0x000fce0000000f00 */
.L_x_1121:
[----:B------:R-:W-:Y:S05]  /*b3a0*/  BSYNC B0 ;  /* 0x0000000000007941 */ /* 0x000fea0003800000 */
.L_x_1119:
        /* <DEDUP_REMOVED lines=16> */
.L_x_1125:
[----:B------:R-:W-:Y:S05]  /*b4b0*/  BSYNC B1 ;  /* 0x0000000000017941 */ /* 0x000fea0003800000 */
.L_x_1124:
        /* <DEDUP_REMOVED lines=44> */
.L_x_1123:
[----:B------:R-:W-:Y:S05]  /*b780*/  BSYNC B0 ;  /* 0x0000000000007941 */ /* 0x000fea0003800000 */
.L_x_1122:
        /* <DEDUP_REMOVED lines=14> */
.L_x_1126:
        /* <DEDUP_REMOVED lines=12> */
.L_x_1129:
[----:B------:R-:W-:-:S07]  /*b930*/  IMAD.MOV.U32 R139, RZ, RZ, R168 ;  /* 0x000000ffff8b7224 */ /* 0x000fce00078e00a8 */
.L_x_1130:
[----:B------:R-:W-:Y:S05]  /*b940*/  BSYNC B0 ;  /* 0x0000000000007941 */ /* 0x000fea0003800000 */
.L_x_1128:
        /* <DEDUP_REMOVED lines=16> */
.L_x_1134:
[----:B------:R-:W-:Y:S05]  /*ba50*/  BSYNC B1 ;  /* 0x0000000000017941 */ /* 0x000fea0003800000 */
.L_x_1133:
        /* <DEDUP_REMOVED lines=44> */
.L_x_1132:
[----:B------:R-:W-:Y:S05]  /*bd20*/  BSYNC B0 ;  /* 0x0000000000007941 */ /* 0x000fea0003800000 */
.L_x_1131:
        /* <DEDUP_REMOVED lines=10> */
.L_x_1127:
        /* <DEDUP_REMOVED lines=12> */
.L_x_1136:
[----:B------:R-:W-:-:S07]  /*be90*/  MOV R139, R168 ;  /* 0x000000a8008b7202 */ /* 0x000fce0000000f00 */
.L_x_1137:
[----:B------:R-:W-:Y:S05]  /*bea0*/  BSYNC B0 ;  /* 0x0000000000007941 */ /* 0x000fea0003800000 */
.L_x_1135:
        /* <DEDUP_REMOVED lines=16> */
.L_x_1141:
[----:B------:R-:W-:Y:S05]  /*bfb0*/  BSYNC B1 ;  /* 0x0000000000017941 */ /* 0x000fea0003800000 */
.L_x_1140:
        /* <DEDUP_REMOVED lines=44> */
.L_x_1139:
[----:B------:R-:W-:Y:S05]  /*c280*/  BSYNC B0 ;  /* 0x0000000000007941 */ /* 0x000fea0003800000 */
.L_x_1138:
        /* <DEDUP_REMOVED lines=14> */
.L_x_1142:
        /* <DEDUP_REMOVED lines=12> */
.L_x_1145:
[----:B------:R-:W-:-:S07]  /*c430*/  IMAD.MOV.U32 R138, RZ, RZ, R168 ;  /* 0x000000ffff8a7224 */ /* 0x000fce00078e00a8 */
.L_x_1146:
[----:B------:R-:W-:Y:S05]  /*c440*/  BSYNC B0 ;  /* 0x0000000000007941 */ /* 0x000fea0003800000 */
.L_x_1144:
        /* <DEDUP_REMOVED lines=8> */
[----:B------:R-:W-:Y:S02]  /*c4d0*/  IADD3 R91, R91, 0x1, RZ ;  /* 0x000000015b5b7810 */ /* 0x000fe40007ffe0ff */
[----:B------:R-:W-:Y:S02]  /*c4e0*/  P2R R68, PR, RZ, 0x1 ;  /* 0x00000001ff447803 */ /* 0x000fe40000000000 */
[----:B------:R-:W-:-:S13]  /*c4f0*/  ISETP.NE.AND P6, PT, R91, RZ, PT ;  /* 0x000000ff5b00720c */ /* 0x000fda0003fc5270 */
[----:B------:R-:W-:Y:S02]  /*c500*/  @!P6 VIADD R89, R89, 0x1 ;  /* 0x000000015959e836 */ /* 0x000fe40000000000 */
[----:B------:R-:W-:Y:S02]  /*c510*/  @!P6 VIADD R70, R92, 0x1 ;  /* 0x000000015c46e836 */ /* 0x000fe40000000000 */
[----:B------:R-:W-:Y:S01]  /*c520*/  @!P6 IMAD.MOV.U32 R91, RZ, RZ, RZ ;  /* 0x000000ffff5be224 */ /* 0x000fe200078e00ff */
[----:B------:R-:W-:-:S13]  /*c530*/  ISETP.NE.AND P0, PT, R89, RZ, !P6 ;  /* 0x000000ff5900720c */ /* 0x000fda0007705270 */
[----:B------:R-:W-:Y:S02]  /*c540*/  @P0 IADD3 R70, R92, RZ, RZ ;  /* 0x000000ff5c460210 */ /* 0x000fe40007ffe0ff */
[----:B------:R-:W-:-:S03]  /*c550*/  ISETP.NE.AND P0, PT, R68, RZ, PT ;  /* 0x000000ff4400720c */ /* 0x000fc60003f05270 */
[----:B------:R-:W-:-:S10]  /*c560*/  @!P6 IMAD.MOV.U32 R92, RZ, RZ, R70 ;  /* 0x000000ffff5ce224 */ /* 0x000fd400078e0046 */
.L_x_1150:
[----:B------:R-:W-:Y:S05]  /*c570*/  BSYNC B1 ;  /* 0x0000000000017941 */ /* 0x000fea0003800000 */
.L_x_1149:
        /* <DEDUP_REMOVED lines=44> */
.L_x_1148:
[----:B------:R-:W-:Y:S05]  /*c840*/  BSYNC B0 ;  /* 0x0000000000007941 */ /* 0x000fea0003800000 */
.L_x_1147:
        /* <DEDUP_REMOVED lines=12> */
.L_x_1143:
[----:B------:R-:W-:Y:S01]  /*c910*/  SEL R167, RZ, 0x100, P3 ;  /* 0x00000100ffa77807 */ /* 0x000fe20001800000 */
[----:B------:R-:W-:Y:S01]  /*c920*/  IMAD.WIDE.U32 R138, R165, 0x10, R74 ;  /* 0x00000010a58a7825 */ /* 0x000fe200078e004a */
[----:B------:R-:W-:Y:S01]  /*c930*/  SEL R69, RZ, 0x1000000, P5 ;  /* 0x01000000ff457807 */ /* 0x000fe20002800000 */
[----:B------:R-:W0:Y:S01]  /*c940*/  @P0 LDC.64 R78, c[0x0][0x228] ;  /* 0x00008a00ff4e0b82 */ /* 0x000e220000000a00 */
[----:B------:R-:W-:Y:S02]  /*c950*/  SEL R68, RZ, 0x10000, P4 ;  /* 0x00010000ff447807 */ /* 0x000fe40002000000 */
[C---:B------:R-:W-:Y:S02]  /*c960*/  LOP3.LUT P3, RZ, R154.reuse, 0x4, RZ, 0xc0, !PT ;  /* 0x000000049aff7812 */ /* 0x040fe4000786c0ff */
[C---:B------:R-:W-:Y:S02]  /*c970*/  LOP3.LUT P5, RZ, R154.reuse, 0x10, RZ, 0xc0, !PT ;  /* 0x000000109aff7812 */ /* 0x040fe400078ac0ff */
[----:B------:R-:W-:Y:S01]  /*c980*/  LOP3.LUT P4, RZ, R154, 0x8, RZ, 0xc0, !PT ;  /* 0x000000089aff7812 */ /* 0x000fe2000788c0ff */
[----:B------:R-:W1:Y:S01]  /*c990*/  @P1 LDC.64 R136, c[0x0][0x230] ;  /* 0x00008c00ff881b82 */ /* 0x000e620000000a00 */
[----:B------:R-:W-:-:S02]  /*c9a0*/  SEL R140, RZ, 0x1, P3 ;  /* 0x00000001ff8c7807 */ /* 0x000fc40001800000 */
[----:B------:R-:W-:Y:S02]  /*c9b0*/  P2R R70, PR, RZ, 0x4 ;  /* 0x00000004ff467803 */ /* 0x000fe40000000000 */
[----:B------:R-:W-:Y:S01]  /*c9c0*/  SEL R142, RZ, 0x1, P4 ;  /* 0x00000001ff8e7807 */ /* 0x000fe20002000000 */
[----:B------:R-:W-:Y:S01]  /*c9d0*/  IMAD.WIDE.U32 R140, R140, 0x1000000, RZ ;  /* 0x010000008c8c7825 */ /* 0x000fe200078e00ff */
[----:B------:R-:W-:Y:S02]  /*c9e0*/  SEL R144, RZ, 0x1, P5 ;  /* 0x00000001ff907807 */ /* 0x000fe40002800000 */
[----:B------:R-:W-:Y:S01]  /*c9f0*/  LOP3.LUT P2, RZ, R154, 0x2, RZ, 0xc0, !PT ;  /* 0x000000029aff7812 */ /* 0x000fe2000784c0ff */
[----:B------:R-:W-:Y:S01]  /*ca00*/  IMAD.WIDE.U32 R142, R142, 0x10000, RZ ;  /* 0x000100008e8e7825 */ /* 0x000fe200078e00ff */
[----:B------:R-:W-:Y:S02]  /*ca10*/  LOP3.LUT R167, R167, R69, R68, 0xfe, !PT ;  /* 0x00000045a7a77212 */ /* 0x000fe400078efe44 */
[----:B------:R-:W-:Y:S01]  /*ca20*/  SEL R201, RZ, 0x1, P2 ;  /* 0x00000001ffc97807 */ /* 0x000fe20001000000 */
[----:B------:R-:W-:Y:S01]  /*ca30*/  IMAD.WIDE.U32 R144, R144, 0x100, RZ ;  /* 0x0000010090907825 */ /* 0x000fe200078e00ff */
[----:B------:R-:W-:-:S02]  /*ca40*/  LOP3.LUT P6, RZ, R154, 0x20, RZ, 0xc0, !PT ;  /* 0x000000209aff7812 */ /* 0x000fc400078cc0ff */
[----:B------:R-:W-:Y:S01]  /*ca50*/  LOP3.LUT R201, R141, R167, R201, 0xfe, !PT ;  /* 0x000000a78dc97212 */ /* 0x000fe200078efec9 */
[----:B------:R-:W-:Y:S01]  /*ca60*/  VIADD R167, R163, 0x200 ;  /* 0x00000200a3a77836 */ /* 0x000fe20000000000 */
[----:B------:R-:W-:Y:S02]  /*ca70*/  LOP3.LUT R140, R144, R140, R142, 0xfe, !PT ;  /* 0x0000008c908c7212 */ /* 0x000fe400078efe8e */
[----:B------:R-:W-:Y:S01]  /*ca80*/  SEL R141, RZ, 0x1, P6 ;  /* 0x00000001ff8d7807 */ /* 0x000fe20003000000 */
[----:B------:R-:W-:Y:S01]  /*ca90*/  IMAD.WIDE.U32 R76, R167, 0x10, R76 ;  /* 0x00000010a74c7825 */ /* 0x000fe200078e004c */
[----:B------:R-:W-:Y:S02]  /*caa0*/  ISETP.NE.AND P2, PT, R70, RZ, PT ;  /* 0x000000ff4600720c */ /* 0x000fe40003f45270 */
[----:B------:R-:W-:Y:S01]  /*cab0*/  F2FP.BF16.F32.PACK_AB R71, R199, R197 ;  /* 0x000000c5c747723e */ /* 0x000fe200000010ff */
[----:B0-----:R-:W-:Y:S01]  /*cac0*/  @P0 IMAD.WIDE.U32 R78, R167, 0x10, R78 ;  /* 0x00000010a74e0825 */ /* 0x001fe200078e004e */
[----:B------:R-:W-:-:S02]  /*cad0*/  F2FP.BF16.F32.PACK_AB R70, R193, R195 ;  /* 0x000000c3c146723e */ /* 0x000fc400000010ff */
[----:B------:R-:W-:Y:S01]  /*cae0*/  F2FP.BF16.F32.PACK_AB R69, R189, R191 ;  /* 0x000000bfbd45723e */ /* 0x000fe200000010ff */
[----:B-1----:R-:W-:Y:S01]  /*caf0*/  @P1 IMAD.WIDE.U32 R136, R167, 0x10, R136 ;  /* 0x00000010a7881825 */ /* 0x002fe200078e0088 */
[----:B------:R-:W-:Y:S02]  /*cb00*/  F2FP.BF16.F32.PACK_AB R68, R185, R187 ;  /* 0x000000bbb944723e */ /* 0x000fe400000010ff */
[----:B------:R-:W-:Y:S01]  /*cb10*/  LOP3.LUT R142, R140, R141, RZ, 0xfc, !PT ;  /* 0x0000008d8c8e7212 */ /* 0x000fe200078efcff */
[----:B------:R-:W-:Y:S01]  /*cb20*/  IMAD.WIDE.U32 R140, R165, 0x8, R72 ;  /* 0x00000008a58c7825 */ /* 0x000fe200078e0048 */
[----:B------:R-:W-:Y:S01]  /*cb30*/  LOP3.LUT R143, R145, R201, R143, 0xfe, !PT ;  /* 0x000000c9918f7212 */ /* 0x000fe200078efe8f */
[----:B------:R0:W-:Y:S04]  /*cb40*/  STG.E.128 desc[UR4][R138.64], R68 ;  /* 0x000000448a007986 */ /* 0x0001e8000c101d04 */
[----:B------:R0:W-:Y:S01]  /*cb50*/  STG.E.64 desc[UR4][R140.64], R142 ;  /* 0x0000008e8c007986 */ /* 0x0001e2000c101b04 */
[----:B------:R-:W-:Y:S05]  /*cb60*/  @!P0 BRA `(.L_x_1151) ;  /* 0x0000000000508947 */ /* 0x000fea0003800000 */
[----:B0-----:R-:W-:Y:S01]  /*cb70*/  SHF.L.U32 R71, R160, 0x10, RZ ;  /* 0x00000010a0477819 */ /* 0x001fe200000006ff */
[----:B------:R-:W0:Y:S01]  /*cb80*/  LDC.64 R68, c[0x0][0x248] ;  /* 0x00009200ff447b82 */ /* 0x000e220000000a00 */
[----:B------:R-:W-:Y:S02]  /*cb90*/  LOP3.LUT R70, R161, 0xffff, RZ, 0xc0, !PT ;  /* 0x0000ffffa1467812 */ /* 0x000fe400078ec0ff */
[----:B------:R-:W-:Y:S02]  /*cba0*/  LOP3.LUT R71, R71, 0xff0000, RZ, 0xc0, !PT ;  /* 0x00ff000047477812 */ /* 0x000fe400078ec0ff */
[----:B------:R-:W-:Y:S02]  /*cbb0*/  PRMT R139, R159, 0x7104, RZ ;  /* 0x000071049f8b7816 */ /* 0x000fe400000000ff */
[----:B------:R-:W-:Y:S02]  /*cbc0*/  PRMT R70, R71, 0x4210, R70 ;  /* 0x0000421047467816 */ /* 0x000fe40000000046 */
[----:B------:R-:W-:-:S02]  /*cbd0*/  LOP3.LUT R71, R157, 0xff, RZ, 0xc0, !PT ;  /* 0x000000ff9d477812 */ /* 0x000fc400078ec0ff */
[----:B------:R-:W-:Y:S02]  /*cbe0*/  LOP3.LUT R138, R156, 0xff, RZ, 0xc0, !PT ;  /* 0x000000ff9c8a7812 */ /* 0x000fe400078ec0ff */
[----:B------:R-:W-:Y:S02]  /*cbf0*/  LOP3.LUT R140, R155, 0xff, RZ, 0xc0, !PT ;  /* 0x000000ff9b8c7812 */ /* 0x000fe400078ec0ff */
[----:B------:R-:W-:Y:S01]  /*cc00*/  LOP3.LUT R143, R70, 0xff00, R139, 0xf8, !PT ;  /* 0x0000ff00468f7812 */ /* 0x000fe200078ef88b */
[----:B------:R-:W-:-:S03]  /*cc10*/  IMAD.WIDE.U32 R70, R71, 0x1000000, RZ ;  /* 0x0100000047467825 */ /* 0x000fc600078e00ff */
[----:B------:R-:W-:Y:S01]  /*cc20*/  LOP3.LUT R143, R143, 0xff, R158, 0xf8, !PT ;  /* 0x000000ff8f8f7812 */ /* 0x000fe200078ef89e */
[----:B------:R-:W-:-:S04]  /*cc30*/  IMAD.WIDE.U32 R138, R138, 0x10000, RZ ;  /* 0x000100008a8a7825 */ /* 0x000fc800078e00ff */
[----:B------:R-:W-:Y:S01]  /*cc40*/  IMAD.WIDE.U32 R140, R140, 0x100, RZ ;  /* 0x000001008c8c7825 */ /* 0x000fe200078e00ff */
[----:B------:R-:W-:-:S03]  /*cc50*/  LOP3.LUT R143, R139, R143, R71, 0xfe, !PT ;  /* 0x0000008f8b8f7212 */ /* 0x000fc600078efe47 */
[----:B0-----:R-:W-:Y:S01]  /*cc60*/  IMAD.WIDE.U32 R68, R165, 0x8, R68 ;  /* 0x00000008a5447825 */ /* 0x001fe200078e0044 */
[----:B------:R-:W-:Y:S02]  /*cc70*/  LOP3.LUT R70, R140, R70, R138, 0xfe, !PT ;  /* 0x000000468c467212 */ /* 0x000fe400078efe8a */
[----:B------:R-:W-:Y:S02]  /*cc80*/  LOP3.LUT R71, R143, R141, RZ, 0xfc, !PT ;  /* 0x0000008d8f477212 */ /* 0x000fe400078efcff */
[----:B------:R-:W-:-:S05]  /*cc90*/  LOP3.LUT R70, R70, 0xff, R153, 0xf8, !PT ;  /* 0x000000ff46467812 */ /* 0x000fca00078ef899 */
[----:B------:R1:W-:Y:S02]  /*cca0*/  STG.E.64 desc[UR4][R68.64], R70 ;  /* 0x0000004644007986 */ /* 0x0003e4000c101b04 */
.L_x_1151:
[----:B------:R2:W5:Y:S04]  /*ccb0*/  @P0 LDG.E.128 R60, desc[UR4][R78.64] ;  /* 0x000000044e3c0981 */ /* 0x000568000c1e1d00 */
[----:B------:R2:W5:Y:S04]  /*ccc0*/  @P1 LDG.E.128 R64, desc[UR4][R136.64] ;  /* 0x0000000488401981 */ /* 0x000568000c1e1d00 */
[----:B01----:R2:W5:Y:S01]  /*ccd0*/  LDG.E.128 R68, desc[UR4][R76.64] ;  /* 0x000000044c447981 */ /* 0x003562000c1e1d00 */
[C---:B------:R-:W-:Y:S01]  /*cce0*/  ISETP.NE.AND P3, PT, R178.reuse, 0x1, PT ;  /* 0x00000001b200780c */ /* 0x040fe20003f65270 */
[----:B------:R-:W-:Y:S01]  /*ccf0*/  BSSY B0, `(.L_x_1152) ;  /* 0x000000c000007945 */ /* 0x000fe20003800000 */
[----:B------:R-:W-:-:S11]  /*cd00*/  VIADD R138, R178, 0x1 ;  /* 0x00000001b28a7836 */ /* 0x000fd60000000000 */
[----:B--2---:R-:W-:Y:S05]  /*cd10*/  @!P3 BRA `(.L_x_1153) ;  /* 0x000000000020b947 */ /* 0x004fea0003800000 */
        /* <DEDUP_REMOVED lines=8> */
.L_x_1153:
[----:B------:R-:W-:-:S07]  /*cda0*/  IMAD.MOV.U32 R140, RZ, RZ, R168 ;  /* 0x000000ffff8c7224 */ /* 0x000fce00078e00a8 */
.L_x_1154:
[----:B------:R-:W-:Y:S05]  /*cdb0*/  BSYNC B0 ;  /* 0x0000000000007941 */ /* 0x000fea0003800000 */
.L_x_1152:
        /* <DEDUP_REMOVED lines=16> */
.L_x_1158:
[----:B------:R-:W-:Y:S05]  /*cec0*/  BSYNC B1 ;  /* 0x0000000000017941 */ /* 0x000fea0003800000 */
.L_x_1157:
        /* <DEDUP_REMOVED lines=42> */
[----:B------:R-:W-:Y:S01]  /*d170*/  LOP3.LUT R164, R77, R78, R41, 0x96, !PT ;  /* 0x0000004e4da47212 */ /* 0x000fe200078e9629 */
[----:B------:R-:W-:-:S07]  /*d180*/  IMAD.MOV.U32 R176, RZ, RZ, R76 ;  /* 0x000000ffffb07224 */ /* 0x000fce00078e004c */
.L_x_1156:
[----:B------:R-:W-:Y:S05]  /*d190*/  BSYNC B0 ;  /* 0x0000000000007941 */ /* 0x000fea0003800000 */
.L_x_1155:
        /* <DEDUP_REMOVED lines=16> */
.L_x_1159:
        /* <DEDUP_REMOVED lines=12> */
.L_x_1162:
[----:B------:R-:W-:-:S07]  /*d360*/  MOV R140, R168 ;  /* 0x000000a8008c7202 */ /* 0x000fce0000000f00 */
.L_x_1163:
[----:B------:R-:W-:Y:S05]  /*d370*/  BSYNC B0 ;  /* 0x0000000000007941 */ /* 0x000fea0003800000 */
.L_x_1161:
        /* <DEDUP_REMOVED lines=16> */
.L_x_1167:
[----:B------:R-:W-:Y:S05]  /*d480*/  BSYNC B1 ;  /* 0x0000000000017941 */ /* 0x000fea0003800000 */
.L_x_1166:
        /* <DEDUP_REMOVED lines=44> */
.L_x_1165:
[----:B------:R-:W-:Y:S05]  /*d750*/  BSYNC B0 ;  /* 0x0000000000007941 */ /* 0x000fea0003800000 */
.L_x_1164:
        /* <DEDUP_REMOVED lines=10> */
.L_x_1160:
        /* <DEDUP_REMOVED lines=12> */
.L_x_1169:
[----:B------:R-:W-:-:S07]  /*d8c0*/  IMAD.MOV.U32 R140, RZ, RZ, R168 ;  /* 0x000000ffff8c7224 */ /* 0x000fce00078e00a8 */
.L_x_1170:
[----:B------:R-:W-:Y:S05]  /*d8d0*/  BSYNC B0 ;  /* 0x0000000000007941 */ /* 0x000fea0003800000 */
.L_x_1168:
        /* <DEDUP_REMOVED lines=16> */
.L_x_1174:
[----:B------:R-:W-:Y:S05]  /*d9e0*/  BSYNC B1 ;  /* 0x0000000000017941 */ /* 0x000fea0003800000 */
.L_x_1173:
        /* <DEDUP_REMOVED lines=44> */
.L_x_1172:
[----:B------:R-:W-:Y:S05]  /*dcb0*/  BSYNC B0 ;  /* 0x0000000000007941 */ /* 0x000fea0003800000 */
.L_x_1171:
        /* <DEDUP_REMOVED lines=16> */
.L_x_1175:
        /* <DEDUP_REMOVED lines=12> */
.L_x_1178:
[----:B------:R-:W-:-:S07]  /*de80*/  MOV R138, R168 ;  /* 0x000000a8008a7202 */ /* 0x000fce0000000f00 */
.L_x_1179:
[----:B------:R-:W-:Y:S05]  /*de90*/  BSYNC B0 ;  /* 0x0000000000007941 */ /* 0x000fea0003800000 */
.L_x_1177:
        /* <DEDUP_REMOVED lines=16> */
.L_x_1183:
[----:B------:R-:W-:Y:S05]  /*dfa0*/  BSYNC B1 ;  /* 0x0000000000017941 */ /* 0x000fea0003800000 */
.L_x_1182:
        /* <DEDUP_REMOVED lines=44> */
.L_x_1181:
[----:B------:R-:W-:Y:S05]  /*e270*/  BSYNC B0 ;  /* 0x0000000000007941 */ /* 0x000fea0003800000 */
.L_x_1180:
        /* <DEDUP_REMOVED lines=12> */
.L_x_1176:
        /* <DEDUP_REMOVED lines=12> */
.L_x_1185:
[----:B------:R-:W-:-:S07]  /*e400*/  IMAD.MOV.U32 R138, RZ, RZ, R168 ;  /* 0x000000ffff8a7224 */ /* 0x000fce00078e00a8 */
.L_x_1186:
[----:B------:R-:W-:Y:S05]  /*e410*/  BSYNC B0 ;  /* 0x0000000000007941 */ /* 0x000fea0003800000 */
.L_x_1184:
        /* <DEDUP_REMOVED lines=16> */
.L_x_1190:
[----:B------:R-:W-:Y:S05]  /*e520*/  BSYNC B1 ;  /* 0x0000000000017941 */ /* 0x000fea0003800000 */
.L_x_1189:
        /* <DEDUP_REMOVED lines=44> */
.L_x_1188:
[----:B------:R-:W-:Y:S05]  /*e7f0*/  BSYNC B0 ;  /* 0x0000000000007941 */ /* 0x000fea0003800000 */
.L_x_1187:
        /* <DEDUP_REMOVED lines=16> */
.L_x_1191:
[C---:B------:R-:W-:Y:S01]  /*e900*/  ISETP.NE.AND P3, PT, R76.reuse, 0x1, PT ;  /* 0x000000014c00780c */ /* 0x040fe20003f65270 */
[----:B------:R-:W-:Y:S01]  /*e910*/  BSSY B0, `(.L_x_1193) ;  /* 0x000000c000007945 */ /* 0x000fe20003800000 */
[----:B------:R-:W-:-:S11]  /*e920*/  IADD3 R68, R76, 0x1, RZ ;  /* 0x000000014c447810 */ /* 0x000fd60007ffe0ff */
        /* <DEDUP_REMOVED lines=9> */
.L_x_1194:
[----:B------:R-:W-:-:S07]  /*e9c0*/  MOV R140, R168 ;  /* 0x000000a8008c7202 */ /* 0x000fce0000000f00 */
.L_x_1195:
[----:B------:R-:W-:Y:S05]  /*e9d0*/  BSYNC B0 ;  /* 0x0000000000007941 */ /* 0x000fea0003800000 */
.L_x_1193:
        /* <DEDUP_REMOVED lines=10> */
[----:B------:R-:W-:Y:S01]  /*ea80*/  @!P3 VIADD R89, R89, 0x1 ;  /* 0x000000015959b836 */ /* 0x000fe20000000000 */
[----:B------:R-:W-:Y:S01]  /*ea90*/  @!P3 IADD3 R68, R92, 0x1, RZ ;  /* 0x000000015c44b810 */ /* 0x000fe20007ffe0ff */
[----:B------:R-:W-:-:S03]  /*eaa0*/  @!P3 IMAD.MOV.U32 R91, RZ, RZ, RZ ;  /* 0x000000ffff5bb224 */ /* 0x000fc600078e00ff */
[----:B------:R-:W-:-:S13]  /*eab0*/  ISETP.NE.AND P4, PT, R89, RZ, !P3 ;  /* 0x000000ff5900720c */ /* 0x000fda0005f85270 */
[----:B------:R-:W-:-:S05]  /*eac0*/  @P4 IMAD.MOV R68, RZ, RZ, R92 ;  /* 0x000000ffff444224 */ /* 0x000fca00078e025c */
[----:B------:R-:W-:-:S07]  /*ead0*/  @!P3 MOV R92, R68 ;  /* 0x00000044005cb202 */ /* 0x000fce0000000f00 */
.L_x_1199:
[----:B------:R-:W-:Y:S05]  /*eae0*/  BSYNC B1 ;  /* 0x0000000000017941 */ /* 0x000fea0003800000 */
.L_x_1198:
        /* <DEDUP_REMOVED lines=42> */
[----:B------:R-:W-:Y:S01]  /*ed90*/  HFMA2.MMA R68, -RZ, RZ, 0, 0 ;  /* 0x00000000ff447435 */ /* 0x000fe200000001ff */
[----:B------:R-:W-:-:S10]  /*eda0*/  LOP3.LUT R164, R69, R76, R41, 0x96, !PT ;  /* 0x0000004c45a47212 */ /* 0x000fd400078e9629 */
.L_x_1197:
[----:B------:R-:W-:Y:S05]  /*edb0*/  BSYNC B0 ;  /* 0x0000000000007941 */ /* 0x000fea0003800000 */
.L_x_1196:
        /* <DEDUP_REMOVED lines=10> */
.L_x_1192:
        /* <DEDUP_REMOVED lines=10> */
[----:B------:R-:W-:Y:S01]  /*ef00*/  MOV R140, R176 ;  /* 0x000000b0008c7202 */ /* 0x000fe20000000f00 */
[----:B------:R-:W-:Y:S06]  /*ef10*/  BRA `(.L_x_1202) ;  /* 0x0000000000047947 */ /* 0x000fec0003800000 */
.L_x_1201:
[----:B------:R-:W-:-:S07]  /*ef20*/  IMAD.MOV.U32 R140, RZ, RZ, R168 ;  /* 0x000000ffff8c7224 */ /* 0x000fce00078e00a8 */
.L_x_1202:
[----:B------:R-:W-:Y:S05]  /*ef30*/  BSYNC B0 ;  /* 0x0000000000007941 */ /* 0x000fea0003800000 */
.L_x_1200:
        /* <DEDUP_REMOVED lines=10> */
[----:B------:R-:W-:Y:S01]  /*efe0*/  @!P3 IADD3 R89, R89, 0x1, RZ ;  /* 0x000000015959b810 */ /* 0x000fe20007ffe0ff */
[----:B------:R-:W-:Y:S01]  /*eff0*/  @!P3 VIADD R68, R92, 0x1 ;  /* 0x000000015c44b836 */ /* 0x000fe20000000000 */
[----:B------:R-:W-:Y:S02]  /*f000*/  @!P3 MOV R91, RZ ;  /* 0x000000ff005bb202 */ /* 0x000fe40000000f00 */
[----:B------:R-:W-:-:S13]  /*f010*/  ISETP.NE.AND P4, PT, R89, RZ, !P3 ;  /* 0x000000ff5900720c */ /* 0x000fda0005f85270 */
[----:B------:R-:W-:-:S05]  /*f020*/  @P4 IADD3 R68, R92, RZ, RZ ;  /* 0x000000ff5c444210 */ /* 0x000fca0007ffe0ff */
[----:B------:R-:W-:-:S07]  /*f030*/  @!P3 IMAD.MOV.U32 R92, RZ, RZ, R68 ;  /* 0x000000ffff5cb224 */ /* 0x000fce00078e0044 */
.L_x_1206:
[----:B------:R-:W-:Y:S05]  /*f040*/  BSYNC B1 ;  /* 0x0000000000017941 */ /* 0x000fea0003800000 */
.L_x_1205:
        /* <DEDUP_REMOVED lines=44> */
.L_x_1204:
[----:B------:R-:W-:Y:S05]  /*f310*/  BSYNC B0 ;  /* 0x0000000000007941 */ /* 0x000fea0003800000 */
.L_x_1203:
        /* <DEDUP_REMOVED lines=16> */
.L_x_1207:
        /* <DEDUP_REMOVED lines=12> */
.L_x_1210:
[----:B------:R-:W-:-:S07]  /*f4e0*/  MOV R138, R168 ;  /* 0x000000a8008a7202 */ /* 0x000fce0000000f00 */
.L_x_1211:
[----:B------:R-:W-:Y:S05]  /*f4f0*/  BSYNC B0 ;  /* 0x0000000000007941 */ /* 0x000fea0003800000 */
.L_x_1209:
        /* <DEDUP_REMOVED lines=11> */
[----:B------:R-:W-:Y:S02]  /*f5b0*/  @!P3 IADD3 R68, R92, 0x1, RZ ;  /* 0x000000015c44b810 */ /* 0x000fe40007ffe0ff */
[----:B------:R-:W-:Y:S02]  /*f5c0*/  @!P3 MOV R91, RZ ;  /* 0x000000ff005bb202 */ /* 0x000fe40000000f00 */
[----:B------:R-:W-:-:S13]  /*f5d0*/  ISETP.NE.AND P4, PT, R89, RZ, !P3 ;  /* 0x000000ff5900720c */ /* 0x000fda0005f85270 */
[----:B------:R-:W-:-:S04]  /*f5e0*/  @P4 IMAD.MOV R68, RZ, RZ, R92 ;  /* 0x000000ffff444224 */ /* 0x000fc800078e025c */
[----:B------:R-:W-:-:S07]  /*f5f0*/  @!P3 IMAD.MOV.U32 R92, RZ, RZ, R68 ;  /* 0x000000ffff5cb224 */ /* 0x000fce00078e0044 */
.L_x_1215:
[----:B------:R-:W-:Y:S05]  /*f600*/  BSYNC B1 ;  /* 0x0000000000017941 */ /* 0x000fea0003800000 */
.L_x_1214:
        /* <DEDUP_REMOVED lines=44> */
.L_x_1213:
[----:B------:R-:W-:Y:S05]  /*f8d0*/  BSYNC B0 ;  /* 0x0000000000007941 */ /* 0x000fea0003800000 */
.L_x_1212:
        /* <DEDUP_REMOVED lines=12> */
.L_x_1208:
        /* <DEDUP_REMOVED lines=12> */
.L_x_1217:
[----:B------:R-:W-:-:S07]  /*fa60*/  IMAD.MOV.U32 R138, RZ, RZ, R168 ;  /* 0x000000ffff8a7224 */ /* 0x000fce00078e00a8 */
.L_x_1218:
[----:B------:R-:W-:Y:S05]  /*fa70*/  BSYNC B0 ;  /* 0x0000000000007941 */ /* 0x000fea0003800000 */
.L_x_1216:
        /* <DEDUP_REMOVED lines=11> */
[----:B------:R-:W-:Y:S02]  /*fb30*/  @!P3 VIADD R68, R92, 0x1 ;  /* 0x000000015c44b836 */ /* 0x000fe40000000000 */
[----:B------:R-:W-:Y:S01]  /*fb40*/  @!P3 IMAD.MOV.U32 R91, RZ, RZ, RZ ;  /* 0x000000ffff5bb224 */ /* 0x000fe200078e00ff */
[----:B------:R-:W-:-:S13]  /*fb50*/  ISETP.NE.AND P4, PT, R89, RZ, !P3 ;  /* 0x000000ff5900720c */ /* 0x000fda0005f85270 */
[----:B------:R-:W-:-:S04]  /*fb60*/  @P4 IADD3 R68, R92, RZ, RZ ;  /* 0x000000ff5c444210 */ /* 0x000fc80007ffe0ff */
[----:B------:R-:W-:-:S07]  /*fb70*/  @!P3 MOV R92, R68 ;  /* 0x00000044005cb202 */ /* 0x000fce0000000f00 */
.L_x_1222:
[----:B------:R-:W-:Y:S05]  /*fb80*/  BSYNC B1 ;  /* 0x0000000000017941 */ /* 0x000fea0003800000 */
.L_x_1221:
        /* <DEDUP_REMOVED lines=44> */
.L_x_1220:
[----:B------:R-:W-:Y:S05]  /*fe50*/  BSYNC B0 ;  /* 0x0000000000007941 */ /* 0x000fea0003800000 */
.L_x_1219:
        /* <DEDUP_REMOVED lines=16> */
.L_x_1223:
        /* <DEDUP_REMOVED lines=12> */
.L_x_1226:
[----:B------:R-:W-:-:S07]  /*10020*/  MOV R138, R168 ;  /* 0x000000a8008a7202 */ /* 0x000fce0000000f00 */
.L_x_1227:
[----:B------:R-:W-:Y:S05]  /*10030*/  BSYNC B0 ;  /* 0x0000000000007941 */ /* 0x000fea0003800000 */
.L_x_1225:
        /* <DEDUP_REMOVED lines=16> */
.L_x_1231:
[----:B------:R-:W-:Y:S05]  /*10140*/  BSYNC B1 ;  /* 0x0000000000017941 */ /* 0x000fea0003800000 */
.L_x_1230:
        /* <DEDUP_REMOVED lines=44> */
.L_x_1229:
[----:B------:R-:W-:Y:S05]  /*10410*/  BSYNC B0 ;  /* 0x0000000000007941 */ /* 0x000fea0003800000 */
.L_x_1228:
        /* <DEDUP_REMOVED lines=10> */
.L_x_1224:
        /* <DEDUP_REMOVED lines=12> */
.L_x_1233:
[----:B------:R-:W-:-:S07]  /*10580*/  IMAD.MOV.U32 R138, RZ, RZ, R168 ;  /* 0x000000ffff8a7224 */ /* 0x000fce00078e00a8 */
.L_x_1234:
[----:B------:R-:W-:Y:S05]  /*10590*/  BSYNC B0 ;  /* 0x0000000000007941 */ /* 0x000fea0003800000 */
.L_x_1232:
        /* <DEDUP_REMOVED lines=16> */
.L_x_1238:
[----:B------:R-:W-:Y:S05]  /*106a0*/  BSYNC B1 ;  /* 0x0000000000017941 */ /* 0x000fea0003800000 */
.L_x_1237:
        /* <DEDUP_REMOVED lines=44> */
.L_x_1236:
[----:B------:R-:W-:Y:S05]  /*10970*/  BSYNC B0 ;  /* 0x0000000000007941 */ /* 0x000fea0003800000 */
.L_x_1235:
        /* <DEDUP_REMOVED lines=14> */
.L_x_1239:
        /* <DEDUP_REMOVED lines=12> */
.L_x_1242:
[----:B------:R-:W-:-:S07]  /*10b20*/  MOV R70, R168 ;  /* 0x000000a800467202 */ /* 0x000fce0000000f00 */
.L_x_1243:
[----:B------:R-:W-:Y:S05]  /*10b30*/  BSYNC B0 ;  /* 0x0000000000007941 */ /* 0x000fea0003800000 */
.L_x_1241:
        /* <DEDUP_REMOVED lines=16> */
.L_x_1247:
[----:B------:R-:W-:Y:S05]  /*10c40*/  BSYNC B1 ;  /* 0x0000000000017941 */ /* 0x000fea0003800000 */
.L_x_1246:
        /* <DEDUP_REMOVED lines=44> */
.L_x_1245:
[----:B------:R-:W-:Y:S05]  /*10f10*/  BSYNC B0 ;  /* 0x0000000000007941 */ /* 0x000fea0003800000 */
.L_x_1244:
        /* <DEDUP_REMOVED lines=12> */
.L_x_1240:
        /* <DEDUP_REMOVED lines=12> */
.L_x_1249:
[----:B------:R-:W-:-:S07]  /*110a0*/  IMAD.MOV.U32 R70, RZ, RZ, R168 ;  /* 0x000000ffff467224 */ /* 0x000fce00078e00a8 */
.L_x_1250:
[----:B------:R-:W-:Y:S05]  /*110b0*/  BSYNC B0 ;  /* 0x0000000000007941 */ /* 0x000fea0003800000 */
.L_x_1248:
        /* <DEDUP_REMOVED lines=16> */
.L_x_1254:
[----:B------:R-:W-:Y:S05]  /*111c0*/  BSYNC B1 ;  /* 0x0000000000017941 */ /* 0x000fea0003800000 */
.L_x_1253:
        /* <DEDUP_REMOVED lines=44> */
.L_x_1252:
[----:B------:R-:W-:Y:S05]  /*11490*/  BSYNC B0 ;  /* 0x0000000000007941 */ /* 0x000fea0003800000 */
.L_x_1251:
        /* <DEDUP_REMOVED lines=14> */
.L_x_1255:
        /* <DEDUP_REMOVED lines=12> */
.L_x_1258:
[----:B------:R-:W-:-:S07]  /*11640*/  MOV R138, R168 ;  /* 0x000000a8008a7202 */ /* 0x000fce0000000f00 */
.L_x_1259:
[----:B------:R-:W-:Y:S05]  /*11650*/  BSYNC B0 ;  /* 0x0000000000007941 */ /* 0x000fea0003800000 */
.L_x_1257:
        /* <DEDUP_REMOVED lines=16> */
.L_x_1263:
[----:B------:R-:W-:Y:S05]  /*11760*/  BSYNC B1 ;  /* 0x0000000000017941 */ /* 0x000fea0003800000 */
.L_x_1262:
        /* <DEDUP_REMOVED lines=44> */
.L_x_1261:
[----:B------:R-:W-:Y:S05]  /*11a30*/  BSYNC B0 ;  /* 0x0000000000007941 */ /* 0x000fea0003800000 */
.L_x_1260:
        /* <DEDUP_REMOVED lines=10> */
.L_x_1256:
        /* <DEDUP_REMOVED lines=12> */
.L_x_1265:
[----:B------:R-:W-:-:S07]  /*11ba0*/  IMAD.MOV.U32 R138, RZ, RZ, R168 ;  /* 0x000000ffff8a7224 */ /* 0x000fce00078e00a8 */
.L_x_1266:
[----:B------:R-:W-:Y:S05]  /*11bb0*/  BSYNC B0 ;  /* 0x0000000000007941 */ /* 0x000fea0003800000 */
.L_x_1264:
        /* <DEDUP_REMOVED lines=16> */
.L_x_1270:
[----:B------:R-:W-:Y:S05]  /*11cc0*/  BSYNC B1 ;  /* 0x0000000000017941 */ /* 0x000fea0003800000 */
.L_x_1269:
        /* <DEDUP_REMOVED lines=44> */
.L_x_1268:
[----:B------:R-:W-:Y:S05]  /*11f90*/  BSYNC B0 ;  /* 0x0000000000007941 */ /* 0x000fea0003800000 */
.L_x_1267:
        /* <DEDUP_REMOVED lines=14> */
.L_x_1271:
        /* <DEDUP_REMOVED lines=12> */
.L_x_1274:
[----:B------:R-:W-:-:S07]  /*12140*/  MOV R136, R168 ;  /* 0x000000a800887202 */ /* 0x000fce0000000f00 */
.L_x_1275:
[----:B------:R-:W-:Y:S05]  /*12150*/  BSYNC B0 ;  /* 0x0000000000007941 */ /* 0x000fea0003800000 */
.L_x_1273:
        /* <DEDUP_REMOVED lines=16> */
.L_x_1279:
[----:B------:R-:W-:Y:S05]  /*12260*/  BSYNC B1 ;  /* 0x0000000000017941 */ /* 0x000fea0003800000 */
.L_x_1278:
        /* <DEDUP_REMOVED lines=44> */
.L_x_1277:
[----:B------:R-:W-:Y:S05]  /*12530*/  BSYNC B0 ;  /* 0x0000000000007941 */ /* 0x000fea0003800000 */
.L_x_1276:
        /* <DEDUP_REMOVED lines=12> */
.L_x_1272:
[----:B------:R-:W-:Y:S01]  /*12600*/  FADD.FTZ R68, RZ, R169 ;  /* 0x000000a9ff447221 */ /* 0x000fe20000010000 */
[----:B------:R-:W-:Y:S01]  /*12610*/  SEL R69, RZ, 0x10000, P4 ;  /* 0x00010000ff457807 */ /* 0x000fe20002000000 */
[----:B------:R-:W0:Y:S01]  /*12620*/  S2R R78, SR_TID.X ;  /* 0x00000000004e7919 */ /* 0x000e220000002100 */
[----:B------:R-:W-:Y:S01]  /*12630*/  LOP3.LUT P4, RZ, R154, 0x2, RZ, 0xc0, !PT ;  /* 0x000000029aff7812 */ /* 0x000fe2000788c0ff */
[----:B------:R-:W-:Y:S01]  /*12640*/  FADD.FTZ R68, R68, R171 ;  /* 0x000000ab44447221 */ /* 0x000fe20000010000 */
[----:B------:R-:W-:Y:S01]  /*12650*/  SEL R71, RZ, 0x1000000, P5 ;  /* 0x01000000ff477807 */ /* 0x000fe20002800000 */
[----:B------:R-:W-:Y:S01]  /*12660*/  IMAD.WIDE.U32 R74, R167, 0x10, R74 ;  /* 0x00000010a74a7825 */ /* 0x000fe200078e004a */
[----:B------:R-:W-:-:S03]  /*12670*/  LOP3.LUT P6, RZ, R154, 0x8, RZ, 0xc0, !PT ;  /* 0x000000089aff7812 */ /* 0x000fc600078cc0ff */
[----:B------:R-:W-:Y:S01]  /*12680*/  FADD.FTZ R68, R68, R173 ;  /* 0x000000ad44447221 */ /* 0x000fe20000010000 */
[----:B------:R-:W-:Y:S01]  /*12690*/  LOP3.LUT P5, RZ, R154, 0x4, RZ, 0xc0, !PT ;  /* 0x000000049aff7812 */ /* 0x000fe200078ac0ff */
[----:B------:R-:W-:Y:S01]  /*126a0*/  IMAD.WIDE.U32 R72, R167, 0x8, R72 ;  /* 0x00000008a7487825 */ /* 0x000fe200078e0048 */
[----:B------:R-:W-:-:S03]  /*126b0*/  SEL R138, RZ, 0x100, P3 ;  /* 0x00000100ff8a7807 */ /* 0x000fc60001800000 */
[----:B------:R-:W-:Y:S01]  /*126c0*/  FADD.FTZ R68, R68, R175 ;  /* 0x000000af44447221 */ /* 0x000fe20000010000 */
[----:B------:R-:W-:Y:S02]  /*126d0*/  SEL R70, RZ, 0x1, P4 ;  /* 0x00000001ff467807 */ /* 0x000fe40002000000 */
[----:B------:R-:W-:Y:S01]  /*126e0*/  LOP3.LUT P2, RZ, R154, 0x1, RZ, 0xc0, !PT ;  /* 0x000000019aff7812 */ /* 0x000fe2000784c0ff */
[----:B------:R-:W-:Y:S01]  /*126f0*/  FADD.FTZ R68, R68, R179 ;  /* 0x000000b344447221 */ /* 0x000fe20000010000 */
[----:B------:R-:W-:Y:S02]  /*12700*/  SEL R76, RZ, 0x1, P6 ;  /* 0x00000001ff4c7807 */ /* 0x000fe40003000000 */
[----:B------:R-:W-:Y:S01]  /*12710*/  LOP3.LUT R138, R138, R71, R69, 0xfe, !PT ;  /* 0x000000478a8a7212 */ /* 0x000fe200078efe45 */
[----:B------:R-:W-:Y:S01]  /*12720*/  FADD.FTZ R68, R68, R177 ;  /* 0x000000b144447221 */ /* 0x000fe20000010000 */
[----:B------:R-:W-:Y:S01]  /*12730*/  IMAD.WIDE.U32 R70, R70, 0x1000000, RZ ;  /* 0x0100000046467825 */ /* 0x000fe200078e00ff */
[----:B------:R-:W-:-:S03]  /*12740*/  SEL R79, RZ, 0x1, P2 ;  /* 0x00000001ff4f7807 */ /* 0x000fc60001000000 */
[----:B------:R-:W-:Y:S01]  /*12750*/  FADD.FTZ R68, R68, R183 ;  /* 0x000000b744447221 */ /* 0x000fe20000010000 */
[----:B------:R-:W-:Y:S01]  /*12760*/  IMAD.WIDE.U32 R76, R76, 0x100, RZ ;  /* 0x000001004c4c7825 */ /* 0x000fe200078e00ff */
[----:B------:R-:W-:-:S03]  /*12770*/  LOP3.LUT P1, RZ, R154, 0x10, RZ, 0xc0, !PT ;  /* 0x000000109aff7812 */ /* 0x000fc6000782c0ff */
[----:B------:R-:W-:Y:S01]  /*12780*/  FADD.FTZ R68, R68, R181 ;  /* 0x000000b544447221 */ /* 0x000fe20000010000 */
[----:B------:R-:W-:Y:S02]  /*12790*/  LOP3.LUT R71, R71, R138, R79, 0xfe, !PT ;  /* 0x0000008a47477212 */ /* 0x000fe400078efe4f */
[----:B------:R-:W-:Y:S01]  /*127a0*/  SEL R79, RZ, 0x1, P1 ;  /* 0x00000001ff4f7807 */ /* 0x000fe20000800000 */
[----:B------:R-:W-:Y:S01]  /*127b0*/  FADD.FTZ R68, R68, R187 ;  /* 0x000000bb44447221 */ /* 0x000fe20000010000 */
[----:B------:R-:W-:Y:S02]  /*127c0*/  LOP3.LUT P1, RZ, R166, 0xff, RZ, 0xc0, !PT ;  /* 0x000000ffa6ff7812 */ /* 0x000fe4000782c0ff */
[----:B0-----:R-:W-:Y:S01]  /*127d0*/  LOP3.LUT P2, RZ, R78, 0x1f, RZ, 0xc0, !PT ;  /* 0x0000001f4eff7812 */ /* 0x001fe2000784c0ff */
[----:B------:R-:W-:-:S04]  /*127e0*/  FADD.FTZ R68, R68, R185 ;  /* 0x000000b944447221 */ /* 0x000fc80000010000 */
[----:B------:R-:W-:-:S04]  /*127f0*/  FADD.FTZ R68, R68, R191 ;  /* 0x000000bf44447221 */ /* 0x000fc80000010000 */
[----:B------:R-:W-:-:S04]  /*12800*/  FADD.FTZ R68, R68, R189 ;  /* 0x000000bd44447221 */ /* 0x000fc80000010000 */
[----:B------:R-:W-:Y:S01]  /*12810*/  FADD.FTZ R136, R68, R195 ;  /* 0x000000c344887221 */ /* 0x000fe20000010000 */
[----:B------:R-:W-:-:S03]  /*12820*/  SEL R68, RZ, 0x1, P5 ;  /* 0x00000001ff447807 */ /* 0x000fc60002800000 */
[----:B------:R-:W-:Y:S02]  /*12830*/  FADD.FTZ R136, R136, R193 ;  /* 0x000000c188887221 */ /* 0x000fe40000010000 */
[----:B------:R-:W-:-:S04]  /*12840*/  IMAD.WIDE.U32 R68, R68, 0x10000, RZ ;  /* 0x0001000044447825 */ /* 0x000fc800078e00ff */
[----:B------:R-:W-:Y:S01]  /*12850*/  FADD.FTZ R136, R136, R197 ;  /* 0x000000c588887221 */ /* 0x000fe20000010000 */
[----:B------:R-:W-:-:S03]  /*12860*/  LOP3.LUT R76, R76, R70, R68, 0xfe, !PT ;  /* 0x000000464c4c7212 */ /* 0x000fc600078efe44 */
[----:B------:R-:W-:Y:S01]  /*12870*/  FADD.FTZ R136, R136, R199 ;  /* 0x000000c788887221 */ /* 0x000fe20000010000 */
[----:B------:R-:W-:Y:S02]  /*12880*/  LOP3.LUT R77, R77, R71, R69, 0xfe, !PT ;  /* 0x000000474d4d7212 */ /* 0x000fe400078efe45 */
[----:B------:R-:W-:Y:S01]  /*12890*/  F2FP.BF16.F32.PACK_AB R71, R205, R137 ;  /* 0x00000089cd47723e */ /* 0x000fe200000010ff */
[----:B------:R-:W-:Y:S01]  /*128a0*/  FADD.FTZ R136, R136, R141 ;  /* 0x0000008d88887221 */ /* 0x000fe20000010000 */
[----:B------:R-:W-:Y:S02]  /*128b0*/  F2FP.BF16.F32.PACK_AB R70, R203, R201 ;  /* 0x000000c9cb46723e */ /* 0x000fe400000010ff */
[----:B------:R-:W-:Y:S01]  /*128c0*/  F2FP.BF16.F32.PACK_AB R69, R145, R143 ;  /* 0x0000008f9145723e */ /* 0x000fe200000010ff */
[----:B------:R-:W-:Y:S01]  /*128d0*/  FADD.FTZ R136, R136, R139 ;  /* 0x0000008b88887221 */ /* 0x000fe20000010000 */
[----:B------:R-:W-:Y:S02]  /*128e0*/  F2FP.BF16.F32.PACK_AB R68, R139, R141 ;  /* 0x0000008d8b44723e */ /* 0x000fe400000010ff */
[----:B------:R-:W-:Y:S01]  /*128f0*/  LOP3.LUT R76, R76, R79, RZ, 0xfc, !PT ;  /* 0x0000004f4c4c7212 */ /* 0x000fe200078efcff */
[----:B------:R-:W-:-:S02]  /*12900*/  FADD.FTZ R136, R136, R143 ;  /* 0x0000008f88887221 */ /* 0x000fc40000010000 */
[----:B------:R0:W-:Y:S02]  /*12910*/  STG.E.128 desc[UR4][R74.64], R68 ;  /* 0x000000444a007986 */ /* 0x0001e4000c101d04 */
[----:B------:R-:W-:Y:S02]  /*12920*/  FADD.FTZ R136, R136, R145 ;  /* 0x0000009188887221 */ /* 0x000fe40000010000 */
[----:B------:R0:W-:Y:S02]  /*12930*/  STG.E.64 desc[UR4][R72.64], R76 ;  /* 0x0000004c48007986 */ /* 0x0001e4000c101b04 */
[----:B------:R-:W-:Y:S01]  /*12940*/  FADD.FTZ R138, R136, R201 ;  /* 0x000000c9888a7221 */ /* 0x000fe20000010000 */
[----:B------:R-:W-:-:S03]  /*12950*/  SHF.R.U32.HI R136, RZ, 0x5, R78 ;  /* 0x00000005ff887819 */ /* 0x000fc6000001164e */
[----:B------:R-:W-:Y:S01]  /*12960*/  FADD.FTZ R138, R138, R203 ;  /* 0x000000cb8a8a7221 */ /* 0x000fe20000010000 */
[----:B------:R-:W-:-:S03]  /*12970*/  LOP3.LUT R79, R136, 0x7fffff8, RZ, 0xc0, !PT ;  /* 0x07fffff8884f7812 */ /* 0x000fc600078ec0ff */
[----:B------:R-:W-:Y:S01]  /*12980*/  FADD.FTZ R138, R138, R137 ;  /* 0x000000898a8a7221 */ /* 0x000fe20000010000 */
[----:B------:R-:W-:Y:S06]  /*12990*/  @!P0 BRA `(.L_x_1280) ;  /* 0x0000000000508947 */ /* 0x000fec0003800000 */
[----:B0-----:R-:W-:Y:S01]  /*129a0*/  IMAD.U32 R71, R160, 0x10000, RZ ;  /* 0x00010000a0477824 */ /* 0x001fe200078e00ff */
[----:B------:R-:W0:Y:S01]  /*129b0*/  LDC.64 R68, c[0x0][0x248] ;  /* 0x00009200ff447b82 */ /* 0x000e220000000a00 */
[----:B------:R-:W-:Y:S02]  /*129c0*/  LOP3.LUT R70, R161, 0xffff, RZ, 0xc0, !PT ;  /* 0x0000ffffa1467812 */ /* 0x000fe400078ec0ff */
[----:B------:R-:W-:Y:S02]  /*129d0*/  PRMT R73, R159, 0x7104, RZ ;  /* 0x000071049f497816 */ /* 0x000fe400000000ff */
[----:B------:R-:W-:Y:S02]  /*129e0*/  LOP3.LUT R71, R71, 0xff0000, RZ, 0xc0, !PT ;  /* 0x00ff000047477812 */ /* 0x000fe400078ec0ff */
[----:B------:R-:W-:Y:S02]  /*129f0*/  LOP3.LUT R74, R157, 0xff, RZ, 0xc0, !PT ;  /* 0x000000ff9d4a7812 */ /* 0x000fe400078ec0ff */
[----:B------:R-:W-:-:S02]  /*12a00*/  PRMT R70, R71, 0x4210, R70 ;  /* 0x0000421047467816 */ /* 0x000fc40000000046 */
[----:B------:R-:W-:Y:S01]  /*12a10*/  LOP3.LUT R72, R156, 0xff, RZ, 0xc0, !PT ;  /* 0x000000ff9c487812 */ /* 0x000fe200078ec0ff */
[----:B------:R-:W-:Y:S01]  /*12a20*/  IMAD.WIDE.U32 R74, R74, 0x1000000, RZ ;  /* 0x010000004a4a7825 */ /* 0x000fe200078e00ff */
        /* <DEDUP_REMOVED lines=11> */
.L_x_1280:
[----:B------:R-:W-:Y:S01]  /*12ae0*/  UMOV UR11, 0xffffffff ;  /* 0xffffffff000b7882 */ /* 0x000fe20000000000 */
[----:B------:R-:W-:Y:S01]  /*12af0*/  @!P1 IADD3 R79, R79, 0x8, RZ ;  /* 0x000000084f4f9810 */ /* 0x000fe20007ffe0ff */
[----:B------:R-:W-:Y:S01]  /*12b00*/  FADD.FTZ R138, R138, R205 ;  /* 0x000000cd8a8a7221 */ /* 0x000fe20000010000 */
[----:B------:R-:W-:Y:S06]  /*12b10*/  BRA.DIV UR11, `(.L_x_1281) ;  /* 0x000000120bb87947 */ /* 0x000fec000b800000 */
[----:B01----:R-:W0:Y:S02]  /*12b20*/  SHFL.BFLY PT, R69, R138, 0x1, 0x1f ;  /* 0x0c201f008a457f89 */ /* 0x003e2400000e0000 */
        /* <DEDUP_REMOVED lines=67> */
.L_x_1293:
[----:B------:R-:W2:Y:S01]  /*12f60*/  @!P2 S2R R70, SR_CgaCtaId ;  /* 0x000000000046a919 */ /* 0x000ea20000008800 */
[----:B------:R-:W-:Y:S01]  /*12f70*/  LOP3.LUT R76, R78, 0x1f, RZ, 0xc0, !PT ;  /* 0x0000001f4e4c7812 */ /* 0x000fe200078ec0ff */
[----:B------:R-:W-:Y:S05]  /*12f80*/  WARPSYNC.ALL ;  /* 0x0000000000007948 */ /* 0x000fea0003800000 */
[----:B------:R-:W-:Y:S02]  /*12f90*/  ISETP.GT.U32.AND P3, PT, R76, 0x7, PT ;  /* 0x000000074c00780c */ /* 0x000fe40003f64070 */
[----:B------:R-:W-:Y:S02]  /*12fa0*/  @!P2 MOV R69, 0x400 ;  /* 0x000004000045a802 */ /* 0x000fe40000000f00 */
[----:B------:R-:W-:-:S09]  /*12fb0*/  LOP3.LUT R136, R136, 0x7, RZ, 0xc0, !PT ;  /* 0x0000000788887812 */ /* 0x000fd200078ec0ff */
[----:B------:R-:W0:Y:S01]  /*12fc0*/  @!P3 S2R R71, SR_CgaCtaId ;  /* 0x000000000047b919 */ /* 0x000e220000008800 */
[C---:B------:R-:W-:Y:S01]  /*12fd0*/  @!P3 IMAD.IADD R76, R79.reuse, 0x1, R76 ;  /* 0x000000014f4cb824 */ /* 0x040fe200078e024c */
[----:B--2---:R-:W-:Y:S01]  /*12fe0*/  @!P2 LEA R70, R70, R69, 0x18 ;  /* 0x000000454646a211 */ /* 0x004fe200078ec0ff */
[----:B------:R-:W-:-:S05]  /*12ff0*/  @!P2 IMAD.IADD R69, R79, 0x1, R136 ;  /* 0x000000014f45a824 */ /* 0x000fca00078e0288 */
[----:B------:R-:W-:Y:S01]  /*13000*/  @!P2 LEA R72, R69, R70, 0x3 ;  /* 0x000000464548a211 */ /* 0x000fe200078e18ff */
[----:B-1----:R-:W-:Y:S01]  /*13010*/  FADD.FTZ R69, R73, R74 ;  /* 0x0000004a49457221 */ /* 0x002fe20000010000 */
[----:B------:R-:W-:-:S04]  /*13020*/  @!P3 MOV R70, 0x400 ;  /* 0x000004000046b802 */ /* 0x000fc80000000f00 */
[----:B------:R-:W-:Y:S01]  /*13030*/  @!P2 STS.64 [R72], R68 ;  /* 0x000000444800a388 */ /* 0x000fe20000000a00 */
[----:B------:R-:W-:Y:S01]  /*13040*/  BAR.SYNC.DEFER_BLOCKING 0x0 ;  /* 0x0000000000007b1d */ /* 0x000fe20000010000 */
[----:B------:R-:W-:Y:S02]  /*13050*/  LOP3.LUT P2, RZ, R136, 0x1f, R78, 0xf8, !PT ;  /* 0x0000001f88ff7812 */ /* 0x000fe4000784f84e */
[----:B0-----:R-:W-:Y:S02]  /*13060*/  @!P3 LEA R73, R71, R70, 0x18 ;  /* 0x000000464749b211 */ /* 0x001fe400078ec0ff */
[----:B------:R-:W-:Y:S02]  /*13070*/  CS2R R70, SRZ ;  /* 0x0000000000467805 */ /* 0x000fe4000001ff00 */
[----:B------:R-:W-:Y:S01]  /*13080*/  @!P3 LEA R76, R76, R73, 0x3 ;  /* 0x000000494c4cb211 */ /* 0x000fe200078e18ff */
[----:B------:R-:W-:Y:S01]  /*13090*/  IMAD.MOV.U32 R73, RZ, RZ, RZ ;  /* 0x000000ffff497224 */ /* 0x000fe200078e00ff */
[----:B------:R-:W-:-:S05]  /*130a0*/  @!P3 MOV R73, 0x300 ;  /* 0x000003000049b802 */ /* 0x000fca0000000f00 */
[----:B------:R-:W0:Y:S04]  /*130b0*/  SHFL.DOWN PT, R74, R73, 0x4, 0x1f ;  /* 0x08801f00494a7f89 */ /* 0x000e2800000e0000 */
[----:B------:R-:W1:Y:S01]  /*130c0*/  @!P3 LDS.64 R70, [R76] ;  /* 0x000000004c46b984 */ /* 0x000e620000000a00 */
[----:B------:R-:W-:Y:S01]  /*130d0*/  ISETP.NE.AND P3, PT, RZ, UR7, PT ;  /* 0x00000007ff007c0c */ /* 0x000fe2000bf65270 */
        /* <DEDUP_REMOVED lines=8> */
[C---:B-1----:R-:W-:Y:S01]  /*13160*/  FMUL.FTZ R79, R75.reuse, R138 ;  /* 0x0000008a4b4f7220 */ /* 0x042fe20000410000 */
[----:B------:R-:W-:-:S03]  /*13170*/  FADD.FTZ R75, -R75, R70 ;  /* 0x000000464b4b7221 */ /* 0x000fc60000010100 */
[----:B------:R-:W-:Y:S01]  /*13180*/  FFMA.FTZ R76, R74, R70, R79 ;  /* 0x000000464a4c7223 */ /* 0x000fe2000001004f */
[----:B------:R-:W-:Y:S01]  /*13190*/  FMUL.FTZ R75, R75, R75 ;  /* 0x0000004b4b4b7220 */ /* 0x000fe20000410000 */
[----:B--2---:R-:W-:Y:S01]  /*131a0*/  FADD.FTZ R68, R68, R71 ;  /* 0x0000004744447221 */ /* 0x004fe20000010000 */
[----:B------:R-:W-:Y:S01]  /*131b0*/  IADD3 R71, R69, R142, RZ ;  /* 0x0000008e45477210 */ /* 0x000fe20007ffe0ff */
[----:B0-----:R-:W-:Y:S01]  /*131c0*/  FMUL.FTZ R73, R77, R76 ;  /* 0x0000004c4d497220 */ /* 0x001fe20000410000 */
[----:B------:R-:W-:Y:S01]  /*131d0*/  FMUL.FTZ R75, R75, R74 ;  /* 0x0000004a4b4b7220 */ /* 0x000fe20000410000 */
[----:B------:R-:W-:Y:S02]  /*131e0*/  I2FP.F32.S32 R142, R142 ;  /* 0x0000008e008e7245 */ /* 0x000fe40000201400 */
[----:B------:R-:W-:Y:S01]  /*131f0*/  I2FP.F32.S32 R74, R71 ;  /* 0x00000047004a7245 */ /* 0x000fe20000201400 */
[----:B------:R-:W0:Y:S01]  /*13200*/  SHFL.DOWN PT, R70, R73, 0x2, 0x1f ;  /* 0x08401f0049467f89 */ /* 0x000e2200000e0000 */
[----:B------:R-:W-:-:S03]  /*13210*/  FMUL.FTZ R75, R75, R138 ;  /* 0x0000008a4b4b7220 */ /* 0x000fc60000410000 */
[----:B------:R-:W1:Y:S01]  /*13220*/  SHFL.DOWN PT, R138, R71, 0x1, 0x1f ;  /* 0x08201f00478a7f89 */ /* 0x000e6200000e0000 */
[----:B------:R-:W-:Y:S02]  /*13230*/  FFMA.FTZ R68, R77, R75, R68 ;  /* 0x0000004b4d447223 */ /* 0x000fe40000010044 */
[----:B------:R-:W2:Y:S03]  /*13240*/  MUFU.RCP R75, R74 ;  /* 0x0000004a004b7308 */ /* 0x000ea60000001000 */
[----:B------:R-:W3:Y:S01]  /*13250*/  SHFL.DOWN PT, R69, R68, 0x2, 0x1f ;  /* 0x08401f0044457f89 */ /* 0x000ee200000e0000 */
[----:B0-----:R-:W-:Y:S01]  /*13260*/  FMUL.FTZ R77, R70, R142 ;  /* 0x0000008e464d7220 */ /* 0x001fe20000410000 */
[----:B------:R-:W-:-:S03]  /*13270*/  FADD.FTZ R70, R73, -R70 ;  /* 0x8000004649467221 */ /* 0x000fc60000010000 */
[----:B------:R-:W-:Y:S01]  /*13280*/  FFMA.FTZ R76, R72, R73, R77 ;  /* 0x00000049484c7223 */ /* 0x000fe2000001004d */
[----:B------:R-:W-:Y:S01]  /*13290*/  FMUL.FTZ R73, R70, R70 ;  /* 0x0000004646497220 */ /* 0x000fe20000410000 */
[----:B-1----:R-:W-:Y:S01]  /*132a0*/  IMAD.IADD R71, R71, 0x1, R138 ;  /* 0x0000000147477824 */ /* 0x002fe200078e028a */
[----:B------:R-:W-:Y:S01]  /*132b0*/  I2FP.F32.S32 R138, R138 ;  /* 0x0000008a008a7245 */ /* 0x000fe20000201400 */
[----:B--2---:R-:W-:Y:S01]  /*132c0*/  FMUL.FTZ R77, R75, R76 ;  /* 0x0000004c4b4d7220 */ /* 0x004fe20000410000 */
[----:B------:R-:W-:Y:S01]  /*132d0*/  FMUL.FTZ R73, R72, R73 ;  /* 0x0000004948497220 */ /* 0x000fe20000410000 */
[----:B---3--:R-:W-:Y:S01]  /*132e0*/  FADD.FTZ R68, R68, R69 ;  /* 0x0000004544447221 */ /* 0x008fe20000010000 */
[----:B------:R-:W-:Y:S02]  /*132f0*/  I2FP.F32.S32 R71, R71 ;  /* 0x0000004700477245 */ /* 0x000fe40000201400 */
[----:B------:R-:W0:Y:S01]  /*13300*/  SHFL.DOWN PT, R70, R77, 0x1, 0x1f ;  /* 0x08201f004d467f89 */ /* 0x000e2200000e0000 */
[----:B------:R-:W-:-:S03]  /*13310*/  FMUL.FTZ R73, R73, R142 ;  /* 0x0000008e49497220 */ /* 0x000fc60000410000 */
[----:B------:R-:W1:Y:S01]  /*13320*/  MUFU.RCP R71, R71 ;  /* 0x0000004700477308 */ /* 0x000e620000001000 */
[----:B------:R-:W-:-:S05]  /*13330*/  FFMA.FTZ R68, R75, R73, R68 ;  /* 0x000000494b447223 */ /* 0x000fca0000010044 */
[----:B------:R-:W2:Y:S01]  /*13340*/  SHFL.DOWN PT, R69, R68, 0x1, 0x1f ;  /* 0x08201f0044457f89 */ /* 0x000ea200000e0000 */
[----:B0-----:R-:W-:Y:S01]  /*13350*/  FADD.FTZ R72, R77, -R70 ;  /* 0x800000464d487221 */ /* 0x001fe20000010000 */
[----:B------:R-:W-:-:S03]  /*13360*/  FMUL.FTZ R75, R70, R138 ;  /* 0x0000008a464b7220 */ /* 0x000fc60000410000 */
[----:B------:R-:W-:Y:S01]  /*13370*/  FMUL.FTZ R73, R72, R72 ;  /* 0x0000004848497220 */ /* 0x000fe20000410000 */
[----:B------:R-:W-:-:S03]  /*13380*/  FFMA.FTZ R70, R74, R77, R75 ;  /* 0x0000004d4a467223 */ /* 0x000fc6000001004b */
[----:B------:R-:W-:Y:S01]  /*13390*/  FMUL.FTZ R73, R74, R73 ;  /* 0x000000494a497220 */ /* 0x000fe20000410000 */
[----:B-1----:R-:W-:Y:S01]  /*133a0*/  FMUL.FTZ R72, R71, R70 ;  /* 0x0000004647487220 */ /* 0x002fe20000410000 */
[----:B--2---:R-:W-:Y:S01]  /*133b0*/  FADD.FTZ R70, R68, R69 ;  /* 0x0000004544467221 */ /* 0x004fe20000010000 */
[----:B------:R-:W0:Y:S01]  /*133c0*/  LDC R74, c[0x0][0x2d8] ;  /* 0x0000b600ff4a7b82 */ /* 0x000e220000000800 */
[----:B------:R-:W-:Y:S02]  /*133d0*/  FMUL.FTZ R73, R73, R138 ;  /* 0x0000008a49497220 */ /* 0x000fe40000410000 */
[----:B------:R-:W1:Y:S02]  /*133e0*/  SHFL.IDX PT, R75, R72, RZ, 0x1f ;  /* 0x00001fff484b7589 */ /* 0x000e6400000e0000 */
[----:B------:R-:W-:-:S03]  /*133f0*/  FFMA.FTZ R73, R71, R73, R70 ;  /* 0x0000004947497223 */ /* 0x000fc60000010046 */
[----:B------:R-:W2:Y:S03]  /*13400*/  @!P2 LDC.64 R70, c[0x0][0x250] ;  /* 0x00009400ff46ab82 */ /* 0x000ea60000000a00 */
[----:B------:R-:W0:Y:S01]  /*13410*/  SHFL.IDX PT, R73, R73, RZ, 0x1f ;  /* 0x00001fff49497589 */ /* 0x000e2200000e0000 */
[C---:B-1----:R-:W-:Y:S01]  /*13420*/  FMUL.FTZ R68, R75.reuse, R75 ;  /* 0x0000004b4b447220 */ /* 0x042fe20000410000 */
[----:B------:R-:W-:-:S04]  /*13430*/  FSEL R76, R75, RZ, !P3 ;  /* 0x000000ff4b4c7208 */ /* 0x000fc80005800000 */
[----:B------:R-:W-:Y:S01]  /*13440*/  FSEL R69, R68, RZ, P3 ;  /* 0x000000ff44457208 */ /* 0x000fe20001800000 */
[C---:B------:R-:W-:Y:S01]  /*13450*/  FADD.FTZ R169, -R76.reuse, R169 ;  /* 0x000000a94ca97221 */ /* 0x040fe20000010100 */
[C---:B------:R-:W-:Y:S01]  /*13460*/  FADD.FTZ R171, -R76.reuse, R171 ;  /* 0x000000ab4cab7221 */ /* 0x040fe20000010100 */
[----:B0-----:R-:W-:Y:S01]  /*13470*/  FFMA.FTZ R68, R73, UR10, R74 ;  /* 0x0000000a49447c23 */ /* 0x001fe2000801004a */
[C---:B------:R-:W-:Y:S01]  /*13480*/  FADD.FTZ R173, -R76.reuse, R173 ;  /* 0x000000ad4cad7221 */ /* 0x040fe20000010100 */
[C---:B------:R-:W-:Y:S01]  /*13490*/  FADD.FTZ R175, -R76.reuse, R175 ;  /* 0x000000af4caf7221 */ /* 0x040fe20000010100 */
[----:B------:R-:W-:Y:S01]  /*134a0*/  FADD.FTZ R179, -R76, R179 ;  /* 0x000000b34cb37221 */ /* 0x000fe20000010100 */
[----:B------:R-:W-:Y:S01]  /*134b0*/  FADD.FTZ R74, R68, R69 ;  /* 0x00000045444a7221 */ /* 0x000fe20000010000 */
[C---:B------:R-:W-:Y:S01]  /*134c0*/  FADD.FTZ R177, -R76.reuse, R177 ;  /* 0x000000b14cb17221 */ /* 0x040fe20000010100 */
[----:B------:R-:W0:Y:S01]  /*134d0*/  @!P2 LDC.64 R68, c[0x0][0x258] ;  /* 0x00009600ff44ab82 */ /* 0x000e220000000a00 */
        /* <DEDUP_REMOVED lines=21> */
[----:B--2---:R-:W-:-:S04]  /*13630*/  @!P2 IMAD.WIDE R70, R56, 0x4, R70 ;  /* 0x000000043846a825 */ /* 0x004fc800078e0246 */
[C---:B------:R-:W-:Y:S01]  /*13640*/  FMUL.FTZ R78, R172.reuse, R173 ;  /* 0x000000adac4e7220 */ /* 0x040fe20000410000 */
[C---:B------:R-:W-:Y:S01]  /*13650*/  FMUL.FTZ R175, R172.reuse, R175 ;  /* 0x000000afacaf7220 */ /* 0x040fe20000410000 */
[----:B------:R-:W-:Y:S01]  /*13660*/  FMUL.FTZ R138, R172, R183 ;  /* 0x000000b7ac8a7220 */ /* 0x000fe20000410000 */
[----:B0-----:R-:W-:-:S04]  /*13670*/  @!P2 IMAD.WIDE R72, R56, 0x4, R68 ;  /* 0x000000043848a825 */ /* 0x001fc800078e0244 */
[----:B------:R-:W-:Y:S01]  /*13680*/  FFMA.FTZ R68, R77, R45, R18 ;  /* 0x0000002d4d447223 */ /* 0x000fe20000010012 */
[----:B------:R-:W-:Y:S01]  /*13690*/  FFMA.FTZ R69, R76, R120, R93 ;  /* 0x000000784c457223 */ /* 0x000fe2000001005d */
[C---:B------:R-:W-:Y:S01]  /*136a0*/  FMUL.FTZ R179, R172.reuse, R179 ;  /* 0x000000b3acb37220 */ /* 0x040fe20000410000 */
[----:B------:R-:W-:Y:S01]  /*136b0*/  FMUL.FTZ R136, R172, R177 ;  /* 0x000000b1ac887220 */ /* 0x000fe20000410000 */
[----:B------:R0:W-:Y:S01]  /*136c0*/  @!P2 STG.E desc[UR4][R70.64], R75 ;  /* 0x0000004b4600a986 */ /* 0x0001e2000c101904 */
[----:B------:R-:W-:Y:S01]  /*136d0*/  FFMA.FTZ R79, R138, R50, R33 ;  /* 0x000000328a4f7223 */ /* 0x000fe20000010021 */
[----:B------:R-:W-:Y:S01]  /*136e0*/  F2FP.BF16.F32.PACK_AB R68, R69, R68 ;  /* 0x000000444544723e */ /* 0x000fe200000010ff */
[----:B------:R-:W-:Y:S01]  /*136f0*/  FFMA.FTZ R69, R78, R44, R19 ;  /* 0x0000002c4e457223 */ /* 0x000fe20000010013 */
[C---:B------:R-:W-:Y:S01]  /*13700*/  FMUL.FTZ R142, R172.reuse, R181 ;  /* 0x000000b5ac8e7220 */ /* 0x040fe20000410000 */
[----:B------:R1:W-:Y:S01]  /*13710*/  @!P2 STG.E desc[UR4][R72.64], R172 ;  /* 0x000000ac4800a986 */ /* 0x0003e2000c101904 */
[----:B------:R-:W-:Y:S01]  /*13720*/  FFMA.FTZ R74, R179, R51, R32 ;  /* 0x00000033b34a7223 */ /* 0x000fe20000010020 */
[----:B------:R-:W-:Y:S01]  /*13730*/  FMUL.FTZ R187, R172, R187 ;  /* 0x000000bbacbb7220 */ /* 0x000fe20000410000 */
[C---:B------:R-:W-:Y:S01]  /*13740*/  FFMA.FTZ R144, R142.reuse, R126, R99 ;  /* 0x0000007e8e907223 */ /* 0x040fe20000010063 */
[----:B------:R-:W-:Y:S01]  /*13750*/  FFMA.FTZ R142, R142, R125, R100 ;  /* 0x0000007d8e8e7223 */ /* 0x000fe20000010064 */
[----:B------:R-:W-:Y:S01]  /*13760*/  FMUL.FTZ R185, R172, R185 ;  /* 0x000000b9acb97220 */ /* 0x000fe20000410000 */
[----:B------:R-:W-:Y:S01]  /*13770*/  SHF.R.U32.HI R143, RZ, 0x1c, R163 ;  /* 0x0000001cff8f7819 */ /* 0x000fe200000116a3 */
[----:B0-----:R-:W-:Y:S01]  /*13780*/  FFMA.FTZ R75, R138, R46, R21 ;  /* 0x0000002e8a4b7223 */ /* 0x001fe20000010015 */
[----:B------:R-:W-:Y:S01]  /*13790*/  FFMA.FTZ R70, R175, R122, R95 ;  /* 0x0000007aaf467223 */ /* 0x000fe2000001005f */
[----:B------:R-:W-:Y:S01]  /*137a0*/  FFMA.FTZ R71, R179, R47, R20 ;  /* 0x0000002fb3477223 */ /* 0x000fe20000010014 */
[----:B------:R-:W-:Y:S01]  /*137b0*/  FFMA.FTZ R138, R136, R124, R97 ;  /* 0x0000007c888a7223 */ /* 0x000fe20000010061 */
[----:B------:R-:W-:Y:S01]  /*137c0*/  FMUL.FTZ R174, R172, R191 ;  /* 0x000000bfacae7220 */ /* 0x000fe20000410000 */
[----:B-1----:R-:W-:Y:S01]  /*137d0*/  FFMA.FTZ R73, R136, R123, R98 ;  /* 0x0000007b88497223 */ /* 0x002fe20000010062 */
[----:B------:R-:W-:Y:S01]  /*137e0*/  F2FP.BF16.F32.PACK_AB R69, R70, R69 ;  /* 0x000000454645723e */ /* 0x000fe200000010ff */
[----:B------:R-:W-:Y:S01]  /*137f0*/  FFMA.FTZ R72, R77, R49, R30 ;  /* 0x000000314d487223 */ /* 0x000fe2000001001e */
[----:B------:R-:W-:Y:S01]  /*13800*/  F2FP.BF16.F32.PACK_AB R70, R138, R71 ;  /* 0x000000478a46723e */ /* 0x000fe200000010ff */
[----:B------:R-:W-:Y:S01]  /*13810*/  FFMA.FTZ R77, R76, R119, R94 ;  /* 0x000000774c4d7223 */ /* 0x000fe2000001005e */
[----:B------:R-:W0:Y:S01]  /*13820*/  LDC.64 R138, c[0x0][0x2b8] ;  /* 0x0000ae00ff8a7b82 */ /* 0x000e220000000a00 */
[----:B------:R-:W-:Y:S01]  /*13830*/  F2FP.BF16.F32.PACK_AB R71, R144, R75 ;  /* 0x0000004b9047723e */ /* 0x000fe200000010ff */
[----:B------:R-:W-:Y:S01]  /*13840*/  FFMA.FTZ R76, R187, R53, R22 ;  /* 0x00000035bb4c7223 */ /* 0x000fe20000010016 */
[----:B------:R-:W-:Y:S01]  /*13850*/  F2FP.BF16.F32.PACK_AB R75, R142, R79 ;  /* 0x0000004f8e4b723e */ /* 0x000fe200000010ff */
[----:B------:R-:W-:Y:S01]  /*13860*/  FFMA.FTZ R79, R185, R128, R101 ;  /* 0x00000080b94f7223 */ /* 0x000fe20000010065 */
[----:B------:R-:W-:Y:S01]  /*13870*/  SHF.L.U32 R142, R163, 0x4, RZ ;  /* 0x00000004a38e7819 */ /* 0x000fe200000006ff */
[----:B------:R-:W-:Y:S01]  /*13880*/  FMUL.FTZ R189, R172, R189 ;  /* 0x000000bdacbd7220 */ /* 0x000fe20000410000 */
[----:B------:R-:W-:Y:S01]  /*13890*/  F2FP.BF16.F32.PACK_AB R74, R73, R74 ;  /* 0x0000004a494a723e */ /* 0x000fe200000010ff */
[----:B------:R-:W-:Y:S01]  /*138a0*/  FFMA.FTZ R73, R78, R48, R31 ;  /* 0x000000304e497223 */ /* 0x000fe2000001001f */
[----:B------:R-:W-:Y:S01]  /*138b0*/  FFMA.FTZ R78, R175, R121, R96 ;  /* 0x00000079af4e7223 */ /* 0x000fe20000010060 */
[----:B------:R-:W-:Y:S01]  /*138c0*/  IADD3 R144, P2, R142, UR12, RZ ;  /* 0x0000000c8e907c10 */ /* 0x000fe2000ff5e0ff */
[----:B------:R-:W-:Y:S01]  /*138d0*/  FMUL.FTZ R195, R172, R195 ;  /* 0x000000c3acc37220 */ /* 0x000fe20000410000 */
[----:B------:R-:W-:Y:S01]  /*138e0*/  IADD3 R142, P3, R142, UR14, RZ ;  /* 0x0000000e8e8e7c10 */ /* 0x000fe2000ff7e0ff */
[C---:B------:R-:W-:Y:S01]  /*138f0*/  FMUL.FTZ R193, R172.reuse, R193 ;  /* 0x000000c1acc17220 */ /* 0x040fe20000410000 */
[C---:B------:R-:W-:Y:S01]  /*13900*/  FMUL.FTZ R178, R172.reuse, R197 ;  /* 0x000000c5acb27220 */ /* 0x040fe20000410000 */
[C---:B------:R-:W-:Y:S01]  /*13910*/  FMUL.FTZ R199, R172.reuse, R199 ;  /* 0x000000c7acc77220 */ /* 0x040fe20000410000 */
[C---:B------:R-:W-:Y:S01]  /*13920*/  FMUL.FTZ R169, R172.reuse, R145 ;  /* 0x00000091aca97220 */ /* 0x040fe20000410000 */
[----:B------:R-:W-:Y:S01]  /*13930*/  FMUL.FTZ R182, R172, R137 ;  /* 0x00000089acb67220 */ /* 0x000fe20000410000 */
[----:B------:R-:W-:Y:S01]  /*13940*/  F2FP.BF16.F32.PACK_AB R73, R78, R73 ;  /* 0x000000494e49723e */ /* 0x000fe200000010ff */
[----:B------:R-:W1:Y:S01]  /*13950*/  LDC.64 R136, c[0x0][0x2c0] ;  /* 0x0000b000ff887b82 */ /* 0x000e620000000a00 */
[----:B------:R-:W-:Y:S01]  /*13960*/  F2FP.BF16.F32.PACK_AB R72, R77, R72 ;  /* 0x000000484d48723e */ /* 0x000fe200000010ff */
[C---:B------:R-:W-:Y:S01]  /*13970*/  FMUL.FTZ R141, R172.reuse, R141 ;  /* 0x0000008dac8d7220 */ /* 0x040fe20000410000 */
[----:B------:R-:W-:Y:S01]  /*13980*/  IADD3.X R145, R143, UR13, RZ, P2, !PT ;  /* 0x0000000d8f917c10 */ /* 0x000fe200097fe4ff */
[C---:B------:R-:W-:Y:S01]  /*13990*/  FMUL.FTZ R166, R172.reuse, R166 ;  /* 0x000000a6aca67220 */ /* 0x040fe20000410000 */
[C---:B------:R-:W-:Y:S01]  /*139a0*/  FMUL.FTZ R170, R172.reuse, R170 ;  /* 0x000000aaacaa7220 */ /* 0x040fe20000410000 */
[C---:B------:R-:W-:Y:S01]  /*139b0*/  FMUL.FTZ R173, R172.reuse, R201 ;  /* 0x000000c9acad7220 */ /* 0x040fe20000410000 */
[C---:B------:R-:W-:Y:S01]  /*139c0*/  FMUL.FTZ R171, R172.reuse, R203 ;  /* 0x000000cbacab7220 */ /* 0x040fe20000410000 */
[----:B------:R-:W-:Y:S01]  /*139d0*/  FMUL.FTZ R184, R172, R205 ;  /* 0x000000cdacb87220 */ /* 0x000fe20000410000 */
[----:B------:R-:W-:Y:S01]  /*139e0*/  F2FP.BF16.F32.PACK_AB R76, R79, R76 ;  /* 0x0000004c4f4c723e */ /* 0x000fe200000010ff */
[----:B------:R-:W-:Y:S01]  /*139f0*/  FFMA.FTZ R77, R174, R52, R23 ;  /* 0x00000034ae4d7223 */ /* 0x000fe20000010017 */
[----:B------:R-:W-:Y:S01]  /*13a00*/  FFMA.FTZ R78, R189, R130, R103 ;  /* 0x00000082bd4e7223 */ /* 0x000fe20000010067 */
[----:B------:R-:W-:Y:S01]  /*13a10*/  IADD3.X R143, R143, UR15, RZ, P3, !PT ;  /* 0x0000000f8f8f7c10 */ /* 0x000fe20009ffe4ff */
[----:B------:R-:W-:Y:S01]  /*13a20*/  FFMA.FTZ R79, R195, R55, R24 ;  /* 0x00000037c34f7223 */ /* 0x000fe20000010018 */
[----:B------:R-:W-:Y:S01]  /*13a30*/  FFMA.FTZ R172, R193, R132, R105 ;  /* 0x00000084c1ac7223 */ /* 0x000fe20000010069 */
[----:B------:R-:W-:Y:S01]  /*13a40*/  FFMA.FTZ R163, R178, R54, R25 ;  /* 0x00000036b2a37223 */ /* 0x000fe20000010019 */
[----:B------:R-:W-:Y:S01]  /*13a50*/  FFMA.FTZ R180, R199, R134, R107 ;  /* 0x00000086c7b47223 */ /* 0x000fe2000001006b */
[----:B------:R2:W-:Y:S01]  /*13a60*/  STG.E.128 desc[UR4][R144.64], R68 ;  /* 0x0000004490007986 */ /* 0x0005e2000c101d04 */
[----:B------:R-:W-:Y:S01]  /*13a70*/  F2FP.BF16.F32.PACK_AB R77, R78, R77 ;  /* 0x0000004d4e4d723e */ /* 0x000fe200000010ff */
[----:B0-----:R-:W-:Y:S01]  /*13a80*/  IMAD.WIDE.U32 R138, R165, 0x10, R138 ;  /* 0x00000010a58a7825 */ /* 0x001fe200078e008a */
[----:B------:R-:W-:Y:S01]  /*13a90*/  F2FP.BF16.F32.PACK_AB R78, R172, R79 ;  /* 0x0000004fac4e723e */ /* 0x000fe200000010ff */
[----:B------:R0:W-:Y:S01]  /*13aa0*/  STG.E.128 desc[UR4][R142.64], R72 ;  /* 0x000000488e007986 */ /* 0x0001e2000c101d04 */
[----:B------:R-:W-:Y:S01]  /*13ab0*/  F2FP.BF16.F32.PACK_AB R79, R180, R163 ;  /* 0x000000a3b44f723e */ /* 0x000fe200000010ff */
[----:B------:R-:W-:Y:S01]  /*13ac0*/  FFMA.FTZ R163, R178, R80, R37 ;  /* 0x00000050b2a37223 */ /* 0x000fe20000010025 */
[----:B------:R-:W-:Y:S01]  /*13ad0*/  FFMA.FTZ R187, R187, R57, R34 ;  /* 0x00000039bbbb7223 */ /* 0x000fe20000010022 */
[----:B------:R-:W-:Y:S01]  /*13ae0*/  FFMA.FTZ R172, R185, R127, R102 ;  /* 0x0000007fb9ac7223 */ /* 0x000fe20000010066 */
[----:B------:R-:W-:Y:S01]  /*13af0*/  FFMA.FTZ R174, R174, R58, R35 ;  /* 0x0000003aaeae7223 */ /* 0x000fe20000010023 */
[----:B------:R3:W-:Y:S01]  /*13b00*/  STG.E.128 desc[UR4][R138.64], R76 ;  /* 0x0000004c8a007986 */ /* 0x0007e2000c101d04 */
[----:B------:R-:W-:Y:S01]  /*13b10*/  FFMA.FTZ R195, R195, R59, R36 ;  /* 0x0000003bc3c37223 */ /* 0x000fe20000010024 */
[----:B------:R-:W-:Y:S01]  /*13b20*/  FFMA.FTZ R180, R199, R133, R108 ;  /* 0x00000085c7b47223 */ /* 0x000fe2000001006c */
[----:B------:R-:W-:Y:S01]  /*13b30*/  FFMA.FTZ R178, R193, R131, R106 ;  /* 0x00000083c1b27223 */ /* 0x000fe2000001006a */
[----:B-1----:R-:W-:Y:S01]  /*13b40*/  IMAD.WIDE.U32 R136, R165, 0x10, R136 ;  /* 0x00000010a5887825 */ /* 0x002fe200078e0088 */
[----:B------:R-:W-:-:S03]  /*13b50*/  IADD3 R56, R56, UR16, RZ ;  /* 0x0000001038387c10 */ /* 0x000fc6000fffe0ff */
[----:B--2---:R-:W-:Y:S01]  /*13b60*/  FFMA.FTZ R69, R189, R129, R104 ;  /* 0x00000081bd457223 */ /* 0x004fe20000010068 */
[----:B------:R-:W-:Y:S01]  /*13b70*/  FFMA.FTZ R144, R169, R147, R114 ;  /* 0x00000093a9907223 */ /* 0x000fe20000010072 */
[----:B------:R-:W-:Y:S01]  /*13b80*/  F2FP.BF16.F32.PACK_AB R71, R180, R163 ;  /* 0x000000a3b447723e */ /* 0x000fe200000010ff */
[----:B0-----:R-:W-:Y:S01]  /*13b90*/  FFMA.FTZ R72, R141, R81, R26 ;  /* 0x000000518d487223 */ /* 0x001fe2000001001a */
[----:B------:R-:W-:Y:S01]  /*13ba0*/  FFMA.FTZ R73, R166, R146, R109 ;  /* 0x00000092a6497223 */ /* 0x000fe2000001006d */
[----:B------:R-:W-:Y:S01]  /*13bb0*/  FFMA.FTZ R74, R169, R148, R111 ;  /* 0x00000094a94a7223 */ /* 0x000fe2000001006f */
[----:B------:R-:W-:Y:S01]  /*13bc0*/  FFMA.FTZ R75, R173, R83, R28 ;  /* 0x00000053ad4b7223 */ /* 0x000fe2000001001c */
[----:B------:R-:W-:Y:S02]  /*13bd0*/  F2FP.BF16.F32.PACK_AB R70, R178, R195 ;  /* 0x000000c3b246723e */ /* 0x000fe400000010ff */
[----:B------:R-:W-:Y:S01]  /*13be0*/  F2FP.BF16.F32.PACK_AB R72, R73, R72 ;  /* 0x000000484948723e */ /* 0x000fe200000010ff */
[----:B------:R-:W-:Y:S01]  /*13bf0*/  FFMA.FTZ R73, R170, R82, R27 ;  /* 0x00000052aa497223 */ /* 0x000fe2000001001b */
[----:B---3--:R-:W-:Y:S01]  /*13c00*/  FFMA.FTZ R76, R171, R150, R115 ;  /* 0x00000096ab4c7223 */ /* 0x008fe20000010073 */
[----:B------:R-:W-:Y:S01]  /*13c10*/  FFMA.FTZ R77, R182, R84, R29 ;  /* 0x00000054b64d7223 */ /* 0x000fe2000001001d */
[----:B------:R-:W-:Y:S01]  /*13c20*/  FFMA.FTZ R78, R184, R152, R117 ;  /* 0x00000098b84e7223 */ /* 0x000fe20000010075 */
[----:B------:R-:W-:Y:S01]  /*13c30*/  IMAD.SHL.U32 R138, R167, 0x10, RZ ;  /* 0x00000010a78a7824 */ /* 0x000fe200078e00ff */
[----:B------:R-:W-:Y:S01]  /*13c40*/  F2FP.BF16.F32.PACK_AB R73, R74, R73 ;  /* 0x000000494a49723e */ /* 0x000fe200000010ff */
[----:B------:R-:W-:Y:S01]  /*13c50*/  FFMA.FTZ R79, R182, R88, R43 ;  /* 0x00000058b64f7223 */ /* 0x000fe2000001002b */
[----:B------:R-:W-:Y:S01]  /*13c60*/  F2FP.BF16.F32.PACK_AB R74, R76, R75 ;  /* 0x0000004b4c4a723e */ /* 0x000fe200000010ff */
[----:B------:R-:W-:Y:S01]  /*13c70*/  FFMA.FTZ R76, R141, R85, R38 ;  /* 0x000000558d4c7223 */ /* 0x000fe20000010026 */
[----:B------:R-:W-:Y:S01]  /*13c80*/  F2FP.BF16.F32.PACK_AB R75, R78, R77 ;  /* 0x0000004d4e4b723e */ /* 0x000fe200000010ff */
[----:B------:R-:W-:Y:S01]  /*13c90*/  FFMA.FTZ R184, R184, R151, R118 ;  /* 0x00000097b8b87223 */ /* 0x000fe20000010076 */
[----:B------:R-:W-:Y:S01]  /*13ca0*/  SHF.R.U32.HI R167, RZ, 0x1c, R167 ;  /* 0x0000001cffa77819 */ /* 0x000fe200000116a7 */
[----:B------:R-:W-:Y:S01]  /*13cb0*/  FFMA.FTZ R78, R173, R87, R40 ;  /* 0x00000057ad4e7223 */ /* 0x000fe20000010028 */
[----:B------:R-:W-:Y:S01]  /*13cc0*/  IADD3 R142, P2, R138, UR12, RZ ;  /* 0x0000000c8a8e7c10 */ /* 0x000fe2000ff5e0ff */
[----:B------:R-:W-:Y:S01]  /*13cd0*/  FFMA.FTZ R171, R171, R149, R116 ;  /* 0x00000095abab7223 */ /* 0x000fe20000010074 */
[----:B------:R-:W-:Y:S01]  /*13ce0*/  FFMA.FTZ R77, R170, R86, R39 ;  /* 0x00000056aa4d7223 */ /* 0x000fe20000010027 */
[----:B------:R-:W-:Y:S01]  /*13cf0*/  FFMA.FTZ R141, R166, R135, R110 ;  /* 0x00000087a68d7223 */ /* 0x000fe2000001006e */
[----:B------:R-:W-:-:S02]  /*13d00*/  IADD3 R138, P3, R138, UR14, RZ ;  /* 0x0000000e8a8a7c10 */ /* 0x000fc4000ff7e0ff */
[----:B------:R-:W-:Y:S02]  /*13d10*/  F2FP.BF16.F32.PACK_AB R69, R69, R174 ;  /* 0x000000ae4545723e */ /* 0x000fe400000010ff */
[----:B------:R-:W-:Y:S02]  /*13d20*/  F2FP.BF16.F32.PACK_AB R68, R172, R187 ;  /* 0x000000bbac44723e */ /* 0x000fe400000010ff */
[----:B------:R-:W-:Y:S02]  /*13d30*/  IADD3.X R143, R167, UR13, RZ, P2, !PT ;  /* 0x0000000da78f7c10 */ /* 0x000fe400097fe4ff */
[----:B------:R-:W-:Y:S01]  /*13d40*/  F2FP.BF16.F32.PACK_AB R79, R184, R79 ;  /* 0x0000004fb84f723e */ /* 0x000fe200000010ff */
[----:B------:R0:W-:Y:S01]  /*13d50*/  STG.E.128 desc[UR4][R136.64], R68 ;  /* 0x0000004488007986 */ /* 0x0001e2000c101d04 */
[----:B------:R-:W-:Y:S02]  /*13d60*/  F2FP.BF16.F32.PACK_AB R78, R171, R78 ;  /* 0x0000004eab4e723e */ /* 0x000fe400000010ff */
[----:B------:R-:W-:Y:S01]  /*13d70*/  F2FP.BF16.F32.PACK_AB R77, R144, R77 ;  /* 0x0000004d904d723e */ /* 0x000fe200000010ff */
[----:B------:R0:W-:Y:S01]  /*13d80*/  STG.E.128 desc[UR4][R142.64], R72 ;  /* 0x000000488e007986 */ /* 0x0001e2000c101d04 */
[----:B------:R-:W-:-:S02]  /*13d90*/  IADD3.X R139, R167, UR15, RZ, P3, !PT ;  /* 0x0000000fa78b7c10 */ /* 0x000fc40009ffe4ff */
[----:B------:R-:W-:Y:S02]  /*13da0*/  F2FP.BF16.F32.PACK_AB R76, R141, R76 ;  /* 0x0000004c8d4c723e */ /* 0x000fe400000010ff */
[----:B------:R-:W-:Y:S02]  /*13db0*/  ISETP.GE.AND P2, PT, R56, UR17, PT ;  /* 0x0000001138007c0c */ /* 0x000fe4000bf46270 */
[----:B------:R-:W-:Y:S01]  /*13dc0*/  SEL R166, RZ, 0x1, P1 ;  /* 0x00000001ffa67807 */ /* 0x000fe20000800000 */
[----:B------:R0:W-:Y:S10]  /*13dd0*/  STG.E.128 desc[UR4][R138.64], R76 ;  /* 0x0000004c8a007986 */ /* 0x0001f4000c101d04 */
[----:B------:R-:W-:Y:S05]  /*13de0*/  @!P2 BRA `(.L_x_1282) ;  /* 0xfffffed4000ca947 */ /* 0x000fea000383ffff */
[----:B------:R-:W-:Y:S05]  /*13df0*/  EXIT ;  /* 0x000000000000794d */ /* 0x000fea0003800000 */
.L_x_1281:
[----:B0-----:R-:W-:Y:S01]  /*13e00*/  HFMA2.MMA R77, -RZ, RZ, 0, 1.847743988037109375e-06 ;  /* 0x0000001fff4d7435 */ /* 0x001fe200000001ff */
[----:B------:R-:W-:Y:S02]  /*13e10*/  IMAD.MOV.U32 R76, RZ, RZ, 0x1 ;  /* 0x00000001ff4c7424 */ /* 0x000fe400078e00ff */
[----:B------:R-:W-:-:S08]  /*13e20*/  IMAD.MOV.U32 R75, RZ, RZ, -0x1 ;  /* 0xffffffffff4b7424 */ /* 0x000fd000078e00ff */
[----:B-1----:R-:W-:Y:S05]  /*13e30*/  WARPSYNC.COLLECTIVE R75, `(.L_x_1283) ;  /* 0x000000004b087348 */ /* 0x002fea0003c00000 */
[----:B------:R0:W2:Y:S02]  /*13e40*/  SHFL.BFLY P3, R74, R138, R76, R77 ;  /* 0x0c00004c8a4a7389 */ /* 0x0000a4000006004d */
[----:B012---:R-:W-:Y:S01]  /*13e50*/  ENDCOLLECTIVE ;  /* 0x000000000000791b */ /* 0x007fe20003800000 */
.L_x_1283:
[----:B------:R-:W-:Y:S01]  /*13e60*/  HFMA2.MMA R76, -RZ, RZ, 0, 1.1920928955078125e-07 ;  /* 0x00000002ff4c7435 */ /* 0x000fe200000001ff */
[----:B------:R-:W-:-:S05]  /*13e70*/  MOV R69, R74 ;  /* 0x0000004a00457202 */ /* 0x000fca0000000f00 */
[----:B------:R-:W-:-:S04]  /*13e80*/  FADD.FTZ R70, R138, R69 ;  /* 0x000000458a467221 */ /* 0x000fc80000010000 */
[----:B------:R-:W-:-:S07]  /*13e90*/  IMAD.MOV.U32 R138, RZ, RZ, R70 ;  /* 0x000000ffff8a7224 */ /* 0x000fce00078e0046 */
[----:B------:R-:W-:Y:S05]  /*13ea0*/  WARPSYNC.COLLECTIVE R75, `(.L_x_1284) ;  /* 0x000000004b087348 */ /* 0x000fea0003c00000 */
[----:B------:R0:W1:Y:S02]  /*13eb0*/  SHFL.BFLY P3, R74, R138, R76, R77 ;  /* 0x0c00004c8a4a7389 */ /* 0x000064000006004d */
[----:B01----:R-:W-:Y:S01]  /*13ec0*/  ENDCOLLECTIVE ;  /* 0x000000000000791b */ /* 0x003fe20003800000 */
.L_x_1284:
[----:B------:R-:W-:Y:S02]  /*13ed0*/  IMAD.MOV.U32 R76, RZ, RZ, 0x4 ;  /* 0x00000004ff4c7424 */ /* 0x000fe400078e00ff */
[----:B------:R-:W-:-:S04]  /*13ee0*/  IMAD.MOV.U32 R69, RZ, RZ, R74 ;  /* 0x000000ffff457224 */ /* 0x000fc800078e004a */
[----:B------:R-:W-:-:S05]  /*13ef0*/  FADD.FTZ R71, R70, R69 ;  /* 0x0000004546477221 */ /* 0x000fca0000010000 */
[----:B------:R-:W-:-:S07]  /*13f00*/  MOV R138, R71 ;  /* 0x00000047008a7202 */ /* 0x000fce0000000f00 */
[----:B------:R-:W-:Y:S05]  /*13f10*/  WARPSYNC.COLLECTIVE R75, `(.L_x_1285) ;  /* 0x000000004b087348 */ /* 0x000fea0003c00000 */
[----:B------:R0:W1:Y:S02]  /*13f20*/  SHFL.BFLY P3, R74, R138, R76, R77 ;  /* 0x0c00004c8a4a7389 */ /* 0x000064000006004d */
[----:B01----:R-:W-:Y:S01]  /*13f30*/  ENDCOLLECTIVE ;  /* 0x000000000000791b */ /* 0x003fe20003800000 */
.L_x_1285:
[----:B------:R-:W-:Y:S01]  /*13f40*/  HFMA2.MMA R76, -RZ, RZ, 0, 4.76837158203125e-07 ;  /* 0x00000008ff4c7435 */ /* 0x000fe200000001ff */
[----:B------:R-:W-:-:S05]  /*13f50*/  MOV R68, R74 ;  /* 0x0000004a00447202 */ /* 0x000fca0000000f00 */
[----:B------:R-:W-:-:S04]  /*13f60*/  FADD.FTZ R72, R71, R68 ;  /* 0x0000004447487221 */ /* 0x000fc80000010000 */
[----:B------:R-:W-:-:S07]  /*13f70*/  IMAD.MOV.U32 R138, RZ, RZ, R72 ;  /* 0x000000ffff8a7224 */ /* 0x000fce00078e0048 */
[----:B------:R-:W-:Y:S05]  /*13f80*/  WARPSYNC.COLLECTIVE R75, `(.L_x_1286) ;  /* 0x000000004b087348 */ /* 0x000fea0003c00000 */
[----:B------:R0:W1:Y:S02]  /*13f90*/  SHFL.BFLY P3, R74, R138, R76, R77 ;  /* 0x0c00004c8a4a7389 */ /* 0x000064000006004d */
[----:B01----:R-:W-:Y:S01]  /*13fa0*/  ENDCOLLECTIVE ;  /* 0x000000000000791b */ /* 0x003fe20003800000 */
.L_x_1286:
[----:B------:R-:W-:Y:S02]  /*13fb0*/  IMAD.MOV.U32 R76, RZ, RZ, 0x10 ;  /* 0x00000010ff4c7424 */ /* 0x000fe400078e00ff */
[----:B------:R-:W-:-:S04]  /*13fc0*/  IMAD.MOV.U32 R69, RZ, RZ, R74 ;  /* 0x000000ffff457224 */ /* 0x000fc800078e004a */
[----:B------:R-:W-:-:S05]  /*13fd0*/  FADD.FTZ R73, R72, R69 ;  /* 0x0000004548497221 */ /* 0x000fca0000010000 */
[----:B------:R-:W-:-:S07]  /*13fe0*/  MOV R138, R73 ;  /* 0x00000049008a7202 */ /* 0x000fce0000000f00 */
[----:B------:R-:W-:Y:S05]  /*13ff0*/  WARPSYNC.COLLECTIVE R75, `(.L_x_1287) ;  /* 0x000000004b087348 */ /* 0x000fea0003c00000 */
[----:B------:R0:W1:Y:S02]  /*14000*/  SHFL.BFLY P3, R74, R138, R76, R77 ;  /* 0x0c00004c8a4a7389 */ /* 0x000064000006004d */
[----:B01----:R-:W-:Y:S01]  /*14010*/  ENDCOLLECTIVE ;  /* 0x000000000000791b */ /* 0x003fe20003800000 */
.L_x_1287:
[----:B------:R-:W-:Y:S01]  /*14020*/  HFMA2.MMA R76, -RZ, RZ, 0, 5.9604644775390625e-08 ;  /* 0x00000001ff4c7435 */ /* 0x000fe200000001ff */
[----:B------:R-:W-:-:S05]  /*14030*/  MOV R68, R74 ;  /* 0x0000004a00447202 */ /* 0x000fca0000000f00 */
[----:B------:R-:W-:-:S04]  /*14040*/  FADD.FTZ R68, R73, R68 ;  /* 0x0000004449447221 */ /* 0x000fc80000010000 */
[----:B------:R-:W-:-:S04]  /*14050*/  FMUL.FTZ R68, R68, 0.001302083372138440609 ;  /* 0x3aaaaaab44447820 */ /* 0x000fc80000410000 */
[C---:B------:R-:W-:Y:S01]  /*14060*/  FADD.FTZ R69, -R68.reuse, R169 ;  /* 0x000000a944457221 */ /* 0x040fe20000010100 */
[C---:B------:R-:W-:Y:S01]  /*14070*/  FADD.FTZ R70, -R68.reuse, R171 ;  /* 0x000000ab44467221 */ /* 0x040fe20000010100 */
[----:B------:R-:W-:Y:S02]  /*14080*/  FADD.FTZ R72, -R68, R173 ;  /* 0x000000ad44487221 */ /* 0x000fe40000010100 */
[----:B------:R-:W-:-:S04]  /*14090*/  FFMA.FTZ R69, R69, R69, RZ ;  /* 0x0000004545457223 */ /* 0x000fc800000100ff */
        /* <DEDUP_REMOVED lines=43> */
[----:B------:R-:W-:-:S04]  /*14350*/  FFMA.FTZ R69, R70, R70, R69 ;  /* 0x0000004646457223 */ /* 0x000fc80000010045 */
[----:B------:R-:W-:-:S07]  /*14360*/  IMAD.MOV.U32 R138, RZ, RZ, R69 ;  /* 0x000000ffff8a7224 */ /* 0x000fce00078e0045 */
[----:B------:R-:W-:Y:S05]  /*14370*/  WARPSYNC.COLLECTIVE R75, `(.L_x_1288) ;  /* 0x000000004b087348 */ /* 0x000fea0003c00000 */
[----:B------:R0:W1:Y:S02]  /*14380*/  SHFL.BFLY P3, R74, R138, R76, R77 ;  /* 0x0c00004c8a4a7389 */ /* 0x000064000006004d */
[----:B01----:R-:W-:Y:S01]  /*14390*/  ENDCOLLECTIVE ;  /* 0x000000000000791b */ /* 0x003fe20003800000 */
.L_x_1288:
[----:B------:R-:W-:Y:S02]  /*143a0*/  IMAD.MOV.U32 R76, RZ, RZ, 0x2 ;  /* 0x00000002ff4c7424 */ /* 0x000fe400078e00ff */
[----:B------:R-:W-:-:S04]  /*143b0*/  IMAD.MOV.U32 R70, RZ, RZ, R74 ;  /* 0x000000ffff467224 */ /* 0x000fc800078e004a */
[----:B------:R-:W-:-:S05]  /*143c0*/  FADD.FTZ R70, R69, R70 ;  /* 0x0000004645467221 */ /* 0x000fca0000010000 */
[----:B------:R-:W-:-:S07]  /*143d0*/  MOV R138, R70 ;  /* 0x00000046008a7202 */ /* 0x000fce0000000f00 */
[----:B------:R-:W-:Y:S05]  /*143e0*/  WARPSYNC.COLLECTIVE R75, `(.L_x_1289) ;  /* 0x000000004b087348 */ /* 0x000fea0003c00000 */
[----:B------:R0:W1:Y:S02]  /*143f0*/  SHFL.BFLY P3, R74, R138, R76, R77 ;  /* 0x0c00004c8a4a7389 */ /* 0x000064000006004d */
[----:B01----:R-:W-:Y:S01]  /*14400*/  ENDCOLLECTIVE ;  /* 0x000000000000791b */ /* 0x003fe20003800000 */
.L_x_1289:
[----:B------:R-:W-:Y:S01]  /*14410*/  HFMA2.MMA R76, -RZ, RZ, 0, 2.384185791015625e-07 ;  /* 0x00000004ff4c7435 */ /* 0x000fe200000001ff */
[----:B------:R-:W-:-:S05]  /*14420*/  MOV R71, R74 ;  /* 0x0000004a00477202 */ /* 0x000fca0000000f00 */
[----:B------:R-:W-:-:S04]  /*14430*/  FADD.FTZ R71, R70, R71 ;  /* 0x0000004746477221 */ /* 0x000fc80000010000 */
[----:B------:R-:W-:-:S07]  /*14440*/  IMAD.MOV.U32 R138, RZ, RZ, R71 ;  /* 0x000000ffff8a7224 */ /* 0x000fce00078e0047 */
[----:B------:R-:W-:Y:S05]  /*14450*/  WARPSYNC.COLLECTIVE R75, `(.L_x_1290) ;  /* 0x000000004b087348 */ /* 0x000fea0003c00000 */
[----:B------:R0:W1:Y:S02]  /*14460*/  SHFL.BFLY P3, R74, R138, R76, R77 ;  /* 0x0c00004c8a4a7389 */ /* 0x000064000006004d */
[----:B01----:R-:W-:Y:S01]  /*14470*/  ENDCOLLECTIVE ;  /* 0x000000000000791b */ /* 0x003fe20003800000 */
.L_x_1290:
[----:B------:R-:W-:Y:S02]  /*14480*/  IMAD.MOV.U32 R76, RZ, RZ, 0x8 ;  /* 0x00000008ff4c7424 */ /* 0x000fe400078e00ff */
[----:B------:R-:W-:-:S04]  /*14490*/  IMAD.MOV.U32 R72, RZ, RZ, R74 ;  /* 0x000000ffff487224 */ /* 0x000fc800078e004a */
[----:B------:R-:W-:-:S05]  /*144a0*/  FADD.FTZ R72, R71, R72 ;  /* 0x0000004847487221 */ /* 0x000fca0000010000 */
[----:B------:R-:W-:-:S07]  /*144b0*/  MOV R138, R72 ;  /* 0x00000048008a7202 */ /* 0x000fce0000000f00 */
[----:B------:R-:W-:Y:S05]  /*144c0*/  WARPSYNC.COLLECTIVE R75, `(.L_x_1291) ;  /* 0x000000004b087348 */ /* 0x000fea0003c00000 */
[----:B------:R0:W1:Y:S02]  /*144d0*/  SHFL.BFLY P3, R74, R138, R76, R77 ;  /* 0x0c00004c8a4a7389 */ /* 0x000064000006004d */
[----:B01----:R-:W-:Y:S01]  /*144e0*/  ENDCOLLECTIVE ;  /* 0x000000000000791b */ /* 0x003fe20003800000 */
.L_x_1291:
[----:B------:R-:W-:Y:S01]  /*144f0*/  HFMA2.MMA R76, -RZ, RZ, 0, 9.5367431640625e-07 ;  /* 0x00000010ff4c7435 */ /* 0x000fe200000001ff */
[----:B------:R-:W-:-:S05]  /*14500*/  MOV R73, R74 ;  /* 0x0000004a00497202 */ /* 0x000fca0000000f00 */
[----:B------:R-:W-:-:S04]  /*14510*/  FADD.FTZ R73, R72, R73 ;  /* 0x0000004948497221 */ /* 0x000fc80000010000 */
[----:B------:R-:W-:-:S07]  /*14520*/  IMAD.MOV.U32 R138, RZ, RZ, R73 ;  /* 0x000000ffff8a7224 */ /* 0x000fce00078e0049 */
[----:B------:R-:W-:Y:S05]  /*14530*/  WARPSYNC.COLLECTIVE R75, `(.L_x_1292) ;  /* 0x000000004b087348 */ /* 0x000fea0003c00000 */
[----:B------:R0:W1:Y:S02]  /*14540*/  SHFL.BFLY P3, R74, R138, R76, R77 ;  /* 0x0c00004c8a4a7389 */ /* 0x000064000006004d */
[----:B01----:R-:W-:Y:S01]  /*14550*/  ENDCOLLECTIVE ;  /* 0x000000000000791b */ /* 0x003fe20003800000 */
.L_x_1292:
[----:B------:R-:W-:Y:S05]  /*14560*/  BRA `(.L_x_1293) ;  /* 0xffffffe8007c7947 */ /* 0x000fea000383ffff */
.L_x_1294:
        /* <DEDUP_REMOVED lines=9> */
.L_x_20545:


//--------------------- .text._ZN10layer_norm31ln_parallel_residual_fwd_kernelINS_13Kernel_traitsI13__nv_bfloat16S2_S2_S2_fjLj6144ELj1ELj1ELj8ELj16ENS_18Kernel_traits_baseILj6144ES2_S2_S2_S2_fjLj256EEEEELb1ELb1ELb0EEEvNS_9FwdParamsE --------------------------
	.section	.text._ZN10layer_norm31ln_parallel_residual_fwd_kernelINS_13Kernel_traitsI13__nv_bfloat16S2_S2_S2_fjLj6144ELj1ELj1ELj8ELj16ENS_18Kernel_traits_baseILj6144ES2_S2_S2_S2_fjLj256EEEEELb1ELb1ELb0EEEvNS_9FwdParamsE,"ax",@progbits
	.align	128
        .global         _ZN10layer_norm31ln_parallel_residual_fwd_kernelINS_13Kernel_traitsI13__nv_bfloat16S2_S2_S2_fjLj6144ELj1ELj1ELj8ELj16ENS_18Kernel_traits_baseILj6144ES2_S2_S2_S2_fjLj256EEEEELb1ELb1ELb0EEEvNS_9FwdParamsE
        .type           _ZN10layer_norm31ln_parallel_residual_fwd_kernelINS_13Kernel_traitsI13__nv_bfloat16S2_S2_S2_fjLj6144ELj1ELj1ELj8ELj16ENS_18Kernel_traits_baseILj6144ES2_S2_S2_S2_fjLj256EEEEELb1ELb1ELb0EEEvNS_9FwdParamsE,@function
        .size           _ZN10layer_norm31ln_parallel_residual_fwd_kernelINS_13Kernel_traitsI13__nv_bfloat16S2_S2_S2_fjLj6144ELj1ELj1ELj8ELj16ENS_18Kernel_traits_baseILj6144ES2_S2_S2_S2_fjLj256EEEEELb1ELb1ELb0EEEvNS_9FwdParamsE,(.L_x_20546 - _ZN10layer_norm31ln_parallel_residual_fwd_kernelINS_13Kernel_traitsI13__nv_bfloat16S2_S2_S2_fjLj6144ELj1ELj1ELj8ELj16ENS_18Kernel_traits_baseILj6144ES2_S2_S2_S2_fjLj256EEEEELb1ELb1ELb0EEEvNS_9FwdParamsE)
        .other          _ZN10layer_norm31ln_parallel_residual_fwd_kernelINS_13Kernel_traitsI13__nv_bfloat16S2_S2_S2_fjLj6144ELj1ELj1ELj8ELj16ENS_18Kernel_traits_baseILj6144ES2_S2_S2_S2_fjLj256EEEEELb1ELb1ELb0EEEvNS_9FwdParamsE,@"STO_CUDA_ENTRY STV_DEFAULT"
_ZN10layer_norm31ln_parallel_residual_fwd_kernelINS_13Kernel_traitsI13__nv_bfloat16S2_S2_S2_fjLj6144ELj1ELj1ELj8ELj16ENS_18Kernel_traits_baseILj6144ES2_S2_S2_S2_fjLj256EEEEELb1ELb1ELb0EEEvNS_9FwdParamsE:
.text._ZN10layer_norm31ln_parallel_residual_fwd_kernelINS_13Kernel_traitsI13__nv_bfloat16S2_S2_S2_fjLj6144ELj1ELj1ELj8ELj16ENS_18Kernel_traits_baseILj6144ES2_S2_S2_S2_fjLj256EEEEELb1ELb1ELb0EEEvNS_9FwdParamsE:
[----:B------:R-:W-:Y:S08]  /*0000*/  LDC R1, c[0x0][0x28] ;  /* 0x00000a00ff017b82 */ /* 0x000ff00000000800 */
[----:B------:R-:W0:Y:S01]  /*0010*/  LDC R54, c[0x0][0x2e8] ;  /* 0x0000ba00ff367b82 */ /* 0x000e220000000800 */
[----:B------:R-:W-:Y:S01]  /*0020*/  ULDC.U8 UR4, c[0x0][0x2f4] ;  /* 0x0000bd0000047ab9 */ /* 0x000fe20000000000 */
[----:B------:R-:W-:Y:S01]  /*0030*/  ULDC.64 UR6, c[0x0][0x2e0] ;  /* 0x0000b80000067ab9 */ /* 0x000fe20000000a00 */
[----:B------:R-:W-:Y:S01]  /*0040*/  ISETP.NE.AND P0, PT, RZ, UR4, PT ;  /* 0x00000004ff007c0c */ /* 0x000fe2000bf05270 */
[----:B------:R-:W-:Y:S01]  /*0050*/  ULDC.64 UR4, c[0x0][0x208] ;  /* 0x0000820000047ab9 */ /* 0x000fe20000000a00 */
[----:B------:R-:W-:-:S02]  /*0060*/  IMAD.U32 R2, RZ, RZ, UR6 ;  /* 0x00000006ff027e24 */ /* 0x000fc4000f8e00ff */
[----:B------:R-:W-:Y:S01]  /*0070*/  IMAD.U32 R3, RZ, RZ, UR7 ;  /* 0x00000007ff037e24 */ /* 0x000fe2000f8e00ff */
[----:B------:R-:W1:Y:S08]  /*0080*/  LDC R55, c[0x0][0x2ec] ;  /* 0x0000bb00ff377b82 */ /* 0x000e700000000800 */
[----:B------:R-:W2:Y:S01]  /*0090*/  @P0 LDG.E.64 R2, desc[UR4][R2.64] ;  /* 0x0000000402020981 */ /* 0x000ea2000c1e1b00 */
[----:B------:R-:W3:Y:S01]  /*00a0*/  @P0 LDC R9, c[0x0][0x2f0] ;  /* 0x0000bc00ff090b82 */ /* 0x000ee20000000800 */
[----:B0-----:R-:W-:Y:S01]  /*00b0*/  @P0 MOV R4, R54 ;  /* 0x0000003600040202 */ /* 0x001fe20000000f00 */
[----:B------:R-:W0:Y:S06]  /*00c0*/  S2R R0, SR_TID.X ;  /* 0x0000000000007919 */ /* 0x000e2c0000002100 */
[----:B------:R-:W0:Y:S01]  /*00d0*/  S2UR UR8, SR_CTAID.X ;  /* 0x00000000000879c3 */ /* 0x000e220000002500 */
[----:B-1----:R-:W-:-:S07]  /*00e0*/  @P0 IMAD.MOV.U32 R5, RZ, RZ, R55 ;  /* 0x000000ffff050224 */ /* 0x002fce00078e0037 */
[----:B------:R-:W0:Y:S01]  /*00f0*/  LDC R7, c[0x0][RZ] ;  /* 0x00000000ff077b82 */ /* 0x000e220000000800 */
[----:B------:R-:W3:Y:S07]  /*0100*/  @P0 LDG.E.64 R4, desc[UR4][R4.64] ;  /* 0x0000000404040981 */ /* 0x000eee000c1e1b00 */
[----:B------:R-:W1:Y:S01]  /*0110*/  LDC R12, c[0x0][0x218] ;  /* 0x00008600ff0c7b82 */ /* 0x000e620000000800 */
[----:B0-----:R-:W-:Y:S01]  /*0120*/  IMAD R24, R7, UR8, R0 ;  /* 0x0000000807187c24 */ /* 0x001fe2000f8e0200 */
[----:B------:R-:W-:Y:S01]  /*0130*/  LEA.HI R21, R0, UR8, RZ, 0x18 ;  /* 0x0000000800157c11 */ /* 0x000fe2000f8fc0ff */
[----:B------:R-:W-:Y:S01]  /*0140*/  BSSY B0, `(.L_x_1295) ;  /* 0x0000059000007945 */ /* 0x000fe20003800000 */
[----:B--2---:R-:W-:-:S02]  /*0150*/  @P0 R2UR UR6, R2 ;  /* 0x00000000020602ca */ /* 0x004fc400000e0000 */
[----:B------:R-:W-:Y:S02]  /*0160*/  @P0 R2UR UR7, R3 ;  /* 0x00000000030702ca */ /* 0x000fe400000e0000 */
[----:B---3--:R-:W-:-:S05]  /*0170*/  @P0 IADD3 R54, P1, R4, R9, RZ ;  /* 0x0000000904360210 */ /* 0x008fca0007f3e0ff */
[----:B------:R-:W-:-:S05]  /*0180*/  @P0 IMAD.X R55, RZ, RZ, R5, P1 ;  /* 0x000000ffff370224 */ /* 0x000fca00008e0605 */
[--C-:B------:R-:W-:Y:S01]  /*0190*/  SHF.R.U64 R23, R54, 0x2, R55.reuse ;  /* 0x0000000236177819 */ /* 0x100fe20000001237 */
[----:B------:R-:W-:Y:S01]  /*01a0*/  IMAD.WIDE.U32 R4, R24, -0x326172a9, RZ ;  /* 0xcd9e8d5718047825 */ /* 0x000fe200078e00ff */
[----:B------:R-:W-:-:S03]  /*01b0*/  SHF.R.U32.HI R22, RZ, 0x2, R55 ;  /* 0x00000002ff167819 */ /* 0x000fc60000011637 */
[----:B------:R-:W-:Y:S01]  /*01c0*/  IMAD.WIDE.U32 R2, R23, -0x2daee0ad, RZ ;  /* 0xd2511f5317027825 */ /* 0x000fe200078e00ff */
[----:B------:R-:W-:Y:S01]  /*01d0*/  LOP3.LUT R6, R5, UR6, R22, 0x96, !PT ;  /* 0x0000000605067c12 */ /* 0x000fe2000f8e9616 */
[----:B------:R-:W-:-:S03]  /*01e0*/  UIADD3 UR21, UR7, -0x4498517b, URZ ;  /* 0xbb67ae8507157890 */ /* 0x000fc6000fffe03f */
[----:B------:R-:W-:Y:S01]  /*01f0*/  LOP3.LUT R8, R3, UR7, RZ, 0x3c, !PT ;  /* 0x0000000703087c12 */ /* 0x000fe2000f8e3cff */
[----:B------:R-:W-:Y:S01]  /*0200*/  UIADD3 UR20, UR6, -0x61c88647, URZ ;  /* 0x9e3779b906147890 */ /* 0x000fe2000fffe03f */
[----:B------:R-:W-:-:S04]  /*0210*/  IMAD.WIDE.U32 R6, R6, -0x2daee0ad, RZ ;  /* 0xd2511f5306067825 */ /* 0x000fc800078e00ff */
[----:B------:R-:W-:Y:S01]  /*0220*/  IMAD.WIDE.U32 R8, R8, -0x326172a9, RZ ;  /* 0xcd9e8d5708087825 */ /* 0x000fe200078e00ff */
[----:B------:R-:W-:Y:S01]  /*0230*/  LOP3.LUT R5, R7, UR21, R2, 0x96, !PT ;  /* 0x0000001507057c12 */ /* 0x000fe2000f8e9602 */
[----:B------:R-:W-:-:S03]  /*0240*/  UIADD3 UR22, UR6, 0x3c6ef372, URZ ;  /* 0x3c6ef37206167890 */ /* 0x000fc6000fffe03f */
[----:B------:R-:W-:Y:S01]  /*0250*/  LOP3.LUT R2, R9, UR20, R4, 0x96, !PT ;  /* 0x0000001409027c12 */ /* 0x000fe2000f8e9604 */
[----:B------:R-:W-:Y:S01]  /*0260*/  UIADD3 UR23, UR7, 0x76cf5d0a, URZ ;  /* 0x76cf5d0a07177890 */ /* 0x000fe2000fffe03f */
[----:B------:R-:W-:-:S04]  /*0270*/  IMAD.WIDE.U32 R4, R5, -0x326172a9, RZ ;  /* 0xcd9e8d5705047825 */ /* 0x000fc800078e00ff */
[----:B------:R-:W-:Y:S01]  /*0280*/  IMAD.WIDE.U32 R2, R2, -0x2daee0ad, RZ ;  /* 0xd2511f5302027825 */ /* 0x000fe200078e00ff */
[----:B------:R-:W-:Y:S01]  /*0290*/  LOP3.LUT R7, R5, UR22, R8, 0x96, !PT ;  /* 0x0000001605077c12 */ /* 0x000fe2000f8e9608 */
[----:B------:R-:W-:-:S03]  /*02a0*/  UIADD3 UR25, UR7, 0x32370b8f, URZ ;  /* 0x32370b8f07197890 */ /* 0x000fc6000fffe03f */
[----:B------:R-:W-:Y:S01]  /*02b0*/  LOP3.LUT R8, R3, UR23, R6, 0x96, !PT ;  /* 0x0000001703087c12 */ /* 0x000fe2000f8e9606 */
[----:B------:R-:W-:Y:S01]  /*02c0*/  UIADD3 UR24, UR6, -0x255992d5, URZ ;  /* 0xdaa66d2b06187890 */ /* 0x000fe2000fffe03f */
        /* <DEDUP_REMOVED lines=8> */
[----:B------:R-:W-:-:S04]  /*0350*/  LOP3.LUT R7, R5, UR26, R8, 0x96, !PT ;  /* 0x0000001a05077c12 */ /* 0x000fc8000f8e9608 */
[----:B------:R-:W-:Y:S01]  /*0360*/  LOP3.LUT R8, R3, UR27, R6, 0x96, !PT ;  /* 0x0000001b03087c12 */ /* 0x000fe2000f8e9606 */
[----:B------:R-:W-:Y:S01]  /*0370*/  UIADD3 UR28, UR6, 0x1715609d, URZ ;  /* 0x1715609d061c7890 */ /* 0x000fe2000fffe03f */
[----:B------:R-:W-:Y:S01]  /*0380*/  IMAD.WIDE.U32 R6, R7, -0x2daee0ad, RZ ;  /* 0xd2511f5307067825 */ /* 0x000fe200078e00ff */
[----:B------:R-:W-:-:S03]  /*0390*/  UIADD3 UR29, UR7, -0x56f99767, URZ ;  /* 0xa9066899071d7890 */ /* 0x000fc6000fffe03f */
[----:B------:R-:W-:Y:S01]  /*03a0*/  IMAD.WIDE.U32 R8, R8, -0x326172a9, RZ ;  /* 0xcd9e8d5708087825 */ /* 0x000fe200078e00ff */
[----:B------:R-:W-:Y:S02]  /*03b0*/  UIADD3 UR31, UR7, 0x646e171e, URZ ;  /* 0x646e171e071f7890 */ /* 0x000fe4000fffe03f */
[----:B------:R-:W-:Y:S02]  /*03c0*/  LOP3.LUT R10, R7, UR29, R2, 0x96, !PT ;  /* 0x0000001d070a7c12 */ /* 0x000fe4000f8e9602 */
[----:B------:R-:W-:Y:S02]  /*03d0*/  LOP3.LUT R4, R9, UR28, R4, 0x96, !PT ;  /* 0x0000001c09047c12 */ /* 0x000fe4000f8e9604 */
[----:B------:R-:W-:-:S03]  /*03e0*/  LOP3.LUT R2, R0, 0xff, RZ, 0xc0, !PT ;  /* 0x000000ff00027812 */ /* 0x000fc600078ec0ff */
[----:B------:R-:W-:Y:S01]  /*03f0*/  IMAD.WIDE.U32 R4, R4, -0x2daee0ad, RZ ;  /* 0xd2511f5304047825 */ /* 0x000fe200078e00ff */
[----:B-1----:R-:W-:Y:S01]  /*0400*/  SHF.R.S32.HI R3, RZ, 0x1f, R12 ;  /* 0x0000001fff037819 */ /* 0x002fe2000001140c */
[----:B------:R-:W-:Y:S01]  /*0410*/  UIADD3 UR30, UR6, -0x4ab325aa, URZ ;  /* 0xb54cda56061e7890 */ /* 0x000fe2000fffe03f */
[----:B------:R-:W-:Y:S01]  /*0420*/  MOV R27, R2 ;  /* 0x00000002001b7202 */ /* 0x000fe20000000f00 */
[----:B------:R-:W-:Y:S01]  /*0430*/  IMAD.WIDE.U32 R10, R10, -0x326172a9, RZ ;  /* 0xcd9e8d570a0a7825 */ /* 0x000fe200078e00ff */
[----:B------:R-:W-:Y:S02]  /*0440*/  LOP3.LUT R58, R5, UR31, R6, 0x96, !PT ;  /* 0x0000001f053a7c12 */ /* 0x000fe4000f8e9606 */
[----:B------:R-:W-:Y:S02]  /*0450*/  LEA.HI R45, R3, R12, RZ, 0x3 ;  /* 0x0000000c032d7211 */ /* 0x000fe400078f18ff */
[----:B------:R-:W-:Y:S02]  /*0460*/  LOP3.LUT R6, R27, 0xff, RZ, 0x3c, !PT ;  /* 0x000000ff1b067812 */ /* 0x000fe400078e3cff */
[----:B------:R-:W-:-:S02]  /*0470*/  LOP3.LUT R36, R11, UR30, R8, 0x96, !PT ;  /* 0x0000001e0b247c12 */ /* 0x000fc4000f8e9608 */
[----:B------:R-:W-:Y:S01]  /*0480*/  LEA.HI.SX32 R3, R45, R6, 0x1d ;  /* 0x000000062d037211 */ /* 0x000fe200078feaff */
[----:B------:R-:W-:Y:S02]  /*0490*/  UIADD3 UR33, UR7, 0x1fd5c5a3, URZ ;  /* 0x1fd5c5a307217890 */ /* 0x000fe4000fffe03f */
[----:B------:R-:W-:Y:S01]  /*04a0*/  IMAD.WIDE.U32 R36, R36, -0x2daee0ad, RZ ;  /* 0xd2511f5324247825 */ /* 0x000fe200078e00ff */
[----:B------:R-:W-:Y:S01]  /*04b0*/  LOP3.LUT P4, RZ, R3, 0xffffff00, RZ, 0xc0, !PT ;  /* 0xffffff0003ff7812 */ /* 0x000fe2000788c0ff */
[----:B------:R-:W-:Y:S02]  /*04c0*/  UIADD3 UR32, UR6, 0x5384540f, URZ ;  /* 0x5384540f06207890 */ /* 0x000fe4000fffe03f */
[----:B------:R-:W-:Y:S01]  /*04d0*/  IMAD.WIDE.U32 R58, R58, -0x326172a9, RZ ;  /* 0xcd9e8d573a3a7825 */ /* 0x000fe200078e00ff */
[----:B------:R-:W-:Y:S01]  /*04e0*/  LOP3.LUT R56, R37, UR33, R4, 0x96, !PT ;  /* 0x0000002125387c12 */ /* 0x000fe2000f8e9604 */
[----:B------:R-:W-:Y:S01]  /*04f0*/  UIADD3 UR34, UR6, -0xe443238, URZ ;  /* 0xf1bbcdc806227890 */ /* 0x000fe2000fffe03f */
[----:B------:R-:W-:-:S02]  /*0500*/  ISETP.GE.U32.AND P3, PT, R3, 0x200, PT ;  /* 0x000002000300780c */ /* 0x000fc40003f66070 */
[----:B------:R-:W-:Y:S01]  /*0510*/  LOP3.LUT R55, R59, UR32, R10, 0x96, !PT ;  /* 0x000000203b377c12 */ /* 0x000fe2000f8e960a */
[----:B------:R-:W-:Y:S01]  /*0520*/  IMAD.HI.U32 R5, R56, -0x326172a9, RZ ;  /* 0xcd9e8d5738057827 */ /* 0x000fe200078e00ff */
[----:B------:R-:W-:Y:S01]  /*0530*/  ISETP.GE.U32.AND P2, PT, R3, 0x300, PT ;  /* 0x000003000300780c */ /* 0x000fe20003f46070 */
[----:B------:R-:W-:Y:S02]  /*0540*/  UIADD3 UR35, UR7, -0x24c28bd8, URZ ;  /* 0xdb3d742807237890 */ /* 0x000fe4000fffe03f */
[----:B------:R-:W-:Y:S02]  /*0550*/  UIADD3 UR36, UR6, -0x700cb87f, URZ ;  /* 0x8ff3478106247890 */ /* 0x000fe4000fffe03f */
[----:B------:R-:W-:Y:S01]  /*0560*/  UIADD3 UR37, UR7, -0x695add53, URZ ;  /* 0x96a522ad07257890 */ /* 0x000fe2000fffe03f */
[----:B------:R-:W-:Y:S01]  /*0570*/  P2R R20, PR, RZ, 0x10 ;  /* 0x00000010ff147803 */ /* 0x000fe20000000000 */
[----:B------:R-:W-:Y:S01]  /*0580*/  IMAD.HI.U32 R41, R55, -0x2daee0ad, RZ ;  /* 0xd2511f5337297827 */ /* 0x000fe200078e00ff */
[----:B------:R-:W-:-:S02]  /*0590*/  P2R R25, PR, RZ, 0x8 ;  /* 0x00000008ff197803 */ /* 0x000fc40000000000 */
[----:B------:R-:W-:Y:S02]  /*05a0*/  LOP3.LUT R58, R5, UR34, R58, 0x96, !PT ;  /* 0x00000022053a7c12 */ /* 0x000fe4000f8e963a */
[----:B------:R-:W-:Y:S01]  /*05b0*/  P2R R26, PR, RZ, 0x4 ;  /* 0x00000004ff1a7803 */ /* 0x000fe20000000000 */
[----:B------:R-:W-:Y:S06]  /*05c0*/  @!P4 BRA `(.L_x_1296) ;  /* 0x000000000040c947 */ /* 0x000fec0003800000 */
        /* <DEDUP_REMOVED lines=16> */
.L_x_1296:
[----:B------:R-:W-:Y:S05]  /*06d0*/  BSYNC B0 ;  /* 0x0000000000007941 */ /* 0x000fea0003800000 */
.L_x_1295:
[----:B------:R-:W-:Y:S04]  /*06e0*/  BSSY B0, `(.L_x_1297) ;  /* 0x0000012000007945 */ /* 0x000fe80003800000 */
        /* <DEDUP_REMOVED lines=17> */
.L_x_1298:
[----:B------:R-:W-:Y:S05]  /*0800*/  BSYNC B0 ;  /* 0x0000000000007941 */ /* 0x000fea0003800000 */
.L_x_1297:
        /* <DEDUP_REMOVED lines=13> */
.L_x_1300:
[----:B------:R-:W-:Y:S05]  /*08e0*/  BSYNC B0 ;  /* 0x0000000000007941 */ /* 0x000fea0003800000 */
.L_x_1299:
[----:B------:R-:W-:Y:S01]  /*08f0*/  ULDC UR8, c[0x0][0x214] ;  /* 0x0000850000087ab9 */ /* 0x000fe20000000800 */
[----:B------:R-:W-:Y:S02]  /*0900*/  LOP3.LUT R36, R41, UR35, R36, 0x96, !PT ;  /* 0x0000002329247c12 */ /* 0x000fe4000f8e9624 */
[----:B------:R-:W-:-:S13]  /*0910*/  ISETP.GE.AND P0, PT, R21, UR8, PT ;  /* 0x0000000815007c0c */ /* 0x000fda000bf06270 */
[----:B------:R-:W-:Y:S05]  /*0920*/  @P0 EXIT ;  /* 0x000000000000094d */ /* 0x000fea0003800000 */
[C---:B-----5:R-:W-:Y:S01]  /*0930*/  PRMT R70, R28.reuse, 0x7632, R70 ;  /* 0x000076321c467816 */ /* 0x060fe20000000046 */
[----:B------:R-:W-:Y:S01]  /*0940*/  IMAD.U32 R40, R29, 0x10000, RZ ;  /* 0x000100001d287824 */ /* 0x000fe200078e00ff */
[----:B------:R-:W-:Y:S01]  /*0950*/  SHF.L.U32 R27, R28, 0x10, RZ ;  /* 0x000000101c1b7819 */ /* 0x000fe200000006ff */
[----:B------:R-:W-:Y:S01]  /*0960*/  IMAD.U32 R41, R30, 0x10000, RZ ;  /* 0x000100001e297824 */ /* 0x000fe200078e00ff */
[----:B------:R-:W-:Y:S01]  /*0970*/  SHF.R.S32.HI R28, RZ, 0x3, R45 ;  /* 0x00000003ff1c7819 */ /* 0x000fe2000001142d */
        /* <DEDUP_REMOVED lines=9> */
[C---:B------:R-:W-:Y:S01]  /*0a10*/  SHF.L.U32 R31, R0.reuse, 0x5, RZ ;  /* 0x00000005001f7819 */ /* 0x040fe200000006ff */
[----:B------:R-:W-:Y:S01]  /*0a20*/  IMAD.U32 R9, R9, 0x10000, RZ ;  /* 0x0001000009097824 */ /* 0x000fe200078e00ff */
[----:B------:R-:W-:Y:S01]  /*0a30*/  LOP3.LUT R30, R0, 0xe0, RZ, 0xc0, !PT ;  /* 0x000000e0001e7812 */ /* 0x000fe200078ec0ff */
[----:B------:R-:W-:Y:S01]  /*0a40*/  IMAD.U32 R10, R10, 0x10000, RZ ;  /* 0x000100000a0a7824 */ /* 0x000fe200078e00ff */
[----:B------:R-:W-:Y:S01]  /*0a50*/  LOP3.LUT R29, R28, 0xff, RZ, 0xc0, !PT ;  /* 0x000000ff1c1d7812 */ /* 0x000fe200078ec0ff */
[----:B------:R-:W-:Y:S01]  /*0a60*/  IMAD.U32 R44, R33, 0x10000, RZ ;  /* 0x00010000212c7824 */ /* 0x000fe200078e00ff */
[----:B------:R-:W-:Y:S01]  /*0a70*/  PRMT R71, R32, 0x7632, R71 ;  /* 0x0000763220477816 */ /* 0x000fe20000000047 */
[----:B------:R-:W-:Y:S01]  /*0a80*/  IMAD.U32 R57, R35, 0x10000, RZ ;  /* 0x0001000023397824 */ /* 0x000fe200078e00ff */
[----:B------:R-:W-:Y:S01]  /*0a90*/  LOP3.LUT R32, R31, 0x3e0, RZ, 0xc0, !PT ;  /* 0x000003e01f207812 */ /* 0x000fe200078ec0ff */
[----:B------:R-:W-:Y:S01]  /*0aa0*/  IMAD R31, R56, -0x326172a9, RZ ;  /* 0xcd9e8d57381f7824 */ /* 0x000fe200078e02ff */
[C---:B------:R-:W-:Y:S01]  /*0ab0*/  VIADDMNMX R30, R29.reuse, -R30, RZ, !PT ;  /* 0x8000001e1d1e7246 */ /* 0x040fe200078001ff */
[----:B------:R-:W-:Y:S01]  /*0ac0*/  IMAD.HI.U32 R56, R36, -0x326172a9, RZ ;  /* 0xcd9e8d5724387827 */ /* 0x000fe200078e00ff */
[----:B------:R-:W-:Y:S01]  /*0ad0*/  SHF.R.U32.HI R28, RZ, 0x3, R28 ;  /* 0x00000003ff1c7819 */ /* 0x000fe2000001161c */
[----:B------:R-:W-:Y:S01]  /*0ae0*/  ULDC.U8 UR14, c[0x0][0x2a0] ;  /* 0x0000a800000e7ab9 */ /* 0x000fe20000000000 */
[----:B------:R-:W-:Y:S01]  /*0af0*/  VIADDMNMX R32, R29, -R32, RZ, !PT ;  /* 0x800000201d207246 */ /* 0x000fe200078001ff */
[----:B------:R-:W-:Y:S01]  /*0b00*/  IMAD.U32 R53, R53, 0x10000, RZ ;  /* 0x0001000035357824 */ /* 0x000fe200078e00ff */
[----:B------:R-:W-:Y:S01]  /*0b10*/  LOP3.LUT R29, R28, 0x1fffffe0, RZ, 0xc0, !PT ;  /* 0x1fffffe01c1d7812 */ /* 0x000fe200078ec0ff */
[----:B------:R-:W-:Y:S01]  /*0b20*/  IMAD.U32 R51, R51, 0x10000, RZ ;  /* 0x0001000033337824 */ /* 0x000fe200078e00ff */
[----:B------:R-:W-:Y:S01]  /*0b30*/  VIMNMX R30, R30, 0x20, PT ;  /* 0x000000201e1e7848 */ /* 0x000fe20003fe0100 */
[----:B------:R-:W-:Y:S01]  /*0b40*/  IMAD.U32 R50, R50, 0x10000, RZ ;  /* 0x0001000032327824 */ /* 0x000fe200078e00ff */
[----:B------:R-:W-:Y:S01]  /*0b50*/  VIMNMX R32, R32, 0x20, PT ;  /* 0x0000002020207848 */ /* 0x000fe20003fe0100 */
[----:B------:R-:W-:Y:S01]  /*0b60*/  IMAD.U32 R48, R48, 0x10000, RZ ;  /* 0x0001000030307824 */ /* 0x000fe200078e00ff */
[----:B------:R-:W-:Y:S01]  /*0b70*/  IADD3 R30, R30, R29, RZ ;  /* 0x0000001d1e1e7210 */ /* 0x000fe20007ffe0ff */
[----:B------:R-:W-:Y:S01]  /*0b80*/  IMAD.U32 R47, R47, 0x10000, RZ ;  /* 0x000100002f2f7824 */ /* 0x000fe200078e00ff */
[----:B------:R-:W-:Y:S01]  /*0b90*/  PRMT R75, R34, 0x7632, R75 ;  /* 0x00007632224b7816 */ /* 0x000fe2000000004b */
[----:B------:R-:W-:Y:S01]  /*0ba0*/  IMAD R34, R55, -0x2daee0ad, RZ ;  /* 0xd2511f5337227824 */ /* 0x000fe200078e02ff */
[----:B------:R-:W-:Y:S01]  /*0bb0*/  PRMT R61, R13, 0x7632, R61 ;  /* 0x000076320d3d7816 */ /* 0x000fe2000000003d */
[----:B------:R-:W-:Y:S01]  /*0bc0*/  IMAD.SHL.U32 R30, R30, 0x8, RZ ;  /* 0x000000081e1e7824 */ /* 0x000fe200078e00ff */
[----:B------:R-:W-:Y:S01]  /*0bd0*/  PRMT R63, R15, 0x7632, R63 ;  /* 0x000076320f3f7816 */ /* 0x000fe2000000003f */
[----:B------:R-:W-:Y:S01]  /*0be0*/  IMAD.HI.U32 R55, R58, -0x2daee0ad, RZ ;  /* 0xd2511f533a377827 */ /* 0x000fe200078e00ff */
[----:B------:R-:W-:Y:S01]  /*0bf0*/  PRMT R64, R16, 0x7632, R64 ;  /* 0x0000763210407816 */ /* 0x000fe20000000040 */
[----:B------:R-:W-:Y:S01]  /*0c00*/  ULDC UR38, c[0x0][0x218] ;  /* 0x0000860000267ab9 */ /* 0x000fe20000000800 */
[----:B------:R-:W-:Y:S01]  /*0c10*/  I2FP.F32.U32 R30, R30 ;  /* 0x0000001e001e7245 */ /* 0x000fe20000201000 */
[----:B------:R-:W-:Y:S01]  /*0c20*/  IMAD.IADD R32, R29, 0x1, R32 ;  /* 0x000000011d207824 */ /* 0x000fe200078e0220 */
[----:B------:R-:W-:Y:S01]  /*0c30*/  PRMT R66, R18, 0x7632, R66 ;  /* 0x0000763212427816 */ /* 0x000fe20000000042 */
[----:B------:R-:W-:Y:S01]  /*0c40*/  IMAD.U32 R13, R13, 0x10000, RZ ;  /* 0x000100000d0d7824 */ /* 0x000fe200078e00ff */
[----:B------:R0:W1:Y:S01]  /*0c50*/  MUFU.RCP R88, R30 ;  /* 0x0000001e00587308 */ /* 0x0000620000001000 */
        /* <DEDUP_REMOVED lines=11> */
[----:B------:R-:W-:Y:S01]  /*0d10*/  IMAD R86, R36, -0x326172a9, RZ ;  /* 0xcd9e8d5724567824 */ /* 0x000fe200078e02ff */
[----:B------:R-:W-:Y:S01]  /*0d20*/  SHF.L.U32 R5, R5, 0x10, RZ ;  /* 0x0000001005057819 */ /* 0x000fe200000006ff */
[----:B------:R-:W-:Y:S01]  /*0d30*/  IMAD R58, R58, -0x2daee0ad, RZ ;  /* 0xd2511f533a3a7824 */ /* 0x000fe200078e02ff */
[----:B------:R-:W-:Y:S01]  /*0d40*/  SHF.L.U32 R8, R8, 0x10, RZ ;  /* 0x0000001008087819 */ /* 0x000fe200000006ff */
[----:B------:R-:W-:Y:S01]  /*0d50*/  IMAD.MOV.U32 R114, RZ, RZ, 0x1 ;  /* 0x00000001ff727424 */ /* 0x000fe200078e00ff */
[----:B------:R-:W-:Y:S01]  /*0d60*/  SHF.L.U32 R11, R11, 0x10, RZ ;  /* 0x000000100b0b7819 */ /* 0x000fe200000006ff */
[----:B------:R-:W-:Y:S01]  /*0d70*/  IMAD.MOV.U32 R59, RZ, RZ, RZ ;  /* 0x000000ffff3b7224 */ /* 0x000fe200078e00ff */
[----:B------:R-:W-:Y:S01]  /*0d80*/  SHF.L.U32 R14, R14, 0x10, RZ ;  /* 0x000000100e0e7819 */ /* 0x000fe200000006ff */
[----:B------:R-:W-:Y:S01]  /*0d90*/  IMAD.U32 R61, R61, 0x10000, RZ ;  /* 0x000100003d3d7824 */ /* 0x000fe200078e00ff */
[----:B------:R-:W-:Y:S01]  /*0da0*/  SHF.L.U32 R17, R17, 0x10, RZ ;  /* 0x0000001011117819 */ /* 0x000fe200000006ff */
[----:B------:R-:W-:Y:S01]  /*0db0*/  IMAD.U32 R63, R63, 0x10000, RZ ;  /* 0x000100003f3f7824 */ /* 0x000fe200078e00ff */
[----:B------:R-:W-:Y:S01]  /*0dc0*/  LOP3.LUT R56, R56, UR36, R31, 0x96, !PT ;  /* 0x0000002438387c12 */ /* 0x000fe2000f8e961f */
[----:B------:R-:W-:Y:S01]  /*0dd0*/  IMAD.U32 R64, R64, 0x10000, RZ ;  /* 0x0001000040407824 */ /* 0x000fe200078e00ff */
[----:B------:R-:W-:Y:S01]  /*0de0*/  LOP3.LUT R55, R55, UR37, R34, 0x96, !PT ;  /* 0x0000002537377c12 */ /* 0x000fe2000f8e9622 */
        /* <DEDUP_REMOVED lines=16> */
[----:B------:R-:W-:Y:S01]  /*0ef0*/  ULDC UR15, c[0x0][0x290] ;  /* 0x0000a400000f7ab9 */ /* 0x000fe20000000800 */
[----:B------:R-:W-:Y:S01]  /*0f00*/  SHF.L.U32 R73, R73, 0x10, RZ ;  /* 0x0000001049497819 */ /* 0x000fe200000006ff */
[----:B------:R-:W-:Y:S01]  /*0f10*/  ULDC.64 UR8, c[0x0][0x230] ;  /* 0x00008c0000087ab9 */ /* 0x000fe20000000a00 */
[----:B------:R-:W-:Y:S01]  /*0f20*/  SHF.L.U32 R76, R76, 0x10, RZ ;  /* 0x000000104c4c7819 */ /* 0x000fe200000006ff */
[----:B------:R-:W-:Y:S01]  /*0f30*/  ULDC.64 UR10, c[0x0][0x238] ;  /* 0x00008e00000a7ab9 */ /* 0x000fe20000000a00 */
[----:B------:R-:W-:Y:S01]  /*0f40*/  ULDC.64 UR12, c[0x0][0x240] ;  /* 0x00009000000c7ab9 */ /* 0x000fe20000000a00 */
[----:B------:R-:W-:Y:S01]  /*0f50*/  UISETP.NE.AND UP0, UPT, UR14, URZ, UPT ;  /* 0x0000003f0e00728c */ /* 0x000fe2000bf05270 */
[----:B------:R-:W-:Y:S01]  /*0f60*/  ULDC.64 UR16, c[0x0][0x248] ;  /* 0x0000920000107ab9 */ /* 0x000fe20000000a00 */
[----:B01----:R-:W-:-:S09]  /*0f70*/  ULDC.64 UR18, c[0x0][0x210] ;  /* 0x0000840000127ab9 */ /* 0x003fd20000000a00 */
.L_x_1700:
[----:B0123--:R-:W-:Y:S01]  /*0f80*/  IMAD R36, R21, UR38, RZ ;  /* 0x0000002615247c24 */ /* 0x00ffe2000f8e02ff */
[----:B------:R-:W-:Y:S01]  /*0f90*/  ISETP.NE.AND P0, PT, R20, RZ, PT ;  /* 0x000000ff1400720c */ /* 0x000fe20003f05270 */
[----:B------:R-:W-:Y:S03]  /*0fa0*/  BSSY B0, `(.L_x_1301) ;  /* 0x00005dd000007945 */ /* 0x000fe60003800000 */
[----:B------:R-:W-:-:S04]  /*0fb0*/  SHF.R.S32.HI R37, RZ, 0x1f, R36 ;  /* 0x0000001fff257819 */ /* 0x000fc80000011424 */
[----:B------:R-:W-:-:S04]  /*0fc0*/  LEA.HI R37, R37, R36, RZ, 0x3 ;  /* 0x0000002425257211 */ /* 0x000fc800078f18ff */
[----:B------:R-:W-:-:S04]  /*0fd0*/  LEA.HI.SX32 R101, R37, R2, 0x1d ;  /* 0x0000000225657211 */ /* 0x000fc800078feaff */
[----:B------:R-:W-:Y:S01]  /*0fe0*/  MOV R115, R101 ;  /* 0x0000006500737202 */ /* 0x000fe20000000f00 */
[----:B------:R-:W-:Y:S06]  /*0ff0*/  @!P0 BRA `(.L_x_1302) ;  /* 0x0000005c005c8947 */ /* 0x000fec0003800000 */
[----:B------:R-:W0:Y:S01]  /*1000*/  LDC.64 R68, c[0x0][0x228] ;  /* 0x00008a00ff447b82 */ /* 0x000e220000000a00 */
[----:B------:R-:W-:-:S04]  /*1010*/  ISETP.NE.U32.AND P0, PT, RZ, UR8, PT ;  /* 0x00000008ff007c0c */ /* 0x000fc8000bf05070 */
[----:B------:R-:W-:-:S03]  /*1020*/  ISETP.NE.AND.EX P0, PT, RZ, UR9, PT, P0 ;  /* 0x00000009ff007c0c */ /* 0x000fc6000bf05300 */
[----:B------:R-:W1:Y:S10]  /*1030*/  LDC.64 R36, c[0x0][0x220] ;  /* 0x00008800ff247b82 */ /* 0x000e740000000a00 */
[----:B------:R-:W-:-:S04]  /*1040*/  @P0 LEA R102, P3, R101, UR8, 0x4 ;  /* 0x0000000865660c11 */ /* 0x000fc8000f8620ff */
[----:B------:R-:W-:Y:S02]  /*1050*/  @P0 LEA.HI.X R103, R101, UR9, RZ, 0x4, P3 ;  /* 0x0000000965670c11 */ /* 0x000fe400098f24ff */
[----:B0-----:R-:W-:-:S03]  /*1060*/  ISETP.NE.U32.AND P1, PT, R68, RZ, PT ;  /* 0x000000ff4400720c */ /* 0x001fc60003f25070 */
[----:B------:R0:W5:Y:S01]  /*1070*/  @P0 LDG.E.128 R32, desc[UR4][R102.64] ;  /* 0x0000000466200981 */ /* 0x000162000c1e1d00 */
[----:B------:R-:W-:Y:S01]  /*1080*/  ISETP.NE.AND.EX P1, PT, R69, RZ, PT, P1 ;  /* 0x000000ff4500720c */ /* 0x000fe20003f25310 */
[----:B-1----:R-:W-:-:S06]  /*1090*/  IMAD.WIDE.U32 R36, R101, 0x10, R36 ;  /* 0x0000001065247825 */ /* 0x002fcc00078e0024 */
[----:B------:R-:W5:Y:S06]  /*10a0*/  LDG.E.128 R36, desc[UR4][R36.64] ;  /* 0x0000000424247981 */ /* 0x000f6c000c1e1d00 */
[----:B------:R-:W-:-:S04]  /*10b0*/  @P1 LEA R108, P2, R101, R68, 0x4 ;  /* 0x00000044656c1211 */ /* 0x000fc800078420ff */
[----:B------:R-:W-:-:S05]  /*10c0*/  @P1 LEA.HI.X R109, R101, R69, RZ, 0x4, P2 ;  /* 0x00000045656d1211 */ /* 0x000fca00010f24ff */
        /* <DEDUP_REMOVED lines=13> */
.L_x_1304:
[----:B------:R-:W-:-:S07]  /*11a0*/  IMAD.MOV.U32 R89, RZ, RZ, R86 ;  /* 0x000000ffff597224 */ /* 0x000fce00078e0056 */
.L_x_1305:
[----:B------:R-:W-:Y:S05]  /*11b0*/  BSYNC B1 ;  /* 0x0000000000017941 */ /* 0x000fea0003800000 */
.L_x_1303:
        /* <DEDUP_REMOVED lines=16> */
.L_x_1309:
[----:B------:R-:W-:Y:S05]  /*12c0*/  BSYNC B2 ;  /* 0x0000000000027941 */ /* 0x000fea0003800000 */
.L_x_1308:
[----:B------:R-:W-:Y:S01]  /*12d0*/  IMAD.HI.U32 R55, R24, -0x326172a9, RZ ;  /* 0xcd9e8d5718377827 */ /* 0x000fe200078e00ff */
[----:B------:R-:W-:Y:S01]  /*12e0*/  LOP3.LUT R54, R54, UR7, R59, 0x96, !PT ;  /* 0x0000000736367c12 */ /* 0x000fe2000f8e963b */
[----:B------:R-:W-:Y:S02]  /*12f0*/  HFMA2.MMA R90, -RZ, RZ, 0, 0 ;  /* 0x00000000ff5a7435 */ /* 0x000fe400000001ff */
[----:B------:R-:W-:Y:S01]  /*1300*/  IMAD R95, R24, -0x326172a9, RZ ;  /* 0xcd9e8d57185f7824 */ /* 0x000fe200078e02ff */
[----:B------:R-:W-:Y:S01]  /*1310*/  LOP3.LUT R108, R55, UR6, R22, 0x96, !PT ;  /* 0x00000006376c7c12 */ /* 0x000fe2000f8e9616 */
[----:B------:R-:W-:-:S04]  /*1320*/  IMAD.WIDE.U32 R54, R54, -0x326172a9, RZ ;  /* 0xcd9e8d5736367825 */ /* 0x000fc800078e00ff */
[----:B------:R-:W-:Y:S01]  /*1330*/  IMAD R103, R23, -0x2daee0ad, RZ ;  /* 0xd2511f5317677824 */ /* 0x000fe200078e02ff */
[----:B------:R-:W-:Y:S01]  /*1340*/  LOP3.LUT R95, R55, UR20, R95, 0x96, !PT ;  /* 0x00000014375f7c12 */ /* 0x000fe2000f8e965f */
[----:B------:R-:W-:-:S04]  /*1350*/  IMAD.WIDE.U32 R108, R108, -0x2daee0ad, RZ ;  /* 0xd2511f536c6c7825 */ /* 0x000fc800078e00ff */
[----:B------:R-:W-:Y:S01]  /*1360*/  IMAD.WIDE.U32 R116, R95, -0x2daee0ad, RZ ;  /* 0xd2511f535f747825 */ /* 0x000fe200078e00ff */
[----:B------:R-:W-:-:S04]  /*1370*/  LOP3.LUT R103, R109, UR21, R103, 0x96, !PT ;  /* 0x000000156d677c12 */ /* 0x000fc8000f8e9667 */
[----:B------:R-:W-:Y:S01]  /*1380*/  LOP3.LUT R55, R117, UR23, R108, 0x96, !PT ;  /* 0x0000001775377c12 */ /* 0x000fe2000f8e966c */
[----:B------:R-:W-:-:S05]  /*1390*/  IMAD.WIDE.U32 R102, R103, -0x326172a9, RZ ;  /* 0xcd9e8d5767667825 */ /* 0x000fca00078e00ff */
[----:B------:R-:W-:Y:S01]  /*13a0*/  LOP3.LUT R108, R103, UR22, R54, 0x96, !PT ;  /* 0x00000016676c7c12 */ /* 0x000fe2000f8e9636 */
[----:B------:R-:W-:-:S04]  /*13b0*/  IMAD.WIDE.U32 R54, R55, -0x326172a9, RZ ;  /* 0xcd9e8d5737367825 */ /* 0x000fc800078e00ff */
[----:B------:R-:W-:Y:S01]  /*13c0*/  IMAD.WIDE.U32 R108, R108, -0x2daee0ad, RZ ;  /* 0xd2511f536c6c7825 */ /* 0x000fe200078e00ff */
[----:B------:R-:W-:-:S04]  /*13d0*/  LOP3.LUT R117, R55, UR24, R102, 0x96, !PT ;  /* 0x0000001837757c12 */ /* 0x000fc8000f8e9666 */
        /* <DEDUP_REMOVED lines=23> */
[----:B------:R-:W-:-:S03]  /*1550*/  LOP3.LUT R56, R109, UR36, R116, 0x96, !PT ;  /* 0x000000246d387c12 */ /* 0x000fc6000f8e9674 */
[----:B------:R-:W-:Y:S01]  /*1560*/  IMAD.MOV.U32 R86, RZ, RZ, R108 ;  /* 0x000000ffff567224 */ /* 0x000fe200078e006c */
[----:B------:R-:W-:Y:S01]  /*1570*/  LOP3.LUT R55, R55, UR37, R102, 0x96, !PT ;  /* 0x0000002537377c12 */ /* 0x000fe2000f8e9666 */
[----:B------:R-:W-:-:S07]  /*1580*/  IMAD.MOV.U32 R58, RZ, RZ, R54 ;  /* 0x000000ffff3a7224 */ /* 0x000fce00078e0036 */
.L_x_1307:
[----:B------:R-:W-:Y:S05]  /*1590*/  BSYNC B1 ;  /* 0x0000000000017941 */ /* 0x000fea0003800000 */
.L_x_1306:
[----:B------:R-:W0:Y:S01]  /*15a0*/  LDC R116, c[0x0][0x298] ;  /* 0x0000a600ff747b82 */ /* 0x000e220000000800 */
[----:B------:R-:W-:Y:S01]  /*15b0*/  ISETP.NE.U32.AND P2, PT, R68, RZ, PT ;  /* 0x000000ff4400720c */ /* 0x000fe20003f45070 */
[----:B------:R-:W-:Y:S01]  /*15c0*/  IMAD.MOV.U32 R115, RZ, RZ, 0x2f800000 ;  /* 0x2f800000ff737424 */ /* 0x000fe200078e00ff */
[----:B------:R-:W-:Y:S01]  /*15d0*/  I2FP.F32.U32 R54, R89 ;  /* 0x0000005900367245 */ /* 0x000fe20000201000 */
[C---:B-----5:R-:W-:Y:S01]  /*15e0*/  IMAD.U32 R89, R36.reuse, 0x10000, RZ ;  /* 0x0001000024597824 */ /* 0x060fe200078e00ff */
[----:B------:R-:W-:Y:S02]  /*15f0*/  ISETP.NE.AND.EX P2, PT, R69, RZ, PT, P2 ;  /* 0x000000ff4500720c */ /* 0x000fe40003f45320 */
[----:B------:R-:W-:Y:S01]  /*1600*/  PRMT R36, R36, 0x7632, R36 ;  /* 0x0000763224247816 */ /* 0x000fe20000000024 */
[----:B------:R-:W1:Y:S01]  /*1610*/  LDC R117, c[0x0][0x294] ;  /* 0x0000a500ff757b82 */ /* 0x000e620000000800 */
[----:B------:R-:W-:Y:S01]  /*1620*/  FFMA.FTZ R54, R54, R115, 1.1641532182693481445e-10 ;  /* 0x2f00000036367423 */ /* 0x000fe20000010073 */
[----:B0-----:R-:W-:-:S04]  /*1630*/  FMUL.FTZ R89, R89, R116 ;  /* 0x0000007459597220 */ /* 0x001fc80000410000 */
[----:B-1----:R-:W-:-:S04]  /*1640*/  FSETP.GTU.FTZ.AND P3, PT, R54, R117, PT ;  /* 0x000000753600720b */ /* 0x002fc80003f7c000 */
[----:B------:R-:W-:Y:S02]  /*1650*/  P2R R119, PR, RZ, 0x8 ;  /* 0x00000008ff777803 */ /* 0x000fe40000000000 */
        /* <DEDUP_REMOVED lines=8> */
.L_x_1310:
        /* <DEDUP_REMOVED lines=12> */
.L_x_1313:
[----:B------:R-:W-:-:S07]  /*17a0*/  IMAD.MOV.U32 R78, RZ, RZ, R86 ;  /* 0x000000ffff4e7224 */ /* 0x000fce00078e0056 */
.L_x_1314:
[----:B------:R-:W-:Y:S05]  /*17b0*/  BSYNC B1 ;  /* 0x0000000000017941 */ /* 0x000fea0003800000 */
.L_x_1312:
        /* <DEDUP_REMOVED lines=16> */
.L_x_1318:
[----:B------:R-:W-:Y:S05]  /*18c0*/  BSYNC B2 ;  /* 0x0000000000027941 */ /* 0x000fea0003800000 */
.L_x_1317:
[----:B------:R-:W-:Y:S01]  /*18d0*/  IMAD.HI.U32 R55, R24, -0x326172a9, RZ ;  /* 0xcd9e8d5718377827 */ /* 0x000fe200078e00ff */
[----:B------:R-:W-:-:S03]  /*18e0*/  LOP3.LUT R54, R54, UR7, R59, 0x96, !PT ;  /* 0x0000000736367c12 */ /* 0x000fc6000f8e963b */
        /* <DEDUP_REMOVED lines=37> */
[----:B------:R-:W-:Y:S02]  /*1b40*/  LOP3.LUT R56, R103, UR36, R108, 0x96, !PT ;  /* 0x0000002467387c12 */ /* 0x000fe4000f8e966c */
[----:B------:R-:W-:Y:S01]  /*1b50*/  MOV R86, R102 ;  /* 0x0000006600567202 */ /* 0x000fe20000000f00 */
[----:B------:R-:W-:Y:S01]  /*1b60*/  IMAD.MOV.U32 R58, RZ, RZ, R54 ;  /* 0x000000ffff3a7224 */ /* 0x000fe200078e0036 */
[----:B------:R-:W-:Y:S01]  /*1b70*/  LOP3.LUT R55, R55, UR37, R68, 0x96, !PT ;  /* 0x0000002537377c12 */ /* 0x000fe2000f8e9644 */
[----:B------:R-:W-:-:S07]  /*1b80*/  IMAD.MOV.U32 R54, RZ, RZ, RZ ;  /* 0x000000ffff367224 */ /* 0x000fce00078e00ff */
.L_x_1316:
[----:B------:R-:W-:Y:S05]  /*1b90*/  BSYNC B1 ;  /* 0x0000000000017941 */ /* 0x000fea0003800000 */
.L_x_1315:
        /* <DEDUP_REMOVED lines=10> */
.L_x_1311:
        /* <DEDUP_REMOVED lines=12> */
.L_x_1320:
[----:B------:R-:W-:-:S07]  /*1d00*/  MOV R90, R86 ;  /* 0x00000056005a7202 */ /* 0x000fce0000000f00 */
.L_x_1321:
[----:B------:R-:W-:Y:S05]  /*1d10*/  BSYNC B1 ;  /* 0x0000000000017941 */ /* 0x000fea0003800000 */
.L_x_1319:
        /* <DEDUP_REMOVED lines=16> */
.L_x_1325:
[----:B------:R-:W-:Y:S05]  /*1e20*/  BSYNC B2 ;  /* 0x0000000000027941 */ /* 0x000fea0003800000 */
.L_x_1324:
        /* <DEDUP_REMOVED lines=42> */
[----:B------:R-:W-:Y:S01]  /*20d0*/  IMAD.MOV.U32 R68, RZ, RZ, RZ ;  /* 0x000000ffff447224 */ /* 0x000fe200078e00ff */
[----:B------:R-:W-:-:S07]  /*20e0*/  MOV R58, R54 ;  /* 0x00000036003a7202 */ /* 0x000fce0000000f00 */
.L_x_1323:
[----:B------:R-:W-:Y:S05]  /*20f0*/  BSYNC B1 ;  /* 0x0000000000017941 */ /* 0x000fea0003800000 */
.L_x_1322:
[----:B------:R-:W-:Y:S01]  /*2100*/  I2FP.F32.U32 R54, R90 ;  /* 0x0000005a00367245 */ /* 0x000fe20000201000 */
[----:B------:R-:W-:-:S04]  /*2110*/  IMAD.U32 R69, R36, 0x10000, RZ ;  /* 0x0001000024457824 */ /* 0x000fc800078e00ff */
[----:B------:R-:W-:Y:S01]  /*2120*/  FFMA.FTZ R54, R54, R115, 1.1641532182693481445e-10 ;  /* 0x2f00000036367423 */ /* 0x000fe20000010073 */
[----:B------:R-:W-:-:S04]  /*2130*/  FMUL.FTZ R69, R69, R116 ;  /* 0x0000007445457220 */ /* 0x000fc80000410000 */
[----:B------:R-:W-:-:S04]  /*2140*/  FSETP.GTU.FTZ.AND P3, PT, R54, R117, PT ;  /* 0x000000753600720b */ /* 0x000fc80003f7c000 */
[----:B------:R-:W-:Y:S02]  /*2150*/  P2R R118, PR, RZ, 0x8 ;  /* 0x00000008ff767803 */ /* 0x000fe40000000000 */
[----:B------:R-:W-:Y:S01]  /*2160*/  FSEL R90, R69, RZ, !P3 ;  /* 0x000000ff455a7208 */ /* 0x000fe20005800000 */
[----:B------:R-:W-:Y:S06]  /*2170*/  @P2 BRA `(.L_x_1326) ;  /* 0x00000000001c2947 */ /* 0x000fec0003800000 */
[----:B------:R-:W-:Y:S01]  /*2180*/  MOV R54, R68 ;  /* 0x0000004400367202 */ /* 0x000fe20000000f00 */
[----:B------:R-:W-:Y:S06]  /*2190*/  @!P0 BRA `(.L_x_1327) ;  /* 0x0000000400748947 */ /* 0x000fec0003800000 */
[----:B------:R-:W-:Y:S01]  /*21a0*/  PRMT R36, R32, 0x7632, R36 ;  /* 0x0000763220247816 */ /* 0x000fe20000000024 */
[----:B------:R-:W-:-:S04]  /*21b0*/  IMAD.MOV.U32 R54, RZ, RZ, R68 ;  /* 0x000000ffff367224 */ /* 0x000fc800078e0044 */
[----:B------:R-:W-:-:S04]  /*21c0*/  IMAD.U32 R69, R36, 0x10000, RZ ;  /* 0x0001000024457824 */ /* 0x000fc800078e00ff */
[----:B------:R-:W-:Y:S01]  /*21d0*/  FADD.FTZ R90, R69, R90 ;  /* 0x0000005a455a7221 */ /* 0x000fe20000010000 */
[----:B------:R-:W-:Y:S06]  /*21e0*/  BRA `(.L_x_1327) ;  /* 0x0000000400607947 */ /* 0x000fec0003800000 */
.L_x_1326:
        /* <DEDUP_REMOVED lines=12> */
.L_x_1329:
[----:B------:R-:W-:-:S07]  /*22b0*/  IMAD.MOV.U32 R36, RZ, RZ, R86 ;  /* 0x000000ffff247224 */ /* 0x000fce00078e0056 */
.L_x_1330:
[----:B------:R-:W-:Y:S05]  /*22c0*/  BSYNC B1 ;  /* 0x0000000000017941 */ /* 0x000fea0003800000 */
.L_x_1328:
        /* <DEDUP_REMOVED lines=16> */
.L_x_1334:
[----:B------:R-:W-:Y:S05]  /*23d0*/  BSYNC B2 ;  /* 0x0000000000027941 */ /* 0x000fea0003800000 */
.L_x_1333:
        /* <DEDUP_REMOVED lines=44> */
.L_x_1332:
[----:B------:R-:W-:Y:S05]  /*26a0*/  BSYNC B1 ;  /* 0x0000000000017941 */ /* 0x000fea0003800000 */
.L_x_1331:
        /* <DEDUP_REMOVED lines=12> */
.L_x_1327:
        /* <DEDUP_REMOVED lines=12> */
.L_x_1336:
[----:B------:R-:W-:-:S07]  /*2830*/  MOV R36, R86 ;  /* 0x0000005600247202 */ /* 0x000fce0000000f00 */
.L_x_1337:
[----:B------:R-:W-:Y:S05]  /*2840*/  BSYNC B1 ;  /* 0x0000000000017941 */ /* 0x000fea0003800000 */
.L_x_1335:
        /* <DEDUP_REMOVED lines=16> */
.L_x_1341:
[----:B------:R-:W-:Y:S05]  /*2950*/  BSYNC B2 ;  /* 0x0000000000027941 */ /* 0x000fea0003800000 */
.L_x_1340:
        /* <DEDUP_REMOVED lines=44> */
.L_x_1339:
[----:B------:R-:W-:Y:S05]  /*2c20*/  BSYNC B1 ;  /* 0x0000000000017941 */ /* 0x000fea0003800000 */
.L_x_1338:
[----:B------:R-:W-:Y:S01]  /*2c30*/  I2FP.F32.U32 R36, R36 ;  /* 0x0000002400247245 */ /* 0x000fe20000201000 */
[C---:B------:R-:W-:Y:S01]  /*2c40*/  IMAD.U32 R69, R37.reuse, 0x10000, RZ ;  /* 0x0001000025457824 */ /* 0x040fe200078e00ff */
[----:B------:R-:W-:-:S03]  /*2c50*/  PRMT R96, R37, 0x7632, R96 ;  /* 0x0000763225607816 */ /* 0x000fc60000000060 */
        /* <DEDUP_REMOVED lines=12> */
.L_x_1342:
        /* <DEDUP_REMOVED lines=12> */
.L_x_1345:
[----:B------:R-:W-:-:S07]  /*2de0*/  IMAD.MOV.U32 R80, RZ, RZ, R86 ;  /* 0x000000ffff507224 */ /* 0x000fce00078e0056 */
.L_x_1346:
[----:B------:R-:W-:Y:S05]  /*2df0*/  BSYNC B1 ;  /* 0x0000000000017941 */ /* 0x000fea0003800000 */
.L_x_1344:
        /* <DEDUP_REMOVED lines=16> */
.L_x_1350:
[----:B------:R-:W-:Y:S05]  /*2f00*/  BSYNC B2 ;  /* 0x0000000000027941 */ /* 0x000fea0003800000 */
.L_x_1349:
[----:B------:R-:W-:Y:S01]  /*2f10*/  IMAD.HI.U32 R37, R24, -0x326172a9, RZ ;  /* 0xcd9e8d5718257827 */ /* 0x000fe200078e00ff */
[----:B------:R-:W-:-:S03]  /*2f20*/  LOP3.LUT R36, R36, UR7, R59, 0x96, !PT ;  /* 0x0000000724247c12 */ /* 0x000fc6000f8e963b */
[----:B------:R-:W-:Y:S01]  /*2f30*/  IMAD R55, R24, -0x326172a9, RZ ;  /* 0xcd9e8d5718377824 */ /* 0x000fe200078e02ff */
[----:B------:R-:W-:Y:S01]  /*2f40*/  LOP3.LUT R68, R37, UR6, R22, 0x96, !PT ;  /* 0x0000000625447c12 */ /* 0x000fe2000f8e9616 */
[----:B------:R-:W-:-:S04]  /*2f50*/  IMAD.WIDE.U32 R36, R36, -0x326172a9, RZ ;  /* 0xcd9e8d5724247825 */ /* 0x000fc800078e00ff */
[----:B------:R-:W-:Y:S01]  /*2f60*/  IMAD R103, R23, -0x2daee0ad, RZ ;  /* 0xd2511f5317677824 */ /* 0x000fe200078e02ff */
        /* <DEDUP_REMOVED lines=38> */
.L_x_1348:
[----:B------:R-:W-:Y:S05]  /*31d0*/  BSYNC B1 ;  /* 0x0000000000017941 */ /* 0x000fea0003800000 */
.L_x_1347:
        /* <DEDUP_REMOVED lines=10> */
.L_x_1343:
        /* <DEDUP_REMOVED lines=12> */
.L_x_1352:
[----:B------:R-:W-:-:S07]  /*3340*/  MOV R108, R86 ;  /* 0x00000056006c7202 */ /* 0x000fce0000000f00 */
.L_x_1353:
[----:B------:R-:W-:Y:S05]  /*3350*/  BSYNC B1 ;  /* 0x0000000000017941 */ /* 0x000fea0003800000 */
.L_x_1351:
        /* <DEDUP_REMOVED lines=16> */
.L_x_1357:
[----:B------:R-:W-:Y:S05]  /*3460*/  BSYNC B2 ;  /* 0x0000000000027941 */ /* 0x000fea0003800000 */
.L_x_1356:
        /* <DEDUP_REMOVED lines=44> */
.L_x_1355:
[----:B------:R-:W-:Y:S05]  /*3730*/  BSYNC B1 ;  /* 0x0000000000017941 */ /* 0x000fea0003800000 */
.L_x_1354:
        /* <DEDUP_REMOVED lines=15> */
.L_x_1358:
        /* <DEDUP_REMOVED lines=12> */
.L_x_1361:
[----:B------:R-:W-:-:S07]  /*38f0*/  IMAD.MOV.U32 R81, RZ, RZ, R86 ;  /* 0x000000ffff517224 */ /* 0x000fce00078e0056 */
.L_x_1362:
[----:B------:R-:W-:Y:S05]  /*3900*/  BSYNC B1 ;  /* 0x0000000000017941 */ /* 0x000fea0003800000 */
.L_x_1360:
        /* <DEDUP_REMOVED lines=16> */
.L_x_1366:
[----:B------:R-:W-:Y:S05]  /*3a10*/  BSYNC B2 ;  /* 0x0000000000027941 */ /* 0x000fea0003800000 */
.L_x_1365:
        /* <DEDUP_REMOVED lines=44> */
.L_x_1364:
[----:B------:R-:W-:Y:S05]  /*3ce0*/  BSYNC B1 ;  /* 0x0000000000017941 */ /* 0x000fea0003800000 */
.L_x_1363:
        /* <DEDUP_REMOVED lines=12> */
.L_x_1359:
        /* <DEDUP_REMOVED lines=12> */
.L_x_1368:
[----:B------:R-:W-:-:S07]  /*3e70*/  MOV R108, R86 ;  /* 0x00000056006c7202 */ /* 0x000fce0000000f00 */
.L_x_1369:
[----:B------:R-:W-:Y:S05]  /*3e80*/  BSYNC B1 ;  /* 0x0000000000017941 */ /* 0x000fea0003800000 */
.L_x_1367:
        /* <DEDUP_REMOVED lines=16> */
.L_x_1373:
[----:B------:R-:W-:Y:S05]  /*3f90*/  BSYNC B2 ;  /* 0x0000000000027941 */ /* 0x000fea0003800000 */
.L_x_1372:
        /* <DEDUP_REMOVED lines=44> */
.L_x_1371:
[----:B------:R-:W-:Y:S05]  /*4260*/  BSYNC B1 ;  /* 0x0000000000017941 */ /* 0x000fea0003800000 */
.L_x_1370:
        /* <DEDUP_REMOVED lines=15> */
.L_x_1374:
        /* <DEDUP_REMOVED lines=12> */
.L_x_1377:
[----:B------:R-:W-:-:S07]  /*4420*/  IMAD.MOV.U32 R82, RZ, RZ, R86 ;  /* 0x000000ffff527224 */ /* 0x000fce00078e0056 */
.L_x_1378:
[----:B------:R-:W-:Y:S05]  /*4430*/  BSYNC B1 ;  /* 0x0000000000017941 */ /* 0x000fea0003800000 */
.L_x_1376:
        /* <DEDUP_REMOVED lines=16> */
.L_x_1382:
[----:B------:R-:W-:Y:S05]  /*4540*/  BSYNC B2 ;  /* 0x0000000000027941 */ /* 0x000fea0003800000 */
.L_x_1381:
        /* <DEDUP_REMOVED lines=44> */
.L_x_1380:
[----:B------:R-:W-:Y:S05]  /*4810*/  BSYNC B1 ;  /* 0x0000000000017941 */ /* 0x000fea0003800000 */
.L_x_1379:
        /* <DEDUP_REMOVED lines=10> */
.L_x_1375:
        /* <DEDUP_REMOVED lines=12> */
.L_x_1384:
[----:B------:R-:W-:-:S07]  /*4980*/  MOV R103, R86 ;  /* 0x0000005600677202 */ /* 0x000fce0000000f00 */
.L_x_1385:
[----:B------:R-:W-:Y:S05]  /*4990*/  BSYNC B1 ;  /* 0x0000000000017941 */ /* 0x000fea0003800000 */
.L_x_1383:
        /* <DEDUP_REMOVED lines=16> */
.L_x_1389:
[----:B------:R-:W-:Y:S05]  /*4aa0*/  BSYNC B2 ;  /* 0x0000000000027941 */ /* 0x000fea0003800000 */
.L_x_1388:
        /* <DEDUP_REMOVED lines=44> */
.L_x_1387:
[----:B------:R-:W-:Y:S05]  /*4d70*/  BSYNC B1 ;  /* 0x0000000000017941 */ /* 0x000fea0003800000 */
.L_x_1386:
        /* <DEDUP_REMOVED lines=14> */
.L_x_1390:
        /* <DEDUP_REMOVED lines=12> */
.L_x_1393:
[----:B------:R-:W-:-:S07]  /*4f20*/  IMAD.MOV.U32 R38, RZ, RZ, R86 ;  /* 0x000000ffff267224 */ /* 0x000fce00078e0056 */
.L_x_1394:
[----:B------:R-:W-:Y:S05]  /*4f30*/  BSYNC B1 ;  /* 0x0000000000017941 */ /* 0x000fea0003800000 */
.L_x_1392:
        /* <DEDUP_REMOVED lines=16> */
.L_x_1398:
[----:B------:R-:W-:Y:S05]  /*5040*/  BSYNC B2 ;  /* 0x0000000000027941 */ /* 0x000fea0003800000 */
.L_x_1397:
        /* <DEDUP_REMOVED lines=44> */
.L_x_1396:
[----:B------:R-:W-:Y:S05]  /*5310*/  BSYNC B1 ;  /* 0x0000000000017941 */ /* 0x000fea0003800000 */
.L_x_1395:
[----:B------:R-:W-:Y:S02]  /*5320*/  I2FP.F32.U32 R38, R38 ;  /* 0x0000002600267245 */ /* 0x000fe40000201000 */
[----:B------:R-:W-:-:S03]  /*5330*/  PRMT R37, R30, 0x7632, R37 ;  /* 0x000076321e257816 */ /* 0x000fc60000000025 */
[----:B------:R-:W-:Y:S01]  /*5340*/  FFMA.FTZ R38, R38, R115, 1.1641532182693481445e-10 ;  /* 0x2f00000026267423 */ /* 0x000fe20000010073 */
[----:B------:R-:W-:-:S04]  /*5350*/  SHF.L.U32 R37, R37, 0x10, RZ ;  /* 0x0000001025257819 */ /* 0x000fc800000006ff */
[----:B------:R-:W-:Y:S01]  /*5360*/  FSETP.GTU.FTZ.AND P4, PT, R38, R117, PT ;  /* 0x000000752600720b */ /* 0x000fe20003f9c000 */
[----:B------:R-:W-:-:S03]  /*5370*/  FMUL.FTZ R37, R37, R116 ;  /* 0x0000007425257220 */ /* 0x000fc60000410000 */
[----:B------:R-:W-:Y:S02]  /*5380*/  SEL R83, RZ, 0x1, P4 ;  /* 0x00000001ff537807 */ /* 0x000fe40002000000 */
[----:B------:R-:W-:Y:S02]  /*5390*/  FSEL R38, R37, RZ, !P4 ;  /* 0x000000ff25267208 */ /* 0x000fe40006000000 */
[----:B------:R-:W-:-:S03]  /*53a0*/  @P0 PRMT R37, R34, 0x7632, R37 ;  /* 0x0000763222250816 */ /* 0x000fc60000000025 */
[----:B------:R-:W-:Y:S02]  /*53b0*/  FADD.FTZ R103, R38, R103 ;  /* 0x0000006726677221 */ /* 0x000fe40000010000 */
[----:B------:R-:W-:-:S04]  /*53c0*/  @P0 IMAD.U32 R54, R37, 0x10000, RZ ;  /* 0x0001000025360824 */ /* 0x000fc800078e00ff */
[----:B------:R-:W-:-:S07]  /*53d0*/  @P0 FADD.FTZ R103, R54, R103 ;  /* 0x0000006736670221 */ /* 0x000fce0000010000 */
.L_x_1391:
        /* <DEDUP_REMOVED lines=12> */
.L_x_1400:
[----:B------:R-:W-:-:S07]  /*54a0*/  MOV R38, R86 ;  /* 0x0000005600267202 */ /* 0x000fce0000000f00 */
.L_x_1401:
[----:B------:R-:W-:Y:S05]  /*54b0*/  BSYNC B1 ;  /* 0x0000000000017941 */ /* 0x000fea0003800000 */
.L_x_1399:
        /* <DEDUP_REMOVED lines=16> */
.L_x_1405:
[----:B------:R-:W-:Y:S05]  /*55c0*/  BSYNC B2 ;  /* 0x0000000000027941 */ /* 0x000fea0003800000 */
.L_x_1404:
        /* <DEDUP_REMOVED lines=44> */
.L_x_1403:
[----:B------:R-:W-:Y:S05]  /*5890*/  BSYNC B1 ;  /* 0x0000000000017941 */ /* 0x000fea0003800000 */
.L_x_1402:
        /* <DEDUP_REMOVED lines=14> */
.L_x_1406:
        /* <DEDUP_REMOVED lines=12> */
.L_x_1409:
[----:B------:R-:W-:-:S07]  /*5a40*/  IMAD.MOV.U32 R84, RZ, RZ, R86 ;  /* 0x000000ffff547224 */ /* 0x000fce00078e0056 */
.L_x_1410:
[----:B------:R-:W-:Y:S05]  /*5a50*/  BSYNC B1 ;  /* 0x0000000000017941 */ /* 0x000fea0003800000 */
.L_x_1408:
        /* <DEDUP_REMOVED lines=16> */
.L_x_1414:
[----:B------:R-:W-:Y:S05]  /*5b60*/  BSYNC B2 ;  /* 0x0000000000027941 */ /* 0x000fea0003800000 */
.L_x_1413:
        /* <DEDUP_REMOVED lines=44> */
.L_x_1412:
[----:B------:R-:W-:Y:S05]  /*5e30*/  BSYNC B1 ;  /* 0x0000000000017941 */ /* 0x000fea0003800000 */
.L_x_1411:
        /* <DEDUP_REMOVED lines=10> */
.L_x_1407:
        /* <DEDUP_REMOVED lines=12> */
.L_x_1416:
[----:B------:R-:W-:-:S07]  /*5fa0*/  MOV R123, R86 ;  /* 0x00000056007b7202 */ /* 0x000fce0000000f00 */
.L_x_1417:
[----:B------:R-:W-:Y:S05]  /*5fb0*/  BSYNC B1 ;  /* 0x0000000000017941 */ /* 0x000fea0003800000 */
.L_x_1415:
        /* <DEDUP_REMOVED lines=16> */
.L_x_1421:
[----:B------:R-:W-:Y:S05]  /*60c0*/  BSYNC B2 ;  /* 0x0000000000027941 */ /* 0x000fea0003800000 */
.L_x_1420:
        /* <DEDUP_REMOVED lines=44> */
.L_x_1419:
[----:B------:R-:W-:Y:S05]  /*6390*/  BSYNC B1 ;  /* 0x0000000000017941 */ /* 0x000fea0003800000 */
.L_x_1418:
        /* <DEDUP_REMOVED lines=14> */
.L_x_1422:
        /* <DEDUP_REMOVED lines=12> */
.L_x_1425:
[----:B------:R-:W-:-:S07]  /*6540*/  IMAD.MOV.U32 R85, RZ, RZ, R86 ;  /* 0x000000ffff557224 */ /* 0x000fce00078e0056 */
.L_x_1426:
[----:B------:R-:W-:Y:S05]  /*6550*/  BSYNC B1 ;  /* 0x0000000000017941 */ /* 0x000fea0003800000 */
.L_x_1424:
        /* <DEDUP_REMOVED lines=16> */
.L_x_1430:
[----:B------:R-:W-:Y:S05]  /*6660*/  BSYNC B2 ;  /* 0x0000000000027941 */ /* 0x000fea0003800000 */
.L_x_1429:
        /* <DEDUP_REMOVED lines=44> */
.L_x_1428:
[----:B------:R-:W-:Y:S05]  /*6930*/  BSYNC B1 ;  /* 0x0000000000017941 */ /* 0x000fea0003800000 */
.L_x_1427:
        /* <DEDUP_REMOVED lines=12> */
.L_x_1423:
[----:B------:R-:W-:Y:S02]  /*6a00*/  ISETP.NE.AND P0, PT, R120, RZ, PT ;  /* 0x000000ff7800720c */ /* 0x000fe40003f05270 */
[----:B------:R-:W-:Y:S02]  /*6a10*/  ISETP.NE.AND P2, PT, R119, RZ, PT ;  /* 0x000000ff7700720c */ /* 0x000fe40003f45270 */
[----:B------:R-:W-:Y:S02]  /*6a20*/  SEL R116, RZ, 0x1, P0 ;  /* 0x00000001ff747807 */ /* 0x000fe40000000000 */
[----:B------:R-:W-:Y:S02]  /*6a30*/  SEL R120, RZ, 0x1000000, P5 ;  /* 0x01000000ff787807 */ /* 0x000fe40002800000 */
[----:B------:R-:W-:Y:S02]  /*6a40*/  SEL R119, RZ, 0x10000, P4 ;  /* 0x00010000ff777807 */ /* 0x000fe40002000000 */
[----:B------:R-:W-:-:S02]  /*6a50*/  LEA R68, P0, R101, UR10, 0x4 ;  /* 0x0000000a65447c11 */ /* 0x000fc4000f8020ff */
[----:B------:R-:W-:Y:S02]  /*6a60*/  ISETP.NE.AND P5, PT, R118, RZ, PT ;  /* 0x000000ff7600720c */ /* 0x000fe40003fa5270 */
[----:B------:R-:W-:Y:S02]  /*6a70*/  ISETP.NE.AND P4, PT, R121, RZ, PT ;  /* 0x000000ff7900720c */ /* 0x000fe40003f85270 */
[----:B------:R-:W-:Y:S02]  /*6a80*/  LEA.HI.X R69, R101, UR11, RZ, 0x4, P0 ;  /* 0x0000000b65457c11 */ /* 0x000fe400080f24ff */
[----:B------:R-:W-:Y:S02]  /*6a90*/  F2FP.BF16.F32.PACK_AB R39, R109, R108 ;  /* 0x0000006c6d27723e */ /* 0x000fe400000010ff */
[----:B------:R-:W-:Y:S02]  /*6aa0*/  F2FP.BF16.F32.PACK_AB R38, R103, R102 ;  /* 0x000000666726723e */ /* 0x000fe400000010ff */
[----:B------:R-:W-:-:S02]  /*6ab0*/  F2FP.BF16.F32.PACK_AB R37, R96, R95 ;  /* 0x0000005f6025723e */ /* 0x000fc400000010ff */
[----:B------:R-:W-:Y:S02]  /*6ac0*/  F2FP.BF16.F32.PACK_AB R36, R90, R89 ;  /* 0x000000595a24723e */ /* 0x000fe400000010ff */
[----:B------:R-:W-:Y:S02]  /*6ad0*/  SEL R115, RZ, 0x1, P4 ;  /* 0x00000001ff737807 */ /* 0x000fe40002000000 */
[----:B------:R-:W-:Y:S01]  /*6ae0*/  SEL R117, RZ, 0x1, P5 ;  /* 0x00000001ff757807 */ /* 0x000fe20002800000 */
[----:B------:R0:W-:Y:S01]  /*6af0*/  STG.E.128 desc[UR4][R68.64], R36 ;  /* 0x0000002444007986 */ /* 0x0001e2000c101d04 */
[----:B------:R-:W-:Y:S02]  /*6b00*/  SEL R118, RZ, 0x100, P3 ;  /* 0x00000100ff767807 */ /* 0x000fe40001800000 */
[----:B------:R-:W-:Y:S02]  /*6b10*/  ISETP.NE.AND P6, PT, R122, RZ, PT ;  /* 0x000000ff7a00720c */ /* 0x000fe40003fc5270 */
[----:B------:R-:W-:-:S02]  /*6b20*/  LOP3.LUT R118, R118, R120, R119, 0xfe, !PT ;  /* 0x0000007876767212 */ /* 0x000fc400078efe77 */
[----:B------:R-:W-:Y:S01]  /*6b30*/  SEL R119, RZ, 0x1, P6 ;  /* 0x00000001ff777807 */ /* 0x000fe20003000000 */
[----:B0-----:R-:W-:-:S04]  /*6b40*/  IMAD.WIDE.U32 R68, R115, 0x1000000, RZ ;  /* 0x0100000073447825 */ /* 0x001fc800078e00ff */
[----:B------:R-:W-:Y:S01]  /*6b50*/  IMAD.WIDE.U32 R38, R116, 0x10000, RZ ;  /* 0x0001000074267825 */ /* 0x000fe200078e00ff */
[----:B------:R-:W-:Y:S02]  /*6b60*/  LOP3.LUT R119, R69, R118, R119, 0xfe, !PT ;  /* 0x0000007645777212 */ /* 0x000fe400078efe77 */
[----:B------:R-:W-:Y:S01]  /*6b70*/  SHF.L.U64.HI R116, R101, 0x3, RZ ;  /* 0x0000000365747819 */ /* 0x000fe200000102ff */
[----:B------:R-:W-:-:S04]  /*6b80*/  IMAD.WIDE.U32 R36, R117, 0x100, RZ ;  /* 0x0000010075247825 */ /* 0x000fc800078e00ff */
[----:B------:R-:W-:Y:S01]  /*6b90*/  IMAD.SHL.U32 R115, R101, 0x8, RZ ;  /* 0x0000000865737824 */ /* 0x000fe200078e00ff */
[----:B------:R-:W-:Y:S02]  /*6ba0*/  LOP3.LUT R117, R36, R68, R38, 0xfe, !PT ;  /* 0x0000004424757212 */ /* 0x000fe400078efe26 */
[----:B------:R-:W-:Y:S02]  /*6bb0*/  SEL R38, RZ, 0x1, P2 ;  /* 0x00000001ff267807 */ /* 0x000fe40001000000 */
[----:B------:R-:W-:Y:S02]  /*6bc0*/  IADD3 R36, P0, R115, UR12, RZ ;  /* 0x0000000c73247c10 */ /* 0x000fe4000ff1e0ff */
[----:B------:R-:W-:Y:S02]  /*6bd0*/  LOP3.LUT R39, R37, R119, R39, 0xfe, !PT ;  /* 0x0000007725277212 */ /* 0x000fe400078efe27 */
[----:B------:R-:W-:Y:S02]  /*6be0*/  IADD3.X R37, R116, UR13, RZ, P0, !PT ;  /* 0x0000000d74257c10 */ /* 0x000fe400087fe4ff */
[----:B------:R-:W-:-:S05]  /*6bf0*/  LOP3.LUT R38, R117, R38, RZ, 0xfc, !PT ;  /* 0x0000002675267212 */ /* 0x000fca00078efcff */
        /* <DEDUP_REMOVED lines=9> */
[----:B------:R-:W-:Y:S01]  /*6c90*/  LOP3.LUT R37, R36, 0xff00, R37, 0xf8, !PT ;  /* 0x0000ff0024257812 */ /* 0x000fe200078ef825 */
[----:B------:R-:W-:Y:S01]  /*6ca0*/  IMAD.WIDE.U32 R68, R68, 0x1000000, RZ ;  /* 0x0100000044447825 */ /* 0x000fe200078e00ff */
[----:B------:R-:W-:Y:S02]  /*6cb0*/  LOP3.LUT R36, R79, 0xff, RZ, 0xc0, !PT ;  /* 0x000000ff4f247812 */ /* 0x000fe400078ec0ff */
[----:B------:R-:W-:Y:S01]  /*6cc0*/  LOP3.LUT R117, R37, 0xff, R82, 0xf8, !PT ;  /* 0x000000ff25757812 */ /* 0x000fe200078ef852 */
[----:B------:R-:W-:-:S04]  /*6cd0*/  IMAD.WIDE.U32 R38, R38, 0x10000, RZ ;  /* 0x0001000026267825 */ /* 0x000fc800078e00ff */
[----:B------:R-:W-:Y:S01]  /*6ce0*/  IMAD.WIDE.U32 R36, R36, 0x100, RZ ;  /* 0x0000010024247825 */ /* 0x000fe200078e00ff */
[----:B------:R-:W-:Y:S02]  /*6cf0*/  LOP3.LUT R117, R39, R117, R69, 0xfe, !PT ;  /* 0x0000007527757212 */ /* 0x000fe400078efe45 */
[----:B------:R-:W-:Y:S02]  /*6d00*/  LOP3.LUT R69, R36, R68, R38, 0xfe, !PT ;  /* 0x0000004424457212 */ /* 0x000fe400078efe26 */
[----:B------:R-:W-:Y:S02]  /*6d10*/  IADD3 R38, P0, R115, UR16, RZ ;  /* 0x0000001073267c10 */ /* 0x000fe4000ff1e0ff */
[----:B------:R-:W-:Y:S02]  /*6d20*/  LOP3.LUT R36, R69, 0xff, R78, 0xf8, !PT ;  /* 0x000000ff45247812 */ /* 0x000fe400078ef84e */
[----:B------:R-:W-:Y:S02]  /*6d30*/  IADD3.X R39, R116, UR17, RZ, P0, !PT ;  /* 0x0000001174277c10 */ /* 0x000fe400087fe4ff */
[----:B------:R-:W-:-:S05]  /*6d40*/  LOP3.LUT R37, R117, R37, RZ, 0xfc, !PT ;  /* 0x0000002575257212 */ /* 0x000fca00078efcff */
[----:B------:R1:W-:Y:S02]  /*6d50*/  STG.E.64 desc[UR4][R38.64], R36 ;  /* 0x0000002426007986 */ /* 0x0003e4000c101b04 */
.L_x_1431:
[----:B------:R-:W-:-:S07]  /*6d60*/  VIADD R115, R101, 0x100 ;  /* 0x0000010065737836 */ /* 0x000fce0000000000 */
.L_x_1302:
[----:B------:R-:W-:Y:S05]  /*6d70*/  BSYNC B0 ;  /* 0x0000000000007941 */ /* 0x000fea0003800000 */
.L_x_1301:
[----:B------:R-:W-:Y:S01]  /*6d80*/  ISETP.NE.AND P0, PT, R25, RZ, PT ;  /* 0x000000ff1900720c */ /* 0x000fe20003f05270 */
[----:B------:R-:W-:-:S12]  /*6d90*/  BSSY B0, `(.L_x_1432) ;  /* 0x00005d9000007945 */ /* 0x000fd80003800000 */
[----:B------:R-:W-:Y:S05]  /*6da0*/  @!P0 BRA `(.L_x_1433) ;  /* 0x0000005c005c8947 */ /* 0x000fea0003800000 */
[----:B------:R-:W2:Y:S01]  /*6db0*/  LDC.64 R68, c[0x0][0x228] ;  /* 0x00008a00ff447b82 */ /* 0x000ea20000000a00 */
[----:B------:R-:W-:-:S04]  /*6dc0*/  ISETP.NE.U32.AND P0, PT, RZ, UR8, PT ;  /* 0x00000008ff007c0c */ /* 0x000fc8000bf05070 */
[----:B------:R-:W-:-:S03]  /*6dd0*/  ISETP.NE.AND.EX P0, PT, RZ, UR9, PT, P0 ;  /* 0x00000009ff007c0c */ /* 0x000fc6000bf05300 */
[----:B01----:R-:W0:Y:S10]  /*6de0*/  LDC.64 R36, c[0x0][0x220] ;  /* 0x00008800ff247b82 */ /* 0x003e340000000a00 */
[----:B------:R-:W-:-:S04]  /*6df0*/  @P0 LEA R104, P3, R115, UR8, 0x4 ;  /* 0x0000000873680c11 */ /* 0x000fc8000f8620ff */
[----:B------:R-:W-:Y:S02]  /*6e00*/  @P0 LEA.HI.X R105, R115, UR9, RZ, 0x4, P3 ;  /* 0x0000000973690c11 */ /* 0x000fe400098f24ff */
[----:B--2---:R-:W-:-:S03]  /*6e10*/  ISETP.NE.U32.AND P1, PT, R68, RZ, PT ;  /* 0x000000ff4400720c */ /* 0x004fc60003f25070 */
[----:B------:R1:W5:Y:S01]  /*6e20*/  @P0 LDG.E.128 R32, desc[UR4][R104.64] ;  /* 0x0000000468200981 */ /* 0x000362000c1e1d00 */
[----:B------:R-:W-:Y:S01]  /*6e30*/  ISETP.NE.AND.EX P1, PT, R69, RZ, PT, P1 ;  /* 0x000000ff4500720c */ /* 0x000fe20003f25310 */
[----:B0-----:R-:W-:-:S06]  /*6e40*/  IMAD.WIDE.U32 R36, R115, 0x10, R36 ;  /* 0x0000001073247825 */ /* 0x001fcc00078e0024 */
[----:B------:R-:W5:Y:S06]  /*6e50*/  LDG.E.128 R36, desc[UR4][R36.64] ;  /* 0x0000000424247981 */ /* 0x000f6c000c1e1d00 */
[----:B------:R-:W-:-:S04]  /*6e60*/  @P1 LEA R110, P2, R115, R68, 0x4 ;  /* 0x00000044736e1211 */ /* 0x000fc800078420ff */
[----:B------:R-:W-:-:S05]  /*6e70*/  @P1 LEA.HI.X R111, R115, R69, RZ, 0x4, P2 ;  /* 0x00000045736f1211 */ /* 0x000fca00010f24ff */
[----:B------:R1:W5:Y:S01]  /*6e80*/  @P1 LDG.E.128 R28, desc[UR4][R110.64] ;  /* 0x000000046e1c1981 */ /* 0x000362000c1e1d00 */
[C---:B------:R-:W-:Y:S01]  /*6e90*/  ISETP.NE.AND P2, PT, R54.reuse, 0x1, PT ;  /* 0x000000013600780c */ /* 0x040fe20003f45270 */
[----:B------:R-:W-:Y:S01]  /*6ea0*/  BSSY B1, `(.L_x_1434) ;  /* 0x000000c000017945 */ /* 0x000fe20003800000 */
[----:B------:R-:W-:-:S11]  /*6eb0*/  VIADD R92, R54, 0x1 ;  /* 0x00000001365c7836 */ /* 0x000fd60000000000 */
[----:B-1----:R-:W-:Y:S05]  /*6ec0*/  @!P2 BRA `(.L_x_1435) ;  /* 0x000000000020a947 */ /* 0x002fea0003800000 */
        /* <DEDUP_REMOVED lines=8> */
.L_x_1435:
[----:B------:R-:W-:-:S07]  /*6f50*/  MOV R91, R86 ;  /* 0x00000056005b7202 */ /* 0x000fce0000000f00 */
.L_x_1436:
[----:B------:R-:W-:Y:S05]  /*6f60*/  BSYNC B1 ;  /* 0x0000000000017941 */ /* 0x000fea0003800000 */
.L_x_1434:
        /* <DEDUP_REMOVED lines=16> */
.L_x_1440:
[----:B------:R-:W-:Y:S05]  /*7070*/  BSYNC B2 ;  /* 0x0000000000027941 */ /* 0x000fea0003800000 */
.L_x_1439:
        /* <DEDUP_REMOVED lines=9> */
[----:B------:R-:W-:-:S03]  /*7110*/  LOP3.LUT R105, R111, UR21, R105, 0x96, !PT ;  /* 0x000000156f697c12 */ /* 0x000fc6000f8e9669 */
[----:B------:R-:W-:Y:S01]  /*7120*/  IMAD.MOV.U32 R92, RZ, RZ, RZ ;  /* 0x000000ffff5c7224 */ /* 0x000fe200078e00ff */
        /* <DEDUP_REMOVED lines=31> */
[----:B------:R-:W-:Y:S02]  /*7320*/  LOP3.LUT R55, R55, UR37, R104, 0x96, !PT ;  /* 0x0000002537377c12 */ /* 0x000fe4000f8e9668 */
[----:B------:R-:W-:-:S07]  /*7330*/  MOV R58, R54 ;  /* 0x00000036003a7202 */ /* 0x000fce0000000f00 */
.L_x_1438:
[----:B------:R-:W-:Y:S05]  /*7340*/  BSYNC B1 ;  /* 0x0000000000017941 */ /* 0x000fea0003800000 */
.L_x_1437:
[----:B------:R-:W0:Y:S01]  /*7350*/  LDC R117, c[0x0][0x298] ;  /* 0x0000a600ff757b82 */ /* 0x000e220000000800 */
[----:B------:R-:W-:Y:S01]  /*7360*/  ISETP.NE.U32.AND P2, PT, R68, RZ, PT ;  /* 0x000000ff4400720c */ /* 0x000fe20003f45070 */
[----:B------:R-:W-:Y:S01]  /*7370*/  IMAD.MOV.U32 R116, RZ, RZ, 0x2f800000 ;  /* 0x2f800000ff747424 */ /* 0x000fe200078e00ff */
[----:B------:R-:W-:Y:S02]  /*7380*/  I2FP.F32.U32 R91, R91 ;  /* 0x0000005b005b7245 */ /* 0x000fe40000201000 */
[----:B------:R-:W-:Y:S02]  /*7390*/  ISETP.NE.AND.EX P2, PT, R69, RZ, PT, P2 ;  /* 0x000000ff4500720c */ /* 0x000fe40003f45320 */
[C---:B-----5:R-:W-:Y:S01]  /*73a0*/  SHF.L.U32 R54, R36.reuse, 0x10, RZ ;  /* 0x0000001024367819 */ /* 0x060fe200000006ff */
[----:B------:R-:W1:Y:S01]  /*73b0*/  LDC R118, c[0x0][0x294] ;  /* 0x0000a500ff767b82 */ /* 0x000e620000000800 */
[----:B------:R-:W-:Y:S01]  /*73c0*/  FFMA.FTZ R91, R91, R116, 1.1641532182693481445e-10 ;  /* 0x2f0000005b5b7423 */ /* 0x000fe20000010074 */
[----:B------:R-:W-:-:S02]  /*73d0*/  PRMT R36, R36, 0x7632, R36 ;  /* 0x0000763224247816 */ /* 0x000fc40000000024 */
[----:B0-----:R-:W-:Y:S02]  /*73e0*/  FMUL.FTZ R54, R54, R117 ;  /* 0x0000007536367220 */ /* 0x001fe40000410000 */
[----:B-1----:R-:W-:-:S04]  /*73f0*/  FSETP.GTU.FTZ.AND P3, PT, R91, R118, PT ;  /* 0x000000765b00720b */ /* 0x002fc80003f7c000 */
[----:B------:R-:W-:Y:S02]  /*7400*/  P2R R68, PR, RZ, 0x8 ;  /* 0x00000008ff447803 */ /* 0x000fe40000000000 */
        /* <DEDUP_REMOVED lines=8> */
.L_x_1441:
        /* <DEDUP_REMOVED lines=12> */
.L_x_1444:
[----:B------:R-:W-:-:S07]  /*7550*/  IMAD.MOV.U32 R69, RZ, RZ, R86 ;  /* 0x000000ffff457224 */ /* 0x000fce00078e0056 */
.L_x_1445:
[----:B------:R-:W-:Y:S05]  /*7560*/  BSYNC B1 ;  /* 0x0000000000017941 */ /* 0x000fea0003800000 */
.L_x_1443:
        /* <DEDUP_REMOVED lines=16> */
.L_x_1449:
[----:B------:R-:W-:Y:S05]  /*7670*/  BSYNC B2 ;  /* 0x0000000000027941 */ /* 0x000fea0003800000 */
.L_x_1448:
        /* <DEDUP_REMOVED lines=41> */
[----:B------:R-:W-:Y:S01]  /*7910*/  HFMA2.MMA R54, -RZ, RZ, 0, 0 ;  /* 0x00000000ff367435 */ /* 0x000fe200000001ff */
[----:B------:R-:W-:Y:S01]  /*7920*/  IMAD.MOV.U32 R86, RZ, RZ, R110 ;  /* 0x000000ffff567224 */ /* 0x000fe200078e006e */
[----:B------:R-:W-:-:S09]  /*7930*/  LOP3.LUT R55, R55, UR37, R104, 0x96, !PT ;  /* 0x0000002537377c12 */ /* 0x000fd2000f8e9668 */
.L_x_1447:
[----:B------:R-:W-:Y:S05]  /*7940*/  BSYNC B1 ;  /* 0x0000000000017941 */ /* 0x000fea0003800000 */
.L_x_1446:
        /* <DEDUP_REMOVED lines=10> */
.L_x_1442:
        /* <DEDUP_REMOVED lines=12> */
.L_x_1451:
[----:B------:R-:W-:-:S07]  /*7ab0*/  IMAD.MOV.U32 R69, RZ, RZ, R86 ;  /* 0x000000ffff457224 */ /* 0x000fce00078e0056 */
.L_x_1452:
[----:B------:R-:W-:Y:S05]  /*7ac0*/  BSYNC B1 ;  /* 0x0000000000017941 */ /* 0x000fea0003800000 */
.L_x_1450:
        /* <DEDUP_REMOVED lines=16> */
.L_x_1456:
[----:B------:R-:W-:Y:S05]  /*7bd0*/  BSYNC B2 ;  /* 0x0000000000027941 */ /* 0x000fea0003800000 */
.L_x_1455:
        /* <DEDUP_REMOVED lines=43> */
[----:B------:R-:W-:-:S07]  /*7e90*/  LOP3.LUT R55, R55, UR37, R104, 0x96, !PT ;  /* 0x0000002537377c12 */ /* 0x000fce000f8e9668 */
.L_x_1454:
[----:B------:R-:W-:Y:S05]  /*7ea0*/  BSYNC B1 ;  /* 0x0000000000017941 */ /* 0x000fea0003800000 */
.L_x_1453:
[----:B------:R-:W-:Y:S02]  /*7eb0*/  I2FP.F32.U32 R69, R69 ;  /* 0x0000004500457245 */ /* 0x000fe40000201000 */
[----:B------:R-:W-:-:S03]  /*7ec0*/  SHF.L.U32 R36, R36, 0x10, RZ ;  /* 0x0000001024247819 */ /* 0x000fc600000006ff */
[----:B------:R-:W-:Y:S02]  /*7ed0*/  FFMA.FTZ R69, R69, R116, 1.1641532182693481445e-10 ;  /* 0x2f00000045457423 */ /* 0x000fe40000010074 */
[----:B------:R-:W-:-:S03]  /*7ee0*/  FMUL.FTZ R36, R36, R117 ;  /* 0x0000007524247220 */ /* 0x000fc60000410000 */
[----:B------:R-:W-:-:S04]  /*7ef0*/  FSETP.GTU.FTZ.AND P3, PT, R69, R118, PT ;  /* 0x000000764500720b */ /* 0x000fc80003f7c000 */
[----:B------:R-:W-:Y:S02]  /*7f00*/  P2R R69, PR, RZ, 0x8 ;  /* 0x00000008ff457803 */ /* 0x000fe40000000000 */
[----:B------:R-:W-:Y:S01]  /*7f10*/  FSEL R92, R36, RZ, !P3 ;  /* 0x000000ff245c7208 */ /* 0x000fe20005800000 */
[----:B------:R-:W-:Y:S06]  /*7f20*/  @P2 BRA `(.L_x_1457) ;  /* 0x00000000001c2947 */ /* 0x000fec0003800000 */
[----:B------:R-:W-:Y:S01]  /*7f30*/  IMAD.MOV.U32 R54, RZ, RZ, R97 ;  /* 0x000000ffff367224 */ /* 0x000fe200078e0061 */
[----:B------:R-:W-:Y:S06]  /*7f40*/  @!P0 BRA `(.L_x_1458) ;  /* 0x0000000400748947 */ /* 0x000fec0003800000 */
[----:B------:R-:W-:Y:S02]  /*7f50*/  PRMT R36, R32, 0x7632, R36 ;  /* 0x0000763220247816 */ /* 0x000fe40000000024 */
[----:B------:R-:W-:-:S03]  /*7f60*/  MOV R54, R97 ;  /* 0x0000006100367202 */ /* 0x000fc60000000f00 */
[----:B------:R-:W-:-:S04]  /*7f70*/  IMAD.U32 R105, R36, 0x10000, RZ ;  /* 0x0001000024697824 */ /* 0x000fc800078e00ff */
[----:B------:R-:W-:Y:S01]  /*7f80*/  FADD.FTZ R92, R105, R92 ;  /* 0x0000005c695c7221 */ /* 0x000fe20000010000 */
[----:B------:R-:W-:Y:S06]  /*7f90*/  BRA `(.L_x_1458) ;  /* 0x0000000400607947 */ /* 0x000fec0003800000 */
.L_x_1457:
        /* <DEDUP_REMOVED lines=12> */
.L_x_1460:
[----:B------:R-:W-:-:S07]  /*8060*/  IMAD.MOV.U32 R36, RZ, RZ, R86 ;  /* 0x000000ffff247224 */ /* 0x000fce00078e0056 */
.L_x_1461:
[----:B------:R-:W-:Y:S05]  /*8070*/  BSYNC B1 ;  /* 0x0000000000017941 */ /* 0x000fea0003800000 */
.L_x_1459:
        /* <DEDUP_REMOVED lines=16> */
.L_x_1465:
[----:B------:R-:W-:Y:S05]  /*8180*/  BSYNC B2 ;  /* 0x0000000000027941 */ /* 0x000fea0003800000 */
.L_x_1464:
        /* <DEDUP_REMOVED lines=44> */
.L_x_1463:
[----:B------:R-:W-:Y:S05]  /*8450*/  BSYNC B1 ;  /* 0x0000000000017941 */ /* 0x000fea0003800000 */
.L_x_1462:
        /* <DEDUP_REMOVED lines=12> */
.L_x_1458:
        /* <DEDUP_REMOVED lines=12> */
.L_x_1467:
[----:B------:R-:W-:-:S07]  /*85e0*/  IMAD.MOV.U32 R36, RZ, RZ, R86 ;  /* 0x000000ffff247224 */ /* 0x000fce00078e0056 */
.L_x_1468:
[----:B------:R-:W-:Y:S05]  /*85f0*/  BSYNC B1 ;  /* 0x0000000000017941 */ /* 0x000fea0003800000 */
.L_x_1466:
        /* <DEDUP_REMOVED lines=16> */
.L_x_1472:
[----:B------:R-:W-:Y:S05]  /*8700*/  BSYNC B2 ;  /* 0x0000000000027941 */ /* 0x000fea0003800000 */
.L_x_1471:
        /* <DEDUP_REMOVED lines=44> */
.L_x_1470:
[----:B------:R-:W-:Y:S05]  /*89d0*/  BSYNC B1 ;  /* 0x0000000000017941 */ /* 0x000fea0003800000 */
.L_x_1469:
[----:B------:R-:W-:Y:S02]  /*89e0*/  I2FP.F32.U32 R97, R36 ;  /* 0x0000002400617245 */ /* 0x000fe40000201000 */
[C---:B------:R-:W-:Y:S02]  /*89f0*/  SHF.L.U32 R36, R37.reuse, 0x10, RZ ;  /* 0x0000001025247819 */ /* 0x040fe400000006ff */
[----:B------:R-:W-:Y:S01]  /*8a00*/  PRMT R98, R37, 0x7632, R98 ;  /* 0x0000763225627816 */ /* 0x000fe20000000062 */
        /* <DEDUP_REMOVED lines=12> */
.L_x_1473:
        /* <DEDUP_REMOVED lines=12> */
.L_x_1476:
[----:B------:R-:W-:-:S07]  /*8b90*/  IMAD.MOV.U32 R80, RZ, RZ, R86 ;  /* 0x000000ffff507224 */ /* 0x000fce00078e0056 */
.L_x_1477:
[----:B------:R-:W-:Y:S05]  /*8ba0*/  BSYNC B1 ;  /* 0x0000000000017941 */ /* 0x000fea0003800000 */
.L_x_1475:
        /* <DEDUP_REMOVED lines=16> */
.L_x_1481:
[----:B------:R-:W-:Y:S05]  /*8cb0*/  BSYNC B2 ;  /* 0x0000000000027941 */ /* 0x000fea0003800000 */
.L_x_1480:
        /* <DEDUP_REMOVED lines=44> */
.L_x_1479:
[----:B------:R-:W-:Y:S05]  /*8f80*/  BSYNC B1 ;  /* 0x0000000000017941 */ /* 0x000fea0003800000 */
.L_x_1478:
        /* <DEDUP_REMOVED lines=10> */
.L_x_1474:
        /* <DEDUP_REMOVED lines=12> */
.L_x_1483:
[----:B------:R-:W-:-:S07]  /*90f0*/  IMAD.MOV.U32 R120, RZ, RZ, R86 ;  /* 0x000000ffff787224 */ /* 0x000fce00078e0056 */
.L_x_1484:
[----:B------:R-:W-:Y:S05]  /*9100*/  BSYNC B1 ;  /* 0x0000000000017941 */ /* 0x000fea0003800000 */
.L_x_1482:
        /* <DEDUP_REMOVED lines=16> */
.L_x_1488:
[----:B------:R-:W-:Y:S05]  /*9210*/  BSYNC B2 ;  /* 0x0000000000027941 */ /* 0x000fea0003800000 */
.L_x_1487:
        /* <DEDUP_REMOVED lines=44> */
.L_x_1486:
[----:B------:R-:W-:Y:S05]  /*94e0*/  BSYNC B1 ;  /* 0x0000000000017941 */ /* 0x000fea0003800000 */
.L_x_1485:
        /* <DEDUP_REMOVED lines=15> */
.L_x_1489:
        /* <DEDUP_REMOVED lines=12> */
.L_x_1492:
[----:B------:R-:W-:-:S07]  /*96a0*/  IMAD.MOV.U32 R81, RZ, RZ, R86 ;  /* 0x000000ffff517224 */ /* 0x000fce00078e0056 */
.L_x_1493:
[----:B------:R-:W-:Y:S05]  /*96b0*/  BSYNC B1 ;  /* 0x0000000000017941 */ /* 0x000fea0003800000 */
.L_x_1491:
        /* <DEDUP_REMOVED lines=16> */
.L_x_1497:
[----:B------:R-:W-:Y:S05]  /*97c0*/  BSYNC B2 ;  /* 0x0000000000027941 */ /* 0x000fea0003800000 */
.L_x_1496:
        /* <DEDUP_REMOVED lines=44> */
.L_x_1495:
[----:B------:R-:W-:Y:S05]  /*9a90*/  BSYNC B1 ;  /* 0x0000000000017941 */ /* 0x000fea0003800000 */
.L_x_1494:
        /* <DEDUP_REMOVED lines=12> */
.L_x_1490:
        /* <DEDUP_REMOVED lines=12> */
.L_x_1499:
[----:B------:R-:W-:-:S07]  /*9c20*/  IMAD.MOV.U32 R121, RZ, RZ, R86 ;  /* 0x000000ffff797224 */ /* 0x000fce00078e0056 */
.L_x_1500:
[----:B------:R-:W-:Y:S05]  /*9c30*/  BSYNC B1 ;  /* 0x0000000000017941 */ /* 0x000fea0003800000 */
.L_x_1498:
        /* <DEDUP_REMOVED lines=16> */
.L_x_1504:
[----:B------:R-:W-:Y:S05]  /*9d40*/  BSYNC B2 ;  /* 0x0000000000027941 */ /* 0x000fea0003800000 */
.L_x_1503:
        /* <DEDUP_REMOVED lines=44> */
.L_x_1502:
[----:B------:R-:W-:Y:S05]  /*a010*/  BSYNC B1 ;  /* 0x0000000000017941 */ /* 0x000fea0003800000 */
.L_x_1501:
        /* <DEDUP_REMOVED lines=15> */
.L_x_1505:
        /* <DEDUP_REMOVED lines=12> */
.L_x_1508:
[----:B------:R-:W-:-:S07]  /*a1d0*/  IMAD.MOV.U32 R82, RZ, RZ, R86 ;  /* 0x000000ffff527224 */ /* 0x000fce00078e0056 */
.L_x_1509:
[----:B------:R-:W-:Y:S05]  /*a1e0*/  BSYNC B1 ;  /* 0x0000000000017941 */ /* 0x000fea0003800000 */
.L_x_1507:
        /* <DEDUP_REMOVED lines=16> */
.L_x_1513:
[----:B------:R-:W-:Y:S05]  /*a2f0*/  BSYNC B2 ;  /* 0x0000000000027941 */ /* 0x000fea0003800000 */
.L_x_1512:
        /* <DEDUP_REMOVED lines=42> */
[----:B------:R-:W-:Y:S01]  /*a5a0*/  HFMA2.MMA R54, -RZ, RZ, 0, 0 ;  /* 0x00000000ff367435 */ /* 0x000fe200000001ff */
[----:B------:R-:W-:-:S10]  /*a5b0*/  IMAD.MOV.U32 R58, RZ, RZ, R36 ;  /* 0x000000ffff3a7224 */ /* 0x000fd400078e0024 */
.L_x_1511:
[----:B------:R-:W-:Y:S05]  /*a5c0*/  BSYNC B1 ;  /* 0x0000000000017941 */ /* 0x000fea0003800000 */
.L_x_1510:
        /* <DEDUP_REMOVED lines=10> */
.L_x_1506:
        /* <DEDUP_REMOVED lines=12> */
.L_x_1515:
[----:B------:R-:W-:-:S07]  /*a730*/  IMAD.MOV.U32 R105, RZ, RZ, R86 ;  /* 0x000000ffff697224 */ /* 0x000fce00078e0056 */
.L_x_1516:
[----:B------:R-:W-:Y:S05]  /*a740*/  BSYNC B1 ;  /* 0x0000000000017941 */ /* 0x000fea0003800000 */
.L_x_1514:
        /* <DEDUP_REMOVED lines=16> */
.L_x_1520:
[----:B------:R-:W-:Y:S05]  /*a850*/  BSYNC B2 ;  /* 0x0000000000027941 */ /* 0x000fea0003800000 */
.L_x_1519:
        /* <DEDUP_REMOVED lines=44> */
.L_x_1518:
[----:B------:R-:W-:Y:S05]  /*ab20*/  BSYNC B1 ;  /* 0x0000000000017941 */ /* 0x000fea0003800000 */
.L_x_1517:
        /* <DEDUP_REMOVED lines=14> */
.L_x_1521:
        /* <DEDUP_REMOVED lines=12> */
.L_x_1524:
[----:B------:R-:W-:-:S07]  /*acd0*/  IMAD.MOV.U32 R38, RZ, RZ, R86 ;  /* 0x000000ffff267224 */ /* 0x000fce00078e0056 */
.L_x_1525:
[----:B------:R-:W-:Y:S05]  /*ace0*/  BSYNC B1 ;  /* 0x0000000000017941 */ /* 0x000fea0003800000 */
.L_x_1523:
        /* <DEDUP_REMOVED lines=16> */
.L_x_1529:
[----:B------:R-:W-:Y:S05]  /*adf0*/  BSYNC B2 ;  /* 0x0000000000027941 */ /* 0x000fea0003800000 */
.L_x_1528:
        /* <DEDUP_REMOVED lines=44> */
.L_x_1527:
[----:B------:R-:W-:Y:S05]  /*b0c0*/  BSYNC B1 ;  /* 0x0000000000017941 */ /* 0x000fea0003800000 */
.L_x_1526:
[----:B------:R-:W-:Y:S02]  /*b0d0*/  I2FP.F32.U32 R83, R38 ;  /* 0x0000002600537245 */ /* 0x000fe40000201000 */
[----:B------:R-:W-:Y:S02]  /*b0e0*/  PRMT R36, R30, 0x7632, R36 ;  /* 0x000076321e247816 */ /* 0x000fe40000000024 */
[----:B------:R-:W-:Y:S01]  /*b0f0*/  @P0 PRMT R38, R34, 0x7632, R38 ;  /* 0x0000763222260816 */ /* 0x000fe20000000026 */
[----:B------:R-:W-:Y:S02]  /*b100*/  FFMA.FTZ R83, R83, R116, 1.1641532182693481445e-10 ;  /* 0x2f00000053537423 */ /* 0x000fe40000010074 */
[----:B------:R-:W-:Y:S02]  /*b110*/  IMAD.U32 R36, R36, 0x10000, RZ ;  /* 0x0001000024247824 */ /* 0x000fe400078e00ff */
[----:B------:R-:W-:Y:S01]  /*b120*/  @P0 IMAD.U32 R38, R38, 0x10000, RZ ;  /* 0x0001000026260824 */ /* 0x000fe200078e00ff */
[----:B------:R-:W-:Y:S01]  /*b130*/  FSETP.GTU.FTZ.AND P4, PT, R83, R118, PT ;  /* 0x000000765300720b */ /* 0x000fe20003f9c000 */
[----:B------:R-:W-:-:S03]  /*b140*/  FMUL.FTZ R36, R36, R117 ;  /* 0x0000007524247220 */ /* 0x000fc60000410000 */
[----:B------:R-:W-:Y:S02]  /*b150*/  SEL R83, RZ, 0x1, P4 ;  /* 0x00000001ff537807 */ /* 0x000fe40002000000 */
[----:B------:R-:W-:-:S05]  /*b160*/  FSEL R36, R36, RZ, !P4 ;  /* 0x000000ff24247208 */ /* 0x000fca0006000000 */
[----:B------:R-:W-:-:S04]  /*b170*/  FADD.FTZ R105, R36, R105 ;  /* 0x0000006924697221 */ /* 0x000fc80000010000 */
[----:B------:R-:W-:-:S07]  /*b180*/  @P0 FADD.FTZ R105, R38, R105 ;  /* 0x0000006926690221 */ /* 0x000fce0000010000 */
.L_x_1522:
        /* <DEDUP_REMOVED lines=12> */
.L_x_1531:
[----:B------:R-:W-:-:S07]  /*b250*/  IMAD.MOV.U32 R38, RZ, RZ, R86 ;  /* 0x000000ffff267224 */ /* 0x000fce00078e0056 */
.L_x_1532:
[----:B------:R-:W-:Y:S05]  /*b260*/  BSYNC B1 ;  /* 0x0000000000017941 */ /* 0x000fea0003800000 */
.L_x_1530:
        /* <DEDUP_REMOVED lines=16> */
.L_x_1536:
[----:B------:R-:W-:Y:S05]  /*b370*/  BSYNC B2 ;  /* 0x0000000000027941 */ /* 0x000fea0003800000 */
.L_x_1535:
        /* <DEDUP_REMOVED lines=44> */
.L_x_1534:
[----:B------:R-:W-:Y:S05]  /*b640*/  BSYNC B1 ;  /* 0x0000000000017941 */ /* 0x000fea0003800000 */
.L_x_1533:
        /* <DEDUP_REMOVED lines=14> */
.L_x_1537:
        /* <DEDUP_REMOVED lines=12> */
.L_x_1540:
[----:B------:R-:W-:-:S07]  /*b7f0*/  IMAD.MOV.U32 R84, RZ, RZ, R86 ;  /* 0x000000ffff547224 */ /* 0x000fce00078e0056 */
.L_x_1541:
[----:B------:R-:W-:Y:S05]  /*b800*/  BSYNC B1 ;  /* 0x0000000000017941 */ /* 0x000fea0003800000 */
.L_x_1539:
        /* <DEDUP_REMOVED lines=16> */
.L_x_1545:
[----:B------:R-:W-:Y:S05]  /*b910*/  BSYNC B2 ;  /* 0x0000000000027941 */ /* 0x000fea0003800000 */
.L_x_1544:
        /* <DEDUP_REMOVED lines=44> */
.L_x_1543:
[----:B------:R-:W-:Y:S05]  /*bbe0*/  BSYNC B1 ;  /* 0x0000000000017941 */ /* 0x000fea0003800000 */
.L_x_1542:
        /* <DEDUP_REMOVED lines=10> */
.L_x_1538:
        /* <DEDUP_REMOVED lines=12> */
.L_x_1547:
[----:B------:R-:W-:-:S07]  /*bd50*/  IMAD.MOV.U32 R124, RZ, RZ, R86 ;  /* 0x000000ffff7c7224 */ /* 0x000fce00078e0056 */
.L_x_1548:
[----:B------:R-:W-:Y:S05]  /*bd60*/  BSYNC B1 ;  /* 0x0000000000017941 */ /* 0x000fea0003800000 */
.L_x_1546:
        /* <DEDUP_REMOVED lines=16> */
.L_x_1552:
[----:B------:R-:W-:Y:S05]  /*be70*/  BSYNC B2 ;  /* 0x0000000000027941 */ /* 0x000fea0003800000 */
.L_x_1551:
        /* <DEDUP_REMOVED lines=44> */
.L_x_1550:
[----:B------:R-:W-:Y:S05]  /*c140*/  BSYNC B1 ;  /* 0x0000000000017941 */ /* 0x000fea0003800000 */
.L_x_1549:
        /* <DEDUP_REMOVED lines=14> */
.L_x_1553:
        /* <DEDUP_REMOVED lines=12> */
.L_x_1556:
[----:B------:R-:W-:-:S07]  /*c2f0*/  IMAD.MOV.U32 R85, RZ, RZ, R86 ;  /* 0x000000ffff557224 */ /* 0x000fce00078e0056 */
.L_x_1557:
[----:B------:R-:W-:Y:S05]  /*c300*/  BSYNC B1 ;  /* 0x0000000000017941 */ /* 0x000fea0003800000 */
.L_x_1555:
        /* <DEDUP_REMOVED lines=16> */
.L_x_1561:
[----:B------:R-:W-:Y:S05]  /*c410*/  BSYNC B2 ;  /* 0x0000000000027941 */ /* 0x000fea0003800000 */
.L_x_1560:
        /* <DEDUP_REMOVED lines=42> */
[----:B------:R-:W-:Y:S01]  /*c6c0*/  LOP3.LUT R55, R37, UR37, R38, 0x96, !PT ;  /* 0x0000002525377c12 */ /* 0x000fe2000f8e9626 */
[----:B------:R-:W-:-:S09]  /*c6d0*/  IMAD.MOV.U32 R58, RZ, RZ, R36 ;  /* 0x000000ffff3a7224 */ /* 0x000fd200078e0024 */
.L_x_1559:
[----:B------:R-:W-:Y:S05]  /*c6e0*/  BSYNC B1 ;  /* 0x0000000000017941 */ /* 0x000fea0003800000 */
.L_x_1558:
        /* <DEDUP_REMOVED lines=12> */
.L_x_1554:
[----:B------:R-:W-:Y:S02]  /*c7b0*/  ISETP.NE.AND P0, PT, R119, RZ, PT ;  /* 0x000000ff7700720c */ /* 0x000fe40003f05270 */
[----:B------:R-:W-:Y:S02]  /*c7c0*/  ISETP.NE.AND P6, PT, R121, RZ, PT ;  /* 0x000000ff7900720c */ /* 0x000fe40003fc5270 */
[----:B------:R-:W-:Y:S02]  /*c7d0*/  ISETP.NE.AND P2, PT, R68, RZ, PT ;  /* 0x000000ff4400720c */ /* 0x000fe40003f45270 */
[----:B------:R-:W-:Y:S02]  /*c7e0*/  SEL R117, RZ, 0x1, P0 ;  /* 0x00000001ff757807 */ /* 0x000fe40000000000 */
[----:B------:R-:W-:Y:S02]  /*c7f0*/  SEL R121, RZ, 0x1000000, P5 ;  /* 0x01000000ff797807 */ /* 0x000fe40002800000 */
[----:B------:R-:W-:-:S02]  /*c800*/  SEL R119, RZ, 0x10000, P4 ;  /* 0x00010000ff777807 */ /* 0x000fc40002000000 */
[----:B------:R-:W-:Y:S02]  /*c810*/  LEA R68, P0, R115, UR10, 0x4 ;  /* 0x0000000a73447c11 */ /* 0x000fe4000f8020ff */
[----:B------:R-:W-:Y:S02]  /*c820*/  ISETP.NE.AND P5, PT, R69, RZ, PT ;  /* 0x000000ff4500720c */ /* 0x000fe40003fa5270 */
[----:B------:R-:W-:Y:S02]  /*c830*/  ISETP.NE.AND P4, PT, R120, RZ, PT ;  /* 0x000000ff7800720c */ /* 0x000fe40003f85270 */
[----:B------:R-:W-:Y:S02]  /*c840*/  LEA.HI.X R69, R115, UR11, RZ, 0x4, P0 ;  /* 0x0000000b73457c11 */ /* 0x000fe400080f24ff */
[----:B------:R-:W-:Y:S02]  /*c850*/  F2FP.BF16.F32.PACK_AB R39, R111, R110 ;  /* 0x0000006e6f27723e */ /* 0x000fe400000010ff */
[----:B------:R-:W-:-:S02]  /*c860*/  F2FP.BF16.F32.PACK_AB R38, R105, R104 ;  /* 0x000000686926723e */ /* 0x000fc400000010ff */
[----:B------:R-:W-:Y:S02]  /*c870*/  F2FP.BF16.F32.PACK_AB R37, R98, R97 ;  /* 0x000000616225723e */ /* 0x000fe400000010ff */
[----:B------:R-:W-:Y:S02]  /*c880*/  F2FP.BF16.F32.PACK_AB R36, R92, R91 ;  /* 0x0000005b5c24723e */ /* 0x000fe400000010ff */
[----:B------:R-:W-:Y:S02]  /*c890*/  SEL R116, RZ, 0x1, P4 ;  /* 0x00000001ff747807 */ /* 0x000fe40002000000 */
[----:B------:R-:W-:Y:S01]  /*c8a0*/  SEL R118, RZ, 0x1, P5 ;  /* 0x00000001ff767807 */ /* 0x000fe20002800000 */
[----:B------:R0:W-:Y:S01]  /*c8b0*/  STG.E.128 desc[UR4][R68.64], R36 ;  /* 0x0000002444007986 */ /* 0x0001e2000c101d04 */
[----:B------:R-:W-:-:S04]  /*c8c0*/  SEL R120, RZ, 0x100, P3 ;  /* 0x00000100ff787807 */ /* 0x000fc80001800000 */
[----:B------:R-:W-:Y:S02]  /*c8d0*/  LOP3.LUT R120, R120, R121, R119, 0xfe, !PT ;  /* 0x0000007978787212 */ /* 0x000fe400078efe77 */
[----:B------:R-:W-:Y:S01]  /*c8e0*/  SEL R119, RZ, 0x1, P6 ;  /* 0x00000001ff777807 */ /* 0x000fe20003000000 */
[----:B0-----:R-:W-:Y:S01]  /*c8f0*/  IMAD.WIDE.U32 R68, R116, 0x1000000, RZ ;  /* 0x0100000074447825 */ /* 0x001fe200078e00ff */
[----:B------:R-:W-:-:S03]  /*c900*/  SHF.L.U32 R116, R115, 0x3, RZ ;  /* 0x0000000373747819 */ /* 0x000fc600000006ff */
[----:B------:R-:W-:Y:S01]  /*c910*/  IMAD.WIDE.U32 R38, R117, 0x10000, RZ ;  /* 0x0001000075267825 */ /* 0x000fe200078e00ff */
[----:B------:R-:W-:-:S03]  /*c920*/  LOP3.LUT R119, R69, R120, R119, 0xfe, !PT ;  /* 0x0000007845777212 */ /* 0x000fc600078efe77 */
[----:B------:R-:W-:Y:S01]  /*c930*/  IMAD.WIDE.U32 R36, R118, 0x100, RZ ;  /* 0x0000010076247825 */ /* 0x000fe200078e00ff */
[----:B------:R-:W-:Y:S02]  /*c940*/  SHF.L.U64.HI R118, R115, 0x3, RZ ;  /* 0x0000000373767819 */ /* 0x000fe400000102ff */
[----:B------:R-:W-:Y:S02]  /*c950*/  LOP3.LUT R117, R36, R68, R38, 0xfe, !PT ;  /* 0x0000004424757212 */ /* 0x000fe400078efe26 */
[----:B------:R-:W-:Y:S02]  /*c960*/  IADD3 R36, P0, R116, UR12, RZ ;  /* 0x0000000c74247c10 */ /* 0x000fe4000ff1e0ff */
[----:B------:R-:W-:Y:S02]  /*c970*/  SEL R38, RZ, 0x1, P2 ;  /* 0x00000001ff267807 */ /* 0x000fe40001000000 */
[----:B------:R-:W-:Y:S02]  /*c980*/  LOP3.LUT R39, R37, R119, R39, 0xfe, !PT ;  /* 0x0000007725277212 */ /* 0x000fe400078efe27 */
[----:B------:R-:W-:-:S02]  /*c990*/  IADD3.X R37, R118, UR13, RZ, P0, !PT ;  /* 0x0000000d76257c10 */ /* 0x000fc400087fe4ff */
[----:B------:R-:W-:-:S05]  /*c9a0*/  LOP3.LUT R38, R117, R38, RZ, 0xfc, !PT ;  /* 0x0000002675267212 */ /* 0x000fca00078efcff */
[----:B------:R0:W-:Y:S01]  /*c9b0*/  STG.E.64 desc[UR4][R36.64], R38 ;  /* 0x0000002624007986 */ /* 0x0001e2000c101b04 */
[----:B------:R-:W-:Y:S05]  /*c9c0*/  @!P1 BRA `(.L_x_1562) ;  /* 0x0000000000509947 */ /* 0x000fea0003800000 */
[----:B0-----:R-:W-:Y:S01]  /*c9d0*/  IMAD.U32 R37, R84, 0x10000, RZ ;  /* 0x0001000054257824 */ /* 0x001fe200078e00ff */
[----:B------:R-:W-:Y:S02]  /*c9e0*/  LOP3.LUT R36, R85, 0xffff, RZ, 0xc0, !PT ;  /* 0x0000ffff55247812 */ /* 0x000fe400078ec0ff */
[----:B------:R-:W-:Y:S02]  /*c9f0*/  PRMT R39, R83, 0x7104, RZ ;  /* 0x0000710453277816 */ /* 0x000fe400000000ff */
[----:B------:R-:W-:Y:S02]  /*ca00*/  LOP3.LUT R37, R37, 0xff0000, RZ, 0xc0, !PT ;  /* 0x00ff000025257812 */ /* 0x000fe400078ec0ff */
[----:B------:R-:W-:Y:S02]  /*ca10*/  LOP3.LUT R68, R81, 0xff, RZ, 0xc0, !PT ;  /* 0x000000ff51447812 */ /* 0x000fe400078ec0ff */
[----:B------:R-:W-:Y:S02]  /*ca20*/  PRMT R36, R37, 0x4210, R36 ;  /* 0x0000421025247816 */ /* 0x000fe40000000024 */
[----:B------:R-:W-:Y:S01]  /*ca30*/  LOP3.LUT R38, R80, 0xff, RZ, 0xc0, !PT ;  /* 0x000000ff50267812 */ /* 0x000fe200078ec0ff */
[----:B------:R-:W-:Y:S01]  /*ca40*/  IMAD.WIDE.U32 R68, R68, 0x1000000, RZ ;  /* 0x0100000044447825 */ /* 0x000fe200078e00ff */
[----:B------:R-:W-:-:S02]  /*ca50*/  LOP3.LUT R39, R36, 0xff00, R39, 0xf8, !PT ;  /* 0x0000ff0024277812 */ /* 0x000fc400078ef827 */
[----:B------:R-:W-:Y:S02]  /*ca60*/  LOP3.LUT R36, R79, 0xff, RZ, 0xc0, !PT ;  /* 0x000000ff4f247812 */ /* 0x000fe400078ec0ff */
[----:B------:R-:W-:Y:S01]  /*ca70*/  LOP3.LUT R117, R39, 0xff, R82, 0xf8, !PT ;  /* 0x000000ff27757812 */ /* 0x000fe200078ef852 */
[----:B------:R-:W-:Y:S01]  /*ca80*/  IMAD.WIDE.U32 R38, R38, 0x10000, RZ ;  /* 0x0001000026267825 */ /* 0x000fe200078e00ff */
[----:B------:R-:W-:-:S03]  /*ca90*/  IADD3 R116, P0, R116, UR16, RZ ;  /* 0x0000001074747c10 */ /* 0x000fc6000ff1e0ff */
[----:B------:R-:W-:Y:S01]  /*caa0*/  IMAD.WIDE.U32 R36, R36, 0x100, RZ ;  /* 0x0000010024247825 */ /* 0x000fe200078e00ff */
[----:B------:R-:W-:Y:S02]  /*cab0*/  LOP3.LUT R39, R39, R117, R69, 0xfe, !PT ;  /* 0x0000007527277212 */ /* 0x000fe400078efe45 */
[----:B------:R-:W-:Y:S02]  /*cac0*/  IADD3.X R117, R118, UR17, RZ, P0, !PT ;  /* 0x0000001176757c10 */ /* 0x000fe400087fe4ff */
[----:B------:R-:W-:Y:S02]  /*cad0*/  LOP3.LUT R69, R36, R68, R38, 0xfe, !PT ;  /* 0x0000004424457212 */ /* 0x000fe400078efe26 */
[----:B------:R-:W-:Y:S02]  /*cae0*/  LOP3.LUT R37, R39, R37, RZ, 0xfc, !PT ;  /* 0x0000002527257212 */ /* 0x000fe400078efcff */
[----:B------:R-:W-:-:S05]  /*caf0*/  LOP3.LUT R36, R69, 0xff, R78, 0xf8, !PT ;  /* 0x000000ff45247812 */ /* 0x000fca00078ef84e */
[----:B------:R1:W-:Y:S02]  /*cb00*/  STG.E.64 desc[UR4][R116.64], R36 ;  /* 0x0000002474007986 */ /* 0x0003e4000c101b04 */
.L_x_1562:
[----:B------:R-:W-:-:S07]  /*cb10*/  VIADD R115, R115, 0x100 ;  /* 0x0000010073737836 */ /* 0x000fce0000000000 */
.L_x_1433:
[----:B------:R-:W-:Y:S05]  /*cb20*/  BSYNC B0 ;  /* 0x0000000000007941 */ /* 0x000fea0003800000 */
.L_x_1432:
        /* <DEDUP_REMOVED lines=19> */
[----:B------:R-:W-:-:S11]  /*cc60*/  IADD3 R94, R54, 0x1, RZ ;  /* 0x00000001365e7810 */ /* 0x000fd60007ffe0ff */
[----:B-1----:R-:W-:Y:S05]  /*cc70*/  @!P2 BRA `(.L_x_1566) ;  /* 0x000000000020a947 */ /* 0x002fea0003800000 */
        /* <DEDUP_REMOVED lines=8> */
.L_x_1566:
[----:B------:R-:W-:-:S07]  /*cd00*/  IMAD.MOV.U32 R93, RZ, RZ, R86 ;  /* 0x000000ffff5d7224 */ /* 0x000fce00078e0056 */
.L_x_1567:
[----:B------:R-:W-:Y:S05]  /*cd10*/  BSYNC B1 ;  /* 0x0000000000017941 */ /* 0x000fea0003800000 */
.L_x_1565:
        /* <DEDUP_REMOVED lines=16> */
.L_x_1571:
[----:B------:R-:W-:Y:S05]  /*ce20*/  BSYNC B2 ;  /* 0x0000000000027941 */ /* 0x000fea0003800000 */
.L_x_1570:
        /* <DEDUP_REMOVED lines=44> */
.L_x_1569:
[----:B------:R-:W-:Y:S05]  /*d0f0*/  BSYNC B1 ;  /* 0x0000000000017941 */ /* 0x000fea0003800000 */
.L_x_1568:
[----:B------:R-:W0:Y:S01]  /*d100*/  LDC R117, c[0x0][0x298] ;  /* 0x0000a600ff757b82 */ /* 0x000e220000000800 */
[----:B------:R-:W-:Y:S01]  /*d110*/  HFMA2.MMA R116, -RZ, RZ, 0.1171875, 0 ;  /* 0x2f800000ff747435 */ /* 0x000fe200000001ff */
[----:B------:R-:W-:Y:S01]  /*d120*/  ISETP.NE.U32.AND P2, PT, R68, RZ, PT ;  /* 0x000000ff4400720c */ /* 0x000fe20003f45070 */
[C---:B-----5:R-:W-:Y:S01]  /*d130*/  IMAD.U32 R54, R36.reuse, 0x10000, RZ ;  /* 0x0001000024367824 */ /* 0x060fe200078e00ff */
[----:B------:R-:W-:Y:S02]  /*d140*/  I2FP.F32.U32 R93, R93 ;  /* 0x0000005d005d7245 */ /* 0x000fe40000201000 */
[----:B------:R-:W-:Y:S02]  /*d150*/  ISETP.NE.AND.EX P2, PT, R69, RZ, PT, P2 ;  /* 0x000000ff4500720c */ /* 0x000fe40003f45320 */
[----:B------:R-:W1:Y:S01]  /*d160*/  LDC R118, c[0x0][0x294] ;  /* 0x0000a500ff767b82 */ /* 0x000e620000000800 */
[----:B------:R-:W-:Y:S02]  /*d170*/  PRMT R69, R36, 0x7632, R69 ;  /* 0x0000763224457816 */ /* 0x000fe40000000045 */
[----:B------:R-:W-:Y:S01]  /*d180*/  FFMA.FTZ R93, R93, R116, 1.1641532182693481445e-10 ;  /* 0x2f0000005d5d7423 */ /* 0x000fe20000010074 */
[----:B0-----:R-:W-:-:S04]  /*d190*/  FMUL.FTZ R54, R54, R117 ;  /* 0x0000007536367220 */ /* 0x001fc80000410000 */
[----:B-1----:R-:W-:-:S04]  /*d1a0*/  FSETP.GTU.FTZ.AND P3, PT, R93, R118, PT ;  /* 0x000000765d00720b */ /* 0x002fc80003f7c000 */
[----:B------:R-:W-:Y:S02]  /*d1b0*/  P2R R68, PR, RZ, 0x8 ;  /* 0x00000008ff447803 */ /* 0x000fe40000000000 */
        /* <DEDUP_REMOVED lines=8> */
.L_x_1572:
        /* <DEDUP_REMOVED lines=12> */
.L_x_1575:
[----:B------:R-:W-:-:S07]  /*d300*/  MOV R36, R86 ;  /* 0x0000005600247202 */ /* 0x000fce0000000f00 */
.L_x_1576:
[----:B------:R-:W-:Y:S05]  /*d310*/  BSYNC B1 ;  /* 0x0000000000017941 */ /* 0x000fea0003800000 */
.L_x_1574:
        /* <DEDUP_REMOVED lines=16> */
.L_x_1580:
[----:B------:R-:W-:Y:S05]  /*d420*/  BSYNC B2 ;  /* 0x0000000000027941 */ /* 0x000fea0003800000 */
.L_x_1579:
        /* <DEDUP_REMOVED lines=41> */
[----:B------:R-:W-:Y:S01]  /*d6c0*/  MOV R58, R54 ;  /* 0x00000036003a7202 */ /* 0x000fe20000000f00 */
[----:B------:R-:W-:Y:S01]  /*d6d0*/  IMAD.MOV.U32 R54, RZ, RZ, RZ ;  /* 0x000000ffff367224 */ /* 0x000fe200078e00ff */
[----:B------:R-:W-:-:S07]  /*d6e0*/  LOP3.LUT R55, R55, UR37, R106, 0x96, !PT ;  /* 0x0000002537377c12 */ /* 0x000fce000f8e966a */
.L_x_1578:
[----:B------:R-:W-:Y:S05]  /*d6f0*/  BSYNC B1 ;  /* 0x0000000000017941 */ /* 0x000fea0003800000 */
.L_x_1577:
        /* <DEDUP_REMOVED lines=10> */
.L_x_1573:
        /* <DEDUP_REMOVED lines=12> */
.L_x_1582:
[----:B------:R-:W-:-:S07]  /*d860*/  IMAD.MOV.U32 R36, RZ, RZ, R86 ;  /* 0x000000ffff247224 */ /* 0x000fce00078e0056 */
.L_x_1583:
[----:B------:R-:W-:Y:S05]  /*d870*/  BSYNC B1 ;  /* 0x0000000000017941 */ /* 0x000fea0003800000 */
.L_x_1581:
        /* <DEDUP_REMOVED lines=16> */
.L_x_1587:
[----:B------:R-:W-:Y:S05]  /*d980*/  BSYNC B2 ;  /* 0x0000000000027941 */ /* 0x000fea0003800000 */
.L_x_1586:
        /* <DEDUP_REMOVED lines=9> */
[----:B------:R-:W-:Y:S01]  /*da20*/  LOP3.LUT R107, R113, UR21, R107, 0x96, !PT ;  /* 0x00000015716b7c12 */ /* 0x000fe2000f8e966b */
[----:B------:R-:W-:-:S03]  /*da30*/  HFMA2.MMA R99, -RZ, RZ, 0, 0 ;  /* 0x00000000ff637435 */ /* 0x000fc600000001ff */
        /* <DEDUP_REMOVED lines=33> */
.L_x_1585:
[----:B------:R-:W-:Y:S05]  /*dc50*/  BSYNC B1 ;  /* 0x0000000000017941 */ /* 0x000fea0003800000 */
.L_x_1584:
        /* <DEDUP_REMOVED lines=8> */
[----:B------:R-:W-:Y:S01]  /*dce0*/  IMAD.MOV.U32 R54, RZ, RZ, R99 ;  /* 0x000000ffff367224 */ /* 0x000fe200078e0063 */
[----:B------:R-:W-:Y:S06]  /*dcf0*/  @!P0 BRA `(.L_x_1589) ;  /* 0x0000000400748947 */ /* 0x000fec0003800000 */
[----:B------:R-:W-:Y:S01]  /*dd00*/  PRMT R36, R32, 0x7632, R36 ;  /* 0x0000763220247816 */ /* 0x000fe20000000024 */
[----:B------:R-:W-:-:S03]  /*dd10*/  IMAD.MOV.U32 R54, RZ, RZ, R99 ;  /* 0x000000ffff367224 */ /* 0x000fc600078e0063 */
[----:B------:R-:W-:-:S05]  /*dd20*/  SHF.L.U32 R107, R36, 0x10, RZ ;  /* 0x00000010246b7819 */ /* 0x000fca00000006ff */
[----:B------:R-:W-:Y:S01]  /*dd30*/  FADD.FTZ R94, R107, R94 ;  /* 0x0000005e6b5e7221 */ /* 0x000fe20000010000 */
[----:B------:R-:W-:Y:S06]  /*dd40*/  BRA `(.L_x_1589) ;  /* 0x0000000400607947 */ /* 0x000fec0003800000 */
.L_x_1588:
        /* <DEDUP_REMOVED lines=12> */
.L_x_1591:
[----:B------:R-:W-:-:S07]  /*de10*/  MOV R36, R86 ;  /* 0x0000005600247202 */ /* 0x000fce0000000f00 */
.L_x_1592:
[----:B------:R-:W-:Y:S05]  /*de20*/  BSYNC B1 ;  /* 0x0000000000017941 */ /* 0x000fea0003800000 */
.L_x_1590:
        /* <DEDUP_REMOVED lines=16> */
.L_x_1596:
[----:B------:R-:W-:Y:S05]  /*df30*/  BSYNC B2 ;  /* 0x0000000000027941 */ /* 0x000fea0003800000 */
.L_x_1595:
        /* <DEDUP_REMOVED lines=44> */
.L_x_1594:
[----:B------:R-:W-:Y:S05]  /*e200*/  BSYNC B1 ;  /* 0x0000000000017941 */ /* 0x000fea0003800000 */
.L_x_1593:
        /* <DEDUP_REMOVED lines=12> */
.L_x_1589:
        /* <DEDUP_REMOVED lines=12> */
.L_x_1598:
[----:B------:R-:W-:-:S07]  /*e390*/  IMAD.MOV.U32 R36, RZ, RZ, R86 ;  /* 0x000000ffff247224 */ /* 0x000fce00078e0056 */
.L_x_1599:
[----:B------:R-:W-:Y:S05]  /*e3a0*/  BSYNC B1 ;  /* 0x0000000000017941 */ /* 0x000fea0003800000 */
.L_x_1597:
        /* <DEDUP_REMOVED lines=16> */
.L_x_1603:
[----:B------:R-:W-:Y:S05]  /*e4b0*/  BSYNC B2 ;  /* 0x0000000000027941 */ /* 0x000fea0003800000 */
.L_x_1602:
        /* <DEDUP_REMOVED lines=44> */
.L_x_1601:
[----:B------:R-:W-:Y:S05]  /*e780*/  BSYNC B1 ;  /* 0x0000000000017941 */ /* 0x000fea0003800000 */
.L_x_1600:
        /* <DEDUP_REMOVED lines=15> */
.L_x_1604:
        /* <DEDUP_REMOVED lines=12> */
.L_x_1607:
[----:B------:R-:W-:-:S07]  /*e940*/  MOV R80, R86 ;  /* 0x0000005600507202 */ /* 0x000fce0000000f00 */
.L_x_1608:
[----:B------:R-:W-:Y:S05]  /*e950*/  BSYNC B1 ;  /* 0x0000000000017941 */ /* 0x000fea0003800000 */
.L_x_1606:
        /* <DEDUP_REMOVED lines=16> */
.L_x_1612:
[----:B------:R-:W-:Y:S05]  /*ea60*/  BSYNC B2 ;  /* 0x0000000000027941 */ /* 0x000fea0003800000 */
.L_x_1611:
        /* <DEDUP_REMOVED lines=44> */
.L_x_1610:
[----:B------:R-:W-:Y:S05]  /*ed30*/  BSYNC B1 ;  /* 0x0000000000017941 */ /* 0x000fea0003800000 */
.L_x_1609:
        /* <DEDUP_REMOVED lines=10> */
.L_x_1605:
        /* <DEDUP_REMOVED lines=12> */
.L_x_1614:
[----:B------:R-:W-:-:S07]  /*eea0*/  IMAD.MOV.U32 R119, RZ, RZ, R86 ;  /* 0x000000ffff777224 */ /* 0x000fce00078e0056 */
.L_x_1615:
[----:B------:R-:W-:Y:S05]  /*eeb0*/  BSYNC B1 ;  /* 0x0000000000017941 */ /* 0x000fea0003800000 */
.L_x_1613:
        /* <DEDUP_REMOVED lines=16> */
.L_x_1619:
[----:B------:R-:W-:Y:S05]  /*efc0*/  BSYNC B2 ;  /* 0x0000000000027941 */ /* 0x000fea0003800000 */
.L_x_1618:
        /* <DEDUP_REMOVED lines=44> */
.L_x_1617:
[----:B------:R-:W-:Y:S05]  /*f290*/  BSYNC B1 ;  /* 0x0000000000017941 */ /* 0x000fea0003800000 */
.L_x_1616:
        /* <DEDUP_REMOVED lines=15> */
.L_x_1620:
        /* <DEDUP_REMOVED lines=12> */
.L_x_1623:
[----:B------:R-:W-:-:S07]  /*f450*/  MOV R81, R86 ;  /* 0x0000005600517202 */ /* 0x000fce0000000f00 */
.L_x_1624:
[----:B------:R-:W-:Y:S05]  /*f460*/  BSYNC B1 ;  /* 0x0000000000017941 */ /* 0x000fea0003800000 */
.L_x_1622:
        /* <DEDUP_REMOVED lines=16> */
.L_x_1628:
[----:B------:R-:W-:Y:S05]  /*f570*/  BSYNC B2 ;  /* 0x0000000000027941 */ /* 0x000fea0003800000 */
.L_x_1627:
        /* <DEDUP_REMOVED lines=44> */
.L_x_1626:
[----:B------:R-:W-:Y:S05]  /*f840*/  BSYNC B1 ;  /* 0x0000000000017941 */ /* 0x000fea0003800000 */
.L_x_1625:
        /* <DEDUP_REMOVED lines=12> */
.L_x_1621:
        /* <DEDUP_REMOVED lines=12> */
.L_x_1630:
[----:B------:R-:W-:-:S07]  /*f9d0*/  IMAD.MOV.U32 R121, RZ, RZ, R86 ;  /* 0x000000ffff797224 */ /* 0x000fce00078e0056 */
.L_x_1631:
[----:B------:R-:W-:Y:S05]  /*f9e0*/  BSYNC B1 ;  /* 0x0000000000017941 */ /* 0x000fea0003800000 */
.L_x_1629:
        /* <DEDUP_REMOVED lines=16> */
.L_x_1635:
[----:B------:R-:W-:Y:S05]  /*faf0*/  BSYNC B2 ;  /* 0x0000000000027941 */ /* 0x000fea0003800000 */
.L_x_1634:
        /* <DEDUP_REMOVED lines=44> */
.L_x_1633:
[----:B------:R-:W-:Y:S05]  /*fdc0*/  BSYNC B1 ;  /* 0x0000000000017941 */ /* 0x000fea0003800000 */
.L_x_1632:
        /* <DEDUP_REMOVED lines=15> */
.L_x_1636:
        /* <DEDUP_REMOVED lines=12> */
.L_x_1639:
[----:B------:R-:W-:-:S07]  /*ff80*/  MOV R82, R86 ;  /* 0x0000005600527202 */ /* 0x000fce0000000f00 */
.L_x_1640:
[----:B------:R-:W-:Y:S05]  /*ff90*/  BSYNC B1 ;  /* 0x0000000000017941 */ /* 0x000fea0003800000 */
.L_x_1638:
        /* <DEDUP_REMOVED lines=16> */
.L_x_1644:
[----:B------:R-:W-:Y:S05]  /*100a0*/  BSYNC B2 ;  /* 0x0000000000027941 */ /* 0x000fea0003800000 */
.L_x_1643:
        /* <DEDUP_REMOVED lines=44> */
.L_x_1642:
[----:B------:R-:W-:Y:S05]  /*10370*/  BSYNC B1 ;  /* 0x0000000000017941 */ /* 0x000fea0003800000 */
.L_x_1641:
        /* <DEDUP_REMOVED lines=10> */
.L_x_1637:
        /* <DEDUP_REMOVED lines=12> */
.L_x_1646:
[----:B------:R-:W-:-:S07]  /*104e0*/  IMAD.MOV.U32 R107, RZ, RZ, R86 ;  /* 0x000000ffff6b7224 */ /* 0x000fce00078e0056 */
.L_x_1647:
[----:B------:R-:W-:Y:S05]  /*104f0*/  BSYNC B1 ;  /* 0x0000000000017941 */ /* 0x000fea0003800000 */
.L_x_1645:
        /* <DEDUP_REMOVED lines=16> */
.L_x_1651:
[----:B------:R-:W-:Y:S05]  /*10600*/  BSYNC B2 ;  /* 0x0000000000027941 */ /* 0x000fea0003800000 */
.L_x_1650:
        /* <DEDUP_REMOVED lines=44> */
.L_x_1649:
[----:B------:R-:W-:Y:S05]  /*108d0*/  BSYNC B1 ;  /* 0x0000000000017941 */ /* 0x000fea0003800000 */
.L_x_1648:
        /* <DEDUP_REMOVED lines=14> */
.L_x_1652:
        /* <DEDUP_REMOVED lines=12> */
.L_x_1655:
[----:B------:R-:W-:-:S07]  /*10a80*/  MOV R38, R86 ;  /* 0x0000005600267202 */ /* 0x000fce0000000f00 */
.L_x_1656:
[----:B------:R-:W-:Y:S05]  /*10a90*/  BSYNC B1 ;  /* 0x0000000000017941 */ /* 0x000fea0003800000 */
.L_x_1654:
        /* <DEDUP_REMOVED lines=16> */
.L_x_1660:
[----:B------:R-:W-:Y:S05]  /*10ba0*/  BSYNC B2 ;  /* 0x0000000000027941 */ /* 0x000fea0003800000 */
.L_x_1659:
        /* <DEDUP_REMOVED lines=44> */
.L_x_1658:
[----:B------:R-:W-:Y:S05]  /*10e70*/  BSYNC B1 ;  /* 0x0000000000017941 */ /* 0x000fea0003800000 */
.L_x_1657:
[----:B------:R-:W-:Y:S02]  /*10e80*/  I2FP.F32.U32 R83, R38 ;  /* 0x0000002600537245 */ /* 0x000fe40000201000 */
[----:B------:R-:W-:Y:S02]  /*10e90*/  PRMT R36, R30, 0x7632, R36 ;  /* 0x000076321e247816 */ /* 0x000fe40000000024 */
[----:B------:R-:W-:Y:S01]  /*10ea0*/  @P0 PRMT R38, R34, 0x7632, R38 ;  /* 0x0000763222260816 */ /* 0x000fe20000000026 */
[----:B------:R-:W-:Y:S02]  /*10eb0*/  FFMA.FTZ R83, R83, R116, 1.1641532182693481445e-10 ;  /* 0x2f00000053537423 */ /* 0x000fe40000010074 */
[----:B------:R-:W-:Y:S01]  /*10ec0*/  IMAD.U32 R36, R36, 0x10000, RZ ;  /* 0x0001000024247824 */ /* 0x000fe200078e00ff */
[----:B------:R-:W-:Y:S02]  /*10ed0*/  @P0 SHF.L.U32 R38, R38, 0x10, RZ ;  /* 0x0000001026260819 */ /* 0x000fe400000006ff */
[----:B------:R-:W-:Y:S01]  /*10ee0*/  FSETP.GTU.FTZ.AND P4, PT, R83, R118, PT ;  /* 0x000000765300720b */ /* 0x000fe20003f9c000 */
[----:B------:R-:W-:-:S03]  /*10ef0*/  FMUL.FTZ R36, R36, R117 ;  /* 0x0000007524247220 */ /* 0x000fc60000410000 */
[----:B------:R-:W-:Y:S02]  /*10f00*/  SEL R83, RZ, 0x1, P4 ;  /* 0x00000001ff537807 */ /* 0x000fe40002000000 */
[----:B------:R-:W-:-:S05]  /*10f10*/  FSEL R36, R36, RZ, !P4 ;  /* 0x000000ff24247208 */ /* 0x000fca0006000000 */
[----:B------:R-:W-:-:S04]  /*10f20*/  FADD.FTZ R107, R36, R107 ;  /* 0x0000006b246b7221 */ /* 0x000fc80000010000 */
[----:B------:R-:W-:-:S07]  /*10f30*/  @P0 FADD.FTZ R107, R38, R107 ;  /* 0x0000006b266b0221 */ /* 0x000fce0000010000 */
.L_x_1653:
        /* <DEDUP_REMOVED lines=12> */
.L_x_1662:
[----:B------:R-:W-:-:S07]  /*11000*/  IMAD.MOV.U32 R38, RZ, RZ, R86 ;  /* 0x000000ffff267224 */ /* 0x000fce00078e0056 */
.L_x_1663:
[----:B------:R-:W-:Y:S05]  /*11010*/  BSYNC B1 ;  /* 0x0000000000017941 */ /* 0x000fea0003800000 */
.L_x_1661:
        /* <DEDUP_REMOVED lines=16> */
.L_x_1667:
[----:B------:R-:W-:Y:S05]  /*11120*/  BSYNC B2 ;  /* 0x0000000000027941 */ /* 0x000fea0003800000 */
.L_x_1666:
        /* <DEDUP_REMOVED lines=44> */
.L_x_1665:
[----:B------:R-:W-:Y:S05]  /*113f0*/  BSYNC B1 ;  /* 0x0000000000017941 */ /* 0x000fea0003800000 */
.L_x_1664:
        /* <DEDUP_REMOVED lines=14> */
.L_x_1668:
        /* <DEDUP_REMOVED lines=12> */
.L_x_1671:
[----:B------:R-:W-:-:S07]  /*115a0*/  MOV R84, R86 ;  /* 0x0000005600547202 */ /* 0x000fce0000000f00 */
.L_x_1672:
[----:B------:R-:W-:Y:S05]  /*115b0*/  BSYNC B1 ;  /* 0x0000000000017941 */ /* 0x000fea0003800000 */
.L_x_1670:
        /* <DEDUP_REMOVED lines=16> */
.L_x_1676:
[----:B------:R-:W-:Y:S05]  /*116c0*/  BSYNC B2 ;  /* 0x0000000000027941 */ /* 0x000fea0003800000 */
.L_x_1675:
        /* <DEDUP_REMOVED lines=44> */
.L_x_1674:
[----:B------:R-:W-:Y:S05]  /*11990*/  BSYNC B1 ;  /* 0x0000000000017941 */ /* 0x000fea0003800000 */
.L_x_1673:
        /* <DEDUP_REMOVED lines=10> */
.L_x_1669:
        /* <DEDUP_REMOVED lines=12> */
.L_x_1678:
[----:B------:R-:W-:-:S07]  /*11b00*/  IMAD.MOV.U32 R124, RZ, RZ, R86 ;  /* 0x000000ffff7c7224 */ /* 0x000fce00078e0056 */
.L_x_1679:
[----:B------:R-:W-:Y:S05]  /*11b10*/  BSYNC B1 ;  /* 0x0000000000017941 */ /* 0x000fea0003800000 */
.L_x_1677:
        /* <DEDUP_REMOVED lines=16> */
.L_x_1683:
[----:B------:R-:W-:Y:S05]  /*11c20*/  BSYNC B2 ;  /* 0x0000000000027941 */ /* 0x000fea0003800000 */
.L_x_1682:
        /* <DEDUP_REMOVED lines=44> */
.L_x_1681:
[----:B------:R-:W-:Y:S05]  /*11ef0*/  BSYNC B1 ;  /* 0x0000000000017941 */ /* 0x000fea0003800000 */
.L_x_1680:
        /* <DEDUP_REMOVED lines=9> */
[----:B------:R-:W-:Y:S02]  /*11f90*/  PRMT R37, R35, 0x7632, R37 ;  /* 0x0000763223257816 */ /* 0x000fe40000000025 */
[----:B------:R-:W-:-:S03]  /*11fa0*/  MOV R54, R36 ;  /* 0x0000002400367202 */ /* 0x000fc60000000f00 */
[----:B------:R-:W-:-:S04]  /*11fb0*/  IMAD.U32 R38, R37, 0x10000, RZ ;  /* 0x0001000025267824 */ /* 0x000fc800078e00ff */
[----:B------:R-:W-:Y:S01]  /*11fc0*/  FADD.FTZ R113, R38, R113 ;  /* 0x0000007126717221 */ /* 0x000fe20000010000 */
[----:B------:R-:W-:Y:S06]  /*11fd0*/  BRA `(.L_x_1685) ;  /* 0x0000000400607947 */ /* 0x000fec0003800000 */
.L_x_1684:
        /* <DEDUP_REMOVED lines=12> */
.L_x_1687:
[----:B------:R-:W-:-:S07]  /*120a0*/  IMAD.MOV.U32 R85, RZ, RZ, R86 ;  /* 0x000000ffff557224 */ /* 0x000fce00078e0056 */
.L_x_1688:
[----:B------:R-:W-:Y:S05]  /*120b0*/  BSYNC B1 ;  /* 0x0000000000017941 */ /* 0x000fea0003800000 */
.L_x_1686:
        /* <DEDUP_REMOVED lines=16> */
.L_x_1692:
[----:B------:R-:W-:Y:S05]  /*121c0*/  BSYNC B2 ;  /* 0x0000000000027941 */ /* 0x000fea0003800000 */
.L_x_1691:
        /* <DEDUP_REMOVED lines=44> */
.L_x_1690:
[----:B------:R-:W-:Y:S05]  /*12490*/  BSYNC B1 ;  /* 0x0000000000017941 */ /* 0x000fea0003800000 */
.L_x_1689:
        /* <DEDUP_REMOVED lines=12> */
.L_x_1685:
        /* <DEDUP_REMOVED lines=17> */
[----:B------:R-:W-:Y:S02]  /*12670*/  SEL R120, RZ, 0x100, P3 ;  /* 0x00000100ff787807 */ /* 0x000fe40001800000 */
[----:B------:R-:W-:-:S02]  /*12680*/  SEL R119, RZ, 0x1, P6 ;  /* 0x00000001ff777807 */ /* 0x000fc40003000000 */
[----:B------:R-:W-:Y:S01]  /*12690*/  LOP3.LUT R120, R120, R122, R121, 0xfe, !PT ;  /* 0x0000007a78787212 */ /* 0x000fe200078efe79 */
[----:B0-----:R-:W-:Y:S01]  /*126a0*/  IMAD.WIDE.U32 R68, R116, 0x1000000, RZ ;  /* 0x0100000074447825 */ /* 0x001fe200078e00ff */
[----:B------:R-:W-:Y:S02]  /*126b0*/  SHF.L.U32 R116, R115, 0x3, RZ ;  /* 0x0000000373747819 */ /* 0x000fe400000006ff */
[----:B------:R-:W-:Y:S01]  /*126c0*/  SHF.R.U32.HI R115, RZ, 0x1d, R115 ;  /* 0x0000001dff737819 */ /* 0x000fe20000011673 */
[----:B------:R-:W-:Y:S01]  /*126d0*/  IMAD.WIDE.U32 R38, R117, 0x10000, RZ ;  /* 0x0001000075267825 */ /* 0x000fe200078e00ff */
[----:B------:R-:W-:-:S03]  /*126e0*/  LOP3.LUT R119, R69, R120, R119, 0xfe, !PT ;  /* 0x0000007845777212 */ /* 0x000fc600078efe77 */
[----:B------:R-:W-:-:S03]  /*126f0*/  IMAD.WIDE.U32 R36, R118, 0x100, RZ ;  /* 0x0000010076247825 */ /* 0x000fc600078e00ff */
[----:B------:R-:W-:Y:S02]  /*12700*/  LOP3.LUT R117, R36, R68, R38, 0xfe, !PT ;  /* 0x0000004424757212 */ /* 0x000fe400078efe26 */
[----:B------:R-:W-:Y:S02]  /*12710*/  IADD3 R38, P0, R116, UR12, RZ ;  /* 0x0000000c74267c10 */ /* 0x000fe4000ff1e0ff */
[----:B------:R-:W-:Y:S02]  /*12720*/  SEL R36, RZ, 0x1, P2 ;  /* 0x00000001ff247807 */ /* 0x000fe40001000000 */
[----:B------:R-:W-:Y:S02]  /*12730*/  LOP3.LUT R37, R37, R119, R39, 0xfe, !PT ;  /* 0x0000007725257212 */ /* 0x000fe400078efe27 */
[----:B------:R-:W-:Y:S02]  /*12740*/  IADD3.X R39, R115, UR13, RZ, P0, !PT ;  /* 0x0000000d73277c10 */ /* 0x000fe400087fe4ff */
[----:B------:R-:W-:-:S05]  /*12750*/  LOP3.LUT R36, R117, R36, RZ, 0xfc, !PT ;  /* 0x0000002475247212 */ /* 0x000fca00078efcff */
        /* <DEDUP_REMOVED lines=11> */
[----:B------:R-:W-:Y:S01]  /*12810*/  LOP3.LUT R36, R79, 0xff, RZ, 0xc0, !PT ;  /* 0x000000ff4f247812 */ /* 0x000fe200078ec0ff */
[----:B------:R-:W-:Y:S01]  /*12820*/  IMAD.WIDE.U32 R38, R38, 0x10000, RZ ;  /* 0x0001000026267825 */ /* 0x000fe200078e00ff */
[----:B------:R-:W-:Y:S02]  /*12830*/  LOP3.LUT R117, R37, 0xff, R82, 0xf8, !PT ;  /* 0x000000ff25757812 */ /* 0x000fe400078ef852 */
[----:B------:R-:W-:Y:S01]  /*12840*/  IADD3 R116, P0, R116, UR16, RZ ;  /* 0x0000001074747c10 */ /* 0x000fe2000ff1e0ff */
[----:B------:R-:W-:Y:S01]  /*12850*/  IMAD.WIDE.U32 R36, R36, 0x100, RZ ;  /* 0x0000010024247825 */ /* 0x000fe200078e00ff */
[----:B------:R-:W-:Y:S02]  /*12860*/  LOP3.LUT R39, R39, R117, R69, 0xfe, !PT ;  /* 0x0000007527277212 */ /* 0x000fe400078efe45 */
[----:B------:R-:W-:Y:S02]  /*12870*/  IADD3.X R117, R115, UR17, RZ, P0, !PT ;  /* 0x0000001173757c10 */ /* 0x000fe400087fe4ff */
[----:B------:R-:W-:-:S02]  /*12880*/  LOP3.LUT R69, R36, R68, R38, 0xfe, !PT ;  /* 0x0000004424457212 */ /* 0x000fc400078efe26 */
[----:B------:R-:W-:Y:S02]  /*12890*/  LOP3.LUT R37, R39, R37, RZ, 0xfc, !PT ;  /* 0x0000002527257212 */ /* 0x000fe400078efcff */
[----:B------:R-:W-:-:S05]  /*128a0*/  LOP3.LUT R36, R69, 0xff, R78, 0xf8, !PT ;  /* 0x000000ff45247812 */ /* 0x000fca00078ef84e */
[----:B------:R3:W-:Y:S02]  /*128b0*/  STG.E.64 desc[UR4][R116.64], R36 ;  /* 0x0000002474007986 */ /* 0x0007e4000c101b04 */
.L_x_1564:
[----:B------:R-:W-:Y:S05]  /*128c0*/  BSYNC B0 ;  /* 0x0000000000007941 */ /* 0x000fea0003800000 */
.L_x_1563:
[----:B0123--:R-:W-:Y:S01]  /*128d0*/  FADD.FTZ R37, RZ, R89 ;  /* 0x00000059ff257221 */ /* 0x00ffe20000010000 */
[----:B------:R-:W-:Y:S01]  /*128e0*/  ISETP.NE.AND P5, PT, R20, RZ, PT ;  /* 0x000000ff1400720c */ /* 0x000fe20003fa5270 */
[----:B------:R-:W-:Y:S01]  /*128f0*/  UMOV UR14, 0xffffffff ;  /* 0xffffffff000e7882 */ /* 0x000fe20000000000 */
[C---:B------:R-:W-:Y:S01]  /*12900*/  ISETP.GT.U32.AND P0, PT, R3.reuse, 0x1ff, PT ;  /* 0x000001ff0300780c */ /* 0x040fe20003f04070 */
        /* <DEDUP_REMOVED lines=9> */
[----:B------:R-:W-:Y:S02]  /*129a0*/  @!P1 IADD3 R68, R68, 0x8, RZ ;  /* 0x0000000844449810 */ /* 0x000fe40007ffe0ff */
        /* <DEDUP_REMOVED lines=90> */
.L_x_1711:
[----:B------:R-:W2:Y:S01]  /*12f50*/  @!P3 S2R R38, SR_CgaCtaId ;  /* 0x000000000026b919 */ /* 0x000ea20000008800 */
[----:B------:R-:W-:Y:S01]  /*12f60*/  @!P3 MOV R37, 0x400 ;  /* 0x000004000025b802 */ /* 0x000fe20000000f00 */
[----:B------:R-:W-:Y:S05]  /*12f70*/  WARPSYNC.ALL ;  /* 0x0000000000007948 */ /* 0x000fea0003800000 */
[----:B------:R-:W-:Y:S02]  /*12f80*/  LOP3.LUT R39, R39, 0x7, RZ, 0xc0, !PT ;  /* 0x0000000727277812 */ /* 0x000fe400078ec0ff */
[----:B--2---:R-:W-:-:S03]  /*12f90*/  @!P3 LEA R69, R38, R37, 0x18 ;  /* 0x000000252645b211 */ /* 0x004fc600078ec0ff */
[----:B------:R-:W-:Y:S02]  /*12fa0*/  @!P3 IMAD.IADD R38, R68, 0x1, R39 ;  /* 0x000000014426b824 */ /* 0x000fe400078e0227 */
[----:B-1----:R-:W-:-:S03]  /*12fb0*/  FADD.FTZ R37, R115, R116 ;  /* 0x0000007473257221 */ /* 0x002fc60000010000 */
        /* <DEDUP_REMOVED lines=8> */
[----:B------:R-:W-:-:S05]  /*13040*/  PLOP3.LUT P2, PT, PT, PT, UP0, 0x40, 0x0 ;  /* 0x000000000000781c */ /* 0x000fca0003f4e808 */
[----:B------:R-:W-:Y:S01]  /*13050*/  BSSY B0, `(.L_x_1694) ;  /* 0x000006a000007945 */ /* 0x000fe20003800000 */
[----:B-1----:R-:W-:Y:S02]  /*13060*/  @!P0 LEA R69, R37, R36, 0x18 ;  /* 0x0000002425458211 */ /* 0x002fe400078ec0ff */
[----:B------:R-:W-:Y:S02]  /*13070*/  CS2R R36, SRZ ;  /* 0x0000000000247805 */ /* 0x000fe4000001ff00 */
[----:B------:R-:W-:Y:S01]  /*13080*/  @!P0 LEA R114, R68, R69, 0x3 ;  /* 0x0000004544728211 */ /* 0x000fe200078e18ff */
[----:B------:R-:W-:Y:S01]  /*13090*/  IMAD.MOV.U32 R69, RZ, RZ, RZ ;  /* 0x000000ffff457224 */ /* 0x000fe200078e00ff */
[----:B------:R-:W-:-:S03]  /*130a0*/  @!P0 MOV R69, R87 ;  /* 0x0000005700458202 */ /* 0x000fc60000000f00 */
[----:B------:R-:W-:Y:S01]  /*130b0*/  @!P0 LDS.64 R36, [R114] ;  /* 0x0000000072248984 */ /* 0x000fe20000000a00 */
[----:B------:R-:W-:Y:S02]  /*130c0*/  I2FP.F32.S32 R119, R69 ;  /* 0x0000004500777245 */ /* 0x000fe40000201400 */
[----:B------:R-:W-:Y:S01]  /*130d0*/  LOP3.LUT P0, RZ, R39, 0x1f, R0, 0xf8, !PT ;  /* 0x0000001f27ff7812 */ /* 0x000fe2000780f800 */
[----:B------:R-:W0:Y:S02]  /*130e0*/  SHFL.DOWN PT, R116, R69, 0x4, 0x1f ;  /* 0x08801f0045747f89 */ /* 0x000e2400000e0000 */
[----:B0-----:R-:W-:Y:S01]  /*130f0*/  IMAD.IADD R115, R116, 0x1, R69 ;  /* 0x0000000174737824 */ /* 0x001fe200078e0245 */
[----:B------:R-:W-:-:S04]  /*13100*/  I2FP.F32.S32 R117, R116 ;  /* 0x0000007400757245 */ /* 0x000fc80000201400 */
[----:B------:R-:W-:Y:S01]  /*13110*/  I2FP.F32.S32 R38, R115 ;  /* 0x0000007300267245 */ /* 0x000fe20000201400 */
[----:B------:R-:W-:Y:S03]  /*13120*/  SHFL.DOWN PT, R114, R115, 0x2, 0x1f ;  /* 0x08401f0073727f89 */ /* 0x000fe600000e0000 */
[----:B------:R-:W0:Y:S01]  /*13130*/  MUFU.RCP R68, R38 ;  /* 0x0000002600447308 */ /* 0x000e220000001000 */
[----:B------:R-:W1:Y:S04]  /*13140*/  SHFL.DOWN PT, R118, R36, 0x4, 0x1f ;  /* 0x08801f0024767f89 */ /* 0x000e6800000e0000 */
[----:B------:R-:W2:Y:S01]  /*13150*/  SHFL.DOWN PT, R116, R37, 0x4, 0x1f ;  /* 0x08801f0025747f89 */ /* 0x000ea200000e0000 */
[C---:B-1----:R-:W-:Y:S01]  /*13160*/  FMUL.FTZ R120, R118.reuse, R117 ;  /* 0x0000007576787220 */ /* 0x042fe20000410000 */
[----:B------:R-:W-:-:S03]  /*13170*/  FADD.FTZ R118, -R118, R36 ;  /* 0x0000002476767221 */ /* 0x000fc60000010100 */
[----:B------:R-:W-:Y:S01]  /*13180*/  FFMA.FTZ R121, R119, R36, R120 ;  /* 0x0000002477797223 */ /* 0x000fe20000010078 */
[----:B------:R-:W-:-:S03]  /*13190*/  FMUL.FTZ R118, R118, R118 ;  /* 0x0000007676767220 */ /* 0x000fc60000410000 */
[----:B0-----:R-:W-:Y:S01]  /*131a0*/  FMUL.FTZ R69, R68, R121 ;  /* 0x0000007944457220 */ /* 0x001fe20000410000 */
[----:B------:R-:W-:-:S04]  /*131b0*/  FMUL.FTZ R118, R118, R119 ;  /* 0x0000007776767220 */ /* 0x000fc80000410000 */
[----:B------:R-:W0:Y:S01]  /*131c0*/  SHFL.DOWN PT, R36, R69, 0x2, 0x1f ;  /* 0x08401f0045247f89 */ /* 0x000e2200000e0000 */
[----:B------:R-:W-:Y:S01]  /*131d0*/  FMUL.FTZ R118, R118, R117 ;  /* 0x0000007576767220 */ /* 0x000fe20000410000 */
[----:B--2---:R-:W-:Y:S01]  /*131e0*/  FADD.FTZ R117, R116, R37 ;  /* 0x0000002574757221 */ /* 0x004fe20000010000 */
[----:B------:R-:W-:-:S03]  /*131f0*/  IADD3 R116, R115, R114, RZ ;  /* 0x0000007273747210 */ /* 0x000fc60007ffe0ff */
[----:B------:R-:W-:Y:S01]  /*13200*/  FFMA.FTZ R117, R68, R118, R117 ;  /* 0x0000007644757223 */ /* 0x000fe20000010075 */
[----:B------:R-:W-:Y:S02]  /*13210*/  I2FP.F32.S32 R118, R114 ;  /* 0x0000007200767245 */ /* 0x000fe40000201400 */
[----:B------:R-:W-:Y:S02]  /*13220*/  I2FP.F32.S32 R37, R116 ;  /* 0x0000007400257245 */ /* 0x000fe40000201400 */
[----:B------:R-:W1:Y:S02]  /*13230*/  SHFL.DOWN PT, R114, R117, 0x2, 0x1f ;  /* 0x08401f0075727f89 */ /* 0x000e6400000e0000 */
[----:B------:R-:W2:Y:S01]  /*13240*/  MUFU.RCP R68, R37 ;  /* 0x0000002500447308 */ /* 0x000ea20000001000 */
[----:B0-----:R-:W-:Y:S01]  /*13250*/  FMUL.FTZ R115, R36, R118 ;  /* 0x0000007624737220 */ /* 0x001fe20000410000 */
[----:B------:R-:W-:-:S03]  /*13260*/  FADD.FTZ R36, R69, -R36 ;  /* 0x8000002445247221 */ /* 0x000fc60000010000 */
[----:B------:R-:W-:Y:S01]  /*13270*/  FFMA.FTZ R119, R38, R69, R115 ;  /* 0x0000004526777223 */ /* 0x000fe20000010073 */
[----:B------:R-:W-:Y:S01]  /*13280*/  FMUL.FTZ R115, R36, R36 ;  /* 0x0000002424737220 */ /* 0x000fe20000410000 */
[----:B------:R-:W0:Y:S02]  /*13290*/  SHFL.DOWN PT, R69, R116, 0x1, 0x1f ;  /* 0x08201f0074457f89 */ /* 0x000e2400000e0000 */
[----:B--2---:R-:W-:Y:S01]  /*132a0*/  FMUL.FTZ R36, R68, R119 ;  /* 0x0000007744247220 */ /* 0x004fe20000410000 */
[----:B------:R-:W-:-:S04]  /*132b0*/  FMUL.FTZ R115, R38, R115 ;  /* 0x0000007326737220 */ /* 0x000fc80000410000 */
[----:B------:R-:W-:Y:S01]  /*132c0*/  FMUL.FTZ R118, R115, R118 ;  /* 0x0000007673767220 */ /* 0x000fe20000410000 */
[----:B------:R-:W2:Y:S01]  /*132d0*/  SHFL.DOWN PT, R119, R36, 0x1, 0x1f ;  /* 0x08201f0024777f89 */ /* 0x000ea200000e0000 */
[----:B-1----:R-:W-:-:S04]  /*132e0*/  FADD.FTZ R115, R117, R114 ;  /* 0x0000007275737221 */ /* 0x002fc80000010000 */
[----:B------:R-:W-:-:S05]  /*132f0*/  FFMA.FTZ R115, R68, R118, R115 ;  /* 0x0000007644737223 */ /* 0x000fca0000010073 */
[----:B------:R-:W1:Y:S01]  /*13300*/  SHFL.DOWN PT, R38, R115, 0x1, 0x1f ;  /* 0x08201f0073267f89 */ /* 0x000e6200000e0000 */
[----:B0-----:R-:W-:Y:S01]  /*13310*/  IMAD.IADD R68, R116, 0x1, R69 ;  /* 0x0000000174447824 */ /* 0x001fe200078e0245 */
[----:B------:R-:W-:-:S04]  /*13320*/  I2FP.F32.S32 R116, R69 ;  /* 0x0000004500747245 */ /* 0x000fc80000201400 */
[----:B------:R-:W-:Y:S01]  /*13330*/  I2FP.F32.S32 R68, R68 ;  /* 0x0000004400447245 */ /* 0x000fe20000201400 */
[----:B--2---:R-:W-:Y:S01]  /*13340*/  FADD.FTZ R69, R36, -R119 ;  /* 0x8000007724457221 */ /* 0x004fe20000010000 */
[----:B------:R-:W-:-:S04]  /*13350*/  FMUL.FTZ R118, R119, R116 ;  /* 0x0000007477767220 */ /* 0x000fc80000410000 */
[----:B------:R-:W0:Y:S01]  /*13360*/  MUFU.RCP R68, R68 ;  /* 0x0000004400447308 */ /* 0x000e220000001000 */
[----:B------:R-:W-:Y:S01]  /*13370*/  FMUL.FTZ R114, R69, R69 ;  /* 0x0000004545727220 */ /* 0x000fe20000410000 */
[----:B------:R-:W-:-:S03]  /*13380*/  FFMA.FTZ R69, R37, R36, R118 ;  /* 0x0000002425457223 */ /* 0x000fc60000010076 */
[----:B------:R-:W-:Y:S01]  /*13390*/  FMUL.FTZ R114, R37, R114 ;  /* 0x0000007225727220 */ /* 0x000fe20000410000 */
[----:B-1----:R-:W-:-:S03]  /*133a0*/  FADD.FTZ R37, R115, R38 ;  /* 0x0000002673257221 */ /* 0x002fc60000010000 */
[----:B------:R-:W-:Y:S01]  /*133b0*/  FMUL.FTZ R114, R114, R116 ;  /* 0x0000007472727220 */ /* 0x000fe20000410000 */
[----:B------:R-:W1:Y:S01]  /*133c0*/  @!P0 LDC.64 R38, c[0x0][0x250] ;  /* 0x00009400ff268b82 */ /* 0x000e620000000a00 */
[C---:B0-----:R-:W-:Y:S02]  /*133d0*/  FMUL.FTZ R69, R68.reuse, R69 ;  /* 0x0000004544457220 */ /* 0x041fe40000410000 */
[----:B------:R-:W-:-:S05]  /*133e0*/  FFMA.FTZ R114, R68, R114, R37 ;  /* 0x0000007244727223 */ /* 0x000fca0000010025 */
[----:B------:R-:W0:Y:S01]  /*133f0*/  LDC R116, c[0x0][0x2d8] ;  /* 0x0000b600ff747b82 */ /* 0x000e220000000800 */
[----:B------:R-:W2:Y:S04]  /*13400*/  SHFL.IDX PT, R69, R69, RZ, 0x1f ;  /* 0x00001fff45457589 */ /* 0x000ea800000e0000 */
[----:B------:R-:W0:Y:S03]  /*13410*/  SHFL.IDX PT, R117, R114, RZ, 0x1f ;  /* 0x00001fff72757589 */ /* 0x000e2600000e0000 */
[----:B------:R-:W3:Y:S01]  /*13420*/  @!P0 LDC.64 R36, c[0x0][0x258] ;  /* 0x00009600ff248b82 */ /* 0x000ee20000000a00 */
[----:B-1----:R-:W-:-:S04]  /*13430*/  @!P0 IMAD.WIDE R38, R21, 0x4, R38 ;  /* 0x0000000415268825 */ /* 0x002fc800078e0226 */
[----:B--2---:R-:W-:Y:S01]  /*13440*/  FMUL.FTZ R68, R69, R69 ;  /* 0x0000004545447220 */ /* 0x004fe20000410000 */
[----:B------:R1:W-:Y:S04]  /*13450*/  @!P0 STG.E desc[UR4][R38.64], R69 ;  /* 0x0000004526008986 */ /* 0x0003e8000c101904 */
[----:B------:R-:W-:Y:S01]  /*13460*/  FSEL R115, R68, RZ, !P2 ;  /* 0x000000ff44737208 */ /* 0x000fe20005000000 */
[----:B0-----:R-:W-:Y:S01]  /*13470*/  FFMA.FTZ R68, R117, UR15, R116 ;  /* 0x0000000f75447c23 */ /* 0x001fe20008010074 */
[----:B---3--:R-:W-:Y:S01]  /*13480*/  @!P0 IMAD.WIDE R36, R21, 0x4, R36 ;  /* 0x0000000415248825 */ /* 0x008fe200078e0224 */
[----:B------:R-:W-:-:S03]  /*13490*/  PLOP3.LUT P2, PT, PT, PT, UP0, 0x40, 0x0 ;  /* 0x000000000000781c */ /* 0x000fc60003f4e808 */
[----:B------:R-:W-:Y:S01]  /*134a0*/  FADD.FTZ R115, R68, R115 ;  /* 0x0000007344737221 */ /* 0x000fe20000010000 */
[----:B------:R-:W-:-:S05]  /*134b0*/  FSEL R114, R69, RZ, P2 ;  /* 0x000000ff45727208 */ /* 0x000fca0001000000 */
[----:B------:R-:W0:Y:S02]  /*134c0*/  MUFU.RSQ R115, R115 ;  /* 0x0000007300737308 */ /* 0x000e240000001400 */
[----:B0-----:R1:W-:Y:S01]  /*134d0*/  @!P0 STG.E desc[UR4][R36.64], R115 ;  /* 0x0000007324008986 */ /* 0x0013e2000c101904 */
[----:B------:R-:W-:Y:S05]  /*134e0*/  @!P5 BRA `(.L_x_1695) ;  /* 0x000000000080d947 */ /* 0x000fea0003800000 */
[--C-:B-1----:R-:W-:Y:S01]  /*134f0*/  FADD.FTZ R36, R89, -R114.reuse ;  /* 0x8000007259247221 */ /* 0x102fe20000010000 */
[--C-:B------:R-:W-:Y:S01]  /*13500*/  FADD.FTZ R38, R90, -R114.reuse ;  /* 0x800000725a267221 */ /* 0x100fe20000010000 */
[----:B------:R-:W0:Y:S01]  /*13510*/  LDC.64 R68, c[0x0][0x2b8] ;  /* 0x0000ae00ff447b82 */ /* 0x000e220000000a00 */
[--C-:B------:R-:W-:Y:S01]  /*13520*/  FADD.FTZ R118, R102, -R114.reuse ;  /* 0x8000007266767221 */ /* 0x100fe20000010000 */
[C---:B------:R-:W-:Y:S01]  /*13530*/  FMUL.FTZ R37, R115.reuse, R36 ;  /* 0x0000002473257220 */ /* 0x040fe20000410000 */
[----:B------:R-:W-:Y:S01]  /*13540*/  FMUL.FTZ R38, R115, R38 ;  /* 0x0000002673267220 */ /* 0x000fe20000410000 */
[----:B------:R-:W-:Y:S01]  /*13550*/  FADD.FTZ R120, R103, -R114 ;  /* 0x8000007267787221 */ /* 0x000fe20000010000 */
[----:B------:R-:W-:Y:S01]  /*13560*/  FMUL.FTZ R39, R115, R118 ;  /* 0x0000007673277220 */ /* 0x000fe20000410000 */
[----:B------:R-:W-:Y:S01]  /*13570*/  FFMA.FTZ R36, R4, R37, R12 ;  /* 0x0000002504247223 */ /* 0x000fe2000001000c */
[----:B------:R-:W-:Y:S01]  /*13580*/  FFMA.FTZ R37, R53, R38, R60 ;  /* 0x0000002635257223 */ /* 0x000fe2000001003c */
[--C-:B------:R-:W-:Y:S01]  /*13590*/  FADD.FTZ R38, R95, -R114.reuse ;  /* 0x800000725f267221 */ /* 0x100fe20000010000 */
[--C-:B------:R-:W-:Y:S01]  /*135a0*/  FADD.FTZ R116, R96, -R114.reuse ;  /* 0x8000007260747221 */ /* 0x100fe20000010000 */
[--C-:B------:R-:W-:Y:S01]  /*135b0*/  FADD.FTZ R118, R108, -R114.reuse ;  /* 0x800000726c767221 */ /* 0x100fe20000010000 */
[----:B------:R-:W-:Y:S01]  /*135c0*/  FADD.FTZ R122, R109, -R114 ;  /* 0x800000726d7a7221 */ /* 0x000fe20000010000 */
[C---:B------:R-:W-:Y:S01]  /*135d0*/  FMUL.FTZ R38, R115.reuse, R38 ;  /* 0x0000002673267220 */ /* 0x040fe20000410000 */
[----:B------:R-:W-:Y:S01]  /*135e0*/  FMUL.FTZ R120, R115, R120 ;  /* 0x0000007873787220 */ /* 0x000fe20000410000 */
[----:B------:R-:W-:Y:S01]  /*135f0*/  F2FP.BF16.F32.PACK_AB R36, R37, R36 ;  /* 0x000000242524723e */ /* 0x000fe200000010ff */
        /* <DEDUP_REMOVED lines=9> */
[----:B0-----:R-:W-:Y:S01]  /*13690*/  IMAD.WIDE.U32 R68, R101, 0x10, R68 ;  /* 0x0000001065447825 */ /* 0x001fe200078e0044 */
[----:B------:R-:W-:-:S02]  /*136a0*/  F2FP.BF16.F32.PACK_AB R38, R39, R38 ;  /* 0x000000262726723e */ /* 0x000fc400000010ff */
[----:B------:R-:W-:Y:S02]  /*136b0*/  F2FP.BF16.F32.PACK_AB R37, R116, R37 ;  /* 0x000000257425723e */ /* 0x000fe400000010ff */
[----:B------:R-:W-:Y:S02]  /*136c0*/  F2FP.BF16.F32.PACK_AB R39, R117, R118 ;  /* 0x000000767527723e */ /* 0x000fe400000010ff */
[----:B------:R-:W-:-:S03]  /*136d0*/  IADD3 R101, R101, 0x100, RZ ;  /* 0x0000010065657810 */ /* 0x000fc60007ffe0ff */
[----:B------:R0:W-:Y:S04]  /*136e0*/  STG.E.128 desc[UR4][R68.64], R36 ;  /* 0x0000002444007986 */ /* 0x0001e8000c101d04 */
.L_x_1695:
[----:B------:R-:W-:Y:S05]  /*136f0*/  BSYNC B0 ;  /* 0x0000000000007941 */ /* 0x000fea0003800000 */
.L_x_1694:
[----:B------:R-:W-:Y:S01]  /*13700*/  ISETP.NE.AND P0, PT, R25, RZ, PT ;  /* 0x000000ff1900720c */ /* 0x000fe20003f05270 */
[----:B------:R-:W-:-:S12]  /*13710*/  BSSY B0, `(.L_x_1696) ;  /* 0x0000022000007945 */ /* 0x000fd80003800000 */
[----:B------:R-:W-:Y:S05]  /*13720*/  @!P0 BRA `(.L_x_1697) ;  /* 0x0000000000808947 */ /* 0x000fea0003800000 */
[--C-:B01----:R-:W-:Y:S01]  /*13730*/  FADD.FTZ R36, R91, -R114.reuse ;  /* 0x800000725b247221 */ /* 0x103fe20000010000 */
        /* <DEDUP_REMOVED lines=27> */
[----:B------:R-:W-:Y:S01]  /*138f0*/  F2FP.BF16.F32.PACK_AB R37, R116, R37 ;  /* 0x000000257425723e */ /* 0x000fe200000010ff */
[----:B------:R-:W-:Y:S01]  /*13900*/  VIADD R101, R101, 0x100 ;  /* 0x0000010065657836 */ /* 0x000fe20000000000 */
[----:B------:R-:W-:-:S05]  /*13910*/  F2FP.BF16.F32.PACK_AB R39, R117, R118 ;  /* 0x000000767527723e */ /* 0x000fca00000010ff */
[----:B------:R2:W-:Y:S02]  /*13920*/  STG.E.128 desc[UR4][R68.64], R36 ;  /* 0x0000002444007986 */ /* 0x0005e4000c101d04 */
.L_x_1697:
[----:B------:R-:W-:Y:S05]  /*13930*/  BSYNC B0 ;  /* 0x0000000000007941 */ /* 0x000fea0003800000 */
.L_x_1696:
[----:B------:R-:W-:Y:S01]  /*13940*/  ISETP.NE.AND P0, PT, R26, RZ, PT ;  /* 0x000000ff1a00720c */ /* 0x000fe20003f05270 */
        /* <DEDUP_REMOVED lines=31> */
[----:B------:R-:W-:-:S05]  /*13b40*/  F2FP.BF16.F32.PACK_AB R36, R117, R114 ;  /* 0x000000727524723e */ /* 0x000fca00000010ff */
[----:B------:R3:W-:Y:S02]  /*13b50*/  STG.E.128 desc[UR4][R68.64], R36 ;  /* 0x0000002444007986 */ /* 0x0007e4000c101d04 */
.L_x_1699:
[----:B------:R-:W-:Y:S05]  /*13b60*/  BSYNC B0 ;  /* 0x0000000000007941 */ /* 0x000fea0003800000 */
.L_x_1698:
[----:B------:R-:W-:Y:S02]  /*13b70*/  IADD3 R21, R21, UR18, RZ ;  /* 0x0000001215157c10 */ /* 0x000fe4000fffe0ff */
[----:B------:R-:W-:Y:S02]  /*13b80*/  SEL R114, RZ, 0x1, P1 ;  /* 0x00000001ff727807 */ /* 0x000fe40000800000 */
[----:B------:R-:W-:-:S13]  /*13b90*/  ISETP.GE.AND P0, PT, R21, UR19, PT ;  /* 0x0000001315007c0c */ /* 0x000fda000bf06270 */
[----:B------:R-:W-:Y:S05]  /*13ba0*/  @!P0 BRA `(.L_x_1700) ;  /* 0xfffffed000f48947 */ /* 0x000fea000383ffff */
[----:B------:R-:W-:Y:S05]  /*13bb0*/  EXIT ;  /* 0x000000000000794d */ /* 0x000fea0003800000 */
.L_x_1693:
[----:B------:R-:W-:Y:S01]  /*13bc0*/  HFMA2.MMA R119, -RZ, RZ, 0, 5.9604644775390625e-08 ;  /* 0x00000001ff777435 */ /* 0x000fe200000001ff */
[----:B------:R-:W-:Y:S01]  /*13bd0*/  IMAD.MOV.U32 R120, RZ, RZ, R38 ;  /* 0x000000ffff787224 */ /* 0x000fe200078e0026 */
[----:B------:R-:W-:Y:S01]  /*13be0*/  MOV R117, 0xffffffff ;  /* 0xffffffff00757802 */ /* 0x000fe20000000f00 */
[----:B------:R-:W-:-:S08]  /*13bf0*/  IMAD.MOV.U32 R122, RZ, RZ, 0x1f ;  /* 0x0000001fff7a7424 */ /* 0x000fd000078e00ff */
[----:B------:R-:W-:Y:S05]  /*13c00*/  WARPSYNC.COLLECTIVE R117, `(.L_x_1701) ;  /* 0x0000000075087348 */ /* 0x000fea0003c00000 */
[----:B------:R0:W1:Y:S02]  /*13c10*/  SHFL.BFLY P4, R118, R120, R119, R122 ;  /* 0x0c00007778767389 */ /* 0x000064000008007a */
[----:B01----:R-:W-:Y:S01]  /*13c20*/  ENDCOLLECTIVE ;  /* 0x000000000000791b */ /* 0x003fe20003800000 */
.L_x_1701:
[----:B------:R-:W-:Y:S02]  /*13c30*/  IMAD.MOV.U32 R119, RZ, RZ, 0x2 ;  /* 0x00000002ff777424 */ /* 0x000fe400078e00ff */
[----:B------:R-:W-:-:S04]  /*13c40*/  IMAD.MOV.U32 R37, RZ, RZ, R118 ;  /* 0x000000ffff257224 */ /* 0x000fc800078e0076 */
[----:B------:R-:W-:-:S05]  /*13c50*/  FADD.FTZ R69, R38, R37 ;  /* 0x0000002526457221 */ /* 0x000fca0000010000 */
[----:B------:R-:W-:-:S07]  /*13c60*/  MOV R120, R69 ;  /* 0x0000004500787202 */ /* 0x000fce0000000f00 */
[----:B------:R-:W-:Y:S05]  /*13c70*/  WARPSYNC.COLLECTIVE R117, `(.L_x_1702) ;  /* 0x0000000075087348 */ /* 0x000fea0003c00000 */
[----:B------:R0:W1:Y:S02]  /*13c80*/  SHFL.BFLY P4, R118, R120, R119, R122 ;  /* 0x0c00007778767389 */ /* 0x000064000008007a */
[----:B01----:R-:W-:Y:S01]  /*13c90*/  ENDCOLLECTIVE ;  /* 0x000000000000791b */ /* 0x003fe20003800000 */
.L_x_1702:
[----:B------:R-:W-:Y:S01]  /*13ca0*/  HFMA2.MMA R119, -RZ, RZ, 0, 2.384185791015625e-07 ;  /* 0x00000004ff777435 */ /* 0x000fe200000001ff */
[----:B------:R-:W-:-:S05]  /*13cb0*/  MOV R36, R118 ;  /* 0x0000007600247202 */ /* 0x000fca0000000f00 */
[----:B------:R-:W-:-:S04]  /*13cc0*/  FADD.FTZ R114, R69, R36 ;  /* 0x0000002445727221 */ /* 0x000fc80000010000 */
[----:B------:R-:W-:-:S07]  /*13cd0*/  IMAD.MOV.U32 R120, RZ, RZ, R114 ;  /* 0x000000ffff787224 */ /* 0x000fce00078e0072 */
[----:B------:R-:W-:Y:S05]  /*13ce0*/  WARPSYNC.COLLECTIVE R117, `(.L_x_1703) ;  /* 0x0000000075087348 */ /* 0x000fea0003c00000 */
[----:B------:R0:W1:Y:S02]  /*13cf0*/  SHFL.BFLY P4, R118, R120, R119, R122 ;  /* 0x0c00007778767389 */ /* 0x000064000008007a */
[----:B01----:R-:W-:Y:S01]  /*13d00*/  ENDCOLLECTIVE ;  /* 0x000000000000791b */ /* 0x003fe20003800000 */
.L_x_1703:
[----:B------:R-:W-:Y:S02]  /*13d10*/  IMAD.MOV.U32 R119, RZ, RZ, 0x8 ;  /* 0x00000008ff777424 */ /* 0x000fe400078e00ff */
[----:B------:R-:W-:-:S04]  /*13d20*/  IMAD.MOV.U32 R37, RZ, RZ, R118 ;  /* 0x000000ffff257224 */ /* 0x000fc800078e0076 */
[----:B------:R-:W-:-:S05]  /*13d30*/  FADD.FTZ R115, R114, R37 ;  /* 0x0000002572737221 */ /* 0x000fca0000010000 */
[----:B------:R-:W-:-:S07]  /*13d40*/  MOV R120, R115 ;  /* 0x0000007300787202 */ /* 0x000fce0000000f00 */
[----:B------:R-:W-:Y:S05]  /*13d50*/  WARPSYNC.COLLECTIVE R117, `(.L_x_1704) ;  /* 0x0000000075087348 */ /* 0x000fea0003c00000 */
[----:B------:R0:W1:Y:S02]  /*13d60*/  SHFL.BFLY P4, R118, R120, R119, R122 ;  /* 0x0c00007778767389 */ /* 0x000064000008007a */
[----:B01----:R-:W-:Y:S01]  /*13d70*/  ENDCOLLECTIVE ;  /* 0x000000000000791b */ /* 0x003fe20003800000 */
.L_x_1704:
[----:B------:R-:W-:Y:S01]  /*13d80*/  HFMA2.MMA R119, -RZ, RZ, 0, 9.5367431640625e-07 ;  /* 0x00000010ff777435 */ /* 0x000fe200000001ff */
[----:B------:R-:W-:-:S05]  /*13d90*/  MOV R36, R118 ;  /* 0x0000007600247202 */ /* 0x000fca0000000f00 */
[----:B------:R-:W-:-:S04]  /*13da0*/  FADD.FTZ R116, R115, R36 ;  /* 0x0000002473747221 */ /* 0x000fc80000010000 */
[----:B------:R-:W-:-:S07]  /*13db0*/  IMAD.MOV.U32 R120, RZ, RZ, R116 ;  /* 0x000000ffff787224 */ /* 0x000fce00078e0074 */
[----:B------:R-:W-:Y:S05]  /*13dc0*/  WARPSYNC.COLLECTIVE R117, `(.L_x_1705) ;  /* 0x0000000075087348 */ /* 0x000fea0003c00000 */
[----:B------:R0:W1:Y:S02]  /*13dd0*/  SHFL.BFLY P4, R118, R120, R119, R122 ;  /* 0x0c00007778767389 */ /* 0x000064000008007a */
[----:B01----:R-:W-:Y:S01]  /*13de0*/  ENDCOLLECTIVE ;  /* 0x000000000000791b */ /* 0x003fe20003800000 */
.L_x_1705:
        /* <DEDUP_REMOVED lines=57> */
.L_x_1706:
[----:B------:R-:W-:Y:S01]  /*14180*/  HFMA2.MMA R119, -RZ, RZ, 0, 1.1920928955078125e-07 ;  /* 0x00000002ff777435 */ /* 0x000fe200000001ff */
[----:B------:R-:W-:-:S05]  /*14190*/  MOV R38, R118 ;  /* 0x0000007600267202 */ /* 0x000fca0000000f00 */
[----:B------:R-:W-:-:S04]  /*141a0*/  FADD.FTZ R38, R37, R38 ;  /* 0x0000002625267221 */ /* 0x000fc80000010000 */
[----:B------:R-:W-:-:S07]  /*141b0*/  IMAD.MOV.U32 R120, RZ, RZ, R38 ;  /* 0x000000ffff787224 */ /* 0x000fce00078e0026 */
[----:B------:R-:W-:Y:S05]  /*141c0*/  WARPSYNC.COLLECTIVE R117, `(.L_x_1707) ;  /* 0x0000000075087348 */ /* 0x000fea0003c00000 */
[----:B------:R0:W1:Y:S02]  /*141d0*/  SHFL.BFLY P4, R118, R120, R119, R122 ;  /* 0x0c00007778767389 */ /* 0x000064000008007a */
[----:B01----:R-:W-:Y:S01]  /*141e0*/  ENDCOLLECTIVE ;  /* 0x000000000000791b */ /* 0x003fe20003800000 */
.L_x_1707:
[----:B------:R-:W-:Y:S02]  /*141f0*/  IMAD.MOV.U32 R119, RZ, RZ, 0x4 ;  /* 0x00000004ff777424 */ /* 0x000fe400078e00ff */
[----:B------:R-:W-:-:S04]  /*14200*/  IMAD.MOV.U32 R69, RZ, RZ, R118 ;  /* 0x000000ffff457224 */ /* 0x000fc800078e0076 */
[----:B------:R-:W-:-:S05]  /*14210*/  FADD.FTZ R69, R38, R69 ;  /* 0x0000004526457221 */ /* 0x000fca0000010000 */
[----:B------:R-:W-:-:S07]  /*14220*/  MOV R120, R69 ;  /* 0x0000004500787202 */ /* 0x000fce0000000f00 */
[----:B------:R-:W-:Y:S05]  /*14230*/  WARPSYNC.COLLECTIVE R117, `(.L_x_1708) ;  /* 0x0000000075087348 */ /* 0x000fea0003c00000 */
[----:B------:R0:W1:Y:S02]  /*14240*/  SHFL.BFLY P4, R118, R120, R119, R122 ;  /* 0x0c00007778767389 */ /* 0x000064000008007a */
[----:B01----:R-:W-:Y:S01]  /*14250*/  ENDCOLLECTIVE ;  /* 0x000000000000791b */ /* 0x003fe20003800000 */
.L_x_1708:
[----:B------:R-:W-:Y:S01]  /*14260*/  HFMA2.MMA R119, -RZ, RZ, 0, 4.76837158203125e-07 ;  /* 0x00000008ff777435 */ /* 0x000fe200000001ff */
[----:B------:R-:W-:-:S05]  /*14270*/  MOV R114, R118 ;  /* 0x0000007600727202 */ /* 0x000fca0000000f00 */
[----:B------:R-:W-:-:S04]  /*14280*/  FADD.FTZ R114, R69, R114 ;  /* 0x0000007245727221 */ /* 0x000fc80000010000 */
[----:B------:R-:W-:-:S07]  /*14290*/  IMAD.MOV.U32 R120, RZ, RZ, R114 ;  /* 0x000000ffff787224 */ /* 0x000fce00078e0072 */
[----:B------:R-:W-:Y:S05]  /*142a0*/  WARPSYNC.COLLECTIVE R117, `(.L_x_1709) ;  /* 0x0000000075087348 */ /* 0x000fea0003c00000 */
[----:B------:R0:W1:Y:S02]  /*142b0*/  SHFL.BFLY P4, R118, R120, R119, R122 ;  /* 0x0c00007778767389 */ /* 0x000064000008007a */
[----:B01----:R-:W-:Y:S01]  /*142c0*/  ENDCOLLECTIVE ;  /* 0x000000000000791b */ /* 0x003fe20003800000 */
.L_x_1709:
[----:B------:R-:W-:Y:S02]  /*142d0*/  IMAD.MOV.U32 R119, RZ, RZ, 0x10 ;  /* 0x00000010ff777424 */ /* 0x000fe400078e00ff */
[----:B------:R-:W-:-:S04]  /*142e0*/  IMAD.MOV.U32 R115, RZ, RZ, R118 ;  /* 0x000000ffff737224 */ /* 0x000fc800078e0076 */
[----:B------:R-:W-:-:S05]  /*142f0*/  FADD.FTZ R115, R114, R115 ;  /* 0x0000007372737221 */ /* 0x000fca0000010000 */
[----:B------:R-:W-:-:S07]  /*14300*/  MOV R120, R115 ;  /* 0x0000007300787202 */ /* 0x000fce0000000f00 */
[----:B------:R-:W-:Y:S05]  /*14310*/  WARPSYNC.COLLECTIVE R117, `(.L_x_1710) ;  /* 0x0000000075087348 */ /* 0x000fea0003c00000 */
[----:B------:R0:W1:Y:S02]  /*14320*/  SHFL.BFLY P4, R118, R120, R119, R122 ;  /* 0x0c00007778767389 */ /* 0x000064000008007a */
[----:B01----:R-:W-:Y:S01]  /*14330*/  ENDCOLLECTIVE ;  /* 0x000000000000791b */ /* 0x003fe20003800000 */
.L_x_1710:
[----:B------:R-:W-:Y:S01]  /*14340*/  MOV R116, R118 ;  /* 0x0000007600747202 */ /* 0x000fe20000000f00 */
[----:B------:R-:W-:Y:S06]  /*14350*/  BRA `(.L_x_1711) ;  /* 0xffffffe800fc7947 */ /* 0x000fec000383ffff */
.L_x_1712:
        /* <DEDUP_REMOVED lines=10> */
.L_x_20546:


//--------------------- .text._ZN10layer_norm31ln_parallel_residual_fwd_kernelINS_13Kernel_traitsI13__nv_bfloat16S2_S2_S2_fjLj6144ELj1ELj1ELj8ELj16ENS_18Kernel_traits_baseILj6144ES2_S2_S2_S2_fjLj256EEEEELb1ELb1ELb1EEEvNS_9FwdParamsE --------------------------
	.section	.text._ZN10layer_norm31ln_parallel_residual_fwd_kernelINS_13Kernel_traitsI13__nv_bfloat16S2_S2_S2_fjLj6144ELj1ELj1ELj8ELj16ENS_18Kernel_traits_baseILj6144ES2_S2_S2_S2_fjLj256EEEEELb1ELb1ELb1EEEvNS_9FwdParamsE,"ax",@progbits
	.align	128
        .global         _ZN10layer_norm31ln_parallel_residual_fwd_kernelINS_13Kernel_traitsI13__nv_bfloat16S2_S2_S2_fjLj6144ELj1ELj1ELj8ELj16ENS_18Kernel_traits_baseILj6144ES2_S2_S2_S2_fjLj256EEEEELb1ELb1ELb1EEEvNS_9FwdParamsE
        .type           _ZN10layer_norm31ln_parallel_residual_fwd_kernelINS_13Kernel_traitsI13__nv_bfloat16S2_S2_S2_fjLj6144ELj1ELj1ELj8ELj16ENS_18Kernel_traits_baseILj6144ES2_S2_S2_S2_fjLj256EEEEELb1ELb1ELb1EEEvNS_9FwdParamsE,@function
        .size           _ZN10layer_norm31ln_parallel_residual_fwd_kernelINS_13Kernel_traitsI13__nv_bfloat16S2_S2_S2_fjLj6144ELj1ELj1ELj8ELj16ENS_18Kernel_traits_baseILj6144ES2_S2_S2_S2_fjLj256EEEEELb1ELb1ELb1EEEvNS_9FwdParamsE,(.L_x_20547 - _ZN10layer_norm31ln_parallel_residual_fwd_kernelINS_13Kernel_traitsI13__nv_bfloat16S2_S2_S2_fjLj6144ELj1ELj1ELj8ELj16ENS_18Kernel_traits_baseILj6144ES2_S2_S2_S2_fjLj256EEEEELb1ELb1ELb1EEEvNS_9FwdParamsE)
        .other          _ZN10layer_norm31ln_parallel_residual_fwd_kernelINS_13Kernel_traitsI13__nv_bfloat16S2_S2_S2_fjLj6144ELj1ELj1ELj8ELj16ENS_18Kernel_traits_baseILj6144ES2_S2_S2_S2_fjLj256EEEEELb1ELb1ELb1EEEvNS_9FwdParamsE,@"STO_CUDA_ENTRY STV_DEFAULT"
_ZN10layer_norm31ln_parallel_residual_fwd_kernelINS_13Kernel_traitsI13__nv_bfloat16S2_S2_S2_fjLj6144ELj1ELj1ELj8ELj16ENS_18Kernel_traits_baseILj6144ES2_S2_S2_S2_fjLj256EEEEELb1ELb1ELb1EEEvNS_9FwdParamsE:
.text._ZN10layer_norm31ln_parallel_residual_fwd_kernelINS_13Kernel_traitsI13__nv_bfloat16S2_S2_S2_fjLj6144ELj1ELj1ELj8ELj16ENS_18Kernel_traits_baseILj6144ES2_S2_S2_S2_fjLj256EEEEELb1ELb1ELb1EEEvNS_9FwdParamsE:
[----:B------:R-:W-:Y:S08]  /*0000*/  LDC R1, c[0x0][0x28] ;  /* 0x00000a00ff017b82 */ /* 0x000ff00000000800 */
[----:B------:R-:W0:Y:S01]  /*0010*/  LDC R36, c[0x0][0x2e8] ;  /* 0x0000ba00ff247b82 */ /* 0x000e220000000800 */
[----:B------:R-:W-:Y:S01]  /*0020*/  ULDC.U8 UR4, c[0x0][0x2f4] ;  /* 0x0000bd0000047ab9 */ /* 0x000fe20000000000 */
[----:B------:R-:W-:Y:S01]  /*0030*/  ULDC.64 UR6, c[0x0][0x2e0] ;  /* 0x0000b80000067ab9 */ /* 0x000fe20000000a00 */
[----:B------:R-:W-:Y:S01]  /*0040*/  ISETP.NE.AND P0, PT, RZ, UR4, PT ;  /* 0x00000004ff007c0c */ /* 0x000fe2000bf05270 */
[----:B------:R-:W-:Y:S01]  /*0050*/  IMAD.U32 R2, RZ, RZ, UR6 ;  /* 0x00000006ff027e24 */ /* 0x000fe2000f8e00ff */
[----:B------:R-:W-:Y:S01]  /*0060*/  ULDC.64 UR4, c[0x0][0x208] ;  /* 0x0000820000047ab9 */ /* 0x000fe20000000a00 */
[----:B------:R-:W-:-:S02]  /*0070*/  IMAD.U32 R3, RZ, RZ, UR7 ;  /* 0x00000007ff037e24 */ /* 0x000fc4000f8e00ff */
[----:B------:R-:W1:Y:S01]  /*0080*/  LDC R37, c[0x0][0x2ec] ;  /* 0x0000bb00ff257b82 */ /* 0x000e620000000800 */
[----:B------:R-:W2:Y:S01]  /*0090*/  S2R R15, SR_TID.X ;  /* 0x00000000000f7919 */ /* 0x000ea20000002100 */
[----:B------:R-:W-:-:S06]  /*00a0*/  ULDC.64 UR10, c[0x0][0x2c8] ;  /* 0x0000b200000a7ab9 */ /* 0x000fcc0000000a00 */
[----:B------:R-:W3:Y:S01]  /*00b0*/  @P0 LDG.E.64 R2, desc[UR4][R2.64] ;  /* 0x0000000402020981 */ /* 0x000ee2000c1e1b00 */
[----:B------:R-:W4:Y:S01]  /*00c0*/  @P0 LDC R7, c[0x0][0x2f0] ;  /* 0x0000bc00ff070b82 */ /* 0x000f220000000800 */
[----:B0-----:R-:W-:Y:S01]  /*00d0*/  @P0 MOV R4, R36 ;  /* 0x0000002400040202 */ /* 0x001fe20000000f00 */
[----:B-1----:R-:W-:-:S06]  /*00e0*/  @P0 IMAD.MOV.U32 R5, RZ, RZ, R37 ;  /* 0x000000ffff050224 */ /* 0x002fcc00078e0025 */
[----:B------:R-:W4:Y:S01]  /*00f0*/  @P0 LDG.E.64 R4, desc[UR4][R4.64] ;  /* 0x0000000404040981 */ /* 0x000f22000c1e1b00 */
[----:B------:R-:W2:Y:S08]  /*0100*/  S2UR UR8, SR_CTAID.X ;  /* 0x00000000000879c3 */ /* 0x000eb00000002500 */
[----:B------:R-:W2:Y:S02]  /*0110*/  LDC R48, c[0x0][RZ] ;  /* 0x00000000ff307b82 */ /* 0x000ea40000000800 */
[----:B--2---:R-:W-:Y:S01]  /*0120*/  IMAD R48, R48, UR8, R15 ;  /* 0x0000000830307c24 */ /* 0x004fe2000f8e020f */
[----:B------:R-:W-:-:S04]  /*0130*/  SHF.L.U32 R0, R15, 0x4, RZ ;  /* 0x000000040f007819 */ /* 0x000fc800000006ff */
[----:B------:R-:W-:Y:S02]  /*0140*/  LOP3.LUT R0, R0, 0xff0, RZ, 0xc0, !PT ;  /* 0x00000ff000007812 */ /* 0x000fe400078ec0ff */
[----:B---3--:R-:W-:Y:S02]  /*0150*/  @P0 R2UR UR6, R2 ;  /* 0x00000000020602ca */ /* 0x008fe400000e0000 */
[----:B------:R-:W-:Y:S02]  /*0160*/  @P0 R2UR UR7, R3 ;  /* 0x00000000030702ca */ /* 0x000fe400000e0000 */
[----:B----4-:R-:W-:-:S05]  /*0170*/  @P0 IADD3 R36, P1, R4, R7, RZ ;  /* 0x0000000704240210 */ /* 0x010fca0007f3e0ff */
[----:B------:R-:W-:Y:S02]  /*0180*/  @P0 IMAD.X R37, RZ, RZ, R5, P1 ;  /* 0x000000ffff250224 */ /* 0x000fe400008e0605 */
[----:B------:R-:W-:-:S03]  /*0190*/  IMAD.WIDE.U32 R4, R48, -0x326172a9, RZ ;  /* 0xcd9e8d5730047825 */ /* 0x000fc600078e00ff */
[--C-:B------:R-:W-:Y:S02]  /*01a0*/  SHF.R.U64 R49, R36, 0x2, R37.reuse ;  /* 0x0000000224317819 */ /* 0x100fe40000001225 */
[----:B------:R-:W-:-:S03]  /*01b0*/  SHF.R.U32.HI R50, RZ, 0x2, R37 ;  /* 0x00000002ff327819 */ /* 0x000fc60000011625 */
[----:B------:R-:W-:Y:S01]  /*01c0*/  IMAD.WIDE.U32 R2, R49, -0x2daee0ad, RZ ;  /* 0xd2511f5331027825 */ /* 0x000fe200078e00ff */
[----:B------:R-:W-:Y:S01]  /*01d0*/  LOP3.LUT R6, R5, UR6, R50, 0x96, !PT ;  /* 0x0000000605067c12 */ /* 0x000fe2000f8e9632 */
[----:B------:R-:W-:-:S03]  /*01e0*/  UIADD3 UR18, UR7, -0x4498517b, URZ ;  /* 0xbb67ae8507127890 */ /* 0x000fc6000fffe03f */
[----:B------:R-:W-:Y:S01]  /*01f0*/  LOP3.LUT R8, R3, UR7, RZ, 0x3c, !PT ;  /* 0x0000000703087c12 */ /* 0x000fe2000f8e3cff */
[----:B------:R-:W-:Y:S01]  /*0200*/  IMAD.WIDE.U32 R6, R6, -0x2daee0ad, RZ ;  /* 0xd2511f5306067825 */ /* 0x000fe200078e00ff */
[----:B------:R-:W-:-:S03]  /*0210*/  UIADD3 UR13, UR6, -0x61c88647, URZ ;  /* 0x9e3779b9060d7890 */ /* 0x000fc6000fffe03f */
[----:B------:R-:W-:Y:S01]  /*0220*/  IMAD.WIDE.U32 R8, R8, -0x326172a9, RZ ;  /* 0xcd9e8d5708087825 */ /* 0x000fe200078e00ff */
[----:B------:R-:W-:Y:S01]  /*0230*/  LOP3.LUT R5, R7, UR18, R2, 0x96, !PT ;  /* 0x0000001207057c12 */ /* 0x000fe2000f8e9602 */
[----:B------:R-:W-:-:S03]  /*0240*/  UIADD3 UR19, UR6, 0x3c6ef372, URZ ;  /* 0x3c6ef37206137890 */ /* 0x000fc6000fffe03f */
[----:B------:R-:W-:Y:S01]  /*0250*/  LOP3.LUT R2, R9, UR13, R4, 0x96, !PT ;  /* 0x0000000d09027c12 */ /* 0x000fe2000f8e9604 */
[----:B------:R-:W-:Y:S01]  /*0260*/  IMAD.WIDE.U32 R4, R5, -0x326172a9, RZ ;  /* 0xcd9e8d5705047825 */ /* 0x000fe200078e00ff */
[----:B------:R-:W-:-:S03]  /*0270*/  UIADD3 UR20, UR7, 0x76cf5d0a, URZ ;  /* 0x76cf5d0a07147890 */ /* 0x000fc6000fffe03f */
[----:B------:R-:W-:Y:S01]  /*0280*/  IMAD.WIDE.U32 R2, R2, -0x2daee0ad, RZ ;  /* 0xd2511f5302027825 */ /* 0x000fe200078e00ff */
[----:B------:R-:W-:Y:S01]  /*0290*/  LOP3.LUT R7, R5, UR19, R8, 0x96, !PT ;  /* 0x0000001305077c12 */ /* 0x000fe2000f8e9608 */
[----:B------:R-:W-:-:S03]  /*02a0*/  UIADD3 UR22, UR7, 0x32370b8f, URZ ;  /* 0x32370b8f07167890 */ /* 0x000fc6000fffe03f */
[----:B------:R-:W-:Y:S01]  /*02b0*/  LOP3.LUT R8, R3, UR20, R6, 0x96, !PT ;  /* 0x0000001403087c12 */ /* 0x000fe2000f8e9606 */
[----:B------:R-:W-:Y:S01]  /*02c0*/  IMAD.WIDE.U32 R6, R7, -0x2daee0ad, RZ ;  /* 0xd2511f5307067825 */ /* 0x000fe200078e00ff */
[----:B------:R-:W-:-:S04]  /*02d0*/  UIADD3 UR21, UR6, -0x255992d5, URZ ;  /* 0xdaa66d2b06157890 */ /* 0x000fc8000fffe03f */
[----:B------:R-:W-:Y:S01]  /*02e0*/  LOP3.LUT R10, R7, UR22, R2, 0x96, !PT ;  /* 0x00000016070a7c12 */ /* 0x000fe2000f8e9602 */
[----:B------:R-:W-:Y:S01]  /*02f0*/  UIADD3 UR23, UR6, 0x78dde6e4, URZ ;  /* 0x78dde6e406177890 */ /* 0x000fe2000fffe03f */
[----:B------:R-:W-:Y:S01]  /*0300*/  ISETP.NE.U32.AND P0, PT, RZ, UR10, PT ;  /* 0x0000000aff007c0c */ /* 0x000fe2000bf05070 */
[----:B------:R-:W-:-:S04]  /*0310*/  IMAD.WIDE.U32 R8, R8, -0x326172a9, RZ ;  /* 0xcd9e8d5708087825 */ /* 0x000fc800078e00ff */
[----:B------:R-:W-:Y:S01]  /*0320*/  IMAD.WIDE.U32 R10, R10, -0x326172a9, RZ ;  /* 0xcd9e8d570a0a7825 */ /* 0x000fe200078e00ff */
[----:B------:R-:W-:Y:S02]  /*0330*/  ISETP.NE.AND.EX P0, PT, RZ, UR11, PT, P0 ;  /* 0x0000000bff007c0c */ /* 0x000fe4000bf05300 */
[----:B------:R-:W-:Y:S02]  /*0340*/  LOP3.LUT R2, R9, UR21, R4, 0x96, !PT ;  /* 0x0000001509027c12 */ /* 0x000fe4000f8e9604 */
[----:B------:R-:W-:Y:S02]  /*0350*/  LOP3.LUT R12, R11, UR23, R8, 0x96, !PT ;  /* 0x000000170b0c7c12 */ /* 0x000fe4000f8e9608 */
[----:B------:R-:W-:Y:S01]  /*0360*/  IADD3 R8, P1, R0, UR10, RZ ;  /* 0x0000000a00087c10 */ /* 0x000fe2000ff3e0ff */
[----:B------:R-:W-:Y:S01]  /*0370*/  UIADD3 UR24, UR7, -0x126145ec, URZ ;  /* 0xed9eba1407187890 */ /* 0x000fe2000fffe03f */
[----:B------:R-:W-:Y:S01]  /*0380*/  IMAD.WIDE.U32 R2, R2, -0x2daee0ad, RZ ;  /* 0xd2511f5302027825 */ /* 0x000fe200078e00ff */
[----:B------:R-:W-:-:S02]  /*0390*/  UIADD3 UR26, UR7, -0x56f99767, URZ ;  /* 0xa9066899071a7890 */ /* 0x000fc4000fffe03f */
[----:B------:R-:W-:Y:S01]  /*03a0*/  UIADD3 UR25, UR6, 0x1715609d, URZ ;  /* 0x1715609d06197890 */ /* 0x000fe2000fffe03f */
[----:B------:R-:W-:Y:S01]  /*03b0*/  IMAD.X R9, RZ, RZ, UR11, P1 ;  /* 0x0000000bff097e24 */ /* 0x000fe200088e06ff */
[----:B------:R-:W-:Y:S01]  /*03c0*/  LOP3.LUT R16, R3, UR24, R6, 0x96, !PT ;  /* 0x0000001803107c12 */ /* 0x000fe2000f8e9606 */
[----:B------:R-:W-:Y:S01]  /*03d0*/  IMAD.WIDE.U32 R12, R12, -0x2daee0ad, RZ ;  /* 0xd2511f530c0c7825 */ /* 0x000fe200078e00ff */
[----:B------:R-:W-:Y:S02]  /*03e0*/  UIADD3 UR27, UR6, -0x4ab325aa, URZ ;  /* 0xb54cda56061b7890 */ /* 0x000fe4000fffe03f */
[----:B------:R0:W5:Y:S01]  /*03f0*/  @P0 LDG.E.128 R4, desc[UR4][R8.64] ;  /* 0x0000000408040981 */ /* 0x000162000c1e1d00 */
[----:B------:R-:W-:Y:S01]  /*0400*/  UIADD3 UR28, UR7, 0x646e171e, URZ ;  /* 0x646e171e071c7890 */ /* 0x000fe2000fffe03f */
[----:B------:R-:W-:Y:S01]  /*0410*/  LEA.HI R14, R15, UR8, RZ, 0x18 ;  /* 0x000000080f0e7c11 */ /* 0x000fe2000f8fc0ff */
[----:B------:R-:W-:Y:S01]  /*0420*/  ULDC UR10, c[0x0][0x214] ;  /* 0x00008500000a7ab9 */ /* 0x000fe20000000800 */
[----:B------:R0:W5:Y:S04]  /*0430*/  @P0 LDG.E.128 R32, desc[UR4][R8.64+0x1000] ;  /* 0x0010000408200981 */ /* 0x000168000c1e1d00 */
[----:B------:R0:W5:Y:S01]  /*0440*/  @P0 LDG.E.128 R28, desc[UR4][R8.64+0x2000] ;  /* 0x00200004081c0981 */ /* 0x000162000c1e1d00 */
[----:B------:R-:W-:Y:S01]  /*0450*/  IMAD.WIDE.U32 R16, R16, -0x326172a9, RZ ;  /* 0xcd9e8d5710107825 */ /* 0x000fe200078e00ff */
[----:B------:R-:W-:Y:S01]  /*0460*/  LOP3.LUT R11, R13, UR26, R2, 0x96, !PT ;  /* 0x0000001a0d0b7c12 */ /* 0x000fe2000f8e9602 */
[----:B------:R-:W-:-:S02]  /*0470*/  UIADD3 UR29, UR6, 0x5384540f, URZ ;  /* 0x5384540f061d7890 */ /* 0x000fc4000fffe03f */
[----:B------:R-:W-:Y:S01]  /*0480*/  UIADD3 UR30, UR7, 0x1fd5c5a3, URZ ;  /* 0x1fd5c5a3071e7890 */ /* 0x000fe2000fffe03f */
[----:B------:R-:W-:Y:S01]  /*0490*/  LOP3.LUT R2, R17, UR25, R10, 0x96, !PT ;  /* 0x0000001911027c12 */ /* 0x000fe2000f8e960a */
[----:B------:R-:W-:Y:S01]  /*04a0*/  IMAD.WIDE.U32 R10, R11, -0x326172a9, RZ ;  /* 0xcd9e8d570b0a7825 */ /* 0x000fe200078e00ff */
[----:B------:R-:W-:-:S03]  /*04b0*/  ULDC.64 UR8, c[0x0][0x260] ;  /* 0x0000980000087ab9 */ /* 0x000fc60000000a00 */
[----:B------:R-:W-:Y:S01]  /*04c0*/  IMAD.WIDE.U32 R2, R2, -0x2daee0ad, RZ ;  /* 0xd2511f5302027825 */ /* 0x000fe200078e00ff */
[----:B------:R-:W-:-:S04]  /*04d0*/  LOP3.LUT R13, R11, UR27, R16, 0x96, !PT ;  /* 0x0000001b0b0d7c12 */ /* 0x000fc8000f8e9610 */
[----:B------:R-:W-:Y:S01]  /*04e0*/  LOP3.LUT R16, R3, UR28, R12, 0x96, !PT ;  /* 0x0000001c03107c12 */ /* 0x000fe2000f8e960c */
[----:B------:R-:W-:Y:S01]  /*04f0*/  IMAD.WIDE.U32 R12, R13, -0x2daee0ad, RZ ;  /* 0xd2511f530d0c7825 */ /* 0x000fe200078e00ff */
[----:B------:R-:W-:-:S03]  /*0500*/  ISETP.GE.AND P1, PT, R14, UR10, PT ;  /* 0x0000000a0e007c0c */ /* 0x000fc6000bf26270 */
[----:B------:R-:W-:Y:S01]  /*0510*/  IMAD.WIDE.U32 R16, R16, -0x326172a9, RZ ;  /* 0xcd9e8d5710107825 */ /* 0x000fe200078e00ff */
[----:B------:R-:W-:Y:S02]  /*0520*/  LOP3.LUT R37, R13, UR30, R2, 0x96, !PT ;  /* 0x0000001e0d257c12 */ /* 0x000fe4000f8e9602 */
[----:B------:R-:W-:Y:S02]  /*0530*/  IADD3 R2, P2, R0, UR8, RZ ;  /* 0x0000000800027c10 */ /* 0x000fe4000ff5e0ff */
[----:B------:R-:W-:Y:S01]  /*0540*/  LOP3.LUT R85, R17, UR29, R10, 0x96, !PT ;  /* 0x0000001d11557c12 */ /* 0x000fe2000f8e960a */
[----:B------:R-:W-:Y:S01]  /*0550*/  UIADD3 UR31, UR6, -0xe443238, URZ ;  /* 0xf1bbcdc8061f7890 */ /* 0x000fe2000fffe03f */
[----:B------:R-:W-:Y:S01]  /*0560*/  IMAD.HI.U32 R13, R37, -0x326172a9, RZ ;  /* 0xcd9e8d57250d7827 */ /* 0x000fe200078e00ff */
[----:B------:R-:W-:-:S03]  /*0570*/  UIADD3 UR32, UR7, -0x24c28bd8, URZ ;  /* 0xdb3d742807207890 */ /* 0x000fc6000fffe03f */
[----:B------:R-:W-:Y:S01]  /*0580*/  IMAD.HI.U32 R11, R85, -0x2daee0ad, RZ ;  /* 0xd2511f53550b7827 */ /* 0x000fe200078e00ff */
[----:B------:R-:W-:-:S03]  /*0590*/  LOP3.LUT R88, R13, UR31, R16, 0x96, !PT ;  /* 0x0000001f0d587c12 */ /* 0x000fc6000f8e9610 */
[----:B------:R-:W-:Y:S01]  /*05a0*/  IMAD.X R3, RZ, RZ, UR9, P2 ;  /* 0x00000009ff037e24 */ /* 0x000fe200090e06ff */
[----:B------:R-:W-:Y:S01]  /*05b0*/  LOP3.LUT R86, R11, UR32, R12, 0x96, !PT ;  /* 0x000000200b567c12 */ /* 0x000fe2000f8e960c */
[----:B0-----:R-:W-:Y:S06]  /*05c0*/  @P1 EXIT ;  /* 0x000000000000194d */ /* 0x001fec0003800000 */
[----:B------:R-:W2:Y:S04]  /*05d0*/  LDG.E.128 R16, desc[UR4][R2.64] ;  /* 0x0000000402107981 */ /* 0x000ea8000c1e1d00 */
[----:B------:R-:W3:Y:S04]  /*05e0*/  LDG.E.128 R20, desc[UR4][R2.64+0x1000] ;  /* 0x0010000402147981 */ /* 0x000ee8000c1e1d00 */
[----:B------:R0:W4:Y:S01]  /*05f0*/  LDG.E.128 R24, desc[UR4][R2.64+0x2000] ;  /* 0x0020000402187981 */ /* 0x000122000c1e1d00 */
[----:B-----5:R-:W-:Y:S02]  /*0600*/  @!P0 CS2R R4, SRZ ;  /* 0x0000000000048805 */ /* 0x020fe4000001ff00 */
[----:B------:R-:W-:-:S02]  /*0610*/  @!P0 CS2R R28, SRZ ;  /* 0x00000000001c8805 */ /* 0x000fc4000001ff00 */
[----:B------:R-:W-:Y:S02]  /*0620*/  @!P0 CS2R R6, SRZ ;  /* 0x0000000000068805 */ /* 0x000fe4000001ff00 */
[----:B------:R-:W-:Y:S02]  /*0630*/  @!P0 CS2R R32, SRZ ;  /* 0x0000000000208805 */ /* 0x000fe4000001ff00 */
[----:B------:R-:W-:Y:S02]  /*0640*/  @!P0 CS2R R34, SRZ ;  /* 0x0000000000228805 */ /* 0x000fe4000001ff00 */
[----:B------:R-:W-:Y:S02]  /*0650*/  @!P0 CS2R R30, SRZ ;  /* 0x00000000001e8805 */ /* 0x000fe4000001ff00 */
[C---:B------:R-:W-:Y:S01]  /*0660*/  PRMT R53, R4.reuse, 0x7632, R53 ;  /* 0x0000763204357816 */ /* 0x040fe20000000035 */
[----:B------:R-:W-:Y:S01]  /*0670*/  UIADD3 UR33, UR6, -0x700cb87f, URZ ;  /* 0x8ff3478106217890 */ /* 0x000fe2000fffe03f */
[----:B------:R-:W-:Y:S01]  /*0680*/  SHF.L.U32 R13, R4, 0x10, RZ ;  /* 0x00000010040d7819 */ /* 0x000fe200000006ff */
[----:B------:R-:W-:Y:S01]  /*0690*/  UIADD3 UR34, UR7, -0x695add53, URZ ;  /* 0x96a522ad07227890 */ /* 0x000fe2000fffe03f */
[----:B------:R-:W-:Y:S01]  /*06a0*/  PRMT R62, R29, 0x7632, R62 ;  /* 0x000076321d3e7816 */ /* 0x000fe2000000003e */
[----:B------:R-:W-:Y:S01]  /*06b0*/  IMAD R85, R85, -0x2daee0ad, RZ ;  /* 0xd2511f5355557824 */ /* 0x000fe200078e02ff */
[----:B------:R-:W-:Y:S01]  /*06c0*/  SHF.L.U32 R4, R29, 0x10, RZ ;  /* 0x000000101d047819 */ /* 0x000fe200000006ff */
[----:B------:R-:W-:Y:S01]  /*06d0*/  IMAD R29, R37, -0x326172a9, RZ ;  /* 0xcd9e8d57251d7824 */ /* 0x000fe200078e02ff */
[----:B------:R-:W-:Y:S01]  /*06e0*/  PRMT R55, R6, 0x7632, R55 ;  /* 0x0000763206377816 */ /* 0x000fe20000000037 */
[----:B------:R-:W-:Y:S01]  /*06f0*/  IMAD.HI.U32 R0, R86, -0x326172a9, RZ ;  /* 0xcd9e8d5756007827 */ /* 0x000fe200078e00ff */
[----:B------:R-:W-:Y:S01]  /*0700*/  PRMT R56, R7, 0x7632, R56 ;  /* 0x0000763207387816 */ /* 0x000fe20000000038 */
[----:B------:R-:W-:Y:S01]  /*0710*/  ULDC.64 UR8, c[0x0][0x228] ;  /* 0x00008a0000087ab9 */ /* 0x000fe20000000a00 */
[----:B------:R-:W-:Y:S01]  /*0720*/  PRMT R58, R33, 0x7632, R58 ;  /* 0x00007632213a7816 */ /* 0x000fe2000000003a */
[----:B------:R-:W-:Y:S01]  /*0730*/  IMAD.WIDE.U32 R88, R88, -0x2daee0ad, RZ ;  /* 0xd2511f5358587825 */ /* 0x000fe200078e00ff */
[----:B------:R-:W-:Y:S01]  /*0740*/  PRMT R59, R34, 0x7632, R59 ;  /* 0x00007632223b7816 */ /* 0x000fe2000000003b */
[----:B------:R-:W-:Y:S01]  /*0750*/  HFMA2.MMA R96, -RZ, RZ, 0, 5.9604644775390625e-08 ;  /* 0x00000001ff607435 */ /* 0x000fe200000001ff */
        /* <DEDUP_REMOVED lines=8> */
[C---:B------:R-:W-:Y:S01]  /*07e0*/  PRMT R60, R35.reuse, 0x7632, R60 ;  /* 0x00007632233c7816 */ /* 0x040fe2000000003c */
[----:B------:R-:W-:Y:S01]  /*07f0*/  IMAD.U32 R6, R35, 0x10000, RZ ;  /* 0x0001000023067824 */ /* 0x000fe200078e00ff */
[----:B------:R-:W-:Y:S01]  /*0800*/  PRMT R63, R30, 0x7632, R63 ;  /* 0x000076321e3f7816 */ /* 0x000fe2000000003f */
[----:B------:R-:W-:Y:S01]  /*0810*/  IMAD.U32 R5, R28, 0x10000, RZ ;  /* 0x000100001c057824 */ /* 0x000fe200078e00ff */
[----:B------:R-:W-:Y:S01]  /*0820*/  ISETP.NE.U32.AND P0, PT, RZ, UR8, PT ;  /* 0x00000008ff007c0c */ /* 0x000fe2000bf05070 */
[----:B0-----:R-:W-:Y:S01]  /*0830*/  IMAD.U32 R3, R30, 0x10000, RZ ;  /* 0x000100001e037824 */ /* 0x001fe200078e00ff */
[----:B------:R-:W-:Y:S01]  /*0840*/  SHF.L.U32 R10, R7, 0x10, RZ ;  /* 0x00000010070a7819 */ /* 0x000fe200000006ff */
[----:B------:R-:W-:Y:S01]  /*0850*/  IMAD.U32 R2, R31, 0x10000, RZ ;  /* 0x000100001f027824 */ /* 0x000fe200078e00ff */
[----:B------:R-:W-:Y:S01]  /*0860*/  SHF.L.U32 R7, R34, 0x10, RZ ;  /* 0x0000001022077819 */ /* 0x000fe200000006ff */
[----:B------:R-:W-:Y:S01]  /*0870*/  IMAD R86, R86, -0x326172a9, RZ ;  /* 0xcd9e8d5756567824 */ /* 0x000fe200078e02ff */
[----:B------:R-:W-:Y:S01]  /*0880*/  LOP3.LUT R0, R0, UR33, R29, 0x96, !PT ;  /* 0x0000002100007c12 */ /* 0x000fe2000f8e961d */
[----:B------:R-:W-:Y:S01]  /*0890*/  IMAD.MOV.U32 R51, RZ, RZ, RZ ;  /* 0x000000ffff337224 */ /* 0x000fe200078e00ff */
[----:B------:R-:W-:Y:S01]  /*08a0*/  LOP3.LUT R85, R89, UR34, R85, 0x96, !PT ;  /* 0x0000002259557c12 */ /* 0x000fe2000f8e9655 */
[----:B------:R-:W-:Y:S01]  /*08b0*/  IMAD.U32 R53, R53, 0x10000, RZ ;  /* 0x0001000035357824 */ /* 0x000fe200078e00ff */
[----:B------:R-:W-:Y:S01]  /*08c0*/  LOP3.LUT R105, R36, 0x3, RZ, 0xc0, !PT ;  /* 0x0000000324697812 */ /* 0x000fe200078ec0ff */
        /* <DEDUP_REMOVED lines=11> */
[----:B------:R-:W-:Y:S01]  /*0980*/  ULDC.U8 UR8, c[0x0][0x2a0] ;  /* 0x0000a80000087ab9 */ /* 0x000fe20000000000 */
[----:B------:R-:W-:Y:S01]  /*0990*/  IMAD.U32 R64, R64, 0x10000, RZ ;  /* 0x0001000040407824 */ /* 0x000fe200078e00ff */
[----:B------:R-:W-:Y:S01]  /*09a0*/  ISETP.NE.AND.EX P0, PT, RZ, UR9, PT, P0 ;  /* 0x00000009ff007c0c */ /* 0x000fe2000bf05300 */
[----:B------:R-:W-:Y:S01]  /*09b0*/  ULDC UR9, c[0x0][0x218] ;  /* 0x0000860000097ab9 */ /* 0x000fe20000000800 */
[----:B------:R-:W-:Y:S01]  /*09c0*/  ULDC UR12, c[0x0][0x290] ;  /* 0x0000a400000c7ab9 */ /* 0x000fe20000000800 */
[----:B------:R-:W-:Y:S01]  /*09d0*/  ULDC.64 UR36, c[0x0][0x228] ;  /* 0x00008a0000247ab9 */ /* 0x000fe20000000a00 */
[----:B------:R-:W-:Y:S01]  /*09e0*/  ULDC.64 UR10, c[0x0][0x230] ;  /* 0x00008c00000a7ab9 */ /* 0x000fe20000000a00 */
[----:B------:R-:W-:Y:S01]  /*09f0*/  UISETP.NE.AND UP0, UPT, UR8, URZ, UPT ;  /* 0x0000003f0800728c */ /* 0x000fe2000bf05270 */
[----:B------:R-:W-:Y:S01]  /*0a00*/  ULDC.64 UR14, c[0x0][0x2b8] ;  /* 0x0000ae00000e7ab9 */ /* 0x000fe20000000a00 */
[----:B------:R-:W-:Y:S01]  /*0a10*/  ULDC.64 UR16, c[0x0][0x210] ;  /* 0x0000840000107ab9 */ /* 0x000fe20000000a00 */
[----:B--2---:R-:W-:-:S02]  /*0a20*/  PRMT R65, R16, 0x7632, R65 ;  /* 0x0000763210417816 */ /* 0x004fc40000000041 */
[C---:B------:R-:W-:Y:S01]  /*0a30*/  PRMT R67, R18.reuse, 0x7632, R67 ;  /* 0x0000763212437816 */ /* 0x040fe20000000043 */
[----:B------:R-:W-:Y:S01]  /*0a40*/  IMAD.U32 R18, R18, 0x10000, RZ ;  /* 0x0001000012127824 */ /* 0x000fe200078e00ff */
[----:B------:R-:W-:Y:S01]  /*0a50*/  PRMT R68, R19, 0x7632, R68 ;  /* 0x0000763213447816 */ /* 0x000fe20000000044 */
[----:B------:R-:W-:Y:S01]  /*0a60*/  IMAD.U32 R65, R65, 0x10000, RZ ;  /* 0x0001000041417824 */ /* 0x000fe200078e00ff */
[C---:B---3--:R-:W-:Y:S01]  /*0a70*/  PRMT R70, R21.reuse, 0x7632, R70 ;  /* 0x0000763215467816 */ /* 0x048fe20000000046 */
[----:B------:R-:W-:Y:S01]  /*0a80*/  IMAD.U32 R21, R21, 0x10000, RZ ;  /* 0x0001000015157824 */ /* 0x000fe200078e00ff */
[----:B------:R-:W-:Y:S01]  /*0a90*/  PRMT R71, R22, 0x7632, R71 ;  /* 0x0000763216477816 */ /* 0x000fe20000000047 */
[----:B------:R-:W-:Y:S01]  /*0aa0*/  IMAD.U32 R67, R67, 0x10000, RZ ;  /* 0x0001000043437824 */ /* 0x000fe200078e00ff */
[C---:B----4-:R-:W-:Y:S01]  /*0ab0*/  PRMT R73, R24.reuse, 0x7632, R73 ;  /* 0x0000763218497816 */ /* 0x050fe20000000049 */
[----:B------:R-:W-:Y:S01]  /*0ac0*/  IMAD.U32 R24, R24, 0x10000, RZ ;  /* 0x0001000018187824 */ /* 0x000fe200078e00ff */
[----:B------:R-:W-:Y:S01]  /*0ad0*/  PRMT R74, R25, 0x7632, R74 ;  /* 0x00007632194a7816 */ /* 0x000fe2000000004a */
[----:B------:R-:W-:Y:S01]  /*0ae0*/  IMAD.U32 R68, R68, 0x10000, RZ ;  /* 0x0001000044447824 */ /* 0x000fe200078e00ff */
[C---:B------:R-:W-:Y:S01]  /*0af0*/  PRMT R76, R27.reuse, 0x7632, R76 ;  /* 0x000076321b4c7816 */ /* 0x040fe2000000004c */
        /* <DEDUP_REMOVED lines=21> */
[----:B------:R-:W-:-:S07]  /*0c50*/  SHF.L.U32 R75, R75, 0x10, RZ ;  /* 0x000000104b4b7819 */ /* 0x000fce00000006ff */
.L_x_2101:
[----:B------:R-:W-:Y:S01]  /*0c60*/  ISETP.NE.U32.AND P1, PT, RZ, UR10, PT ;  /* 0x0000000aff007c0c */ /* 0x000fe2000bf25070 */
[----:B0-----:R-:W0:Y:S01]  /*0c70*/  @P0 LDC.64 R38, c[0x0][0x228] ;  /* 0x00008a00ff260b82 */ /* 0x001e220000000a00 */
[----:B------:R-:W-:Y:S02]  /*0c80*/  IMAD R40, R14, UR9, RZ ;  /* 0x000000090e287c24 */ /* 0x000fe4000f8e02ff */
[----:B------:R-:W-:-:S03]  /*0c90*/  ISETP.NE.AND.EX P1, PT, RZ, UR11, PT, P1 ;  /* 0x0000000bff007c0c */ /* 0x000fc6000bf25310 */
[----:B------:R-:W-:Y:S02]  /*0ca0*/  SHF.R.S32.HI R41, RZ, 0x1f, R40 ;  /* 0x0000001fff297819 */ /* 0x000fe40000011428 */
[----:B------:R-:W1:Y:S02]  /*0cb0*/  LDC.64 R44, c[0x0][0x220] ;  /* 0x00008800ff2c7b82 */ /* 0x000e640000000a00 */
[----:B------:R-:W-:-:S04]  /*0cc0*/  LEA.HI R41, R41, R40, RZ, 0x3 ;  /* 0x0000002829297211 */ /* 0x000fc800078f18ff */
[----:B------:R-:W-:Y:S02]  /*0cd0*/  LEA.HI.SX32 R46, R41, R52, 0x1d ;  /* 0x00000034292e7211 */ /* 0x000fe400078feaff */
[----:B------:R-:W2:Y:S03]  /*0ce0*/  @P1 LDC.64 R36, c[0x0][0x230] ;  /* 0x00008c00ff241b82 */ /* 0x000ea60000000a00 */
[----:B0-----:R-:W-:-:S05]  /*0cf0*/  @P0 IMAD.WIDE.U32 R38, R46, 0x10, R38 ;  /* 0x000000102e260825 */ /* 0x001fca00078e0026 */
[----:B------:R0:W5:Y:S01]  /*0d00*/  @P0 LDG.E.128 R28, desc[UR4][R38.64] ;  /* 0x00000004261c0981 */ /* 0x000162000c1e1d00 */
[----:B-1----:R-:W-:-:S04]  /*0d10*/  IMAD.WIDE.U32 R40, R46, 0x10, R44 ;  /* 0x000000102e287825 */ /* 0x002fc800078e002c */
[----:B--2---:R-:W-:-:S05]  /*0d20*/  @P1 IMAD.WIDE.U32 R36, R46, 0x10, R36 ;  /* 0x000000102e241825 */ /* 0x004fca00078e0024 */
[----:B------:R0:W5:Y:S04]  /*0d30*/  @P1 LDG.E.128 R32, desc[UR4][R36.64] ;  /* 0x0000000424201981 */ /* 0x000168000c1e1d00 */
[----:B------:R0:W5:Y:S01]  /*0d40*/  LDG.E.128 R36, desc[UR4][R40.64] ;  /* 0x0000000428247981 */ /* 0x000162000c1e1d00 */
        /* <DEDUP_REMOVED lines=12> */
.L_x_1714:
[----:B------:R-:W-:-:S07]  /*0e10*/  MOV R47, R86 ;  /* 0x00000056002f7202 */ /* 0x000fce0000000f00 */
.L_x_1715:
[----:B------:R-:W-:Y:S05]  /*0e20*/  BSYNC B0 ;  /* 0x0000000000007941 */ /* 0x000fea0003800000 */
.L_x_1713:
        /* <DEDUP_REMOVED lines=16> */
.L_x_1719:
[----:B------:R-:W-:Y:S05]  /*0f30*/  BSYNC B1 ;  /* 0x0000000000017941 */ /* 0x000fea0003800000 */
.L_x_1718:
        /* <DEDUP_REMOVED lines=40> */
[----:B------:R-:W-:Y:S01]  /*11c0*/  IMAD.MOV.U32 R42, RZ, RZ, RZ ;  /* 0x000000ffff2a7224 */ /* 0x000fe200078e00ff */
[----:B------:R-:W-:-:S07]  /*11d0*/  LOP3.LUT R85, R89, UR34, R40, 0x96, !PT ;  /* 0x0000002259557c12 */ /* 0x000fce000f8e9628 */
.L_x_1717:
[----:B------:R-:W-:Y:S05]  /*11e0*/  BSYNC B0 ;  /* 0x0000000000007941 */ /* 0x000fea0003800000 */
.L_x_1716:
[----:B------:R-:W0:Y:S01]  /*11f0*/  LDC R99, c[0x0][0x298] ;  /* 0x0000a600ff637b82 */ /* 0x000e220000000800 */
[----:B------:R-:W-:Y:S01]  /*1200*/  HFMA2.MMA R98, -RZ, RZ, 0.1171875, 0 ;  /* 0x2f800000ff627435 */ /* 0x000fe200000001ff */
[----:B------:R-:W-:Y:S01]  /*1210*/  ISETP.NE.U32.AND P2, PT, RZ, UR36, PT ;  /* 0x00000024ff007c0c */ /* 0x000fe2000bf45070 */
[C---:B-----5:R-:W-:Y:S01]  /*1220*/  IMAD.U32 R40, R36.reuse, 0x10000, RZ ;  /* 0x0001000024287824 */ /* 0x060fe200078e00ff */
[----:B------:R-:W-:Y:S02]  /*1230*/  I2FP.F32.U32 R41, R47 ;  /* 0x0000002f00297245 */ /* 0x000fe40000201000 */
[----:B------:R-:W-:Y:S02]  /*1240*/  ISETP.NE.AND.EX P2, PT, RZ, UR37, PT, P2 ;  /* 0x00000025ff007c0c */ /* 0x000fe4000bf45320 */
        /* <DEDUP_REMOVED lines=14> */
.L_x_1720:
        /* <DEDUP_REMOVED lines=12> */
.L_x_1723:
[----:B------:R-:W-:-:S07]  /*13f0*/  MOV R77, R86 ;  /* 0x00000056004d7202 */ /* 0x000fce0000000f00 */
.L_x_1724:
[----:B------:R-:W-:Y:S05]  /*1400*/  BSYNC B0 ;  /* 0x0000000000007941 */ /* 0x000fea0003800000 */
.L_x_1722:
        /* <DEDUP_REMOVED lines=16> */
.L_x_1728:
[----:B------:R-:W-:Y:S05]  /*1510*/  BSYNC B1 ;  /* 0x0000000000017941 */ /* 0x000fea0003800000 */
.L_x_1727:
        /* <DEDUP_REMOVED lines=41> */
[----:B------:R-:W-:-:S07]  /*17b0*/  IMAD.MOV.U32 R40, RZ, RZ, RZ ;  /* 0x000000ffff287224 */ /* 0x000fce00078e00ff */
.L_x_1726:
[----:B------:R-:W-:Y:S05]  /*17c0*/  BSYNC B0 ;  /* 0x0000000000007941 */ /* 0x000fea0003800000 */
.L_x_1725:
        /* <DEDUP_REMOVED lines=10> */
.L_x_1721:
        /* <DEDUP_REMOVED lines=12> */
.L_x_1730:
[----:B------:R-:W-:-:S07]  /*1930*/  MOV R90, R86 ;  /* 0x00000056005a7202 */ /* 0x000fce0000000f00 */
.L_x_1731:
[----:B------:R-:W-:Y:S05]  /*1940*/  BSYNC B0 ;  /* 0x0000000000007941 */ /* 0x000fea0003800000 */
.L_x_1729:
        /* <DEDUP_REMOVED lines=16> */
.L_x_1735:
[----:B------:R-:W-:Y:S05]  /*1a50*/  BSYNC B1 ;  /* 0x0000000000017941 */ /* 0x000fea0003800000 */
.L_x_1734:
        /* <DEDUP_REMOVED lines=37> */
[----:B------:R-:W-:Y:S01]  /*1cb0*/  LOP3.LUT R88, R43, UR31, R86, 0x96, !PT ;  /* 0x0000001f2b587c12 */ /* 0x000fe2000f8e9656 */
[----:B------:R-:W-:-:S04]  /*1cc0*/  IMAD.WIDE.U32 R86, R87, -0x326172a9, RZ ;  /* 0xcd9e8d5757567825 */ /* 0x000fc800078e00ff */
[----:B------:R-:W-:Y:S01]  /*1cd0*/  IMAD.WIDE.U32 R88, R88, -0x2daee0ad, RZ ;  /* 0xd2511f5358587825 */ /* 0x000fe200078e00ff */
[----:B------:R-:W-:-:S04]  /*1ce0*/  LOP3.LUT R0, R87, UR33, R42, 0x96, !PT ;  /* 0x0000002157007c12 */ /* 0x000fc8000f8e962a */
[----:B------:R-:W-:-:S07]  /*1cf0*/  LOP3.LUT R85, R89, UR34, R40, 0x96, !PT ;  /* 0x0000002259557c12 */ /* 0x000fce000f8e9628 */
.L_x_1733:
[----:B------:R-:W-:Y:S05]  /*1d00*/  BSYNC B0 ;  /* 0x0000000000007941 */ /* 0x000fea0003800000 */
.L_x_1732:
        /* <DEDUP_REMOVED lines=15> */
.L_x_1736:
        /* <DEDUP_REMOVED lines=12> */
.L_x_1739:
[----:B------:R-:W-:-:S07]  /*1ec0*/  IMAD.MOV.U32 R36, RZ, RZ, R86 ;  /* 0x000000ffff247224 */ /* 0x000fce00078e0056 */
.L_x_1740:
[----:B------:R-:W-:Y:S05]  /*1ed0*/  BSYNC B0 ;  /* 0x0000000000007941 */ /* 0x000fea0003800000 */
.L_x_1738:
        /* <DEDUP_REMOVED lines=16> */
.L_x_1744:
[----:B------:R-:W-:Y:S05]  /*1fe0*/  BSYNC B1 ;  /* 0x0000000000017941 */ /* 0x000fea0003800000 */
.L_x_1743:
        /* <DEDUP_REMOVED lines=42> */
[----:B------:R-:W-:-:S07]  /*2290*/  IMAD.MOV.U32 R40, RZ, RZ, RZ ;  /* 0x000000ffff287224 */ /* 0x000fce00078e00ff */
.L_x_1742:
[----:B------:R-:W-:Y:S05]  /*22a0*/  BSYNC B0 ;  /* 0x0000000000007941 */ /* 0x000fea0003800000 */
.L_x_1741:
        /* <DEDUP_REMOVED lines=12> */
.L_x_1737:
        /* <DEDUP_REMOVED lines=12> */
.L_x_1746:
[----:B------:R-:W-:-:S07]  /*2430*/  MOV R36, R86 ;  /* 0x0000005600247202 */ /* 0x000fce0000000f00 */
.L_x_1747:
[----:B------:R-:W-:Y:S05]  /*2440*/  BSYNC B0 ;  /* 0x0000000000007941 */ /* 0x000fea0003800000 */
.L_x_1745:
        /* <DEDUP_REMOVED lines=16> */
.L_x_1751:
[----:B------:R-:W-:Y:S05]  /*2550*/  BSYNC B1 ;  /* 0x0000000000017941 */ /* 0x000fea0003800000 */
.L_x_1750:
        /* <DEDUP_REMOVED lines=35> */
[----:B------:R-:W-:Y:S01]  /*2790*/  LOP3.LUT R43, R41, UR32, R88, 0x96, !PT ;  /* 0x00000020292b7c12 */ /* 0x000fe2000f8e9658 */
[----:B------:R-:W-:-:S03]  /*27a0*/  HFMA2.MMA R41, -RZ, RZ, 0, 0 ;  /* 0x00000000ff297435 */ /* 0x000fc600000001ff */
[----:B------:R-:W-:Y:S01]  /*27b0*/  LOP3.LUT R88, R91, UR31, R42, 0x96, !PT ;  /* 0x0000001f5b587c12 */ /* 0x000fe2000f8e962a */
[----:B------:R-:W-:-:S04]  /*27c0*/  IMAD.WIDE.U32 R42, R43, -0x326172a9, RZ ;  /* 0xcd9e8d572b2a7825 */ /* 0x000fc800078e00ff */
[----:B------:R-:W-:Y:S01]  /*27d0*/  IMAD.WIDE.U32 R88, R88, -0x2daee0ad, RZ ;  /* 0xd2511f5358587825 */ /* 0x000fe200078e00ff */
[----:B------:R-:W-:-:S03]  /*27e0*/  LOP3.LUT R0, R43, UR33, R90, 0x96, !PT ;  /* 0x000000212b007c12 */ /* 0x000fc6000f8e965a */
[----:B------:R-:W-:Y:S01]  /*27f0*/  IMAD.MOV.U32 R86, RZ, RZ, R42 ;  /* 0x000000ffff567224 */ /* 0x000fe200078e002a */
[----:B------:R-:W-:-:S07]  /*2800*/  LOP3.LUT R85, R89, UR34, R40, 0x96, !PT ;  /* 0x0000002259557c12 */ /* 0x000fce000f8e9628 */
.L_x_1749:
[----:B------:R-:W-:Y:S05]  /*2810*/  BSYNC B0 ;  /* 0x0000000000007941 */ /* 0x000fea0003800000 */
.L_x_1748:
        /* <DEDUP_REMOVED lines=15> */
.L_x_1752:
        /* <DEDUP_REMOVED lines=12> */
.L_x_1755:
[----:B------:R-:W-:-:S07]  /*29d0*/  MOV R79, R86 ;  /* 0x00000056004f7202 */ /* 0x000fce0000000f00 */
.L_x_1756:
[----:B------:R-:W-:Y:S05]  /*29e0*/  BSYNC B0 ;  /* 0x0000000000007941 */ /* 0x000fea0003800000 */
.L_x_1754:
        /* <DEDUP_REMOVED lines=16> */
.L_x_1760:
[----:B------:R-:W-:Y:S05]  /*2af0*/  BSYNC B1 ;  /* 0x0000000000017941 */ /* 0x000fea0003800000 */
.L_x_1759:
        /* <DEDUP_REMOVED lines=44> */
.L_x_1758:
[----:B------:R-:W-:Y:S05]  /*2dc0*/  BSYNC B0 ;  /* 0x0000000000007941 */ /* 0x000fea0003800000 */
.L_x_1757:
        /* <DEDUP_REMOVED lines=10> */
.L_x_1753:
        /* <DEDUP_REMOVED lines=12> */
.L_x_1762:
[----:B------:R-:W-:-:S07]  /*2f30*/  IMAD.MOV.U32 R94, RZ, RZ, R86 ;  /* 0x000000ffff5e7224 */ /* 0x000fce00078e0056 */
.L_x_1763:
[----:B------:R-:W-:Y:S05]  /*2f40*/  BSYNC B0 ;  /* 0x0000000000007941 */ /* 0x000fea0003800000 */
.L_x_1761:
        /* <DEDUP_REMOVED lines=16> */
.L_x_1767:
[----:B------:R-:W-:Y:S05]  /*3050*/  BSYNC B1 ;  /* 0x0000000000017941 */ /* 0x000fea0003800000 */
.L_x_1766:
        /* <DEDUP_REMOVED lines=44> */
.L_x_1765:
[----:B------:R-:W-:Y:S05]  /*3320*/  BSYNC B0 ;  /* 0x0000000000007941 */ /* 0x000fea0003800000 */
.L_x_1764:
        /* <DEDUP_REMOVED lines=15> */
.L_x_1768:
        /* <DEDUP_REMOVED lines=12> */
.L_x_1771:
[----:B------:R-:W-:-:S07]  /*34e0*/  MOV R80, R86 ;  /* 0x0000005600507202 */ /* 0x000fce0000000f00 */
.L_x_1772:
[----:B------:R-:W-:Y:S05]  /*34f0*/  BSYNC B0 ;  /* 0x0000000000007941 */ /* 0x000fea0003800000 */
.L_x_1770:
        /* <DEDUP_REMOVED lines=16> */
.L_x_1776:
[----:B------:R-:W-:Y:S05]  /*3600*/  BSYNC B1 ;  /* 0x0000000000017941 */ /* 0x000fea0003800000 */
.L_x_1775:
        /* <DEDUP_REMOVED lines=44> */
.L_x_1774:
[----:B------:R-:W-:Y:S05]  /*38d0*/  BSYNC B0 ;  /* 0x0000000000007941 */ /* 0x000fea0003800000 */
.L_x_1773:
        /* <DEDUP_REMOVED lines=12> */
.L_x_1769:
        /* <DEDUP_REMOVED lines=12> */
.L_x_1778:
[----:B------:R-:W-:-:S07]  /*3a60*/  IMAD.MOV.U32 R91, RZ, RZ, R86 ;  /* 0x000000ffff5b7224 */ /* 0x000fce00078e0056 */
.L_x_1779:
[----:B------:R-:W-:Y:S05]  /*3a70*/  BSYNC B0 ;  /* 0x0000000000007941 */ /* 0x000fea0003800000 */
.L_x_1777:
        /* <DEDUP_REMOVED lines=16> */
.L_x_1783:
[----:B------:R-:W-:Y:S05]  /*3b80*/  BSYNC B1 ;  /* 0x0000000000017941 */ /* 0x000fea0003800000 */
.L_x_1782:
        /* <DEDUP_REMOVED lines=44> */
.L_x_1781:
[----:B------:R-:W-:Y:S05]  /*3e50*/  BSYNC B0 ;  /* 0x0000000000007941 */ /* 0x000fea0003800000 */
.L_x_1780:
        /* <DEDUP_REMOVED lines=15> */
.L_x_1784:
        /* <DEDUP_REMOVED lines=12> */
.L_x_1787:
[----:B------:R-:W-:-:S07]  /*4010*/  MOV R81, R86 ;  /* 0x0000005600517202 */ /* 0x000fce0000000f00 */
.L_x_1788:
[----:B------:R-:W-:Y:S05]  /*4020*/  BSYNC B0 ;  /* 0x0000000000007941 */ /* 0x000fea0003800000 */
.L_x_1786:
        /* <DEDUP_REMOVED lines=16> */
.L_x_1792:
[----:B------:R-:W-:Y:S05]  /*4130*/  BSYNC B1 ;  /* 0x0000000000017941 */ /* 0x000fea0003800000 */
.L_x_1791:
        /* <DEDUP_REMOVED lines=44> */
.L_x_1790:
[----:B------:R-:W-:Y:S05]  /*4400*/  BSYNC B0 ;  /* 0x0000000000007941 */ /* 0x000fea0003800000 */
.L_x_1789:
        /* <DEDUP_REMOVED lines=10> */
.L_x_1785:
        /* <DEDUP_REMOVED lines=12> */
.L_x_1794:
[----:B------:R-:W-:-:S07]  /*4570*/  IMAD.MOV.U32 R91, RZ, RZ, R86 ;  /* 0x000000ffff5b7224 */ /* 0x000fce00078e0056 */
.L_x_1795:
[----:B------:R-:W-:Y:S05]  /*4580*/  BSYNC B0 ;  /* 0x0000000000007941 */ /* 0x000fea0003800000 */
.L_x_1793:
        /* <DEDUP_REMOVED lines=16> */
.L_x_1799:
[----:B------:R-:W-:Y:S05]  /*4690*/  BSYNC B1 ;  /* 0x0000000000017941 */ /* 0x000fea0003800000 */
.L_x_1798:
        /* <DEDUP_REMOVED lines=44> */
.L_x_1797:
[----:B------:R-:W-:Y:S05]  /*4960*/  BSYNC B0 ;  /* 0x0000000000007941 */ /* 0x000fea0003800000 */
.L_x_1796:
        /* <DEDUP_REMOVED lines=14> */
.L_x_1800:
        /* <DEDUP_REMOVED lines=12> */
.L_x_1803:
[----:B------:R-:W-:-:S07]  /*4b10*/  MOV R38, R86 ;  /* 0x0000005600267202 */ /* 0x000fce0000000f00 */
.L_x_1804:
[----:B------:R-:W-:Y:S05]  /*4b20*/  BSYNC B0 ;  /* 0x0000000000007941 */ /* 0x000fea0003800000 */
.L_x_1802:
        /* <DEDUP_REMOVED lines=16> */
.L_x_1808:
[----:B------:R-:W-:Y:S05]  /*4c30*/  BSYNC B1 ;  /* 0x0000000000017941 */ /* 0x000fea0003800000 */
.L_x_1807:
        /* <DEDUP_REMOVED lines=44> */
.L_x_1806:
[----:B------:R-:W-:Y:S05]  /*4f00*/  BSYNC B0 ;  /* 0x0000000000007941 */ /* 0x000fea0003800000 */
.L_x_1805:
        /* <DEDUP_REMOVED lines=12> */
.L_x_1801:
        /* <DEDUP_REMOVED lines=12> */
.L_x_1810:
[----:B------:R-:W-:-:S07]  /*5090*/  IMAD.MOV.U32 R38, RZ, RZ, R86 ;  /* 0x000000ffff267224 */ /* 0x000fce00078e0056 */
.L_x_1811:
[----:B------:R-:W-:Y:S05]  /*50a0*/  BSYNC B0 ;  /* 0x0000000000007941 */ /* 0x000fea0003800000 */
.L_x_1809:
        /* <DEDUP_REMOVED lines=16> */
.L_x_1815:
[----:B------:R-:W-:Y:S05]  /*51b0*/  BSYNC B1 ;  /* 0x0000000000017941 */ /* 0x000fea0003800000 */
.L_x_1814:
        /* <DEDUP_REMOVED lines=44> */
.L_x_1813:
[----:B------:R-:W-:Y:S05]  /*5480*/  BSYNC B0 ;  /* 0x0000000000007941 */ /* 0x000fea0003800000 */
.L_x_1812:
        /* <DEDUP_REMOVED lines=14> */
.L_x_1816:
        /* <DEDUP_REMOVED lines=12> */
.L_x_1819:
[----:B------:R-:W-:-:S07]  /*5630*/  MOV R83, R86 ;  /* 0x0000005600537202 */ /* 0x000fce0000000f00 */
.L_x_1820:
[----:B------:R-:W-:Y:S05]  /*5640*/  BSYNC B0 ;  /* 0x0000000000007941 */ /* 0x000fea0003800000 */
.L_x_1818:
        /* <DEDUP_REMOVED lines=16> */
.L_x_1824:
[----:B------:R-:W-:Y:S05]  /*5750*/  BSYNC B1 ;  /* 0x0000000000017941 */ /* 0x000fea0003800000 */
.L_x_1823:
        /* <DEDUP_REMOVED lines=44> */
.L_x_1822:
[----:B------:R-:W-:Y:S05]  /*5a20*/  BSYNC B0 ;  /* 0x0000000000007941 */ /* 0x000fea0003800000 */
.L_x_1821:
        /* <DEDUP_REMOVED lines=10> */
.L_x_1817:
        /* <DEDUP_REMOVED lines=12> */
.L_x_1826:
[----:B------:R-:W-:-:S07]  /*5b90*/  IMAD.MOV.U32 R97, RZ, RZ, R86 ;  /* 0x000000ffff617224 */ /* 0x000fce00078e0056 */
.L_x_1827:
[----:B------:R-:W-:Y:S05]  /*5ba0*/  BSYNC B0 ;  /* 0x0000000000007941 */ /* 0x000fea0003800000 */
.L_x_1825:
        /* <DEDUP_REMOVED lines=16> */
.L_x_1831:
[----:B------:R-:W-:Y:S05]  /*5cb0*/  BSYNC B1 ;  /* 0x0000000000017941 */ /* 0x000fea0003800000 */
.L_x_1830:
        /* <DEDUP_REMOVED lines=44> */
.L_x_1829:
[----:B------:R-:W-:Y:S05]  /*5f80*/  BSYNC B0 ;  /* 0x0000000000007941 */ /* 0x000fea0003800000 */
.L_x_1828:
        /* <DEDUP_REMOVED lines=14> */
.L_x_1832:
        /* <DEDUP_REMOVED lines=12> */
.L_x_1835:
[----:B------:R-:W-:-:S07]  /*6130*/  MOV R84, R86 ;  /* 0x0000005600547202 */ /* 0x000fce0000000f00 */
.L_x_1836:
[----:B------:R-:W-:Y:S05]  /*6140*/  BSYNC B0 ;  /* 0x0000000000007941 */ /* 0x000fea0003800000 */
.L_x_1834:
        /* <DEDUP_REMOVED lines=8> */
[----:B------:R-:W-:Y:S01]  /*61d0*/  VIADD R50, R50, 0x1 ;  /* 0x0000000132327836 */ /* 0x000fe20000000000 */
[----:B------:R-:W-:-:S04]  /*61e0*/  P2R R36, PR, RZ, 0x1 ;  /* 0x00000001ff247803 */ /* 0x000fc80000000000 */
[----:B------:R-:W-:-:S13]  /*61f0*/  ISETP.NE.AND P6, PT, R50, RZ, PT ;  /* 0x000000ff3200720c */ /* 0x000fda0003fc5270 */
[----:B------:R-:W-:Y:S01]  /*6200*/  @!P6 IADD3 R48, R48, 0x1, RZ ;  /* 0x000000013030e810 */ /* 0x000fe20007ffe0ff */
[----:B------:R-:W-:Y:S01]  /*6210*/  @!P6 VIADD R37, R51, 0x1 ;  /* 0x000000013325e836 */ /* 0x000fe20000000000 */
[----:B------:R-:W-:Y:S02]  /*6220*/  @!P6 MOV R50, RZ ;  /* 0x000000ff0032e202 */ /* 0x000fe40000000f00 */
[----:B------:R-:W-:-:S13]  /*6230*/  ISETP.NE.AND P0, PT, R48, RZ, !P6 ;  /* 0x000000ff3000720c */ /* 0x000fda0007705270 */
[----:B------:R-:W-:Y:S01]  /*6240*/  @P0 IMAD.MOV R37, RZ, RZ, R51 ;  /* 0x000000ffff250224 */ /* 0x000fe200078e0233 */
[----:B------:R-:W-:-:S03]  /*6250*/  ISETP.NE.AND P0, PT, R36, RZ, PT ;  /* 0x000000ff2400720c */ /* 0x000fc60003f05270 */
[----:B------:R-:W-:-:S10]  /*6260*/  @!P6 IMAD.MOV.U32 R51, RZ, RZ, R37 ;  /* 0x000000ffff33e224 */ /* 0x000fd400078e0025 */
.L_x_1840:
[----:B------:R-:W-:Y:S05]  /*6270*/  BSYNC B1 ;  /* 0x0000000000017941 */ /* 0x000fea0003800000 */
.L_x_1839:
        /* <DEDUP_REMOVED lines=8> */
[----:B------:R-:W-:Y:S01]  /*6300*/  IMAD.MOV.U32 R97, RZ, RZ, RZ ;  /* 0x000000ffff617224 */ /* 0x000fe200078e00ff */
        /* <DEDUP_REMOVED lines=35> */
.L_x_1838:
[----:B------:R-:W-:Y:S05]  /*6540*/  BSYNC B0 ;  /* 0x0000000000007941 */ /* 0x000fea0003800000 */
.L_x_1837:
        /* <DEDUP_REMOVED lines=12> */
.L_x_1833:
[----:B------:R-:W-:Y:S01]  /*6610*/  P2R R40, PR, RZ, 0x4 ;  /* 0x00000004ff287803 */ /* 0x000fe20000000000 */
[----:B------:R-:W0:Y:S01]  /*6620*/  LDC.64 R42, c[0x0][0x238] ;  /* 0x00008e00ff2a7b82 */ /* 0x000e220000000a00 */
[----:B------:R-:W-:Y:S02]  /*6630*/  ISETP.NE.AND P2, PT, R102, RZ, PT ;  /* 0x000000ff6600720c */ /* 0x000fe40003f45270 */
[----:B------:R-:W-:Y:S02]  /*6640*/  SEL R37, RZ, 0x10000, P4 ;  /* 0x00010000ff257807 */ /* 0x000fe40002000000 */
[----:B------:R-:W-:Y:S02]  /*6650*/  SEL R36, RZ, 0x1, P2 ;  /* 0x00000001ff247807 */ /* 0x000fe40001000000 */
[----:B------:R-:W-:Y:S01]  /*6660*/  ISETP.NE.AND P2, PT, R40, RZ, PT ;  /* 0x000000ff2800720c */ /* 0x000fe20003f45270 */
[----:B------:R-:W1:Y:S01]  /*6670*/  @P1 LDC.64 R108, c[0x0][0x230] ;  /* 0x00008c00ff6c1b82 */ /* 0x000e620000000a00 */
[----:B------:R-:W-:-:S02]  /*6680*/  SEL R38, RZ, 0x100, P3 ;  /* 0x00000100ff267807 */ /* 0x000fc40001800000 */
[----:B------:R-:W-:Y:S01]  /*6690*/  ISETP.NE.AND P4, PT, R93, RZ, PT ;  /* 0x000000ff5d00720c */ /* 0x000fe20003f85270 */
[----:B------:R-:W-:Y:S01]  /*66a0*/  VIADD R93, R46, 0x100 ;  /* 0x000001002e5d7836 */ /* 0x000fe20000000000 */
[----:B------:R-:W-:Y:S02]  /*66b0*/  ISETP.NE.AND P3, PT, R103, RZ, PT ;  /* 0x000000ff6700720c */ /* 0x000fe40003f65270 */
[----:B------:R-:W-:Y:S01]  /*66c0*/  SEL R39, RZ, 0x1000000, P5 ;  /* 0x01000000ff277807 */ /* 0x000fe20002800000 */
[----:B------:R-:W2:Y:S01]  /*66d0*/  LDC.64 R40, c[0x0][0x240] ;  /* 0x00009000ff287b82 */ /* 0x000ea20000000a00 */
[----:B------:R-:W-:Y:S02]  /*66e0*/  SEL R110, RZ, 0x1, P3 ;  /* 0x00000001ff6e7807 */ /* 0x000fe40001800000 */
[----:B------:R-:W-:Y:S02]  /*66f0*/  SEL R106, RZ, 0x1, P4 ;  /* 0x00000001ff6a7807 */ /* 0x000fe40002000000 */
[----:B------:R-:W-:Y:S01]  /*6700*/  ISETP.NE.AND P5, PT, R104, RZ, PT ;  /* 0x000000ff6800720c */ /* 0x000fe20003fa5270 */
[----:B------:R-:W-:Y:S01]  /*6710*/  IMAD.WIDE.U32 R110, R110, 0x10000, RZ ;  /* 0x000100006e6e7825 */ /* 0x000fe200078e00ff */
[----:B------:R-:W-:Y:S01]  /*6720*/  LOP3.LUT R38, R38, R39, R37, 0xfe, !PT ;  /* 0x0000002726267212 */ /* 0x000fe200078efe25 */
[----:B------:R-:W3:Y:S01]  /*6730*/  @P0 LDC.64 R102, c[0x0][0x228] ;  /* 0x00008a00ff660b82 */ /* 0x000ee20000000a00 */
[----:B------:R-:W-:Y:S01]  /*6740*/  SEL R113, RZ, 0x1, P5 ;  /* 0x00000001ff717807 */ /* 0x000fe20002800000 */
[----:B------:R-:W-:Y:S01]  /*6750*/  IMAD.WIDE.U32 R36, R36, 0x1000000, RZ ;  /* 0x0100000024247825 */ /* 0x000fe200078e00ff */
[----:B------:R-:W-:-:S02]  /*6760*/  ISETP.NE.AND P6, PT, R101, RZ, PT ;  /* 0x000000ff6500720c */ /* 0x000fc40003fc5270 */
[----:B------:R-:W-:Y:S01]  /*6770*/  F2FP.BF16.F32.PACK_AB R39, R94, R95 ;  /* 0x0000005f5e27723e */ /* 0x000fe200000010ff */
[----:B------:R-:W-:Y:S01]  /*6780*/  IMAD.WIDE.U32 R106, R106, 0x100, RZ ;  /* 0x000001006a6a7825 */ /* 0x000fe200078e00ff */
[----:B------:R-:W-:Y:S02]  /*6790*/  LOP3.LUT R113, R37, R38, R113, 0xfe, !PT ;  /* 0x0000002625717212 */ /* 0x000fe400078efe71 */
[----:B------:R-:W-:Y:S01]  /*67a0*/  F2FP.BF16.F32.PACK_AB R38, R91, R92 ;  /* 0x0000005c5b26723e */ /* 0x000fe200000010ff */
[----:B0-----:R-:W-:Y:S01]  /*67b0*/  IMAD.WIDE.U32 R104, R46, 0x10, R42 ;  /* 0x000000102e687825 */ /* 0x001fe200078e002a */
[----:B------:R-:W-:Y:S02]  /*67c0*/  LOP3.LUT R101, R106, R36, R110, 0xfe, !PT ;  /* 0x000000246a657212 */ /* 0x000fe400078efe6e */
[----:B------:R-:W-:Y:S02]  /*67d0*/  F2FP.BF16.F32.PACK_AB R37, R90, R89 ;  /* 0x000000595a25723e */ /* 0x000fe400000010ff */
[----:B------:R-:W-:-:S02]  /*67e0*/  F2FP.BF16.F32.PACK_AB R36, R87, R47 ;  /* 0x0000002f5724723e */ /* 0x000fc400000010ff */
[----:B------:R-:W-:Y:S02]  /*67f0*/  SEL R106, RZ, 0x1, P6 ;  /* 0x00000001ff6a7807 */ /* 0x000fe40003000000 */
[----:B------:R-:W-:Y:S01]  /*6800*/  LOP3.LUT R107, R107, R113, R111, 0xfe, !PT ;  /* 0x000000716b6b7212 */ /* 0x000fe200078efe6f */
[----:B------:R2:W-:Y:S01]  /*6810*/  STG.E.128 desc[UR4][R104.64], R36 ;  /* 0x0000002468007986 */ /* 0x0005e2000c101d04 */
[----:B------:R-:W-:Y:S01]  /*6820*/  LOP3.LUT R106, R101, R106, RZ, 0xfc, !PT ;  /* 0x0000006a656a7212 */ /* 0x000fe200078efcff */
[----:B---3--:R-:W-:-:S04]  /*6830*/  @P0 IMAD.WIDE.U32 R102, R93, 0x10, R102 ;  /* 0x000000105d660825 */ /* 0x008fc800078e0066 */
[----:B--2---:R-:W-:-:S04]  /*6840*/  IMAD.WIDE.U32 R36, R46, 0x8, R40 ;  /* 0x000000082e247825 */ /* 0x004fc800078e0028 */
[C---:B------:R-:W-:Y:S01]  /*6850*/  IMAD.WIDE.U32 R104, R93.reuse, 0x10, R44 ;  /* 0x000000105d687825 */ /* 0x040fe200078e002c */
[----:B------:R0:W-:Y:S03]  /*6860*/  STG.E.64 desc[UR4][R36.64], R106 ;  /* 0x0000006a24007986 */ /* 0x0001e6000c101b04 */
[----:B-1----:R-:W-:Y:S01]  /*6870*/  @P1 IMAD.WIDE.U32 R38, R93, 0x10, R108 ;  /* 0x000000105d261825 */ /* 0x002fe200078e006c */
        /* <DEDUP_REMOVED lines=21> */
.L_x_1841:
[----:B------:R2:W5:Y:S04]  /*69d0*/  @P1 LDG.E.128 R32, desc[UR4][R38.64] ;  /* 0x0000000426201981 */ /* 0x000568000c1e1d00 */
[----:B------:R2:W5:Y:S04]  /*69e0*/  @P0 LDG.E.128 R28, desc[UR4][R102.64] ;  /* 0x00000004661c0981 */ /* 0x000568000c1e1d00 */
[----:B01----:R2:W5:Y:S01]  /*69f0*/  LDG.E.128 R36, desc[UR4][R104.64] ;  /* 0x0000000468247981 */ /* 0x003562000c1e1d00 */
[C---:B------:R-:W-:Y:S01]  /*6a00*/  ISETP.NE.AND P3, PT, R97.reuse, 0x1, PT ;  /* 0x000000016100780c */ /* 0x040fe20003f65270 */
[----:B------:R-:W-:Y:S01]  /*6a10*/  BSSY B0, `(.L_x_1842) ;  /* 0x000000c000007945 */ /* 0x000fe20003800000 */
[----:B------:R-:W-:-:S11]  /*6a20*/  IADD3 R106, R97, 0x1, RZ ;  /* 0x00000001616a7810 */ /* 0x000fd60007ffe0ff */
[----:B--2---:R-:W-:Y:S05]  /*6a30*/  @!P3 BRA `(.L_x_1843) ;  /* 0x000000000020b947 */ /* 0x004fea0003800000 */
        /* <DEDUP_REMOVED lines=8> */
.L_x_1843:
[----:B------:R-:W-:-:S07]  /*6ac0*/  IMAD.MOV.U32 R101, RZ, RZ, R86 ;  /* 0x000000ffff657224 */ /* 0x000fce00078e0056 */
.L_x_1844:
[----:B------:R-:W-:Y:S05]  /*6ad0*/  BSYNC B0 ;  /* 0x0000000000007941 */ /* 0x000fea0003800000 */
.L_x_1842:
        /* <DEDUP_REMOVED lines=16> */
.L_x_1848:
[----:B------:R-:W-:Y:S05]  /*6be0*/  BSYNC B1 ;  /* 0x0000000000017941 */ /* 0x000fea0003800000 */
.L_x_1847:
        /* <DEDUP_REMOVED lines=39> */
[----:B------:R-:W-:Y:S02]  /*6e60*/  MOV R86, R106 ;  /* 0x0000006a00567202 */ /* 0x000fe40000000f00 */
[----:B------:R-:W-:Y:S01]  /*6e70*/  LOP3.LUT R0, R107, UR33, R108, 0x96, !PT ;  /* 0x000000216b007c12 */ /* 0x000fe2000f8e966c */
[----:B------:R-:W-:Y:S01]  /*6e80*/  IMAD.MOV.U32 R88, RZ, RZ, R102 ;  /* 0x000000ffff587224 */ /* 0x000fe200078e0066 */
[----:B------:R-:W-:Y:S01]  /*6e90*/  LOP3.LUT R85, R103, UR34, R104, 0x96, !PT ;  /* 0x0000002267557c12 */ /* 0x000fe2000f8e9668 */
[----:B------:R-:W-:-:S07]  /*6ea0*/  IMAD.MOV.U32 R106, RZ, RZ, RZ ;  /* 0x000000ffff6a7224 */ /* 0x000fce00078e00ff */
.L_x_1846:
[----:B------:R-:W-:Y:S05]  /*6eb0*/  BSYNC B0 ;  /* 0x0000000000007941 */ /* 0x000fea0003800000 */
.L_x_1845:
[----:B------:R-:W-:Y:S02]  /*6ec0*/  I2FP.F32.U32 R97, R101 ;  /* 0x0000006500617245 */ /* 0x000fe40000201000 */
[C---:B-----5:R-:W-:Y:S02]  /*6ed0*/  SHF.L.U32 R102, R36.reuse, 0x10, RZ ;  /* 0x0000001024667819 */ /* 0x060fe400000006ff */
        /* <DEDUP_REMOVED lines=13> */
.L_x_1849:
        /* <DEDUP_REMOVED lines=12> */
.L_x_1852:
[----:B------:R-:W-:-:S07]  /*7070*/  IMAD.MOV.U32 R36, RZ, RZ, R86 ;  /* 0x000000ffff247224 */ /* 0x000fce00078e0056 */
.L_x_1853:
[----:B------:R-:W-:Y:S05]  /*7080*/  BSYNC B0 ;  /* 0x0000000000007941 */ /* 0x000fea0003800000 */
.L_x_1851:
        /* <DEDUP_REMOVED lines=16> */
.L_x_1857:
[----:B------:R-:W-:Y:S05]  /*7190*/  BSYNC B1 ;  /* 0x0000000000017941 */ /* 0x000fea0003800000 */
.L_x_1856:
        /* <DEDUP_REMOVED lines=11> */
[----:B------:R-:W-:Y:S01]  /*7250*/  IMAD.WIDE.U32 R106, R103, -0x326172a9, RZ ;  /* 0xcd9e8d57676a7825 */ /* 0x000fe200078e00ff */
[----:B------:R-:W-:-:S04]  /*7260*/  HFMA2.MMA R103, -RZ, RZ, 0, 0 ;  /* 0x00000000ff677435 */ /* 0x000fc800000001ff */
        /* <DEDUP_REMOVED lines=31> */
.L_x_1855:
[----:B------:R-:W-:Y:S05]  /*7460*/  BSYNC B0 ;  /* 0x0000000000007941 */ /* 0x000fea0003800000 */
.L_x_1854:
        /* <DEDUP_REMOVED lines=10> */
.L_x_1850:
        /* <DEDUP_REMOVED lines=12> */
.L_x_1859:
[----:B------:R-:W-:-:S07]  /*75d0*/  IMAD.MOV.U32 R36, RZ, RZ, R86 ;  /* 0x000000ffff247224 */ /* 0x000fce00078e0056 */
.L_x_1860:
[----:B------:R-:W-:Y:S05]  /*75e0*/  BSYNC B0 ;  /* 0x0000000000007941 */ /* 0x000fea0003800000 */
.L_x_1858:
        /* <DEDUP_REMOVED lines=16> */
.L_x_1864:
[----:B------:R-:W-:Y:S05]  /*76f0*/  BSYNC B1 ;  /* 0x0000000000017941 */ /* 0x000fea0003800000 */
.L_x_1863:
        /* <DEDUP_REMOVED lines=44> */
.L_x_1862:
[----:B------:R-:W-:Y:S05]  /*79c0*/  BSYNC B0 ;  /* 0x0000000000007941 */ /* 0x000fea0003800000 */
.L_x_1861:
        /* <DEDUP_REMOVED lines=15> */
.L_x_1865:
        /* <DEDUP_REMOVED lines=12> */
.L_x_1868:
[----:B------:R-:W-:-:S07]  /*7b80*/  IMAD.MOV.U32 R36, RZ, RZ, R86 ;  /* 0x000000ffff247224 */ /* 0x000fce00078e0056 */
.L_x_1869:
[----:B------:R-:W-:Y:S05]  /*7b90*/  BSYNC B0 ;  /* 0x0000000000007941 */ /* 0x000fea0003800000 */
.L_x_1867:
        /* <DEDUP_REMOVED lines=16> */
.L_x_1873:
[----:B------:R-:W-:Y:S05]  /*7ca0*/  BSYNC B1 ;  /* 0x0000000000017941 */ /* 0x000fea0003800000 */
.L_x_1872:
        /* <DEDUP_REMOVED lines=44> */
.L_x_1871:
[----:B------:R-:W-:Y:S05]  /*7f70*/  BSYNC B0 ;  /* 0x0000000000007941 */ /* 0x000fea0003800000 */
.L_x_1870:
        /* <DEDUP_REMOVED lines=12> */
.L_x_1866:
        /* <DEDUP_REMOVED lines=12> */
.L_x_1875:
[----:B------:R-:W-:-:S07]  /*8100*/  IMAD.MOV.U32 R36, RZ, RZ, R86 ;  /* 0x000000ffff247224 */ /* 0x000fce00078e0056 */
.L_x_1876:
[----:B------:R-:W-:Y:S05]  /*8110*/  BSYNC B0 ;  /* 0x0000000000007941 */ /* 0x000fea0003800000 */
.L_x_1874:
        /* <DEDUP_REMOVED lines=16> */
.L_x_1880:
[----:B------:R-:W-:Y:S05]  /*8220*/  BSYNC B1 ;  /* 0x0000000000017941 */ /* 0x000fea0003800000 */
.L_x_1879:
        /* <DEDUP_REMOVED lines=44> */
.L_x_1878:
[----:B------:R-:W-:Y:S05]  /*84f0*/  BSYNC B0 ;  /* 0x0000000000007941 */ /* 0x000fea0003800000 */
.L_x_1877:
[----:B------:R-:W-:Y:S02]  /*8500*/  I2FP.F32.U32 R103, R36 ;  /* 0x0000002400677245 */ /* 0x000fe40000201000 */
[----:B------:R-:W-:-:S03]  /*8510*/  SHF.L.U32 R36, R37, 0x10, RZ ;  /* 0x0000001025247819 */ /* 0x000fc600000006ff */
[----:B------:R-:W-:Y:S02]  /*8520*/  FFMA.FTZ R103, R103, R98, 1.1641532182693481445e-10 ;  /* 0x2f00000067677423 */ /* 0x000fe40000010062 */
[----:B------:R-:W-:-:S03]  /*8530*/  FMUL.FTZ R36, R36, R99 ;  /* 0x0000006324247220 */ /* 0x000fc60000410000 */
[----:B------:R-:W-:Y:S02]  /*8540*/  FSETP.GTU.FTZ.AND P3, PT, R103, R100, PT ;  /* 0x000000646700720b */ /* 0x000fe40003f7c000 */
[----:B------:R-:W-:Y:S02]  /*8550*/  PRMT R103, R37, 0x7632, R103 ;  /* 0x0000763225677816 */ /* 0x000fe40000000067 */
        /* <DEDUP_REMOVED lines=9> */
.L_x_1881:
        /* <DEDUP_REMOVED lines=12> */
.L_x_1884:
[----:B------:R-:W-:-:S07]  /*86b0*/  IMAD.MOV.U32 R79, RZ, RZ, R86 ;  /* 0x000000ffff4f7224 */ /* 0x000fce00078e0056 */
.L_x_1885:
[----:B------:R-:W-:Y:S05]  /*86c0*/  BSYNC B0 ;  /* 0x0000000000007941 */ /* 0x000fea0003800000 */
.L_x_1883:
        /* <DEDUP_REMOVED lines=16> */
.L_x_1889:
[----:B------:R-:W-:Y:S05]  /*87d0*/  BSYNC B1 ;  /* 0x0000000000017941 */ /* 0x000fea0003800000 */
.L_x_1888:
        /* <DEDUP_REMOVED lines=44> */
.L_x_1887:
[----:B------:R-:W-:Y:S05]  /*8aa0*/  BSYNC B0 ;  /* 0x0000000000007941 */ /* 0x000fea0003800000 */
.L_x_1886:
        /* <DEDUP_REMOVED lines=10> */
.L_x_1882:
        /* <DEDUP_REMOVED lines=12> */
.L_x_1891:
[----:B------:R-:W-:-:S07]  /*8c10*/  IMAD.MOV.U32 R105, RZ, RZ, R86 ;  /* 0x000000ffff697224 */ /* 0x000fce00078e0056 */
.L_x_1892:
[----:B------:R-:W-:Y:S05]  /*8c20*/  BSYNC B0 ;  /* 0x0000000000007941 */ /* 0x000fea0003800000 */
.L_x_1890:
        /* <DEDUP_REMOVED lines=16> */
.L_x_1896:
[----:B------:R-:W-:Y:S05]  /*8d30*/  BSYNC B1 ;  /* 0x0000000000017941 */ /* 0x000fea0003800000 */
.L_x_1895:
        /* <DEDUP_REMOVED lines=44> */
.L_x_1894:
[----:B------:R-:W-:Y:S05]  /*9000*/  BSYNC B0 ;  /* 0x0000000000007941 */ /* 0x000fea0003800000 */
.L_x_1893:
        /* <DEDUP_REMOVED lines=15> */
.L_x_1897:
        /* <DEDUP_REMOVED lines=12> */
.L_x_1900:
[----:B------:R-:W-:-:S07]  /*91c0*/  IMAD.MOV.U32 R80, RZ, RZ, R86 ;  /* 0x000000ffff507224 */ /* 0x000fce00078e0056 */
.L_x_1901:
[----:B------:R-:W-:Y:S05]  /*91d0*/  BSYNC B0 ;  /* 0x0000000000007941 */ /* 0x000fea0003800000 */
.L_x_1899:
        /* <DEDUP_REMOVED lines=16> */
.L_x_1905:
[----:B------:R-:W-:Y:S05]  /*92e0*/  BSYNC B1 ;  /* 0x0000000000017941 */ /* 0x000fea0003800000 */
.L_x_1904:
        /* <DEDUP_REMOVED lines=44> */
.L_x_1903:
[----:B------:R-:W-:Y:S05]  /*95b0*/  BSYNC B0 ;  /* 0x0000000000007941 */ /* 0x000fea0003800000 */
.L_x_1902:
[----:B------:R-:W-:Y:S02]  /*95c0*/  I2FP.F32.U32 R37, R80 ;  /* 0x0000005000257245 */ /* 0x000fe40000201000 */
[----:B------:R-:W-:-:S03]  /*95d0*/  PRMT R80, R29, 0x7632, R80 ;  /* 0x000076321d507816 */ /* 0x000fc60000000050 */
[----:B------:R-:W-:Y:S02]  /*95e0*/  FFMA.FTZ R37, R37, R98, 1.1641532182693481445e-10 ;  /* 0x2f00000025257423 */ /* 0x000fe40000010062 */
[----:B------:R-:W-:-:S03]  /*95f0*/  IMAD.U32 R80, R80, 0x10000, RZ ;  /* 0x0001000050507824 */ /* 0x000fc600078e00ff */
[----:B------:R-:W-:Y:S01]  /*9600*/  FSETP.GTU.FTZ.AND P3, PT, R37, R100, PT ;  /* 0x000000642500720b */ /* 0x000fe20003f7c000 */
[----:B------:R-:W-:Y:S01]  /*9610*/  FMUL.FTZ R80, R80, R99 ;  /* 0x0000006350507220 */ /* 0x000fe20000410000 */
[----:B------:R-:W-:-:S04]  /*9620*/  @P1 PRMT R37, R33, 0x7632, R37 ;  /* 0x0000763221251816 */ /* 0x000fc80000000025 */
[----:B------:R-:W-:Y:S01]  /*9630*/  FSEL R106, R80, RZ, !P3 ;  /* 0x000000ff506a7208 */ /* 0x000fe20005800000 */
[----:B------:R-:W-:Y:S01]  /*9640*/  @P1 IMAD.U32 R108, R37, 0x10000, RZ ;  /* 0x00010000256c1824 */ /* 0x000fe200078e00ff */
[----:B------:R-:W-:-:S03]  /*9650*/  SEL R80, RZ, 0x1, P3 ;  /* 0x00000001ff507807 */ /* 0x000fc60001800000 */
[----:B------:R-:W-:-:S04]  /*9660*/  FADD.FTZ R103, R103, R106 ;  /* 0x0000006a67677221 */ /* 0x000fc80000010000 */
[----:B------:R-:W-:-:S07]  /*9670*/  @P1 FADD.FTZ R103, R103, R108 ;  /* 0x0000006c67671221 */ /* 0x000fce0000010000 */
.L_x_1898:
        /* <DEDUP_REMOVED lines=12> */
.L_x_1907:
[----:B------:R-:W-:-:S07]  /*9740*/  IMAD.MOV.U32 R105, RZ, RZ, R86 ;  /* 0x000000ffff697224 */ /* 0x000fce00078e0056 */
.L_x_1908:
[----:B------:R-:W-:Y:S05]  /*9750*/  BSYNC B0 ;  /* 0x0000000000007941 */ /* 0x000fea0003800000 */
.L_x_1906:
        /* <DEDUP_REMOVED lines=16> */
.L_x_1912:
[----:B------:R-:W-:Y:S05]  /*9860*/  BSYNC B1 ;  /* 0x0000000000017941 */ /* 0x000fea0003800000 */
.L_x_1911:
        /* <DEDUP_REMOVED lines=44> */
.L_x_1910:
[----:B------:R-:W-:Y:S05]  /*9b30*/  BSYNC B0 ;  /* 0x0000000000007941 */ /* 0x000fea0003800000 */
.L_x_1909:
        /* <DEDUP_REMOVED lines=15> */
.L_x_1913:
        /* <DEDUP_REMOVED lines=12> */
.L_x_1916:
[----:B------:R-:W-:-:S07]  /*9cf0*/  IMAD.MOV.U32 R81, RZ, RZ, R86 ;  /* 0x000000ffff517224 */ /* 0x000fce00078e0056 */
.L_x_1917:
[----:B------:R-:W-:Y:S05]  /*9d00*/  BSYNC B0 ;  /* 0x0000000000007941 */ /* 0x000fea0003800000 */
.L_x_1915:
        /* <DEDUP_REMOVED lines=16> */
.L_x_1921:
[----:B------:R-:W-:Y:S05]  /*9e10*/  BSYNC B1 ;  /* 0x0000000000017941 */ /* 0x000fea0003800000 */
.L_x_1920:
        /* <DEDUP_REMOVED lines=44> */
.L_x_1919:
[----:B------:R-:W-:Y:S05]  /*a0e0*/  BSYNC B0 ;  /* 0x0000000000007941 */ /* 0x000fea0003800000 */
.L_x_1918:
        /* <DEDUP_REMOVED lines=10> */
.L_x_1914:
        /* <DEDUP_REMOVED lines=12> */
.L_x_1923:
[----:B------:R-:W-:-:S07]  /*a250*/  IMAD.MOV.U32 R105, RZ, RZ, R86 ;  /* 0x000000ffff697224 */ /* 0x000fce00078e0056 */
.L_x_1924:
[----:B------:R-:W-:Y:S05]  /*a260*/  BSYNC B0 ;  /* 0x0000000000007941 */ /* 0x000fea0003800000 */
.L_x_1922:
        /* <DEDUP_REMOVED lines=16> */
.L_x_1928:
[----:B------:R-:W-:Y:S05]  /*a370*/  BSYNC B1 ;  /* 0x0000000000017941 */ /* 0x000fea0003800000 */
.L_x_1927:
        /* <DEDUP_REMOVED lines=44> */
.L_x_1926:
[----:B------:R-:W-:Y:S05]  /*a640*/  BSYNC B0 ;  /* 0x0000000000007941 */ /* 0x000fea0003800000 */
.L_x_1925:
        /* <DEDUP_REMOVED lines=14> */
.L_x_1929:
        /* <DEDUP_REMOVED lines=12> */
.L_x_1932:
[----:B------:R-:W-:-:S07]  /*a7f0*/  IMAD.MOV.U32 R38, RZ, RZ, R86 ;  /* 0x000000ffff267224 */ /* 0x000fce00078e0056 */
.L_x_1933:
[----:B------:R-:W-:Y:S05]  /*a800*/  BSYNC B0 ;  /* 0x0000000000007941 */ /* 0x000fea0003800000 */
.L_x_1931:
        /* <DEDUP_REMOVED lines=16> */
.L_x_1937:
[----:B------:R-:W-:Y:S05]  /*a910*/  BSYNC B1 ;  /* 0x0000000000017941 */ /* 0x000fea0003800000 */
.L_x_1936:
        /* <DEDUP_REMOVED lines=44> */
.L_x_1935:
[----:B------:R-:W-:Y:S05]  /*abe0*/  BSYNC B0 ;  /* 0x0000000000007941 */ /* 0x000fea0003800000 */
.L_x_1934:
        /* <DEDUP_REMOVED lines=12> */
.L_x_1930:
        /* <DEDUP_REMOVED lines=12> */
.L_x_1939:
[----:B------:R-:W-:-:S07]  /*ad70*/  IMAD.MOV.U32 R38, RZ, RZ, R86 ;  /* 0x000000ffff267224 */ /* 0x000fce00078e0056 */
.L_x_1940:
[----:B------:R-:W-:Y:S05]  /*ad80*/  BSYNC B0 ;  /* 0x0000000000007941 */ /* 0x000fea0003800000 */
.L_x_1938:
        /* <DEDUP_REMOVED lines=16> */
.L_x_1944:
[----:B------:R-:W-:Y:S05]  /*ae90*/  BSYNC B1 ;  /* 0x0000000000017941 */ /* 0x000fea0003800000 */
.L_x_1943:
        /* <DEDUP_REMOVED lines=44> */
.L_x_1942:
[----:B------:R-:W-:Y:S05]  /*b160*/  BSYNC B0 ;  /* 0x0000000000007941 */ /* 0x000fea0003800000 */
.L_x_1941:
[----:B------:R-:W-:Y:S02]  /*b170*/  I2FP.F32.U32 R105, R38 ;  /* 0x0000002600697245 */ /* 0x000fe40000201000 */
[----:B------:R-:W-:-:S03]  /*b180*/  SHF.L.U32 R36, R39, 0x10, RZ ;  /* 0x0000001027247819 */ /* 0x000fc600000006ff */
[----:B------:R-:W-:Y:S01]  /*b190*/  FFMA.FTZ R109, R105, R98, 1.1641532182693481445e-10 ;  /* 0x2f000000696d7423 */ /* 0x000fe20000010062 */
[----:B------:R-:W-:Y:S01]  /*b1a0*/  PRMT R105, R39, 0x7632, R105 ;  /* 0x0000763227697816 */ /* 0x000fe20000000069 */
        /* <DEDUP_REMOVED lines=10> */
.L_x_1945:
        /* <DEDUP_REMOVED lines=12> */
.L_x_1948:
[----:B------:R-:W-:-:S07]  /*b310*/  IMAD.MOV.U32 R83, RZ, RZ, R86 ;  /* 0x000000ffff537224 */ /* 0x000fce00078e0056 */
.L_x_1949:
[----:B------:R-:W-:Y:S05]  /*b320*/  BSYNC B0 ;  /* 0x0000000000007941 */ /* 0x000fea0003800000 */
.L_x_1947:
        /* <DEDUP_REMOVED lines=16> */
.L_x_1953:
[----:B------:R-:W-:Y:S05]  /*b430*/  BSYNC B1 ;  /* 0x0000000000017941 */ /* 0x000fea0003800000 */
.L_x_1952:
        /* <DEDUP_REMOVED lines=44> */
.L_x_1951:
[----:B------:R-:W-:Y:S05]  /*b700*/  BSYNC B0 ;  /* 0x0000000000007941 */ /* 0x000fea0003800000 */
.L_x_1950:
        /* <DEDUP_REMOVED lines=10> */
.L_x_1946:
        /* <DEDUP_REMOVED lines=12> */
.L_x_1955:
[----:B------:R-:W-:-:S07]  /*b870*/  IMAD.MOV.U32 R108, RZ, RZ, R86 ;  /* 0x000000ffff6c7224 */ /* 0x000fce00078e0056 */
.L_x_1956:
[----:B------:R-:W-:Y:S05]  /*b880*/  BSYNC B0 ;  /* 0x0000000000007941 */ /* 0x000fea0003800000 */
.L_x_1954:
        /* <DEDUP_REMOVED lines=16> */
.L_x_1960:
[----:B------:R-:W-:Y:S05]  /*b990*/  BSYNC B1 ;  /* 0x0000000000017941 */ /* 0x000fea0003800000 */
.L_x_1959:
        /* <DEDUP_REMOVED lines=44> */
.L_x_1958:
[----:B------:R-:W-:Y:S05]  /*bc60*/  BSYNC B0 ;  /* 0x0000000000007941 */ /* 0x000fea0003800000 */
.L_x_1957:
        /* <DEDUP_REMOVED lines=14> */
.L_x_1961:
        /* <DEDUP_REMOVED lines=12> */
.L_x_1964:
[----:B------:R-:W-:-:S07]  /*be10*/  IMAD.MOV.U32 R112, RZ, RZ, R86 ;  /* 0x000000ffff707224 */ /* 0x000fce00078e0056 */
.L_x_1965:
[----:B------:R-:W-:Y:S05]  /*be20*/  BSYNC B0 ;  /* 0x0000000000007941 */ /* 0x000fea0003800000 */
.L_x_1963:
        /* <DEDUP_REMOVED lines=18> */
.L_x_1969:
[----:B------:R-:W-:Y:S05]  /*bf50*/  BSYNC B1 ;  /* 0x0000000000017941 */ /* 0x000fea0003800000 */
.L_x_1968:
        /* <DEDUP_REMOVED lines=44> */
.L_x_1967:
[----:B------:R-:W-:Y:S05]  /*c220*/  BSYNC B0 ;  /* 0x0000000000007941 */ /* 0x000fea0003800000 */
.L_x_1966:
        /* <DEDUP_REMOVED lines=12> */
.L_x_1962:
[----:B------:R-:W-:Y:S01]  /*c2f0*/  P2R R36, PR, RZ, 0x4 ;  /* 0x00000004ff247803 */ /* 0x000fe20000000000 */
[----:B------:R-:W-:Y:S01]  /*c300*/  IMAD.WIDE.U32 R110, R93, 0x10, R42 ;  /* 0x000000105d6e7825 */ /* 0x000fe200078e002a */
[----:B------:R-:W-:Y:S01]  /*c310*/  ISETP.NE.AND P2, PT, R117, RZ, PT ;  /* 0x000000ff7500720c */ /* 0x000fe20003f45270 */
[----:B------:R-:W0:Y:S01]  /*c320*/  @P1 LDC.64 R112, c[0x0][0x230] ;  /* 0x00008c00ff701b82 */ /* 0x000e220000000a00 */
[----:B------:R-:W-:Y:S02]  /*c330*/  SEL R118, RZ, 0x100, P3 ;  /* 0x00000100ff767807 */ /* 0x000fe40001800000 */
[----:B------:R-:W-:Y:S02]  /*c340*/  ISETP.NE.AND P3, PT, R116, RZ, PT ;  /* 0x000000ff7400720c */ /* 0x000fe40003f65270 */
[----:B------:R-:W-:Y:S02]  /*c350*/  SEL R117, RZ, 0x1, P2 ;  /* 0x00000001ff757807 */ /* 0x000fe40001000000 */
[----:B------:R-:W-:-:S02]  /*c360*/  ISETP.NE.AND P2, PT, R36, RZ, PT ;  /* 0x000000ff2400720c */ /* 0x000fc40003f45270 */
[----:B------:R-:W-:Y:S02]  /*c370*/  ISETP.NE.AND P6, PT, R97, RZ, PT ;  /* 0x000000ff6100720c */ /* 0x000fe40003fc5270 */
[----:B------:R-:W-:Y:S02]  /*c380*/  F2FP.BF16.F32.PACK_AB R39, R108, R109 ;  /* 0x0000006d6c27723e */ /* 0x000fe400000010ff */
[----:B------:R-:W-:Y:S02]  /*c390*/  F2FP.BF16.F32.PACK_AB R38, R106, R107 ;  /* 0x0000006b6a26723e */ /* 0x000fe400000010ff */
[----:B------:R-:W-:Y:S02]  /*c3a0*/  F2FP.BF16.F32.PACK_AB R37, R103, R104 ;  /* 0x000000686725723e */ /* 0x000fe400000010ff */
[----:B------:R-:W-:Y:S02]  /*c3b0*/  F2FP.BF16.F32.PACK_AB R36, R101, R102 ;  /* 0x000000666524723e */ /* 0x000fe400000010ff */
[----:B------:R-:W-:-:S02]  /*c3c0*/  SEL R97, RZ, 0x1, P3 ;  /* 0x00000001ff617807 */ /* 0x000fc40001800000 */
[----:B------:R-:W-:Y:S01]  /*c3d0*/  SEL R120, RZ, 0x1000000, P5 ;  /* 0x01000000ff787807 */ /* 0x000fe20002800000 */
[----:B------:R1:W-:Y:S01]  /*c3e0*/  STG.E.128 desc[UR4][R110.64], R36 ;  /* 0x000000246e007986 */ /* 0x0003e2000c101d04 */
[----:B------:R-:W-:Y:S02]  /*c3f0*/  SEL R119, RZ, 0x10000, P4 ;  /* 0x00010000ff777807 */ /* 0x000fe40002000000 */
[----:B------:R-:W-:Y:S02]  /*c400*/  ISETP.NE.AND P5, PT, R114, RZ, PT ;  /* 0x000000ff7200720c */ /* 0x000fe40003fa5270 */
[----:B------:R-:W-:Y:S02]  /*c410*/  ISETP.NE.AND P4, PT, R115, RZ, PT ;  /* 0x000000ff7300720c */ /* 0x000fe40003f85270 */
[----:B------:R-:W-:Y:S01]  /*c420*/  SEL R116, RZ, 0x1, P5 ;  /* 0x00000001ff747807 */ /* 0x000fe20002800000 */
[----:B------:R-:W2:Y:S01]  /*c430*/  @P0 LDC.64 R114, c[0x0][0x228] ;  /* 0x00008a00ff720b82 */ /* 0x000ea20000000a00 */
[----:B------:R-:W-:Y:S01]  /*c440*/  LOP3.LUT R118, R118, R120, R119, 0xfe, !PT ;  /* 0x0000007876767212 */ /* 0x000fe200078efe77 */
[----:B-1----:R-:W-:Y:S01]  /*c450*/  IMAD.WIDE.U32 R110, R97, 0x1000000, RZ ;  /* 0x01000000616e7825 */ /* 0x002fe200078e00ff */
[----:B------:R-:W-:-:S03]  /*c460*/  SEL R97, RZ, 0x1, P4 ;  /* 0x00000001ff617807 */ /* 0x000fc60002000000 */
[----:B------:R-:W-:Y:S01]  /*c470*/  IMAD.WIDE.U32 R36, R116, 0x100, RZ ;  /* 0x0000010074247825 */ /* 0x000fe200078e00ff */
[----:B------:R-:W-:-:S03]  /*c480*/  LOP3.LUT R117, R111, R118, R117, 0xfe, !PT ;  /* 0x000000766f757212 */ /* 0x000fc600078efe75 */
[----:B------:R-:W-:Y:S01]  /*c490*/  IMAD.WIDE.U32 R38, R97, 0x10000, RZ ;  /* 0x0001000061267825 */ /* 0x000fe200078e00ff */
[----:B------:R-:W-:-:S04]  /*c4a0*/  IADD3 R97, R46, 0x200, RZ ;  /* 0x000002002e617810 */ /* 0x000fc80007ffe0ff */
[----:B------:R-:W-:Y:S01]  /*c4b0*/  LOP3.LUT R37, R37, R117, R39, 0xfe, !PT ;  /* 0x0000007525257212 */ /* 0x000fe200078efe27 */
[C---:B------:R-:W-:Y:S01]  /*c4c0*/  IMAD.WIDE.U32 R116, R97.reuse, 0x10, R44 ;  /* 0x0000001061747825 */ /* 0x040fe200078e002c */
[----:B------:R-:W-:Y:S02]  /*c4d0*/  LOP3.LUT R110, R36, R110, R38, 0xfe, !PT ;  /* 0x0000006e246e7212 */ /* 0x000fe400078efe26 */
[----:B------:R-:W-:Y:S01]  /*c4e0*/  SEL R39, RZ, 0x1, P6 ;  /* 0x00000001ff277807 */ /* 0x000fe20003000000 */
[----:B--2---:R-:W-:-:S03]  /*c4f0*/  @P0 IMAD.WIDE.U32 R114, R97, 0x10, R114 ;  /* 0x0000001061720825 */ /* 0x004fc600078e0072 */
[----:B------:R-:W-:Y:S01]  /*c500*/  LOP3.LUT R36, R110, R39, RZ, 0xfc, !PT ;  /* 0x000000276e247212 */ /* 0x000fe200078efcff */
[----:B------:R-:W-:-:S04]  /*c510*/  IMAD.WIDE.U32 R38, R93, 0x8, R40 ;  /* 0x000000085d267825 */ /* 0x000fc800078e0028 */
[----:B0-----:R-:W-:Y:S01]  /*c520*/  @P1 IMAD.WIDE.U32 R112, R97, 0x10, R112 ;  /* 0x0000001061701825 */ /* 0x001fe200078e0070 */
[----:B------:R0:W-:Y:S01]  /*c530*/  STG.E.64 desc[UR4][R38.64], R36 ;  /* 0x0000002426007986 */ /* 0x0001e2000c101b04 */
[----:B------:R-:W-:Y:S05]  /*c540*/  @!P0 BRA `(.L_x_1970) ;  /* 0x0000000000508947 */ /* 0x000fea0003800000 */
[----:B0-----:R-:W-:Y:S01]  /*c550*/  IMAD.U32 R36, R83, 0x10000, RZ ;  /* 0x0001000053247824 */ /* 0x001fe200078e00ff */
[----:B------:R-:W-:Y:S02]  /*c560*/  LOP3.LUT R38, R84, 0xffff, RZ, 0xc0, !PT ;  /* 0x0000ffff54267812 */ /* 0x000fe400078ec0ff */
[----:B------:R-:W-:Y:S02]  /*c570*/  LOP3.LUT R110, R80, 0xff, RZ, 0xc0, !PT ;  /* 0x000000ff506e7812 */ /* 0x000fe400078ec0ff */
[----:B------:R-:W-:Y:S02]  /*c580*/  LOP3.LUT R39, R36, 0xff0000, RZ, 0xc0, !PT ;  /* 0x00ff000024277812 */ /* 0x000fe400078ec0ff */
[----:B------:R-:W0:Y:S01]  /*c590*/  LDC.64 R36, c[0x0][0x248] ;  /* 0x00009200ff247b82 */ /* 0x000e220000000a00 */
[----:B------:R-:W-:Y:S01]  /*c5a0*/  LOP3.LUT R44, R79, 0xff, RZ, 0xc0, !PT ;  /* 0x000000ff4f2c7812 */ /* 0x000fe200078ec0ff */
[----:B------:R-:W-:Y:S01]  /*c5b0*/  IMAD.WIDE.U32 R110, R110, 0x1000000, RZ ;  /* 0x010000006e6e7825 */ /* 0x000fe200078e00ff */
[----:B------:R-:W-:-:S02]  /*c5c0*/  PRMT R38, R39, 0x4210, R38 ;  /* 0x0000421027267816 */ /* 0x000fc40000000026 */
[----:B------:R-:W-:Y:S01]  /*c5d0*/  PRMT R39, R82, 0x7104, RZ ;  /* 0x0000710452277816 */ /* 0x000fe200000000ff */
[----:B------:R-:W-:-:S03]  /*c5e0*/  IMAD.WIDE.U32 R44, R44, 0x10000, RZ ;  /* 0x000100002c2c7825 */ /* 0x000fc600078e00ff */
[----:B------:R-:W-:Y:S02]  /*c5f0*/  LOP3.LUT R38, R38, 0xff00, R39, 0xf8, !PT ;  /* 0x0000ff0026267812 */ /* 0x000fe400078ef827 */
[----:B------:R-:W-:Y:S02]  /*c600*/  LOP3.LUT R39, R78, 0xff, RZ, 0xc0, !PT ;  /* 0x000000ff4e277812 */ /* 0x000fe400078ec0ff */
[----:B------:R-:W-:-:S03]  /*c610*/  LOP3.LUT R119, R38, 0xff, R81, 0xf8, !PT ;  /* 0x000000ff26777812 */ /* 0x000fc600078ef851 */
[----:B------:R-:W-:Y:S01]  /*c620*/  IMAD.WIDE.U32 R38, R39, 0x100, RZ ;  /* 0x0000010027267825 */ /* 0x000fe200078e00ff */
[----:B------:R-:W-:Y:S02]  /*c630*/  LOP3.LUT R119, R45, R119, R111, 0xfe, !PT ;  /* 0x000000772d777212 */ /* 0x000fe400078efe6f */
[----:B------:R-:W-:Y:S02]  /*c640*/  LOP3.LUT R44, R38, R110, R44, 0xfe, !PT ;  /* 0x0000006e262c7212 */ /* 0x000fe400078efe2c */
[----:B------:R-:W-:Y:S01]  /*c650*/  LOP3.LUT R39, R119, R39, RZ, 0xfc, !PT ;  /* 0x0000002777277212 */ /* 0x000fe200078efcff */
[----:B0-----:R-:W-:Y:S01]  /*c660*/  IMAD.WIDE.U32 R36, R93, 0x8, R36 ;  /* 0x000000085d247825 */ /* 0x001fe200078e0024 */
[----:B------:R-:W-:-:S05]  /*c670*/  LOP3.LUT R38, R44, 0xff, R77, 0xf8, !PT ;  /* 0x000000ff2c267812 */ /* 0x000fca00078ef84d */
[----:B------:R1:W-:Y:S02]  /*c680*/  STG.E.64 desc[UR4][R36.64], R38 ;  /* 0x0000002624007986 */ /* 0x0003e4000c101b04 */
.L_x_1970:
        /* <DEDUP_REMOVED lines=15> */
.L_x_1972:
[----:B------:R-:W-:-:S07]  /*c780*/  MOV R116, R86 ;  /* 0x0000005600747202 */ /* 0x000fce0000000f00 */
.L_x_1973:
[----:B------:R-:W-:Y:S05]  /*c790*/  BSYNC B0 ;  /* 0x0000000000007941 */ /* 0x000fea0003800000 */
.L_x_1971:
        /* <DEDUP_REMOVED lines=16> */
.L_x_1977:
[----:B------:R-:W-:Y:S05]  /*c8a0*/  BSYNC B1 ;  /* 0x0000000000017941 */ /* 0x000fea0003800000 */
.L_x_1976:
        /* <DEDUP_REMOVED lines=44> */
.L_x_1975:
[----:B------:R-:W-:Y:S05]  /*cb70*/  BSYNC B0 ;  /* 0x0000000000007941 */ /* 0x000fea0003800000 */
.L_x_1974:
[----:B------:R-:W-:Y:S01]  /*cb80*/  I2FP.F32.U32 R45, R116 ;  /* 0x00000074002d7245 */ /* 0x000fe20000201000 */
[C---:B-----5:R-:W-:Y:S01]  /*cb90*/  IMAD.U32 R110, R36.reuse, 0x10000, RZ ;  /* 0x00010000246e7824 */ /* 0x060fe200078e00ff */
        /* <DEDUP_REMOVED lines=13> */
.L_x_1978:
        /* <DEDUP_REMOVED lines=12> */
.L_x_1981:
[----:B------:R-:W-:-:S07]  /*cd30*/  IMAD.MOV.U32 R36, RZ, RZ, R86 ;  /* 0x000000ffff247224 */ /* 0x000fce00078e0056 */
.L_x_1982:
[----:B------:R-:W-:Y:S05]  /*cd40*/  BSYNC B0 ;  /* 0x0000000000007941 */ /* 0x000fea0003800000 */
.L_x_1980:
        /* <DEDUP_REMOVED lines=16> */
.L_x_1986:
[----:B------:R-:W-:Y:S05]  /*ce50*/  BSYNC B1 ;  /* 0x0000000000017941 */ /* 0x000fea0003800000 */
.L_x_1985:
        /* <DEDUP_REMOVED lines=44> */
.L_x_1984:
[----:B------:R-:W-:Y:S05]  /*d120*/  BSYNC B0 ;  /* 0x0000000000007941 */ /* 0x000fea0003800000 */
.L_x_1983:
        /* <DEDUP_REMOVED lines=10> */
.L_x_1979:
        /* <DEDUP_REMOVED lines=12> */
.L_x_1988:
[----:B------:R-:W-:-:S07]  /*d290*/  MOV R36, R86 ;  /* 0x0000005600247202 */ /* 0x000fce0000000f00 */
.L_x_1989:
[----:B------:R-:W-:Y:S05]  /*d2a0*/  BSYNC B0 ;  /* 0x0000000000007941 */ /* 0x000fea0003800000 */
.L_x_1987:
        /* <DEDUP_REMOVED lines=16> */
.L_x_1993:
[----:B------:R-:W-:Y:S05]  /*d3b0*/  BSYNC B1 ;  /* 0x0000000000017941 */ /* 0x000fea0003800000 */
.L_x_1992:
        /* <DEDUP_REMOVED lines=42> */
[----:B------:R-:W-:Y:S01]  /*d660*/  HFMA2.MMA R44, -RZ, RZ, 0, 0 ;  /* 0x00000000ff2c7435 */ /* 0x000fe200000001ff */
[----:B------:R-:W-:-:S10]  /*d670*/  LOP3.LUT R85, R45, UR34, R112, 0x96, !PT ;  /* 0x000000222d557c12 */ /* 0x000fd4000f8e9670 */
.L_x_1991:
[----:B------:R-:W-:Y:S05]  /*d680*/  BSYNC B0 ;  /* 0x0000000000007941 */ /* 0x000fea0003800000 */
.L_x_1990:
        /* <DEDUP_REMOVED lines=10> */
[----:B------:R-:W-:Y:S02]  /*d730*/  PRMT R36, R32, 0x7632, R36 ;  /* 0x0000763220247816 */ /* 0x000fe40000000024 */
[----:B------:R-:W-:-:S03]  /*d740*/  MOV R45, R44 ;  /* 0x0000002c002d7202 */ /* 0x000fc60000000f00 */
[----:B------:R-:W-:-:S04]  /*d750*/  IMAD.U32 R105, R36, 0x10000, RZ ;  /* 0x0001000024697824 */ /* 0x000fc800078e00ff */
[----:B------:R-:W-:Y:S01]  /*d760*/  FADD.FTZ R110, R110, R105 ;  /* 0x000000696e6e7221 */ /* 0x000fe20000010000 */
[----:B------:R-:W-:Y:S06]  /*d770*/  BRA `(.L_x_1995) ;  /* 0x0000000400607947 */ /* 0x000fec0003800000 */
.L_x_1994:
        /* <DEDUP_REMOVED lines=12> */
.L_x_1997:
[----:B------:R-:W-:-:S07]  /*d840*/  IMAD.MOV.U32 R36, RZ, RZ, R86 ;  /* 0x000000ffff247224 */ /* 0x000fce00078e0056 */
.L_x_1998:
[----:B------:R-:W-:Y:S05]  /*d850*/  BSYNC B0 ;  /* 0x0000000000007941 */ /* 0x000fea0003800000 */
.L_x_1996:
        /* <DEDUP_REMOVED lines=16> */
.L_x_2002:
[----:B------:R-:W-:Y:S05]  /*d960*/  BSYNC B1 ;  /* 0x0000000000017941 */ /* 0x000fea0003800000 */
.L_x_2001:
        /* <DEDUP_REMOVED lines=44> */
.L_x_2000:
[----:B------:R-:W-:Y:S05]  /*dc30*/  BSYNC B0 ;  /* 0x0000000000007941 */ /* 0x000fea0003800000 */
.L_x_1999:
[----:B------:R-:W-:Y:S02]  /*dc40*/  I2FP.F32.U32 R105, R36 ;  /* 0x0000002400697245 */ /* 0x000fe40000201000 */
[----:B------:R-:W-:Y:S02]  /*dc50*/  PRMT R36, R28, 0x7632, R36 ;  /* 0x000076321c247816 */ /* 0x000fe40000000024 */
[----:B------:R-:W-:Y:S01]  /*dc60*/  @P1 PRMT R44, R32, 0x7632, R44 ;  /* 0x00007632202c1816 */ /* 0x000fe2000000002c */
[----:B------:R-:W-:Y:S01]  /*dc70*/  FFMA.FTZ R105, R105, R98, 1.1641532182693481445e-10 ;  /* 0x2f00000069697423 */ /* 0x000fe20000010062 */
[----:B------:R-:W-:-:S03]  /*dc80*/  SHF.L.U32 R36, R36, 0x10, RZ ;  /* 0x0000001024247819 */ /* 0x000fc600000006ff */
[----:B------:R-:W-:Y:S01]  /*dc90*/  @P1 IMAD.U32 R113, R44, 0x10000, RZ ;  /* 0x000100002c711824 */ /* 0x000fe200078e00ff */
[----:B------:R-:W-:Y:S01]  /*dca0*/  FSETP.GTU.FTZ.AND P3, PT, R105, R100, PT ;  /* 0x000000646900720b */ /* 0x000fe20003f7c000 */
[----:B------:R-:W-:-:S03]  /*dcb0*/  FMUL.FTZ R36, R36, R99 ;  /* 0x0000006324247220 */ /* 0x000fc60000410000 */
[----:B------:R-:W-:Y:S02]  /*dcc0*/  SEL R78, RZ, 0x1, P3 ;  /* 0x00000001ff4e7807 */ /* 0x000fe40001800000 */
[----:B------:R-:W-:-:S05]  /*dcd0*/  FSEL R105, R36, RZ, !P3 ;  /* 0x000000ff24697208 */ /* 0x000fca0005800000 */
[----:B------:R-:W-:-:S04]  /*dce0*/  FADD.FTZ R110, R110, R105 ;  /* 0x000000696e6e7221 */ /* 0x000fc80000010000 */
[----:B------:R-:W-:-:S07]  /*dcf0*/  @P1 FADD.FTZ R110, R110, R113 ;  /* 0x000000716e6e1221 */ /* 0x000fce0000010000 */
.L_x_1995:
        /* <DEDUP_REMOVED lines=12> */
.L_x_2004:
[----:B------:R-:W-:-:S07]  /*ddc0*/  MOV R36, R86 ;  /* 0x0000005600247202 */ /* 0x000fce0000000f00 */
.L_x_2005:
[----:B------:R-:W-:Y:S05]  /*ddd0*/  BSYNC B0 ;  /* 0x0000000000007941 */ /* 0x000fea0003800000 */
.L_x_2003:
        /* <DEDUP_REMOVED lines=16> */
.L_x_2009:
[----:B------:R-:W-:Y:S05]  /*dee0*/  BSYNC B1 ;  /* 0x0000000000017941 */ /* 0x000fea0003800000 */
.L_x_2008:
        /* <DEDUP_REMOVED lines=44> */
.L_x_2007:
[----:B------:R-:W-:Y:S05]  /*e1b0*/  BSYNC B0 ;  /* 0x0000000000007941 */ /* 0x000fea0003800000 */
.L_x_2006:
        /* <DEDUP_REMOVED lines=11> */
[----:B------:R-:W-:Y:S01]  /*e270*/  IMAD.U32 R112, R33, 0x10000, RZ ;  /* 0x0001000021707824 */ /* 0x000fe200078e00ff */
[----:B------:R-:W-:-:S03]  /*e280*/  MOV R36, R44 ;  /* 0x0000002c00247202 */ /* 0x000fc60000000f00 */
[----:B------:R-:W-:Y:S01]  /*e290*/  FADD.FTZ R113, R112, R113 ;  /* 0x0000007170717221 */ /* 0x000fe20000010000 */
[----:B------:R-:W-:Y:S06]  /*e2a0*/  BRA `(.L_x_2011) ;  /* 0x0000000400587947 */ /* 0x000fec0003800000 */
.L_x_2010:
        /* <DEDUP_REMOVED lines=12> */
.L_x_2013:
[----:B------:R-:W-:-:S07]  /*e370*/  IMAD.MOV.U32 R79, RZ, RZ, R86 ;  /* 0x000000ffff4f7224 */ /* 0x000fce00078e0056 */
.L_x_2014:
[----:B------:R-:W-:Y:S05]  /*e380*/  BSYNC B0 ;  /* 0x0000000000007941 */ /* 0x000fea0003800000 */
.L_x_2012:
        /* <DEDUP_REMOVED lines=16> */
.L_x_2018:
[----:B------:R-:W-:Y:S05]  /*e490*/  BSYNC B1 ;  /* 0x0000000000017941 */ /* 0x000fea0003800000 */
.L_x_2017:
        /* <DEDUP_REMOVED lines=44> */
.L_x_2016:
[----:B------:R-:W-:Y:S05]  /*e760*/  BSYNC B0 ;  /* 0x0000000000007941 */ /* 0x000fea0003800000 */
.L_x_2015:
        /* <DEDUP_REMOVED lines=10> */
.L_x_2011:
        /* <DEDUP_REMOVED lines=12> */
.L_x_2020:
[----:B------:R-:W-:-:S07]  /*e8d0*/  MOV R112, R86 ;  /* 0x0000005600707202 */ /* 0x000fce0000000f00 */
.L_x_2021:
[----:B------:R-:W-:Y:S05]  /*e8e0*/  BSYNC B0 ;  /* 0x0000000000007941 */ /* 0x000fea0003800000 */
.L_x_2019:
        /* <DEDUP_REMOVED lines=16> */
.L_x_2025:
[----:B------:R-:W-:Y:S05]  /*e9f0*/  BSYNC B1 ;  /* 0x0000000000017941 */ /* 0x000fea0003800000 */
.L_x_2024:
        /* <DEDUP_REMOVED lines=43> */
[----:B------:R-:W-:-:S11]  /*ecb0*/  HFMA2.MMA R37, -RZ, RZ, 0, 0 ;  /* 0x00000000ff257435 */ /* 0x000fd600000001ff */
.L_x_2023:
[----:B------:R-:W-:Y:S05]  /*ecc0*/  BSYNC B0 ;  /* 0x0000000000007941 */ /* 0x000fea0003800000 */
.L_x_2022:
        /* <DEDUP_REMOVED lines=11> */
[----:B------:R-:W-:Y:S01]  /*ed80*/  IMAD.U32 R45, R36, 0x10000, RZ ;  /* 0x00010000242d7824 */ /* 0x000fe200078e00ff */
[----:B------:R-:W-:-:S03]  /*ed90*/  MOV R36, R37 ;  /* 0x0000002500247202 */ /* 0x000fc60000000f00 */
[----:B------:R-:W-:Y:S01]  /*eda0*/  FADD.FTZ R112, R112, R45 ;  /* 0x0000002d70707221 */ /* 0x000fe20000010000 */
[----:B------:R-:W-:Y:S06]  /*edb0*/  BRA `(.L_x_2027) ;  /* 0x0000000400607947 */ /* 0x000fec0003800000 */
.L_x_2026:
        /* <DEDUP_REMOVED lines=12> */
.L_x_2029:
[----:B------:R-:W-:-:S07]  /*ee80*/  IMAD.MOV.U32 R80, RZ, RZ, R86 ;  /* 0x000000ffff507224 */ /* 0x000fce00078e0056 */
.L_x_2030:
[----:B------:R-:W-:Y:S05]  /*ee90*/  BSYNC B0 ;  /* 0x0000000000007941 */ /* 0x000fea0003800000 */
.L_x_2028:
        /* <DEDUP_REMOVED lines=16> */
.L_x_2034:
[----:B------:R-:W-:Y:S05]  /*efa0*/  BSYNC B1 ;  /* 0x0000000000017941 */ /* 0x000fea0003800000 */
.L_x_2033:
        /* <DEDUP_REMOVED lines=44> */
.L_x_2032:
[----:B------:R-:W-:Y:S05]  /*f270*/  BSYNC B0 ;  /* 0x0000000000007941 */ /* 0x000fea0003800000 */
.L_x_2031:
        /* <DEDUP_REMOVED lines=12> */
.L_x_2027:
        /* <DEDUP_REMOVED lines=12> */
.L_x_2036:
[----:B------:R-:W-:-:S07]  /*f400*/  MOV R105, R86 ;  /* 0x0000005600697202 */ /* 0x000fce0000000f00 */
.L_x_2037:
[----:B------:R-:W-:Y:S05]  /*f410*/  BSYNC B0 ;  /* 0x0000000000007941 */ /* 0x000fea0003800000 */
.L_x_2035:
        /* <DEDUP_REMOVED lines=16> */
.L_x_2041:
[----:B------:R-:W-:Y:S05]  /*f520*/  BSYNC B1 ;  /* 0x0000000000017941 */ /* 0x000fea0003800000 */
.L_x_2040:
        /* <DEDUP_REMOVED lines=44> */
.L_x_2039:
[----:B------:R-:W-:Y:S05]  /*f7f0*/  BSYNC B0 ;  /* 0x0000000000007941 */ /* 0x000fea0003800000 */
.L_x_2038:
        /* <DEDUP_REMOVED lines=15> */
.L_x_2042:
        /* <DEDUP_REMOVED lines=12> */
.L_x_2045:
[----:B------:R-:W-:-:S07]  /*f9b0*/  IMAD.MOV.U32 R81, RZ, RZ, R86 ;  /* 0x000000ffff517224 */ /* 0x000fce00078e0056 */
.L_x_2046:
[----:B------:R-:W-:Y:S05]  /*f9c0*/  BSYNC B0 ;  /* 0x0000000000007941 */ /* 0x000fea0003800000 */
.L_x_2044:
        /* <DEDUP_REMOVED lines=16> */
.L_x_2050:
[----:B------:R-:W-:Y:S05]  /*fad0*/  BSYNC B1 ;  /* 0x0000000000017941 */ /* 0x000fea0003800000 */
.L_x_2049:
        /* <DEDUP_REMOVED lines=44> */
.L_x_2048:
[----:B------:R-:W-:Y:S05]  /*fda0*/  BSYNC B0 ;  /* 0x0000000000007941 */ /* 0x000fea0003800000 */
.L_x_2047:
        /* <DEDUP_REMOVED lines=10> */
.L_x_2043:
        /* <DEDUP_REMOVED lines=12> */
.L_x_2052:
[----:B------:R-:W-:-:S07]  /*ff10*/  MOV R105, R86 ;  /* 0x0000005600697202 */ /* 0x000fce0000000f00 */
.L_x_2053:
[----:B------:R-:W-:Y:S05]  /*ff20*/  BSYNC B0 ;  /* 0x0000000000007941 */ /* 0x000fea0003800000 */
.L_x_2051:
        /* <DEDUP_REMOVED lines=16> */
.L_x_2057:
[----:B------:R-:W-:Y:S05]  /*10030*/  BSYNC B1 ;  /* 0x0000000000017941 */ /* 0x000fea0003800000 */
.L_x_2056:
        /* <DEDUP_REMOVED lines=44> */
.L_x_2055:
[----:B------:R-:W-:Y:S05]  /*10300*/  BSYNC B0 ;  /* 0x0000000000007941 */ /* 0x000fea0003800000 */
.L_x_2054:
        /* <DEDUP_REMOVED lines=10> */
[----:B------:R-:W-:Y:S01]  /*103b0*/  IMAD.U32 R38, R37, 0x10000, RZ ;  /* 0x0001000025267824 */ /* 0x000fe200078e00ff */
[----:B------:R-:W-:-:S03]  /*103c0*/  MOV R37, R36 ;  /* 0x0000002400257202 */ /* 0x000fc60000000f00 */
[----:B------:R-:W-:Y:S01]  /*103d0*/  FADD.FTZ R115, R115, R38 ;  /* 0x0000002673737221 */ /* 0x000fe20000010000 */
[----:B------:R-:W-:Y:S06]  /*103e0*/  BRA `(.L_x_2059) ;  /* 0x0000000400607947 */ /* 0x000fec0003800000 */
.L_x_2058:
        /* <DEDUP_REMOVED lines=12> */
.L_x_2061:
[----:B------:R-:W-:-:S07]  /*104b0*/  IMAD.MOV.U32 R38, RZ, RZ, R86 ;  /* 0x000000ffff267224 */ /* 0x000fce00078e0056 */
.L_x_2062:
[----:B------:R-:W-:Y:S05]  /*104c0*/  BSYNC B0 ;  /* 0x0000000000007941 */ /* 0x000fea0003800000 */
.L_x_2060:
        /* <DEDUP_REMOVED lines=16> */
.L_x_2066:
[----:B------:R-:W-:Y:S05]  /*105d0*/  BSYNC B1 ;  /* 0x0000000000017941 */ /* 0x000fea0003800000 */
.L_x_2065:
        /* <DEDUP_REMOVED lines=44> */
.L_x_2064:
[----:B------:R-:W-:Y:S05]  /*108a0*/  BSYNC B0 ;  /* 0x0000000000007941 */ /* 0x000fea0003800000 */
.L_x_2063:
        /* <DEDUP_REMOVED lines=12> */
.L_x_2059:
        /* <DEDUP_REMOVED lines=12> */
.L_x_2068:
[----:B------:R-:W-:-:S07]  /*10a30*/  MOV R38, R86 ;  /* 0x0000005600267202 */ /* 0x000fce0000000f00 */
.L_x_2069:
[----:B------:R-:W-:Y:S05]  /*10a40*/  BSYNC B0 ;  /* 0x0000000000007941 */ /* 0x000fea0003800000 */
.L_x_2067:
        /* <DEDUP_REMOVED lines=16> */
.L_x_2073:
[----:B------:R-:W-:Y:S05]  /*10b50*/  BSYNC B1 ;  /* 0x0000000000017941 */ /* 0x000fea0003800000 */
.L_x_2072:
        /* <DEDUP_REMOVED lines=44> */
.L_x_2071:
[----:B------:R-:W-:Y:S05]  /*10e20*/  BSYNC B0 ;  /* 0x0000000000007941 */ /* 0x000fea0003800000 */
.L_x_2070:
        /* <DEDUP_REMOVED lines=10> */
[----:B------:R-:W-:Y:S01]  /*10ed0*/  IMAD.U32 R39, R35, 0x10000, RZ ;  /* 0x0001000023277824 */ /* 0x000fe200078e00ff */
[----:B------:R-:W-:-:S03]  /*10ee0*/  MOV R37, R36 ;  /* 0x0000002400257202 */ /* 0x000fc60000000f00 */
[----:B------:R-:W-:Y:S01]  /*10ef0*/  FADD.FTZ R116, R39, R116 ;  /* 0x0000007427747221 */ /* 0x000fe20000010000 */
[----:B------:R-:W-:Y:S06]  /*10f00*/  BRA `(.L_x_2075) ;  /* 0x0000000400587947 */ /* 0x000fec0003800000 */
.L_x_2074:
        /* <DEDUP_REMOVED lines=12> */
.L_x_2077:
[----:B------:R-:W-:-:S07]  /*10fd0*/  IMAD.MOV.U32 R83, RZ, RZ, R86 ;  /* 0x000000ffff537224 */ /* 0x000fce00078e0056 */
.L_x_2078:
[----:B------:R-:W-:Y:S05]  /*10fe0*/  BSYNC B0 ;  /* 0x0000000000007941 */ /* 0x000fea0003800000 */
.L_x_2076:
        /* <DEDUP_REMOVED lines=16> */
.L_x_2082:
[----:B------:R-:W-:Y:S05]  /*110f0*/  BSYNC B1 ;  /* 0x0000000000017941 */ /* 0x000fea0003800000 */
.L_x_2081:
        /* <DEDUP_REMOVED lines=44> */
.L_x_2080:
[----:B------:R-:W-:Y:S05]  /*113c0*/  BSYNC B0 ;  /* 0x0000000000007941 */ /* 0x000fea0003800000 */
.L_x_2079:
        /* <DEDUP_REMOVED lines=10> */
.L_x_2075:
        /* <DEDUP_REMOVED lines=12> */
.L_x_2084:
[----:B------:R-:W-:-:S07]  /*11530*/  MOV R124, R86 ;  /* 0x00000056007c7202 */ /* 0x000fce0000000f00 */
.L_x_2085:
[----:B------:R-:W-:Y:S05]  /*11540*/  BSYNC B0 ;  /* 0x0000000000007941 */ /* 0x000fea0003800000 */
.L_x_2083:
        /* <DEDUP_REMOVED lines=16> */
.L_x_2089:
[----:B------:R-:W-:Y:S05]  /*11650*/  BSYNC B1 ;  /* 0x0000000000017941 */ /* 0x000fea0003800000 */
.L_x_2088:
        /* <DEDUP_REMOVED lines=44> */
.L_x_2087:
[----:B------:R-:W-:Y:S05]  /*11920*/  BSYNC B0 ;  /* 0x0000000000007941 */ /* 0x000fea0003800000 */
.L_x_2086:
        /* <DEDUP_REMOVED lines=14> */
.L_x_2090:
        /* <DEDUP_REMOVED lines=12> */
.L_x_2093:
[----:B------:R-:W-:-:S07]  /*11ad0*/  IMAD.MOV.U32 R45, RZ, RZ, R86 ;  /* 0x000000ffff2d7224 */ /* 0x000fce00078e0056 */
.L_x_2094:
[----:B------:R-:W-:Y:S05]  /*11ae0*/  BSYNC B0 ;  /* 0x0000000000007941 */ /* 0x000fea0003800000 */
.L_x_2092:
        /* <DEDUP_REMOVED lines=16> */
.L_x_2098:
[----:B------:R-:W-:Y:S05]  /*11bf0*/  BSYNC B1 ;  /* 0x0000000000017941 */ /* 0x000fea0003800000 */
.L_x_2097:
        /* <DEDUP_REMOVED lines=44> */
.L_x_2096:
[----:B------:R-:W-:Y:S05]  /*11ec0*/  BSYNC B0 ;  /* 0x0000000000007941 */ /* 0x000fea0003800000 */
.L_x_2095:
        /* <DEDUP_REMOVED lines=12> */
.L_x_2091:
[----:B------:R-:W-:Y:S01]  /*11f90*/  FADD.FTZ R100, RZ, R47 ;  /* 0x0000002fff647221 */ /* 0x000fe20000010000 */
[----:B------:R-:W-:Y:S01]  /*11fa0*/  IMAD.WIDE.U32 R42, R97, 0x10, R42 ;  /* 0x00000010612a7825 */ /* 0x000fe200078e002a */
[----:B------:R-:W-:-:S03]  /*11fb0*/  F2FP.BF16.F32.PACK_AB R39, R44, R116 ;  /* 0x000000742c27723e */ /* 0x000fc600000010ff */
[----:B------:R-:W-:Y:S01]  /*11fc0*/  FADD.FTZ R100, R100, R87 ;  /* 0x0000005764647221 */ /* 0x000fe20000010000 */
[----:B------:R-:W-:Y:S01]  /*11fd0*/  F2FP.BF16.F32.PACK_AB R38, R115, R114 ;  /* 0x000000727326723e */ /* 0x000fe200000010ff */
[----:B------:R-:W-:Y:S01]  /*11fe0*/  IMAD.WIDE.U32 R40, R97, 0x8, R40 ;  /* 0x0000000861287825 */ /* 0x000fe200078e0028 */
[----:B------:R-:W-:-:S03]  /*11ff0*/  F2FP.BF16.F32.PACK_AB R37, R112, R113 ;  /* 0x000000717025723e */ /* 0x000fc600000010ff */
[----:B------:R-:W-:Y:S01]  /*12000*/  FADD.FTZ R99, R100, R89 ;  /* 0x0000005964637221 */ /* 0x000fe20000010000 */
[----:B------:R-:W-:Y:S02]  /*12010*/  F2FP.BF16.F32.PACK_AB R36, R110, R111 ;  /* 0x0000006f6e24723e */ /* 0x000fe400000010ff */
[----:B------:R-:W-:Y:S01]  /*12020*/  SEL R45, RZ, 0x1000000, P5 ;  /* 0x01000000ff2d7807 */ /* 0x000fe20002800000 */
[----:B------:R-:W-:Y:S01]  /*12030*/  FADD.FTZ R99, R99, R90 ;  /* 0x0000005a63637221 */ /* 0x000fe20000010000 */
[----:B------:R-:W-:Y:S01]  /*12040*/  SEL R98, RZ, 0x10000, P4 ;  /* 0x00010000ff627807 */ /* 0x000fe20002000000 */
[----:B------:R0:W-:Y:S01]  /*12050*/  STG.E.128 desc[UR4][R42.64], R36 ;  /* 0x000000242a007986 */ /* 0x0001e2000c101d04 */
[----:B------:R-:W-:Y:S01]  /*12060*/  ISETP.NE.AND P6, PT, R117, RZ, PT ;  /* 0x000000ff7500720c */ /* 0x000fe20003fc5270 */
[----:B------:R-:W-:Y:S01]  /*12070*/  FADD.FTZ R100, R99, R92 ;  /* 0x0000005c63647221 */ /* 0x000fe20000010000 */
[----:B------:R-:W-:Y:S02]  /*12080*/  ISETP.NE.AND P5, PT, R121, RZ, PT ;  /* 0x000000ff7900720c */ /* 0x000fe40003fa5270 */
[----:B------:R-:W-:Y:S01]  /*12090*/  ISETP.NE.AND P4, PT, R122, RZ, PT ;  /* 0x000000ff7a00720c */ /* 0x000fe20003f85270 */
[----:B------:R-:W-:Y:S01]  /*120a0*/  FADD.FTZ R100, R100, R91 ;  /* 0x0000005b64647221 */ /* 0x000fe20000010000 */
[----:B------:R-:W-:-:S02]  /*120b0*/  ISETP.NE.AND P2, PT, R123, RZ, PT ;  /* 0x000000ff7b00720c */ /* 0x000fc40003f45270 */
[----:B------:R-:W-:Y:S01]  /*120c0*/  ISETP.NE.AND P1, PT, R120, RZ, PT ;  /* 0x000000ff7800720c */ /* 0x000fe20003f25270 */
[----:B------:R-:W-:-:S04]  /*120d0*/  FADD.FTZ R99, R100, R95 ;  /* 0x0000005f64637221 */ /* 0x000fc80000010000 */
[----:B------:R-:W-:-:S04]  /*120e0*/  FADD.FTZ R99, R99, R94 ;  /* 0x0000005e63637221 */ /* 0x000fc80000010000 */
[----:B------:R-:W-:Y:S01]  /*120f0*/  FADD.FTZ R100, R99, R102 ;  /* 0x0000006663647221 */ /* 0x000fe20000010000 */
[----:B0-----:R-:W-:Y:S02]  /*12100*/  SEL R42, RZ, 0x1, P4 ;  /* 0x00000001ff2a7807 */ /* 0x001fe40002000000 */
[----:B------:R-:W-:Y:S01]  /*12110*/  SEL R38, RZ, 0x1, P5 ;  /* 0x00000001ff267807 */ /* 0x000fe20002800000 */
[----:B------:R-:W-:Y:S01]  /*12120*/  FADD.FTZ R99, R100, R101 ;  /* 0x0000006564637221 */ /* 0x000fe20000010000 */
[----:B------:R-:W-:Y:S01]  /*12130*/  SEL R100, RZ, 0x100, P3 ;  /* 0x00000100ff647807 */ /* 0x000fe20001800000 */
[----:B------:R-:W-:-:S04]  /*12140*/  IMAD.WIDE.U32 R42, R42, 0x1000000, RZ ;  /* 0x010000002a2a7825 */ /* 0x000fc800078e00ff */
[----:B------:R-:W-:Y:S01]  /*12150*/  FADD.FTZ R36, R99, R104 ;  /* 0x0000006863247221 */ /* 0x000fe20000010000 */
[----:B------:R-:W-:Y:S01]  /*12160*/  LOP3.LUT R100, R100, R45, R98, 0xfe, !PT ;  /* 0x0000002d64647212 */ /* 0x000fe200078efe62 */
[----:B------:R-:W-:Y:S01]  /*12170*/  IMAD.WIDE.U32 R38, R38, 0x10000, RZ ;  /* 0x0001000026267825 */ /* 0x000fe200078e00ff */
[----:B------:R-:W-:-:S03]  /*12180*/  SEL R99, RZ, 0x1, P2 ;  /* 0x00000001ff637807 */ /* 0x000fc60001000000 */
[----:B------:R-:W-:Y:S01]  /*12190*/  FADD.FTZ R36, R36, R103 ;  /* 0x0000006724247221 */ /* 0x000fe20000010000 */
[----:B------:R-:W-:Y:S02]  /*121a0*/  LOP3.LUT P2, RZ, R15, 0x1f, RZ, 0xc0, !PT ;  /* 0x0000001f0fff7812 */ /* 0x000fe4000784c0ff */
[----:B------:R-:W-:Y:S01]  /*121b0*/  LOP3.LUT R99, R43, R100, R99, 0xfe, !PT ;  /* 0x000000642b637212 */ /* 0x000fe200078efe63 */
[----:B------:R-:W-:Y:S01]  /*121c0*/  FADD.FTZ R37, R36, R107 ;  /* 0x0000006b24257221 */ /* 0x000fe20000010000 */
[----:B------:R-:W-:Y:S02]  /*121d0*/  SEL R43, RZ, 0x1, P1 ;  /* 0x00000001ff2b7807 */ /* 0x000fe40000800000 */
[----:B------:R-:W-:Y:S01]  /*121e0*/  LOP3.LUT P1, RZ, R96, 0xff, RZ, 0xc0, !PT ;  /* 0x000000ff60ff7812 */ /* 0x000fe2000782c0ff */
[----:B------:R-:W-:Y:S01]  /*121f0*/  FADD.FTZ R36, R37, R106 ;  /* 0x0000006a25247221 */ /* 0x000fe20000010000 */
[----:B------:R-:W-:-:S03]  /*12200*/  SHF.R.U32.HI R96, RZ, 0x5, R15 ;  /* 0x00000005ff607819 */ /* 0x000fc6000001160f */
        /* <DEDUP_REMOVED lines=8> */
[----:B------:R-:W-:Y:S01]  /*12290*/  LOP3.LUT R45, R96, 0x7fffff8, RZ, 0xc0, !PT ;  /* 0x07fffff8602d7812 */ /* 0x000fe200078ec0ff */
[----:B------:R-:W-:Y:S01]  /*122a0*/  FADD.FTZ R39, R36, R113 ;  /* 0x0000007124277221 */ /* 0x000fe20000010000 */
[----:B------:R-:W-:-:S03]  /*122b0*/  LOP3.LUT R36, R42, R43, RZ, 0xfc, !PT ;  /* 0x0000002b2a247212 */ /* 0x000fc600078efcff */
[----:B------:R-:W-:Y:S02]  /*122c0*/  FADD.FTZ R39, R39, R112 ;  /* 0x0000007027277221 */ /* 0x000fe40000010000 */
[----:B------:R0:W-:Y:S02]  /*122d0*/  STG.E.64 desc[UR4][R40.64], R36 ;  /* 0x0000002428007986 */ /* 0x0001e4000c101b04 */
[----:B------:R-:W-:-:S04]  /*122e0*/  FADD.FTZ R38, R39, R114 ;  /* 0x0000007227267221 */ /* 0x000fc80000010000 */
[----:B------:R-:W-:-:S04]  /*122f0*/  FADD.FTZ R99, R38, R115 ;  /* 0x0000007326637221 */ /* 0x000fc80000010000 */
[----:B------:R-:W-:Y:S01]  /*12300*/  FADD.FTZ R99, R99, R116 ;  /* 0x0000007463637221 */ /* 0x000fe20000010000 */
[----:B------:R-:W-:Y:S06]  /*12310*/  @!P0 BRA `(.L_x_2099) ;  /* 0x0000000000508947 */ /* 0x000fec0003800000 */
[----:B0-----:R-:W-:Y:S02]  /*12320*/  SHF.L.U32 R36, R83, 0x10, RZ ;  /* 0x0000001053247819 */ /* 0x001fe400000006ff */
[----:B------:R-:W-:Y:S02]  /*12330*/  LOP3.LUT R38, R84, 0xffff, RZ, 0xc0, !PT ;  /* 0x0000ffff54267812 */ /* 0x000fe400078ec0ff */
[----:B------:R-:W-:Y:S02]  /*12340*/  LOP3.LUT R39, R36, 0xff0000, RZ, 0xc0, !PT ;  /* 0x00ff000024277812 */ /* 0x000fe400078ec0ff */
[----:B------:R-:W0:Y:S01]  /*12350*/  LDC.64 R36, c[0x0][0x248] ;  /* 0x00009200ff247b82 */ /* 0x000e220000000a00 */
[----:B------:R-:W-:Y:S02]  /*12360*/  PRMT R41, R82, 0x7104, RZ ;  /* 0x0000710452297816 */ /* 0x000fe400000000ff */
[----:B------:R-:W-:Y:S02]  /*12370*/  PRMT R38, R39, 0x4210, R38 ;  /* 0x0000421027267816 */ /* 0x000fe40000000026 */
[----:B------:R-:W-:-:S02]  /*12380*/  LOP3.LUT R42, R80, 0xff, RZ, 0xc0, !PT ;  /* 0x000000ff502a7812 */ /* 0x000fc400078ec0ff */
[----:B------:R-:W-:Y:S02]  /*12390*/  LOP3.LUT R38, R38, 0xff00, R41, 0xf8, !PT ;  /* 0x0000ff0026267812 */ /* 0x000fe400078ef829 */
[----:B------:R-:W-:Y:S01]  /*123a0*/  LOP3.LUT R40, R79, 0xff, RZ, 0xc0, !PT ;  /* 0x000000ff4f287812 */ /* 0x000fe200078ec0ff */
[----:B------:R-:W-:Y:S01]  /*123b0*/  IMAD.WIDE.U32 R42, R42, 0x1000000, RZ ;  /* 0x010000002a2a7825 */ /* 0x000fe200078e00ff */
[----:B------:R-:W-:Y:S02]  /*123c0*/  LOP3.LUT R39, R78, 0xff, RZ, 0xc0, !PT ;  /* 0x000000ff4e277812 */ /* 0x000fe400078ec0ff */
[----:B------:R-:W-:Y:S01]  /*123d0*/  LOP3.LUT R117, R38, 0xff, R81, 0xf8, !PT ;  /* 0x000000ff26757812 */ /* 0x000fe200078ef851 */
[----:B------:R-:W-:-:S04]  /*123e0*/  IMAD.WIDE.U32 R40, R40, 0x10000, RZ ;  /* 0x0001000028287825 */ /* 0x000fc800078e00ff */
[----:B------:R-:W-:Y:S01]  /*123f0*/  IMAD.WIDE.U32 R38, R39, 0x100, RZ ;  /* 0x0000010027267825 */ /* 0x000fe200078e00ff */
[----:B------:R-:W-:Y:S02]  /*12400*/  LOP3.LUT R117, R41, R117, R43, 0xfe, !PT ;  /* 0x0000007529757212 */ /* 0x000fe400078efe2b */
[----:B------:R-:W-:Y:S01]  /*12410*/  LOP3.LUT R38, R38, R42, R40, 0xfe, !PT ;  /* 0x0000002a26267212 */ /* 0x000fe200078efe28 */
[----:B0-----:R-:W-:Y:S01]  /*12420*/  IMAD.WIDE.U32 R36, R97, 0x8, R36 ;  /* 0x0000000861247825 */ /* 0x001fe200078e0024 */
[----:B------:R-:W-:Y:S02]  /*12430*/  LOP3.LUT R39, R117, R39, RZ, 0xfc, !PT ;  /* 0x0000002775277212 */ /* 0x000fe400078efcff */
[----:B------:R-:W-:-:S05]  /*12440*/  LOP3.LUT R38, R38, 0xff, R77, 0xf8, !PT ;  /* 0x000000ff26267812 */ /* 0x000fca00078ef84d */
[----:B------:R1:W-:Y:S02]  /*12450*/  STG.E.64 desc[UR4][R36.64], R38 ;  /* 0x0000002624007986 */ /* 0x0003e4000c101b04 */
.L_x_2099:
[----:B------:R-:W-:Y:S01]  /*12460*/  UMOV UR8, 0xffffffff ;  /* 0xffffffff00087882 */ /* 0x000fe20000000000 */
[----:B------:R-:W-:Y:S02]  /*12470*/  @!P1 VIADD R45, R45, 0x8 ;  /* 0x000000082d2d9836 */ /* 0x000fe40000000000 */
        /* <DEDUP_REMOVED lines=70> */
.L_x_2112:
[----:B------:R-:W2:Y:S01]  /*128e0*/  @!P2 S2R R38, SR_CgaCtaId ;  /* 0x000000000026a919 */ /* 0x000ea20000008800 */
[----:B------:R-:W-:Y:S01]  /*128f0*/  LOP3.LUT R40, R15, 0x1f, RZ, 0xc0, !PT ;  /* 0x0000001f0f287812 */ /* 0x000fe200078ec0ff */
[----:B------:R-:W-:Y:S05]  /*12900*/  WARPSYNC.ALL ;  /* 0x0000000000007948 */ /* 0x000fea0003800000 */
[----:B------:R-:W-:Y:S02]  /*12910*/  ISETP.GT.U32.AND P3, PT, R40, 0x7, PT ;  /* 0x000000072800780c */ /* 0x000fe40003f64070 */
[----:B------:R-:W-:Y:S02]  /*12920*/  @!P2 MOV R37, 0x400 ;  /* 0x000004000025a802 */ /* 0x000fe40000000f00 */
[----:B------:R-:W-:-:S02]  /*12930*/  LOP3.LUT R96, R96, 0x7, RZ, 0xc0, !PT ;  /* 0x0000000760607812 */ /* 0x000fc400078ec0ff */
[----:B------:R-:W-:-:S07]  /*12940*/  PLOP3.LUT P4, PT, PT, PT, UP0, 0x40, 0x0 ;  /* 0x000000000000781c */ /* 0x000fce0003f8e808 */
[----:B------:R-:W3:Y:S01]  /*12950*/  @!P3 S2R R98, SR_CgaCtaId ;  /* 0x000000000062b919 */ /* 0x000ee20000008800 */
[----:B------:R-:W-:Y:S02]  /*12960*/  @!P3 MOV R39, 0x400 ;  /* 0x000004000027b802 */ /* 0x000fe40000000f00 */
[C---:B------:R-:W-:Y:S02]  /*12970*/  @!P3 IADD3 R40, R45.reuse, R40, RZ ;  /* 0x000000282d28b210 */ /* 0x040fe40007ffe0ff */
[----:B--2---:R-:W-:Y:S02]  /*12980*/  @!P2 LEA R38, R38, R37, 0x18 ;  /* 0x000000252626a211 */ /* 0x004fe400078ec0ff */
[----:B------:R-:W-:-:S05]  /*12990*/  @!P2 IADD3 R37, R45, R96, RZ ;  /* 0x000000602d25a210 */ /* 0x000fca0007ffe0ff */
[----:B------:R-:W-:Y:S02]  /*129a0*/  @!P2 IMAD R38, R37, 0x8, R38 ;  /* 0x000000082526a824 */ /* 0x000fe400078e0226 */
[----:B-1----:R-:W-:Y:S01]  /*129b0*/  FADD.FTZ R37, R41, R42 ;  /* 0x0000002a29257221 */ /* 0x002fe20000010000 */
[----:B0-----:R-:W-:-:S04]  /*129c0*/  HFMA2.MMA R41, -RZ, RZ, 0, 0 ;  /* 0x00000000ff297435 */ /* 0x001fc800000001ff */
[----:B------:R0:W-:Y:S01]  /*129d0*/  @!P2 STS.64 [R38], R36 ;  /* 0x000000242600a388 */ /* 0x0001e20000000a00 */
[----:B------:R-:W-:Y:S01]  /*129e0*/  BAR.SYNC.DEFER_BLOCKING 0x0 ;  /* 0x0000000000007b1d */ /* 0x000fe20000010000 */
[----:B------:R-:W-:Y:S01]  /*129f0*/  @!P3 IMAD.MOV.U32 R41, RZ, RZ, 0x300 ;  /* 0x00000300ff29b424 */ /* 0x000fe200078e00ff */
[----:B------:R-:W-:Y:S02]  /*12a00*/  LOP3.LUT P2, RZ, R96, 0x1f, R15, 0xf8, !PT ;  /* 0x0000001f60ff7812 */ /* 0x000fe4000784f80f */
[----:B---3--:R-:W-:Y:S02]  /*12a10*/  @!P3 LEA R39, R98, R39, 0x18 ;  /* 0x000000276227b211 */ /* 0x008fe400078ec0ff */
[----:B0-----:R-:W-:-:S03]  /*12a20*/  CS2R R36, SRZ ;  /* 0x0000000000247805 */ /* 0x001fc6000001ff00 */
[----:B------:R-:W-:Y:S01]  /*12a30*/  @!P3 IMAD R42, R40, 0x8, R39 ;  /* 0x00000008282ab824 */ /* 0x000fe200078e0227 */
[----:B------:R-:W0:Y:S04]  /*12a40*/  SHFL.DOWN PT, R98, R41, 0x4, 0x1f ;  /* 0x08801f0029627f89 */ /* 0x000e2800000e0000 */
[----:B------:R1:W-:Y:S01]  /*12a50*/  @!P3 LDS.64 R36, [R42] ;  /* 0x000000002a24b984 */ /* 0x0003e20000000a00 */
[----:B------:R-:W-:Y:S02]  /*12a60*/  PLOP3.LUT P3, PT, PT, PT, UP0, 0x40, 0x0 ;  /* 0x000000000000781c */ /* 0x000fe40003f6e808 */
[-C--:B-1----:R-:W-:Y:S02]  /*12a70*/  I2FP.F32.S32 R42, R41.reuse ;  /* 0x00000029002a7245 */ /* 0x082fe40000201400 */
[----:B0-----:R-:W-:-:S02]  /*12a80*/  IADD3 R118, R98, R41, RZ ;  /* 0x0000002962767210 */ /* 0x001fc40007ffe0ff */
[----:B------:R-:W-:Y:S02]  /*12a90*/  I2FP.F32.S32 R98, R98 ;  /* 0x0000006200627245 */ /* 0x000fe40000201400 */
[----:B------:R-:W-:Y:S01]  /*12aa0*/  I2FP.F32.S32 R38, R118 ;  /* 0x0000007600267245 */ /* 0x000fe20000201400 */
[----:B------:R-:W0:Y:S03]  /*12ab0*/  SHFL.DOWN PT, R39, R118, 0x2, 0x1f ;  /* 0x08401f0076277f89 */ /* 0x000e2600000e0000 */
[----:B------:R-:W1:Y:S01]  /*12ac0*/  MUFU.RCP R40, R38 ;  /* 0x0000002600287308 */ /* 0x000e620000001000 */
[----:B0-----:R-:W-:Y:S01]  /*12ad0*/  I2FP.F32.S32 R99, R39 ;  /* 0x0000002700637245 */ /* 0x001fe20000201400 */
[----:B------:R-:W0:Y:S04]  /*12ae0*/  SHFL.DOWN PT, R43, R36, 0x4, 0x1f ;  /* 0x08801f00242b7f89 */ /* 0x000e2800000e0000 */
[----:B------:R-:W2:Y:S01]  /*12af0*/  SHFL.DOWN PT, R100, R37, 0x4, 0x1f ;  /* 0x08801f0025647f89 */ /* 0x000ea200000e0000 */
[C---:B0-----:R-:W-:Y:S01]  /*12b00*/  FMUL.FTZ R45, R43.reuse, R98 ;  /* 0x000000622b2d7220 */ /* 0x041fe20000410000 */
[----:B------:R-:W-:-:S03]  /*12b10*/  FADD.FTZ R43, -R43, R36 ;  /* 0x000000242b2b7221 */ /* 0x000fc60000010100 */
[----:B------:R-:W-:Y:S01]  /*12b20*/  FFMA.FTZ R41, R42, R36, R45 ;  /* 0x000000242a297223 */ /* 0x000fe2000001002d */
[----:B------:R-:W-:Y:S01]  /*12b30*/  FMUL.FTZ R43, R43, R43 ;  /* 0x0000002b2b2b7220 */ /* 0x000fe20000410000 */
[----:B--2---:R-:W-:Y:S01]  /*12b40*/  FADD.FTZ R37, R100, R37 ;  /* 0x0000002564257221 */ /* 0x004fe20000010000 */
[----:B------:R-:W-:Y:S02]  /*12b50*/  IMAD.IADD R36, R118, 0x1, R39 ;  /* 0x0000000176247824 */ /* 0x000fe400078e0227 */
[----:B-1----:R-:W-:Y:S01]  /*12b60*/  FMUL.FTZ R41, R40, R41 ;  /* 0x0000002928297220 */ /* 0x002fe20000410000 */
[----:B------:R-:W-:Y:S02]  /*12b70*/  FMUL.FTZ R43, R43, R42 ;  /* 0x0000002a2b2b7220 */ /* 0x000fe40000410000 */
[----:B------:R-:W-:Y:S02]  /*12b80*/  SHFL.DOWN PT, R39, R36, 0x1, 0x1f ;  /* 0x08201f0024277f89 */ /* 0x000fe400000e0000 */
[----:B------:R-:W-:-:S02]  /*12b90*/  FMUL.FTZ R43, R43, R98 ;  /* 0x000000622b2b7220 */ /* 0x000fc40000410000 */
[----:B------:R-:W0:Y:S02]  /*12ba0*/  SHFL.DOWN PT, R42, R41, 0x2, 0x1f ;  /* 0x08401f00292a7f89 */ /* 0x000e2400000e0000 */
[----:B------:R-:W-:Y:S01]  /*12bb0*/  FFMA.FTZ R43, R40, R43, R37 ;  /* 0x0000002b282b7223 */ /* 0x000fe20000010025 */
[----:B------:R-:W-:-:S04]  /*12bc0*/  I2FP.F32.S32 R37, R36 ;  /* 0x0000002400257245 */ /* 0x000fc80000201400 */
[----:B------:R-:W1:Y:S01]  /*12bd0*/  MUFU.RCP R45, R37 ;  /* 0x00000025002d7308 */ /* 0x000e620000001000 */
[----:B------:R-:W2:Y:S01]  /*12be0*/  SHFL.DOWN PT, R98, R43, 0x2, 0x1f ;  /* 0x08401f002b627f89 */ /* 0x000ea200000e0000 */
[----:B0-----:R-:W-:Y:S01]  /*12bf0*/  FMUL.FTZ R117, R42, R99 ;  /* 0x000000632a757220 */ /* 0x001fe20000410000 */
[----:B------:R-:W-:-:S03]  /*12c00*/  FADD.FTZ R42, R41, -R42 ;  /* 0x8000002a292a7221 */ /* 0x000fc60000010000 */
[----:B------:R-:W-:Y:S01]  /*12c10*/  FFMA.FTZ R40, R38, R41, R117 ;  /* 0x0000002926287223 */ /* 0x000fe20000010075 */
[----:B------:R-:W-:Y:S01]  /*12c20*/  FMUL.FTZ R41, R42, R42 ;  /* 0x0000002a2a297220 */ /* 0x000fe20000410000 */
[----:B--2---:R-:W-:Y:S02]  /*12c30*/  FADD.FTZ R98, R43, R98 ;  /* 0x000000622b627221 */ /* 0x004fe40000010000 */
[----:B-1----:R-:W-:Y:S01]  /*12c40*/  FMUL.FTZ R40, R45, R40 ;  /* 0x000000282d287220 */ /* 0x002fe20000410000 */
[----:B------:R-:W-:Y:S01]  /*12c50*/  FMUL.FTZ R41, R38, R41 ;  /* 0x0000002926297220 */ /* 0x000fe20000410000 */
[-C--:B------:R-:W-:Y:S02]  /*12c60*/  IADD3 R38, R36, R39.reuse, RZ ;  /* 0x0000002724267210 */ /* 0x080fe40007ffe0ff */
[----:B------:R-:W-:Y:S01]  /*12c70*/  I2FP.F32.S32 R43, R39 ;  /* 0x00000027002b7245 */ /* 0x000fe20000201400 */
[----:B------:R-:W0:Y:S01]  /*12c80*/  SHFL.DOWN PT, R117, R40, 0x1, 0x1f ;  /* 0x08201f0028757f89 */ /* 0x000e2200000e0000 */
[----:B------:R-:W-:Y:S01]  /*12c90*/  FMUL.FTZ R41, R41, R99 ;  /* 0x0000006329297220 */ /* 0x000fe20000410000 */
[----:B------:R-:W-:-:S03]  /*12ca0*/  I2FP.F32.S32 R38, R38 ;  /* 0x0000002600267245 */ /* 0x000fc60000201400 */
[----:B------:R-:W-:-:S03]  /*12cb0*/  FFMA.FTZ R41, R45, R41, R98 ;  /* 0x000000292d297223 */ /* 0x000fc60000010062 */
[----:B------:R-:W1:Y:S02]  /*12cc0*/  MUFU.RCP R38, R38 ;  /* 0x0000002600267308 */ /* 0x000e640000001000 */
[----:B------:R-:W2:Y:S01]  /*12cd0*/  SHFL.DOWN PT, R36, R41, 0x1, 0x1f ;  /* 0x08201f0029247f89 */ /* 0x000ea200000e0000 */
[----:B0-----:R-:W-:Y:S01]  /*12ce0*/  FADD.FTZ R39, R40, -R117 ;  /* 0x8000007528277221 */ /* 0x001fe20000010000 */
[----:B------:R-:W-:-:S03]  /*12cf0*/  FMUL.FTZ R98, R117, R43 ;  /* 0x0000002b75627220 */ /* 0x000fc60000410000 */
[----:B------:R-:W-:Y:S01]  /*12d00*/  FMUL.FTZ R42, R39, R39 ;  /* 0x00000027272a7220 */ /* 0x000fe20000410000 */
[C---:B------:R-:W-:Y:S02]  /*12d10*/  FFMA.FTZ R39, R37.reuse, R40, R98 ;  /* 0x0000002825277223 */ /* 0x040fe40000010062 */
[----:B------:R-:W0:Y:S01]  /*12d20*/  LDC R40, c[0x0][0x2d8] ;  /* 0x0000b600ff287b82 */ /* 0x000e220000000800 */
[----:B------:R-:W-:Y:S01]  /*12d30*/  FMUL.FTZ R42, R37, R42 ;  /* 0x0000002a252a7220 */ /* 0x000fe20000410000 */
[----:B-1----:R-:W-:Y:S01]  /*12d40*/  FMUL.FTZ R45, R38, R39 ;  /* 0x00000027262d7220 */ /* 0x002fe20000410000 */
[----:B--2---:R-:W-:Y:S02]  /*12d50*/  FADD.FTZ R37, R41, R36 ;  /* 0x0000002429257221 */ /* 0x004fe40000010000 */
[----:B------:R-:W-:Y:S02]  /*12d60*/  FMUL.FTZ R42, R42, R43 ;  /* 0x0000002b2a2a7220 */ /* 0x000fe40000410000 */
[----:B------:R-:W1:Y:S02]  /*12d70*/  SHFL.IDX PT, R41, R45, RZ, 0x1f ;  /* 0x00001fff2d297589 */ /* 0x000e6400000e0000 */
[----:B------:R-:W-:-:S02]  /*12d80*/  FFMA.FTZ R42, R38, R42, R37 ;  /* 0x0000002a262a7223 */ /* 0x000fc40000010025 */
[----:B------:R-:W2:Y:S03]  /*12d90*/  @!P2 LDC.64 R38, c[0x0][0x250] ;  /* 0x00009400ff26ab82 */ /* 0x000ea60000000a00 */
[----:B------:R-:W0:Y:S01]  /*12da0*/  SHFL.IDX PT, R43, R42, RZ, 0x1f ;  /* 0x00001fff2a2b7589 */ /* 0x000e2200000e0000 */
[----:B-1----:R-:W-:Y:S01]  /*12db0*/  FMUL.FTZ R36, R41, R41 ;  /* 0x0000002929247220 */ /* 0x002fe20000410000 */
[----:B--2---:R-:W-:-:S04]  /*12dc0*/  @!P2 IMAD.WIDE R38, R14, 0x4, R38 ;  /* 0x000000040e26a825 */ /* 0x004fc800078e0226 */
[----:B------:R-:W-:Y:S01]  /*12dd0*/  FSEL R37, R36, RZ, !P3 ;  /* 0x000000ff24257208 */ /* 0x000fe20005800000 */
[----:B0-----:R-:W-:Y:S01]  /*12de0*/  FFMA.FTZ R36, R43, UR12, R40 ;  /* 0x0000000c2b247c23 */ /* 0x001fe20008010028 */
[----:B------:R-:W-:Y:S01]  /*12df0*/  FSEL R40, R41, RZ, P4 ;  /* 0x000000ff29287208 */ /* 0x000fe20002000000 */
[----:B------:R0:W-:Y:S02]  /*12e00*/  @!P2 STG.E desc[UR4][R38.64], R41 ;  /* 0x000000292600a986 */ /* 0x0001e4000c101904 */
[----:B------:R-:W-:Y:S02]  /*12e10*/  FADD.FTZ R45, R36, R37 ;  /* 0x00000025242d7221 */ /* 0x000fe40000010000 */
[----:B------:R-:W1:Y:S01]  /*12e20*/  @!P2 LDC.64 R36, c[0x0][0x258] ;  /* 0x00009600ff24ab82 */ /* 0x000e620000000a00 */
[C---:B------:R-:W-:Y:S01]  /*12e30*/  FADD.FTZ R47, -R40.reuse, R47 ;  /* 0x0000002f282f7221 */ /* 0x040fe20000010100 */
[C---:B------:R-:W-:Y:S01]  /*12e40*/  FADD.FTZ R90, -R40.reuse, R90 ;  /* 0x0000005a285a7221 */ /* 0x040fe20000010100 */
[C---:B------:R-:W-:Y:S01]  /*12e50*/  FADD.FTZ R42, -R40.reuse, R95 ;  /* 0x0000005f282a7221 */ /* 0x040fe20000010100 */
[----:B------:R-:W2:Y:S01]  /*12e60*/  MUFU.RSQ R45, R45 ;  /* 0x0000002d002d7308 */ /* 0x000ea20000001400 */
        /* <DEDUP_REMOVED lines=20> */
[----:B------:R-:W3:Y:S01]  /*12fb0*/  LDC.64 R94, c[0x0][0x2b8] ;  /* 0x0000ae00ff5e7b82 */ /* 0x000ee20000000a00 */
[----:B------:R-:W-:Y:S01]  /*12fc0*/  FADD.FTZ R40, -R40, R44 ;  /* 0x0000002c28287221 */ /* 0x000fe20000010100 */
[C---:B--2---:R-:W-:Y:S01]  /*12fd0*/  FMUL.FTZ R44, R45.reuse, R47 ;  /* 0x0000002f2d2c7220 */ /* 0x044fe20000410000 */
[C---:B------:R-:W-:Y:S01]  /*12fe0*/  FMUL.FTZ R47, R45.reuse, R90 ;  /* 0x0000005a2d2f7220 */ /* 0x040fe20000410000 */
[C---:B------:R-:W-:Y:S01]  /*12ff0*/  FMUL.FTZ R124, R45.reuse, R87 ;  /* 0x000000572d7c7220 */ /* 0x040fe20000410000 */
[C---:B------:R-:W-:Y:S01]  /*13000*/  FMUL.FTZ R92, R45.reuse, R92 ;  /* 0x0000005c2d5c7220 */ /* 0x040fe20000410000 */
[C---:B------:R-:W-:Y:S01]  /*13010*/  FMUL.FTZ R89, R45.reuse, R89 ;  /* 0x000000592d597220 */ /* 0x040fe20000410000 */
[C---:B------:R-:W-:Y:S01]  /*13020*/  FMUL.FTZ R99, R45.reuse, R42 ;  /* 0x0000002a2d637220 */ /* 0x040fe20000410000 */
[C---:B------:R-:W-:Y:S01]  /*13030*/  FMUL.FTZ R103, R45.reuse, R43 ;  /* 0x0000002b2d677220 */ /* 0x040fe20000410000 */
[----:B------:R-:W-:Y:S01]  /*13040*/  FMUL.FTZ R111, R45, R40 ;  /* 0x000000282d6f7220 */ /* 0x000fe20000410000 */
[----:B-1----:R-:W-:-:S04]  /*13050*/  @!P2 IMAD.WIDE R36, R14, 0x4, R36 ;  /* 0x000000040e24a825 */ /* 0x002fc800078e0224 */
[----:B------:R-:W-:Y:S01]  /*13060*/  FFMA.FTZ R40, R47, R66, R54 ;  /* 0x000000422f287223 */ /* 0x000fe20000010036 */
[----:B------:R-:W-:Y:S01]  /*13070*/  FFMA.FTZ R44, R44, R16, R13 ;  /* 0x000000102c2c7223 */ /* 0x000fe2000001000d */
[----:B0-----:R-:W-:Y:S01]  /*13080*/  FFMA.FTZ R38, R92, R18, R11 ;  /* 0x000000125c267223 */ /* 0x001fe2000001000b */
[----:B------:R-:W-:Y:S01]  /*13090*/  FFMA.FTZ R47, R124, R65, R53 ;  /* 0x000000417c2f7223 */ /* 0x000fe20000010035 */
[----:B------:R-:W-:Y:S01]  /*130a0*/  FMUL.FTZ R42, R45, R101 ;  /* 0x000000652d2a7220 */ /* 0x000fe20000410000 */
[----:B------:R-:W-:Y:S01]  /*130b0*/  FFMA.FTZ R89, R89, R17, R12 ;  /* 0x0000001159597223 */ /* 0x000fe2000001000c */
[----:B------:R-:W-:Y:S01]  /*130c0*/  FFMA.FTZ R39, R99, R19, R10 ;  /* 0x0000001363277223 */ /* 0x000fe2000001000a */
[----:B------:R-:W-:Y:S01]  /*130d0*/  FFMA.FTZ R92, R103, R68, R56 ;  /* 0x00000044675c7223 */ /* 0x000fe20000010038 */
        /* <DEDUP_REMOVED lines=15> */
[----:B------:R0:W-:Y:S01]  /*131d0*/  @!P2 STG.E desc[UR4][R36.64], R45 ;  /* 0x0000002d2400a986 */ /* 0x0001e2000c101904 */
        /* <DEDUP_REMOVED lines=9> */
[----:B---3--:R-:W-:Y:S01]  /*13270*/  IMAD.WIDE.U32 R94, R93, 0x10, R94 ;  /* 0x000000105d5e7825 */ /* 0x008fe200078e005e */
[----:B------:R-:W-:-:S03]  /*13280*/  F2FP.BF16.F32.PACK_AB R38, R99, R38 ;  /* 0x000000266326723e */ /* 0x000fc600000010ff */
[----:B0-----:R-:W-:Y:S01]  /*13290*/  FFMA.FTZ R45, R42, R69, R57 ;  /* 0x000000452a2d7223 */ /* 0x001fe20000010039 */
[----:B------:R-:W-:Y:S01]  /*132a0*/  F2FP.BF16.F32.PACK_AB R36, R47, R44 ;  /* 0x0000002c2f24723e */ /* 0x000fe200000010ff */
[----:B------:R-:W-:Y:S01]  /*132b0*/  FFMA.FTZ R42, R98, R22, R7 ;  /* 0x00000016622a7223 */ /* 0x000fe20000010007 */
[----:B------:R-:W-:Y:S01]  /*132c0*/  F2FP.BF16.F32.PACK_AB R37, R40, R89 ;  /* 0x000000592825723e */ /* 0x000fe200000010ff */
[----:B------:R-:W-:Y:S01]  /*132d0*/  FFMA.FTZ R47, R106, R71, R59 ;  /* 0x000000476a2f7223 */ /* 0x000fe2000001003b */
[----:B------:R-:W-:Y:S01]  /*132e0*/  FFMA.FTZ R40, R102, R20, R9 ;  /* 0x0000001466287223 */ /* 0x000fe20000010009 */
[----:B------:R-:W-:Y:S01]  /*132f0*/  FFMA.FTZ R44, R43, R70, R58 ;  /* 0x000000462b2c7223 */ /* 0x000fe2000001003a */
[----:B------:R-:W-:Y:S01]  /*13300*/  F2FP.BF16.F32.PACK_AB R43, R90, R101 ;  /* 0x000000655a2b723e */ /* 0x000fe200000010ff */
[----:B------:R-:W-:Y:S01]  /*13310*/  FFMA.FTZ R89, R122, R75, R63 ;  /* 0x0000004b7a597223 */ /* 0x000fe2000001003f */
[----:B------:R-:W-:Y:S01]  /*13320*/  F2FP.BF16.F32.PACK_AB R42, R47, R42 ;  /* 0x0000002a2f2a723e */ /* 0x000fe200000010ff */
[----:B------:R-:W-:Y:S01]  /*13330*/  VIADD R14, R14, UR16 ;  /* 0x000000100e0e7c36 */ /* 0x000fe20008000000 */
[----:B------:R-:W-:Y:S01]  /*13340*/  F2FP.BF16.F32.PACK_AB R40, R45, R40 ;  /* 0x000000282d28723e */ /* 0x000fe200000010ff */
[----:B------:R-:W-:Y:S01]  /*13350*/  FFMA.FTZ R45, R87, R25, R4 ;  /* 0x00000019572d7223 */ /* 0x000fe20000010004 */
[----:B------:R-:W-:Y:S01]  /*13360*/  F2FP.BF16.F32.PACK_AB R47, R92, R109 ;  /* 0x0000006d5c2f723e */ /* 0x000fe200000010ff */
[----:B------:R-:W-:Y:S01]  /*13370*/  FFMA.FTZ R87, R110, R73, R61 ;  /* 0x000000496e577223 */ /* 0x000fe2000001003d */
[----:B------:R-:W-:Y:S01]  /*13380*/  F2FP.BF16.F32.PACK_AB R41, R44, R41 ;  /* 0x000000292c29723e */ /* 0x000fe200000010ff */
[----:B------:R-:W-:Y:S01]  /*13390*/  FFMA.FTZ R44, R120, R24, R5 ;  /* 0x00000018782c7223 */ /* 0x000fe20000010005 */
[----:B------:R-:W-:-:S02]  /*133a0*/  LEA R92, P2, R46, UR14, 0x4 ;  /* 0x0000000e2e5c7c11 */ /* 0x000fc4000f8420ff */
[----:B------:R-:W-:Y:S02]  /*133b0*/  LEA R90, P3, R97, UR14, 0x4 ;  /* 0x0000000e615a7c11 */ /* 0x000fe4000f8620ff */
[----:B------:R-:W-:Y:S02]  /*133c0*/  LEA.HI.X R93, R46, UR15, RZ, 0x4, P2 ;  /* 0x0000000f2e5d7c11 */ /* 0x000fe400090f24ff */
[----:B------:R-:W-:Y:S02]  /*133d0*/  F2FP.BF16.F32.PACK_AB R46, R89, R114 ;  /* 0x00000072592e723e */ /* 0x000fe400000010ff */
[----:B------:R-:W-:Y:S01]  /*133e0*/  F2FP.BF16.F32.PACK_AB R45, R96, R45 ;  /* 0x0000002d602d723e */ /* 0x000fe200000010ff */
[----:B------:R0:W-:Y:S01]  /*133f0*/  STG.E.128 desc[UR4][R92.64], R36 ;  /* 0x000000245c007986 */ /* 0x0001e2000c101d04 */
[----:B------:R-:W-:Y:S02]  /*13400*/  LEA.HI.X R91, R97, UR15, RZ, 0x4, P3 ;  /* 0x0000000f615b7c11 */ /* 0x000fe400098f24ff */
[----:B------:R-:W-:Y:S01]  /*13410*/  F2FP.BF16.F32.PACK_AB R44, R87, R44 ;  /* 0x0000002c572c723e */ /* 0x000fe200000010ff */
[----:B------:R0:W-:Y:S01]  /*13420*/  STG.E.128 desc[UR4][R94.64], R40 ;  /* 0x000000285e007986 */ /* 0x0001e2000c101d04 */
[----:B------:R-:W-:-:S02]  /*13430*/  ISETP.GE.AND P2, PT, R14, UR17, PT ;  /* 0x000000110e007c0c */ /* 0x000fc4000bf46270 */
[----:B------:R-:W-:Y:S01]  /*13440*/  SEL R96, RZ, 0x1, P1 ;  /* 0x00000001ff607807 */ /* 0x000fe20000800000 */
[----:B------:R0:W-:Y:S10]  /*13450*/  STG.E.128 desc[UR4][R90.64], R44 ;  /* 0x0000002c5a007986 */ /* 0x0001f4000c101d04 */
[----:B------:R-:W-:Y:S05]  /*13460*/  @!P2 BRA `(.L_x_2101) ;  /* 0xfffffed400fca947 */ /* 0x000fea000383ffff */
[----:B------:R-:W-:Y:S05]  /*13470*/  EXIT ;  /* 0x000000000000794d */ /* 0x000fea0003800000 */
.L_x_2100:
[----:B------:R-:W-:Y:S01]  /*13480*/  HFMA2.MMA R117, -RZ, RZ, 0, 1.847743988037109375e-06 ;  /* 0x0000001fff757435 */ /* 0x000fe200000001ff */
[----:B------:R-:W-:Y:S01]  /*13490*/  MOV R98, R99 ;  /* 0x0000006300627202 */ /* 0x000fe20000000f00 */
[----:B------:R-:W-:Y:S02]  /*134a0*/  IMAD.MOV.U32 R100, RZ, RZ, 0x1 ;  /* 0x00000001ff647424 */ /* 0x000fe400078e00ff */
[----:B------:R-:W-:-:S07]  /*134b0*/  IMAD.MOV.U32 R43, RZ, RZ, -0x1 ;  /* 0xffffffffff2b7424 */ /* 0x000fce00078e00ff */
[----:B01----:R-:W-:Y:S05]  /*134c0*/  WARPSYNC.COLLECTIVE R43, `(.L_x_2102) ;  /* 0x000000002b087348 */ /* 0x003fea0003c00000 */
[----:B------:R2:W3:Y:S02]  /*134d0*/  SHFL.BFLY P3, R42, R98, R100, R117 ;  /* 0x0c000064622a7389 */ /* 0x0004e40000060075 */
[----:B0123--:R-:W-:Y:S01]  /*134e0*/  ENDCOLLECTIVE ;  /* 0x000000000000791b */ /* 0x00ffe20003800000 */
.L_x_2102:
[----:B------:R-:W-:Y:S01]  /*134f0*/  HFMA2.MMA R100, -RZ, RZ, 0, 1.1920928955078125e-07 ;  /* 0x00000002ff647435 */ /* 0x000fe200000001ff */
[----:B------:R-:W-:-:S05]  /*13500*/  MOV R36, R42 ;  /* 0x0000002a00247202 */ /* 0x000fca0000000f00 */
[----:B------:R-:W-:-:S04]  /*13510*/  FADD.FTZ R38, R99, R36 ;  /* 0x0000002463267221 */ /* 0x000fc80000010000 */
[----:B------:R-:W-:-:S07]  /*13520*/  IMAD.MOV.U32 R98, RZ, RZ, R38 ;  /* 0x000000ffff627224 */ /* 0x000fce00078e0026 */
[----:B------:R-:W-:Y:S05]  /*13530*/  WARPSYNC.COLLECTIVE R43, `(.L_x_2103) ;  /* 0x000000002b087348 */ /* 0x000fea0003c00000 */
[----:B------:R0:W1:Y:S02]  /*13540*/  SHFL.BFLY P3, R42, R98, R100, R117 ;  /* 0x0c000064622a7389 */ /* 0x0000640000060075 */
[----:B01----:R-:W-:Y:S01]  /*13550*/  ENDCOLLECTIVE ;  /* 0x000000000000791b */ /* 0x003fe20003800000 */
.L_x_2103:
[----:B------:R-:W-:Y:S02]  /*13560*/  IMAD.MOV.U32 R100, RZ, RZ, 0x4 ;  /* 0x00000004ff647424 */ /* 0x000fe400078e00ff */
[----:B------:R-:W-:-:S04]  /*13570*/  IMAD.MOV.U32 R37, RZ, RZ, R42 ;  /* 0x000000ffff257224 */ /* 0x000fc800078e002a */
[----:B------:R-:W-:-:S05]  /*13580*/  FADD.FTZ R39, R38, R37 ;  /* 0x0000002526277221 */ /* 0x000fca0000010000 */
[----:B------:R-:W-:-:S07]  /*13590*/  MOV R98, R39 ;  /* 0x0000002700627202 */ /* 0x000fce0000000f00 */
[----:B------:R-:W-:Y:S05]  /*135a0*/  WARPSYNC.COLLECTIVE R43, `(.L_x_2104) ;  /* 0x000000002b087348 */ /* 0x000fea0003c00000 */
[----:B------:R0:W1:Y:S02]  /*135b0*/  SHFL.BFLY P3, R42, R98, R100, R117 ;  /* 0x0c000064622a7389 */ /* 0x0000640000060075 */
[----:B01----:R-:W-:Y:S01]  /*135c0*/  ENDCOLLECTIVE ;  /* 0x000000000000791b */ /* 0x003fe20003800000 */
.L_x_2104:
[----:B------:R-:W-:Y:S01]  /*135d0*/  HFMA2.MMA R100, -RZ, RZ, 0, 4.76837158203125e-07 ;  /* 0x00000008ff647435 */ /* 0x000fe200000001ff */
[----:B------:R-:W-:-:S05]  /*135e0*/  MOV R36, R42 ;  /* 0x0000002a00247202 */ /* 0x000fca0000000f00 */
[----:B------:R-:W-:-:S04]  /*135f0*/  FADD.FTZ R40, R39, R36 ;  /* 0x0000002427287221 */ /* 0x000fc80000010000 */
[----:B------:R-:W-:-:S07]  /*13600*/  IMAD.MOV.U32 R98, RZ, RZ, R40 ;  /* 0x000000ffff627224 */ /* 0x000fce00078e0028 */
[----:B------:R-:W-:Y:S05]  /*13610*/  WARPSYNC.COLLECTIVE R43, `(.L_x_2105) ;  /* 0x000000002b087348 */ /* 0x000fea0003c00000 */
[----:B------:R0:W1:Y:S02]  /*13620*/  SHFL.BFLY P3, R42, R98, R100, R117 ;  /* 0x0c000064622a7389 */ /* 0x0000640000060075 */
[----:B01----:R-:W-:Y:S01]  /*13630*/  ENDCOLLECTIVE ;  /* 0x000000000000791b */ /* 0x003fe20003800000 */
.L_x_2105:
[----:B------:R-:W-:Y:S02]  /*13640*/  IMAD.MOV.U32 R100, RZ, RZ, 0x10 ;  /* 0x00000010ff647424 */ /* 0x000fe400078e00ff */
[----:B------:R-:W-:-:S04]  /*13650*/  IMAD.MOV.U32 R37, RZ, RZ, R42 ;  /* 0x000000ffff257224 */ /* 0x000fc800078e002a */
[----:B------:R-:W-:-:S05]  /*13660*/  FADD.FTZ R41, R40, R37 ;  /* 0x0000002528297221 */ /* 0x000fca0000010000 */
[----:B------:R-:W-:-:S07]  /*13670*/  MOV R98, R41 ;  /* 0x0000002900627202 */ /* 0x000fce0000000f00 */
[----:B------:R-:W-:Y:S05]  /*13680*/  WARPSYNC.COLLECTIVE R43, `(.L_x_2106) ;  /* 0x000000002b087348 */ /* 0x000fea0003c00000 */
[----:B------:R0:W1:Y:S02]  /*13690*/  SHFL.BFLY P3, R42, R98, R100, R117 ;  /* 0x0c000064622a7389 */ /* 0x0000640000060075 */
[----:B01----:R-:W-:Y:S01]  /*136a0*/  ENDCOLLECTIVE ;  /* 0x000000000000791b */ /* 0x003fe20003800000 */
.L_x_2106:
        /* <DEDUP_REMOVED lines=56> */
.L_x_2107:
[----:B------:R-:W-:Y:S02]  /*13a30*/  IMAD.MOV.U32 R100, RZ, RZ, 0x2 ;  /* 0x00000002ff647424 */ /* 0x000fe400078e00ff */
[----:B------:R-:W-:-:S04]  /*13a40*/  IMAD.MOV.U32 R38, RZ, RZ, R42 ;  /* 0x000000ffff267224 */ /* 0x000fc800078e002a */
[----:B------:R-:W-:-:S05]  /*13a50*/  FADD.FTZ R38, R37, R38 ;  /* 0x0000002625267221 */ /* 0x000fca0000010000 */
[----:B------:R-:W-:-:S07]  /*13a60*/  MOV R98, R38 ;  /* 0x0000002600627202 */ /* 0x000fce0000000f00 */
[----:B------:R-:W-:Y:S05]  /*13a70*/  WARPSYNC.COLLECTIVE R43, `(.L_x_2108) ;  /* 0x000000002b087348 */ /* 0x000fea0003c00000 */
[----:B------:R0:W1:Y:S02]  /*13a80*/  SHFL.BFLY P3, R42, R98, R100, R117 ;  /* 0x0c000064622a7389 */ /* 0x0000640000060075 */
[----:B01----:R-:W-:Y:S01]  /*13a90*/  ENDCOLLECTIVE ;  /* 0x000000000000791b */ /* 0x003fe20003800000 */
.L_x_2108:
[----:B------:R-:W-:Y:S01]  /*13aa0*/  HFMA2.MMA R100, -RZ, RZ, 0, 2.384185791015625e-07 ;  /* 0x00000004ff647435 */ /* 0x000fe200000001ff */
[----:B------:R-:W-:-:S05]  /*13ab0*/  MOV R39, R42 ;  /* 0x0000002a00277202 */ /* 0x000fca0000000f00 */
[----:B------:R-:W-:-:S04]  /*13ac0*/  FADD.FTZ R39, R38, R39 ;  /* 0x0000002726277221 */ /* 0x000fc80000010000 */
[----:B------:R-:W-:-:S07]  /*13ad0*/  IMAD.MOV.U32 R98, RZ, RZ, R39 ;  /* 0x000000ffff627224 */ /* 0x000fce00078e0027 */
[----:B------:R-:W-:Y:S05]  /*13ae0*/  WARPSYNC.COLLECTIVE R43, `(.L_x_2109) ;  /* 0x000000002b087348 */ /* 0x000fea0003c00000 */
[----:B------:R0:W1:Y:S02]  /*13af0*/  SHFL.BFLY P3, R42, R98, R100, R117 ;  /* 0x0c000064622a7389 */ /* 0x0000640000060075 */
[----:B01----:R-:W-:Y:S01]  /*13b00*/  ENDCOLLECTIVE ;  /* 0x000000000000791b */ /* 0x003fe20003800000 */
.L_x_2109:
[----:B------:R-:W-:Y:S02]  /*13b10*/  IMAD.MOV.U32 R100, RZ, RZ, 0x8 ;  /* 0x00000008ff647424 */ /* 0x000fe400078e00ff */
[----:B------:R-:W-:-:S04]  /*13b20*/  IMAD.MOV.U32 R40, RZ, RZ, R42 ;  /* 0x000000ffff287224 */ /* 0x000fc800078e002a */
[----:B------:R-:W-:-:S05]  /*13b30*/  FADD.FTZ R40, R39, R40 ;  /* 0x0000002827287221 */ /* 0x000fca0000010000 */
[----:B------:R-:W-:-:S07]  /*13b40*/  MOV R98, R40 ;  /* 0x0000002800627202 */ /* 0x000fce0000000f00 */
[----:B------:R-:W-:Y:S05]  /*13b50*/  WARPSYNC.COLLECTIVE R43, `(.L_x_2110) ;  /* 0x000000002b087348 */ /* 0x000fea0003c00000 */
[----:B------:R0:W1:Y:S02]  /*13b60*/  SHFL.BFLY P3, R42, R98, R100, R117 ;  /* 0x0c000064622a7389 */ /* 0x0000640000060075 */
[----:B01----:R-:W-:Y:S01]  /*13b70*/  ENDCOLLECTIVE ;  /* 0x000000000000791b */ /* 0x003fe20003800000 */
.L_x_2110:
[----:B------:R-:W-:Y:S01]  /*13b80*/  HFMA2.MMA R100, -RZ, RZ, 0, 9.5367431640625e-07 ;  /* 0x00000010ff647435 */ /* 0x000fe200000001ff */
[----:B------:R-:W-:-:S05]  /*13b90*/  MOV R41, R42 ;  /* 0x0000002a00297202 */ /* 0x000fca0000000f00 */
[----:B------:R-:W-:-:S04]  /*13ba0*/  FADD.FTZ R41, R40, R41 ;  /* 0x0000002928297221 */ /* 0x000fc80000010000 */
[----:B------:R-:W-:-:S07]  /*13bb0*/  IMAD.MOV.U32 R98, RZ, RZ, R41 ;  /* 0x000000ffff627224 */ /* 0x000fce00078e0029 */
[----:B------:R-:W-:Y:S05]  /*13bc0*/  WARPSYNC.COLLECTIVE R43, `(.L_x_2111) ;  /* 0x000000002b087348 */ /* 0x000fea0003c00000 */
[----:B------:R0:W1:Y:S02]  /*13bd0*/  SHFL.BFLY P3, R42, R98, R100, R117 ;  /* 0x0c000064622a7389 */ /* 0x0000640000060075 */
[----:B01----:R-:W-:Y:S01]  /*13be0*/  ENDCOLLECTIVE ;  /* 0x000000000000791b */ /* 0x003fe20003800000 */
.L_x_2111:
[----:B------:R-:W-:Y:S05]  /*13bf0*/  BRA `(.L_x_2112) ;  /* 0xffffffec00387947 */ /* 0x000fea000383ffff */
.L_x_2113:
        /* <DEDUP_REMOVED lines=16> */
.L_x_20547:


//--------------------- .text._ZN10layer_norm31ln_parallel_residual_fwd_kernelINS_13Kernel_traitsI6__halfS2_S2_S2_fjLj6144ELj1ELj1ELj8ELj16ENS_18Kernel_traits_baseILj6144ES2_S2_S2_S2_fjLj256EEEEELb0ELb0ELb0EEEvNS_9FwdParamsE --------------------------
	.section	.text._ZN10layer_norm31ln_parallel_residual_fwd_kernelINS_13Kernel_traitsI6__halfS2_S2_S2_fjLj6144ELj1ELj1ELj8ELj16ENS_18Kernel_traits_baseILj6144ES2_S2_S2_S2_fjLj256EEEEELb0ELb0ELb0EEEvNS_9FwdParamsE,"ax",@progbits
	.align	128
        .global         _ZN10layer_norm31ln_parallel_residual_fwd_kernelINS_13Kernel_traitsI6__halfS2_S2_S2_fjLj6144ELj1ELj1ELj8ELj16ENS_18Kernel_traits_baseILj6144ES2_S2_S2_S2_fjLj256EEEEELb0ELb0ELb0EEEvNS_9FwdParamsE
        .type           _ZN10layer_norm31ln_parallel_residual_fwd_kernelINS_13Kernel_traitsI6__halfS2_S2_S2_fjLj6144ELj1ELj1ELj8ELj16ENS_18Kernel_traits_baseILj6144ES2_S2_S2_S2_fjLj256EEEEELb0ELb0ELb0EEEvNS_9FwdParamsE,@function
        .size           _ZN10layer_norm31ln_parallel_residual_fwd_kernelINS_13Kernel_traitsI6__halfS2_S2_S2_fjLj6144ELj1ELj1ELj8ELj16ENS_18Kernel_traits_baseILj6144ES2_S2_S2_S2_fjLj256EEEEELb0ELb0ELb0EEEvNS_9FwdParamsE,(.L_x_20548 - _ZN10layer_norm31ln_parallel_residual_fwd_kernelINS_13Kernel_traitsI6__halfS2_S2_S2_fjLj6144ELj1ELj1ELj8ELj16ENS_18Kernel_traits_baseILj6144ES2_S2_S2_S2_fjLj256EEEEELb0ELb0ELb0EEEvNS_9FwdParamsE)
        .other          _ZN10layer_norm31ln_parallel_residual_fwd_kernelINS_13Kernel_traitsI6__halfS2_S2_S2_fjLj6144ELj1ELj1ELj8ELj16ENS_18Kernel_traits_baseILj6144ES2_S2_S2_S2_fjLj256EEEEELb0ELb0ELb0EEEvNS_9FwdParamsE,@"STO_CUDA_ENTRY STV_DEFAULT"
_ZN10layer_norm31ln_parallel_residual_fwd_kernelINS_13Kernel_traitsI6__halfS2_S2_S2_fjLj6144ELj1ELj1ELj8ELj16ENS_18Kernel_traits_baseILj6144ES2_S2_S2_S2_fjLj256EEEEELb0ELb0ELb0EEEvNS_9FwdParamsE:
.text._ZN10layer_norm31ln_parallel_residual_fwd_kernelINS_13Kernel_traitsI6__halfS2_S2_S2_fjLj6144ELj1ELj1ELj8ELj16ENS_18Kernel_traits_baseILj6144ES2_S2_S2_S2_fjLj256EEEEELb0ELb0ELb0EEEvNS_9FwdParamsE:
        /* <DEDUP_REMOVED lines=16> */
[----:B------:R-:W-:Y:S01]  /*0100*/  ULDC.64 UR6, c[0x0][0x2c8] ;  /* 0x0000b20000067ab9 */ /* 0x000fe20000000a00 */
[----:B------:R-:W-:Y:S01]  /*0110*/  ULDC.64 UR8, c[0x0][0x2d0] ;  /* 0x0000b40000087ab9 */ /* 0x000fe20000000a00 */
[----:B------:R-:W-:Y:S01]  /*0120*/  ISETP.NE.U32.AND P2, PT, RZ, UR6, PT ;  /* 0x00000006ff007c0c */ /* 0x000fe2000bf45070 */
[----:B------:R-:W0:Y:S01]  /*0130*/  LDC.64 R2, c[0x0][0x260] ;  /* 0x00009800ff027b82 */ /* 0x000e220000000a00 */
[----:B------:R-:W-:Y:S02]  /*0140*/  ISETP.NE.U32.AND P3, PT, RZ, UR8, PT ;  /* 0x00000008ff007c0c */ /* 0x000fe4000bf65070 */
[----:B------:R-:W-:Y:S02]  /*0150*/  ISETP.NE.AND.EX P2, PT, RZ, UR7, PT, P2 ;  /* 0x00000007ff007c0c */ /* 0x000fe4000bf45320 */
[----:B------:R-:W-:Y:S02]  /*0160*/  ISETP.NE.AND.EX P3, PT, RZ, UR9, PT, P3 ;  /* 0x00000009ff007c0c */ /* 0x000fe4000bf65330 */
[----:B------:R-:W-:-:S02]  /*0170*/  SHF.L.U32 R6, R9, 0x4, RZ ;  /* 0x0000000409067819 */ /* 0x000fc400000006ff */
[----:B------:R-:W-:-:S07]  /*0180*/  SHF.L.U64.HI R7, R9, 0x4, RZ ;  /* 0x0000000409077819 */ /* 0x000fce00000102ff */
[C---:B------:R-:W-:Y:S02]  /*0190*/  @P2 LEA R4, P4, R9.reuse, UR6, 0x4 ;  /* 0x0000000609042c11 */ /* 0x040fe4000f8820ff */
[C---:B------:R-:W-:Y:S02]  /*01a0*/  @P3 IADD3 R30, P5, R6.reuse, UR8, RZ ;  /* 0x00000008061e3c10 */ /* 0x040fe4000ffbe0ff */
[----:B------:R-:W-:Y:S01]  /*01b0*/  @P2 LEA.HI.X R5, R9, UR7, RZ, 0x4, P4 ;  /* 0x0000000709052c11 */ /* 0x000fe2000a0f24ff */
[----:B------:R-:W-:Y:S01]  /*01c0*/  ULDC.64 UR6, c[0x0][0x268] ;  /* 0x00009a0000067ab9 */ /* 0x000fe20000000a00 */
[----:B------:R-:W-:Y:S02]  /*01d0*/  @P3 IADD3.X R31, R7, UR9, RZ, P5, !PT ;  /* 0x00000009071f3c10 */ /* 0x000fe4000affe4ff */
[----:B------:R-:W-:Y:S01]  /*01e0*/  IADD3 R6, P4, R6, UR6, RZ ;  /* 0x0000000606067c10 */ /* 0x000fe2000ff9e0ff */
[----:B0-----:R-:W-:Y:S01]  /*01f0*/  IMAD.WIDE.U32 R2, R9, 0x10, R2 ;  /* 0x0000001009027825 */ /* 0x001fe200078e0002 */
[----:B------:R0:W5:Y:S02]  /*0200*/  @P2 LDG.E.128 R32, desc[UR4][R4.64] ;  /* 0x0000000404202981 */ /* 0x000164000c1e1d00 */
[----:B------:R-:W-:-:S02]  /*0210*/  IADD3.X R7, R7, UR7, RZ, P4, !PT ;  /* 0x0000000707077c10 */ /* 0x000fc4000a7fe4ff */
[----:B------:R-:W5:Y:S04]  /*0220*/  @P3 LDG.E.128 R28, desc[UR4][R30.64] ;  /* 0x000000041e1c3981 */ /* 0x000f68000c1e1d00 */
[----:B------:R0:W5:Y:S04]  /*0230*/  LDG.E.128 R56, desc[UR4][R2.64] ;  /* 0x0000000402387981 */ /* 0x000168000c1e1d00 */
[----:B------:R0:W5:Y:S01]  /*0240*/  LDG.E.128 R40, desc[UR4][R6.64] ;  /* 0x0000000406287981 */ /* 0x000162000c1e1d00 */
[----:B------:R-:W-:Y:S02]  /*0250*/  LOP3.LUT R9, R9, 0x100, RZ, 0xfc, !PT ;  /* 0x0000010009097812 */ /* 0x000fe400078efcff */
[----:B------:R-:W-:-:S02]  /*0260*/  @!P2 CS2R R32, SRZ ;  /* 0x000000000020a805 */ /* 0x000fc4000001ff00 */
[----:B------:R-:W-:Y:S02]  /*0270*/  @!P2 CS2R R34, SRZ ;  /* 0x000000000022a805 */ /* 0x000fe4000001ff00 */
[----:B------:R-:W-:Y:S02]  /*0280*/  @!P3 CS2R R28, SRZ ;  /* 0x00000000001cb805 */ /* 0x000fe4000001ff00 */
[----:B0-----:R-:W-:-:S07]  /*0290*/  @!P3 CS2R R30, SRZ ;  /* 0x00000000001eb805 */ /* 0x001fce000001ff00 */
.L_x_2115:
[----:B------:R-:W-:Y:S05]  /*02a0*/  BSYNC B0 ;  /* 0x0000000000007941 */ /* 0x000fea0003800000 */
.L_x_2114:
[----:B------:R-:W-:Y:S04]  /*02b0*/  BSSY B0, `(.L_x_2116) ;  /* 0x000001c000007945 */ /* 0x000fe80003800000 */
        /* <DEDUP_REMOVED lines=22> */
[----:B------:R-:W-:Y:S02]  /*0420*/  IADD3 R9, R9, 0x100, RZ ;  /* 0x0000010009097810 */ /* 0x000fe40007ffe0ff */
[----:B------:R-:W-:-:S02]  /*0430*/  @!P2 CS2R R76, SRZ ;  /* 0x00000000004ca805 */ /* 0x000fc4000001ff00 */
[----:B------:R-:W-:Y:S02]  /*0440*/  @!P2 CS2R R78, SRZ ;  /* 0x00000000004ea805 */ /* 0x000fe4000001ff00 */
[----:B------:R-:W-:Y:S02]  /*0450*/  @!P3 CS2R R24, SRZ ;  /* 0x000000000018b805 */ /* 0x000fe4000001ff00 */
[----:B0-----:R-:W-:-:S07]  /*0460*/  @!P3 CS2R R26, SRZ ;  /* 0x00000000001ab805 */ /* 0x001fce000001ff00 */
.L_x_2117:
[----:B------:R-:W-:Y:S05]  /*0470*/  BSYNC B0 ;  /* 0x0000000000007941 */ /* 0x000fea0003800000 */
.L_x_2116:
        /* <DEDUP_REMOVED lines=10> */
[----:B------:R-:W-:-:S07]  /*0520*/  SHF.R.U32.HI R10, RZ, 0x1c, R9 ;  /* 0x0000001cff0a7819 */ /* 0x000fce0000011609 */
        /* <DEDUP_REMOVED lines=16> */
.L_x_2119:
[----:B------:R-:W-:Y:S05]  /*0630*/  BSYNC B0 ;  /* 0x0000000000007941 */ /* 0x000fea0003800000 */
.L_x_2118:
        /* <DEDUP_REMOVED lines=9> */
[--C-:B-----5:R-:W-:Y:S01]  /*06d0*/  HADD2.F32 R65, -RZ, R57.reuse.H0_H0 ;  /* 0x20000039ff417230 */ /* 0x120fe20000004100 */
[----:B------:R-:W-:Y:S01]  /*06e0*/  SHF.R.S32.HI R0, RZ, 0x3, R0 ;  /* 0x00000003ff007819 */ /* 0x000fe20000011400 */
[----:B------:R-:W-:Y:S01]  /*06f0*/  HADD2.F32 R62, -RZ, R57.H1_H1 ;  /* 0x30000039ff3e7230 */ /* 0x000fe20000004100 */
[----:B------:R-:W-:Y:S01]  /*0700*/  ULDC.U8 UR6, c[0x0][0x2a0] ;  /* 0x0000a80000067ab9 */ /* 0x000fe20000000000 */
[--C-:B------:R-:W-:Y:S01]  /*0710*/  HADD2.F32 R63, -RZ, R58.reuse.H0_H0 ;  /* 0x2000003aff3f7230 */ /* 0x100fe20000004100 */
[----:B------:R-:W-:Y:S01]  /*0720*/  ISETP.NE.AND P3, PT, RZ, UR6, PT ;  /* 0x00000006ff007c0c */ /* 0x000fe2000bf65270 */
[----:B------:R-:W-:Y:S01]  /*0730*/  HADD2.F32 R60, -RZ, R58.H1_H1 ;  /* 0x3000003aff3c7230 */ /* 0x000fe20000004100 */
[----:B------:R-:W-:Y:S01]  /*0740*/  ULDC UR7, c[0x0][0x218] ;  /* 0x0000860000077ab9 */ /* 0x000fe20000000800 */
[--C-:B------:R-:W-:Y:S01]  /*0750*/  HADD2.F32 R54, -RZ, R34.reuse.H0_H0 ;  /* 0x20000022ff367230 */ /* 0x100fe20000004100 */
[----:B------:R-:W-:Y:S01]  /*0760*/  P2R R128, PR, RZ, 0x8 ;  /* 0x00000008ff807803 */ /* 0x000fe20000000000 */
[----:B------:R-:W-:Y:S01]  /*0770*/  HADD2.F32 R53, -RZ, R34.H1_H1 ;  /* 0x30000022ff357230 */ /* 0x000fe20000004100 */
[----:B------:R-:W-:Y:S01]  /*0780*/  ULDC UR6, c[0x0][0x290] ;  /* 0x0000a40000067ab9 */ /* 0x000fe20000000800 */
[--C-:B------:R-:W-:Y:S01]  /*0790*/  HADD2.F32 R51, -RZ, R40.reuse.H0_H0 ;  /* 0x20000028ff337230 */ /* 0x100fe20000004100 */
[----:B------:R-:W-:Y:S01]  /*07a0*/  ULDC.64 UR10, c[0x0][0x228] ;  /* 0x00008a00000a7ab9 */ /* 0x000fe20000000a00 */
[----:B------:R-:W-:Y:S01]  /*07b0*/  HADD2.F32 R48, -RZ, R40.H1_H1 ;  /* 0x30000028ff307230 */ /* 0x000fe20000004100 */
[----:B------:R-:W-:Y:S01]  /*07c0*/  ULDC.64 UR12, c[0x0][0x230] ;  /* 0x00008c00000c7ab9 */ /* 0x000fe20000000a00 */
[--C-:B------:R-:W-:Y:S01]  /*07d0*/  HADD2.F32 R67, -RZ, R56.reuse.H0_H0 ;  /* 0x20000038ff437230 */ /* 0x100fe20000004100 */
[----:B------:R-:W-:Y:S01]  /*07e0*/  ULDC.64 UR8, c[0x0][0x210] ;  /* 0x0000840000087ab9 */ /* 0x000fe20000000a00 */
[----:B------:R-:W-:-:S02]  /*07f0*/  HADD2.F32 R64, -RZ, R56.H1_H1 ;  /* 0x30000038ff407230 */ /* 0x000fc40000004100 */
[--C-:B------:R-:W-:Y:S02]  /*0800*/  HADD2.F32 R58, -RZ, R32.reuse.H0_H0 ;  /* 0x20000020ff3a7230 */ /* 0x100fe40000004100 */
[----:B------:R-:W-:Y:S02]  /*0810*/  HADD2.F32 R57, -RZ, R32.H1_H1 ;  /* 0x30000020ff397230 */ /* 0x000fe40000004100 */
[--C-:B------:R-:W-:Y:S02]  /*0820*/  HADD2.F32 R49, -RZ, R41.reuse.H0_H0 ;  /* 0x20000029ff317230 */ /* 0x100fe40000004100 */
[----:B------:R-:W-:Y:S02]  /*0830*/  HADD2.F32 R46, -RZ, R41.H1_H1 ;  /* 0x30000029ff2e7230 */ /* 0x000fe40000004100 */
[--C-:B------:R-:W-:Y:S02]  /*0840*/  HADD2.F32 R47, -RZ, R42.reuse.H0_H0 ;  /* 0x2000002aff2f7230 */ /* 0x100fe40000004100 */
        /* <DEDUP_REMOVED lines=30> */
[----:B------:R-:W-:Y:S01]  /*0a30*/  HADD2.F32 R79, -RZ, R4.H1_H1 ;  /* 0x30000004ff4f7230 */ /* 0x000fe20000004100 */
[----:B------:R-:W-:Y:S01]  /*0a40*/  LOP3.LUT R4, R0, 0xff, RZ, 0xc0, !PT ;  /* 0x000000ff00047812 */ /* 0x000fe200078ec0ff */
[--C-:B------:R-:W-:Y:S01]  /*0a50*/  HADD2.F32 R77, -RZ, R5.reuse.H0_H0 ;  /* 0x20000005ff4d7230 */ /* 0x100fe20000004100 */
[----:B------:R-:W-:Y:S01]  /*0a60*/  SHF.R.U32.HI R0, RZ, 0x3, R0 ;  /* 0x00000003ff007819 */ /* 0x000fe20000011600 */
[----:B------:R-:W-:Y:S01]  /*0a70*/  HADD2.F32 R81, -RZ, R5.H1_H1 ;  /* 0x30000005ff517230 */ /* 0x000fe20000004100 */
[C---:B------:R-:W-:Y:S01]  /*0a80*/  LOP3.LUT R5, R69.reuse, 0xe0, RZ, 0xc0, !PT ;  /* 0x000000e045057812 */ /* 0x040fe200078ec0ff */
[--C-:B------:R-:W-:Y:S01]  /*0a90*/  HADD2.F32 R80, -RZ, R6.reuse.H0_H0 ;  /* 0x20000006ff507230 */ /* 0x100fe20000004100 */
[----:B------:R-:W-:Y:S01]  /*0aa0*/  LOP3.LUT R0, R0, 0x1fffffe0, RZ, 0xc0, !PT ;  /* 0x1fffffe000007812 */ /* 0x000fe200078ec0ff */
[----:B------:R-:W-:Y:S01]  /*0ab0*/  HADD2.F32 R83, -RZ, R6.H1_H1 ;  /* 0x30000006ff537230 */ /* 0x000fe20000004100 */
[----:B------:R-:W-:Y:S01]  /*0ac0*/  VIADDMNMX R5, R4, -R5, RZ, !PT ;  /* 0x8000000504057246 */ /* 0x000fe200078001ff */
[--C-:B------:R-:W-:Y:S01]  /*0ad0*/  HADD2.F32 R82, -RZ, R7.reuse.H0_H0 ;  /* 0x20000007ff527230 */ /* 0x100fe20000004100 */
[----:B------:R-:W-:Y:S01]  /*0ae0*/  SHF.L.U32 R6, R69, 0x5, RZ ;  /* 0x0000000545067819 */ /* 0x000fe200000006ff */
[----:B------:R-:W-:Y:S01]  /*0af0*/  HADD2.F32 R84, -RZ, R7.H1_H1 ;  /* 0x30000007ff547230 */ /* 0x000fe20000004100 */
[----:B------:R-:W-:Y:S01]  /*0b00*/  VIMNMX R5, R5, 0x20, PT ;  /* 0x0000002005057848 */ /* 0x000fe20003fe0100 */
[--C-:B------:R-:W-:Y:S01]  /*0b10*/  HADD2.F32 R85, -RZ, R24.reuse.H0_H0 ;  /* 0x20000018ff557230 */ /* 0x100fe20000004100 */
[----:B------:R-:W-:Y:S01]  /*0b20*/  LOP3.LUT R7, R6, 0x3e0, RZ, 0xc0, !PT ;  /* 0x000003e006077812 */ /* 0x000fe200078ec0ff */
[----:B------:R-:W-:Y:S01]  /*0b30*/  HADD2.F32 R86, -RZ, R24.H1_H1 ;  /* 0x30000018ff567230 */ /* 0x000fe20000004100 */
[----:B------:R-:W-:Y:S01]  /*0b40*/  IADD3 R5, R5, R0, RZ ;  /* 0x0000000005057210 */ /* 0x000fe20007ffe0ff */
[----:B------:R-:W-:Y:S01]  /*0b50*/  HADD2.F32 R61, -RZ, R59.H0_H0 ;  /* 0x2000003bff3d7230 */ /* 0x000fe20000004100 */
[----:B------:R-:W-:Y:S01]  /*0b60*/  VIADDMNMX R7, R4, -R7, RZ, !PT ;  /* 0x8000000704077246 */ /* 0x000fe200078001ff */
[----:B------:R-:W-:Y:S01]  /*0b70*/  HADD2.F32 R45, -RZ, R43.H0_H0 ;  /* 0x2000002bff2d7230 */ /* 0x000fe20000004100 */
[----:B------:R-:W-:Y:S01]  /*0b80*/  SHF.L.U32 R5, R5, 0x3, RZ ;  /* 0x0000000305057819 */ /* 0x000fe200000006ff */
[--C-:B------:R-:W-:Y:S01]  /*0b90*/  HADD2.F32 R24, -RZ, R25.reuse.H0_H0 ;  /* 0x20000019ff187230 */ /* 0x100fe20000004100 */
[----:B------:R-:W-:Y:S01]  /*0ba0*/  VIMNMX R7, R7, 0x20, PT ;  /* 0x0000002007077848 */ /* 0x000fe20003fe0100 */
[----:B------:R-:W-:Y:S01]  /*0bb0*/  HADD2.F32 R88, -RZ, R25.H1_H1 ;  /* 0x30000019ff587230 */ /* 0x000fe20000004100 */
[----:B------:R-:W-:Y:S01]  /*0bc0*/  I2FP.F32.U32 R5, R5 ;  /* 0x0000000500057245 */ /* 0x000fe20000201000 */
[----:B------:R-:W-:Y:S01]  /*0bd0*/  HADD2.F32 R59, -RZ, R59.H1_H1 ;  /* 0x3000003bff3b7230 */ /* 0x000fe20000004100 */
[----:B------:R-:W-:Y:S01]  /*0be0*/  IADD3 R7, R0, R7, RZ ;  /* 0x0000000700077210 */ /* 0x000fe20007ffe0ff */
[----:B------:R-:W-:Y:S01]  /*0bf0*/  HFMA2.MMA R0, -RZ, RZ, 0, 5.9604644775390625e-08 ;  /* 0x00000001ff007435 */ /* 0x000fe200000001ff */
[----:B------:R0:W1:Y:S01]  /*0c00*/  MUFU.RCP R126, R5 ;  /* 0x00000005007e7308 */ /* 0x0000620000001000 */
[----:B------:R-:W-:Y:S01]  /*0c10*/  HADD2.F32 R43, -RZ, R43.H1_H1 ;  /* 0x3000002bff2b7230 */ /* 0x000fe20000004100 */
[----:B------:R-:W-:Y:S01]  /*0c20*/  SHF.L.U32 R123, R7, 0x3, RZ ;  /* 0x00000003077b7819 */ /* 0x000fe200000006ff */
[----:B------:R-:W-:-:S02]  /*0c30*/  HADD2.F32 R25, -RZ, R26.H0_H0 ;  /* 0x2000001aff197230 */ /* 0x000fc40000004100 */
[----:B------:R-:W-:Y:S02]  /*0c40*/  HADD2.F32 R92, -RZ, R26.H1_H1 ;  /* 0x3000001aff5c7230 */ /* 0x000fe40000004100 */
[--C-:B------:R-:W-:Y:S02]  /*0c50*/  HADD2.F32 R87, -RZ, R27.reuse.H0_H0 ;  /* 0x2000001bff577230 */ /* 0x100fe40000004100 */
[----:B------:R-:W-:Y:S02]  /*0c60*/  HADD2.F32 R93, -RZ, R27.H1_H1 ;  /* 0x3000001bff5d7230 */ /* 0x000fe40000004100 */
[--C-:B------:R-:W-:Y:S02]  /*0c70*/  HADD2.F32 R89, -RZ, R12.reuse.H0_H0 ;  /* 0x2000000cff597230 */ /* 0x100fe40000004100 */
[----:B------:R-:W-:Y:S02]  /*0c80*/  HADD2.F32 R95, -RZ, R12.H1_H1 ;  /* 0x3000000cff5f7230 */ /* 0x000fe40000004100 */
        /* <DEDUP_REMOVED lines=29> */
[----:B01----:R-:W-:-:S07]  /*0e60*/  HADD2.F32 R127, -RZ, R19.H1_H1 ;  /* 0x30000013ff7f7230 */ /* 0x003fce0000004100 */
.L_x_2229:
[----:B0--3--:R-:W-:Y:S01]  /*0e70*/  IMAD R16, R125, UR7, RZ ;  /* 0x000000077d107c24 */ /* 0x009fe2000f8e02ff */
[----:B------:R-:W-:Y:S04]  /*0e80*/  BSSY B0, `(.L_x_2120) ;  /* 0x000009a000007945 */ /* 0x000fe80003800000 */
[----:B------:R-:W-:-:S04]  /*0e90*/  SHF.R.S32.HI R17, RZ, 0x1f, R16 ;  /* 0x0000001fff117819 */ /* 0x000fc80000011410 */
[----:B------:R-:W-:-:S04]  /*0ea0*/  LEA.HI R17, R17, R16, RZ, 0x3 ;  /* 0x0000001011117211 */ /* 0x000fc800078f18ff */
[----:B------:R-:W-:-:S04]  /*0eb0*/  LEA.HI.SX32 R129, R17, R66, 0x1d ;  /* 0x0000004211817211 */ /* 0x000fc800078feaff */
[----:B-12---:R-:W-:Y:S01]  /*0ec0*/  MOV R27, R129 ;  /* 0x00000081001b7202 */ /* 0x006fe20000000f00 */
        /* <DEDUP_REMOVED lines=16> */
[----:B--2---:R-:W-:-:S12]  /*0fd0*/  HADD2.F32 R131, -RZ, R16.H0_H0 ;  /* 0x20000010ff837230 */ /* 0x004fd80000004100 */
[----:B0-----:R-:W-:Y:S05]  /*0fe0*/  @P5 BRA `(.L_x_2122) ;  /* 0x0000000000205947 */ /* 0x001fea0003800000 */
[----:B------:R-:W-:-:S04]  /*0ff0*/  ISETP.NE.U32.AND P3, PT, RZ, UR12, PT ;  /* 0x0000000cff007c0c */ /* 0x000fc8000bf65070 */
[----:B------:R-:W-:-:S13]  /*1000*/  ISETP.NE.AND.EX P3, PT, RZ, UR13, PT, P3 ;  /* 0x0000000dff007c0c */ /* 0x000fda000bf65330 */
[----:B------:R-:W-:Y:S05]  /*1010*/  @P3 BRA `(.L_x_2123) ;  /* 0x0000000000083947 */ /* 0x000fea0003800000 */
[----:B------:R-:W-:Y:S05]  /*1020*/  @P2 BRA `(.L_x_2124) ;  /* 0x0000000000202947 */ /* 0x000fea0003800000 */
[----:B------:R-:W-:Y:S05]  /*1030*/  BRA `(.L_x_2125) ;  /* 0x0000000000247947 */ /* 0x000fea0003800000 */
.L_x_2123:
[----:B-----5:R-:W-:-:S05]  /*1040*/  HADD2.F32 R20, -RZ, R8.H0_H0 ;  /* 0x20000008ff147230 */ /* 0x020fca0000004100 */
[----:B------:R-:W-:Y:S01]  /*1050*/  FADD.FTZ R131, R20, R131 ;  /* 0x0000008314837221 */ /* 0x000fe20000010000 */
[----:B------:R-:W-:Y:S06]  /*1060*/  BRA `(.L_x_2124) ;  /* 0x0000000000107947 */ /* 0x000fec0003800000 */
.L_x_2122:
[----:B-----5:R-:W-:Y:S02]  /*1070*/  HADD2.F32 R20, -RZ, R4.H0_H0 ;  /* 0x20000004ff147230 */ /* 0x020fe40000004100 */
[----:B------:R-:W-:-:S03]  /*1080*/  @P4 HADD2.F32 R22, -RZ, R8.H0_H0 ;  /* 0x20000008ff164230 */ /* 0x000fc60000004100 */
[----:B------:R-:W-:-:S04]  /*1090*/  FADD.FTZ R131, R20, R131 ;  /* 0x0000008314837221 */ /* 0x000fc80000010000 */
[----:B------:R-:W-:-:S07]  /*10a0*/  @P4 FADD.FTZ R131, R22, R131 ;  /* 0x0000008316834221 */ /* 0x000fce0000010000 */
.L_x_2124:
[----:B------:R-:W-:-:S04]  /*10b0*/  F2FP.F16.F32.PACK_AB R20, RZ, R131 ;  /* 0x00000083ff14723e */ /* 0x000fc800000000ff */
[----:B------:R-:W-:-:S07]  /*10c0*/  PRMT R12, R20, 0x7610, R12 ;  /* 0x00007610140c7816 */ /* 0x000fce000000000c */
.L_x_2125:
[----:B------:R-:W-:Y:S01]  /*10d0*/  HADD2.F32 R161, -RZ, R16.H1_H1 ;  /* 0x30000010ffa17230 */ /* 0x000fe20000004100 */
[----:B------:R-:W-:Y:S06]  /*10e0*/  @P5 BRA `(.L_x_2126) ;  /* 0x0000000000205947 */ /* 0x000fec0003800000 */
[----:B------:R-:W-:-:S04]  /*10f0*/  ISETP.NE.U32.AND P3, PT, RZ, UR12, PT ;  /* 0x0000000cff007c0c */ /* 0x000fc8000bf65070 */
[----:B------:R-:W-:-:S13]  /*1100*/  ISETP.NE.AND.EX P3, PT, RZ, UR13, PT, P3 ;  /* 0x0000000dff007c0c */ /* 0x000fda000bf65330 */
[----:B------:R-:W-:Y:S05]  /*1110*/  @P3 BRA `(.L_x_2127) ;  /* 0x0000000000083947 */ /* 0x000fea0003800000 */
[----:B------:R-:W-:Y:S05]  /*1120*/  @P2 BRA `(.L_x_2128) ;  /* 0x0000000000202947 */ /* 0x000fea0003800000 */
[----:B------:R-:W-:Y:S05]  /*1130*/  BRA `(.L_x_2129) ;  /* 0x0000000000247947 */ /* 0x000fea0003800000 */
.L_x_2127:
[----:B-----5:R-:W-:-:S05]  /*1140*/  HADD2.F32 R16, -RZ, R8.H1_H1 ;  /* 0x30000008ff107230 */ /* 0x020fca0000004100 */
[----:B------:R-:W-:Y:S01]  /*1150*/  FADD.FTZ R161, R16, R161 ;  /* 0x000000a110a17221 */ /* 0x000fe20000010000 */
[----:B------:R-:W-:Y:S06]  /*1160*/  BRA `(.L_x_2128) ;  /* 0x0000000000107947 */ /* 0x000fec0003800000 */
.L_x_2126:
[----:B-----5:R-:W-:Y:S02]  /*1170*/  HADD2.F32 R16, -RZ, R4.H1_H1 ;  /* 0x30000004ff107230 */ /* 0x020fe40000004100 */
[----:B------:R-:W-:-:S03]  /*1180*/  @P4 HADD2.F32 R20, -RZ, R8.H1_H1 ;  /* 0x30000008ff144230 */ /* 0x000fc60000004100 */
[----:B------:R-:W-:-:S04]  /*1190*/  FADD.FTZ R161, R16, R161 ;  /* 0x000000a110a17221 */ /* 0x000fc80000010000 */
[----:B------:R-:W-:-:S07]  /*11a0*/  @P4 FADD.FTZ R161, R20, R161 ;  /* 0x000000a114a14221 */ /* 0x000fce0000010000 */
.L_x_2128:
[----:B------:R-:W-:-:S04]  /*11b0*/  F2FP.F16.F32.PACK_AB R16, RZ, R161 ;  /* 0x000000a1ff10723e */ /* 0x000fc800000000ff */
[----:B------:R-:W-:-:S07]  /*11c0*/  PRMT R12, R12, 0x5410, R16 ;  /* 0x000054100c0c7816 */ /* 0x000fce0000000010 */
.L_x_2129:
[----:B------:R-:W-:Y:S01]  /*11d0*/  HADD2.F32 R167, -RZ, R17.H0_H0 ;  /* 0x20000011ffa77230 */ /* 0x000fe20000004100 */
[----:B------:R-:W-:Y:S06]  /*11e0*/  @P5 BRA `(.L_x_2130) ;  /* 0x0000000000205947 */ /* 0x000fec0003800000 */
[----:B------:R-:W-:-:S04]  /*11f0*/  ISETP.NE.U32.AND P3, PT, RZ, UR12, PT ;  /* 0x0000000cff007c0c */ /* 0x000fc8000bf65070 */
[----:B------:R-:W-:-:S13]  /*1200*/  ISETP.NE.AND.EX P3, PT, RZ, UR13, PT, P3 ;  /* 0x0000000dff007c0c */ /* 0x000fda000bf65330 */
[----:B------:R-:W-:Y:S05]  /*1210*/  @P3 BRA `(.L_x_2131) ;  /* 0x0000000000083947 */ /* 0x000fea0003800000 */
[----:B------:R-:W-:Y:S05]  /*1220*/  @P2 BRA `(.L_x_2132) ;  /* 0x0000000000202947 */ /* 0x000fea0003800000 */
[----:B------:R-:W-:Y:S05]  /*1230*/  BRA `(.L_x_2133) ;  /* 0x0000000000247947 */ /* 0x000fea0003800000 */
.L_x_2131:
[----:B-----5:R-:W-:-:S05]  /*1240*/  HADD2.F32 R16, -RZ, R9.H0_H0 ;  /* 0x20000009ff107230 */ /* 0x020fca0000004100 */
[----:B------:R-:W-:Y:S01]  /*1250*/  FADD.FTZ R167, R16, R167 ;  /* 0x000000a710a77221 */ /* 0x000fe20000010000 */
[----:B------:R-:W-:Y:S06]  /*1260*/  BRA `(.L_x_2132) ;  /* 0x0000000000107947 */ /* 0x000fec0003800000 */
.L_x_2130:
[----:B-----5:R-:W-:Y:S02]  /*1270*/  HADD2.F32 R16, -RZ, R5.H0_H0 ;  /* 0x20000005ff107230 */ /* 0x020fe40000004100 */
[----:B------:R-:W-:-:S03]  /*1280*/  @P4 HADD2.F32 R20, -RZ, R9.H0_H0 ;  /* 0x20000009ff144230 */ /* 0x000fc60000004100 */
[----:B------:R-:W-:-:S04]  /*1290*/  FADD.FTZ R167, R16, R167 ;  /* 0x000000a710a77221 */ /* 0x000fc80000010000 */
[----:B------:R-:W-:-:S07]  /*12a0*/  @P4 FADD.FTZ R167, R20, R167 ;  /* 0x000000a714a74221 */ /* 0x000fce0000010000 */
.L_x_2132:
[----:B------:R-:W-:-:S04]  /*12b0*/  F2FP.F16.F32.PACK_AB R16, RZ, R167 ;  /* 0x000000a7ff10723e */ /* 0x000fc800000000ff */
[----:B------:R-:W-:-:S07]  /*12c0*/  PRMT R13, R16, 0x7610, R13 ;  /* 0x00007610100d7816 */ /* 0x000fce000000000d */
.L_x_2133:
[----:B------:R-:W-:Y:S01]  /*12d0*/  HADD2.F32 R169, -RZ, R17.H1_H1 ;  /* 0x30000011ffa97230 */ /* 0x000fe20000004100 */
[----:B------:R-:W-:Y:S06]  /*12e0*/  @P5 BRA `(.L_x_2134) ;  /* 0x0000000000205947 */ /* 0x000fec0003800000 */
[----:B------:R-:W-:-:S04]  /*12f0*/  ISETP.NE.U32.AND P3, PT, RZ, UR12, PT ;  /* 0x0000000cff007c0c */ /* 0x000fc8000bf65070 */
[----:B------:R-:W-:-:S13]  /*1300*/  ISETP.NE.AND.EX P3, PT, RZ, UR13, PT, P3 ;  /* 0x0000000dff007c0c */ /* 0x000fda000bf65330 */
[----:B------:R-:W-:Y:S05]  /*1310*/  @P3 BRA `(.L_x_2135) ;  /* 0x0000000000083947 */ /* 0x000fea0003800000 */
[----:B------:R-:W-:Y:S05]  /*1320*/  @P2 BRA `(.L_x_2136) ;  /* 0x0000000000202947 */ /* 0x000fea0003800000 */
[----:B------:R-:W-:Y:S05]  /*1330*/  BRA `(.L_x_2137) ;  /* 0x0000000000247947 */ /* 0x000fea0003800000 */
.L_x_2135:
[----:B-----5:R-:W-:-:S05]  /*1340*/  HADD2.F32 R16, -RZ, R9.H1_H1 ;  /* 0x30000009ff107230 */ /* 0x020fca0000004100 */
[----:B------:R-:W-:Y:S01]  /*1350*/  FADD.FTZ R169, R16, R169 ;  /* 0x000000a910a97221 */ /* 0x000fe20000010000 */
[----:B------:R-:W-:Y:S06]  /*1360*/  BRA `(.L_x_2136) ;  /* 0x0000000000107947 */ /* 0x000fec0003800000 */
.L_x_2134:
[----:B-----5:R-:W-:Y:S02]  /*1370*/  HADD2.F32 R16, -RZ, R5.H1_H1 ;  /* 0x30000005ff107230 */ /* 0x020fe40000004100 */
[----:B------:R-:W-:-:S03]  /*1380*/  @P4 HADD2.F32 R20, -RZ, R9.H1_H1 ;  /* 0x30000009ff144230 */ /* 0x000fc60000004100 */
[----:B------:R-:W-:-:S04]  /*1390*/  FADD.FTZ R169, R16, R169 ;  /* 0x000000a910a97221 */ /* 0x000fc80000010000 */
[----:B------:R-:W-:-:S07]  /*13a0*/  @P4 FADD.FTZ R169, R20, R169 ;  /* 0x000000a914a94221 */ /* 0x000fce0000010000 */
.L_x_2136:
[----:B------:R-:W-:-:S04]  /*13b0*/  F2FP.F16.F32.PACK_AB R16, RZ, R169 ;  /* 0x000000a9ff10723e */ /* 0x000fc800000000ff */
[----:B------:R-:W-:-:S07]  /*13c0*/  PRMT R13, R13, 0x5410, R16 ;  /* 0x000054100d0d7816 */ /* 0x000fce0000000010 */
.L_x_2137:
[----:B------:R-:W-:Y:S01]  /*13d0*/  HADD2.F32 R171, -RZ, R18.H0_H0 ;  /* 0x20000012ffab7230 */ /* 0x000fe20000004100 */
[----:B------:R-:W-:Y:S06]  /*13e0*/  @P5 BRA `(.L_x_2138) ;  /* 0x0000000000205947 */ /* 0x000fec0003800000 */
[----:B------:R-:W-:-:S04]  /*13f0*/  ISETP.NE.U32.AND P3, PT, RZ, UR12, PT ;  /* 0x0000000cff007c0c */ /* 0x000fc8000bf65070 */
[----:B------:R-:W-:-:S13]  /*1400*/  ISETP.NE.AND.EX P3, PT, RZ, UR13, PT, P3 ;  /* 0x0000000dff007c0c */ /* 0x000fda000bf65330 */
[----:B------:R-:W-:Y:S05]  /*1410*/  @P3 BRA `(.L_x_2139) ;  /* 0x0000000000083947 */ /* 0x000fea0003800000 */
[----:B------:R-:W-:Y:S05]  /*1420*/  @P2 BRA `(.L_x_2140) ;  /* 0x0000000000202947 */ /* 0x000fea0003800000 */
[----:B------:R-:W-:Y:S05]  /*1430*/  BRA `(.L_x_2141) ;  /* 0x0000000000247947 */ /* 0x000fea0003800000 */
.L_x_2139:
[----:B-----5:R-:W-:-:S05]  /*1440*/  HADD2.F32 R16, -RZ, R10.H0_H0 ;  /* 0x2000000aff107230 */ /* 0x020fca0000004100 */
[----:B------:R-:W-:Y:S01]  /*1450*/  FADD.FTZ R171, R16, R171 ;  /* 0x000000ab10ab7221 */ /* 0x000fe20000010000 */
[----:B------:R-:W-:Y:S06]  /*1460*/  BRA `(.L_x_2140) ;  /* 0x0000000000107947 */ /* 0x000fec0003800000 */
.L_x_2138:
[----:B-----5:R-:W-:Y:S02]  /*1470*/  HADD2.F32 R16, -RZ, R6.H0_H0 ;  /* 0x20000006ff107230 */ /* 0x020fe40000004100 */
[----:B------:R-:W-:-:S03]  /*1480*/  @P4 HADD2.F32 R20, -RZ, R10.H0_H0 ;  /* 0x2000000aff144230 */ /* 0x000fc60000004100 */
[----:B------:R-:W-:-:S04]  /*1490*/  FADD.FTZ R171, R16, R171 ;  /* 0x000000ab10ab7221 */ /* 0x000fc80000010000 */
[----:B------:R-:W-:-:S07]  /*14a0*/  @P4 FADD.FTZ R171, R20, R171 ;  /* 0x000000ab14ab4221 */ /* 0x000fce0000010000 */
.L_x_2140:
[----:B------:R-:W-:-:S04]  /*14b0*/  F2FP.F16.F32.PACK_AB R16, RZ, R171 ;  /* 0x000000abff10723e */ /* 0x000fc800000000ff */
[----:B------:R-:W-:-:S07]  /*14c0*/  PRMT R14, R16, 0x7610, R14 ;  /* 0x00007610100e7816 */ /* 0x000fce000000000e */
.L_x_2141:
[----:B------:R-:W-:Y:S01]  /*14d0*/  HADD2.F32 R173, -RZ, R18.H1_H1 ;  /* 0x30000012ffad7230 */ /* 0x000fe20000004100 */
[----:B------:R-:W-:Y:S06]  /*14e0*/  @P5 BRA `(.L_x_2142) ;  /* 0x0000000000205947 */ /* 0x000fec0003800000 */
[----:B------:R-:W-:-:S04]  /*14f0*/  ISETP.NE.U32.AND P3, PT, RZ, UR12, PT ;  /* 0x0000000cff007c0c */ /* 0x000fc8000bf65070 */
[----:B------:R-:W-:-:S13]  /*1500*/  ISETP.NE.AND.EX P3, PT, RZ, UR13, PT, P3 ;  /* 0x0000000dff007c0c */ /* 0x000fda000bf65330 */
[----:B------:R-:W-:Y:S05]  /*1510*/  @P3 BRA `(.L_x_2143) ;  /* 0x0000000000083947 */ /* 0x000fea0003800000 */
[----:B------:R-:W-:Y:S05]  /*1520*/  @P2 BRA `(.L_x_2144) ;  /* 0x0000000000202947 */ /* 0x000fea0003800000 */
[----:B------:R-:W-:Y:S05]  /*1530*/  BRA `(.L_x_2145) ;  /* 0x0000000000247947 */ /* 0x000fea0003800000 */
.L_x_2143:
[----:B-----5:R-:W-:-:S05]  /*1540*/  HADD2.F32 R16, -RZ, R10.H1_H1 ;  /* 0x3000000aff107230 */ /* 0x020fca0000004100 */
[----:B------:R-:W-:Y:S01]  /*1550*/  FADD.FTZ R173, R16, R173 ;  /* 0x000000ad10ad7221 */ /* 0x000fe20000010000 */
[----:B------:R-:W-:Y:S06]  /*1560*/  BRA `(.L_x_2144) ;  /* 0x0000000000107947 */ /* 0x000fec0003800000 */
.L_x_2142:
[----:B-----5:R-:W-:Y:S02]  /*1570*/  HADD2.F32 R16, -RZ, R6.H1_H1 ;  /* 0x30000006ff107230 */ /* 0x020fe40000004100 */
[----:B------:R-:W-:-:S03]  /*1580*/  @P4 HADD2.F32 R18, -RZ, R10.H1_H1 ;  /* 0x3000000aff124230 */ /* 0x000fc60000004100 */
[----:B------:R-:W-:-:S04]  /*1590*/  FADD.FTZ R173, R16, R173 ;  /* 0x000000ad10ad7221 */ /* 0x000fc80000010000 */
[----:B------:R-:W-:-:S07]  /*15a0*/  @P4 FADD.FTZ R173, R18, R173 ;  /* 0x000000ad12ad4221 */ /* 0x000fce0000010000 */
.L_x_2144:
[----:B------:R-:W-:-:S04]  /*15b0*/  F2FP.F16.F32.PACK_AB R16, RZ, R173 ;  /* 0x000000adff10723e */ /* 0x000fc800000000ff */
[----:B------:R-:W-:-:S07]  /*15c0*/  PRMT R14, R14, 0x5410, R16 ;  /* 0x000054100e0e7816 */ /* 0x000fce0000000010 */
.L_x_2145:
[----:B------:R-:W-:Y:S01]  /*15d0*/  HADD2.F32 R175, -RZ, R19.H0_H0 ;  /* 0x20000013ffaf7230 */ /* 0x000fe20000004100 */
[----:B------:R-:W-:Y:S06]  /*15e0*/  @P5 BRA `(.L_x_2146) ;  /* 0x0000000000205947 */ /* 0x000fec0003800000 */
[----:B------:R-:W-:-:S04]  /*15f0*/  ISETP.NE.U32.AND P3, PT, RZ, UR12, PT ;  /* 0x0000000cff007c0c */ /* 0x000fc8000bf65070 */
[----:B------:R-:W-:-:S13]  /*1600*/  ISETP.NE.AND.EX P3, PT, RZ, UR13, PT, P3 ;  /* 0x0000000dff007c0c */ /* 0x000fda000bf65330 */
[----:B------:R-:W-:Y:S05]  /*1610*/  @P3 BRA `(.L_x_2147) ;  /* 0x0000000000083947 */ /* 0x000fea0003800000 */
[----:B------:R-:W-:Y:S05]  /*1620*/  @P2 BRA `(.L_x_2148) ;  /* 0x0000000000202947 */ /* 0x000fea0003800000 */
[----:B------:R-:W-:Y:S05]  /*1630*/  BRA `(.L_x_2149) ;  /* 0x0000000000247947 */ /* 0x000fea0003800000 */
.L_x_2147:
[----:B-----5:R-:W-:-:S05]  /*1640*/  HADD2.F32 R16, -RZ, R11.H0_H0 ;  /* 0x2000000bff107230 */ /* 0x020fca0000004100 */
[----:B------:R-:W-:Y:S01]  /*1650*/  FADD.FTZ R175, R16, R175 ;  /* 0x000000af10af7221 */ /* 0x000fe20000010000 */
[----:B------:R-:W-:Y:S06]  /*1660*/  BRA `(.L_x_2148) ;  /* 0x0000000000107947 */ /* 0x000fec0003800000 */
.L_x_2146:
[----:B-----5:R-:W-:Y:S02]  /*1670*/  HADD2.F32 R16, -RZ, R7.H0_H0 ;  /* 0x20000007ff107230 */ /* 0x020fe40000004100 */
[----:B------:R-:W-:-:S03]  /*1680*/  @P4 HADD2.F32 R18, -RZ, R11.H0_H0 ;  /* 0x2000000bff124230 */ /* 0x000fc60000004100 */
[----:B------:R-:W-:-:S04]  /*1690*/  FADD.FTZ R175, R16, R175 ;  /* 0x000000af10af7221 */ /* 0x000fc80000010000 */
[----:B------:R-:W-:-:S07]  /*16a0*/  @P4 FADD.FTZ R175, R18, R175 ;  /* 0x000000af12af4221 */ /* 0x000fce0000010000 */
.L_x_2148:
[----:B------:R-:W-:-:S04]  /*16b0*/  F2FP.F16.F32.PACK_AB R16, RZ, R175 ;  /* 0x000000afff10723e */ /* 0x000fc800000000ff */
[----:B------:R-:W-:-:S07]  /*16c0*/  PRMT R15, R16, 0x7610, R15 ;  /* 0x00007610100f7816 */ /* 0x000fce000000000f */
.L_x_2149:
[----:B------:R-:W-:Y:S01]  /*16d0*/  HADD2.F32 R177, -RZ, R19.H1_H1 ;  /* 0x30000013ffb17230 */ /* 0x000fe20000004100 */
[----:B------:R-:W-:Y:S06]  /*16e0*/  @P5 BRA `(.L_x_2150) ;  /* 0x0000000000205947 */ /* 0x000fec0003800000 */
[----:B------:R-:W-:-:S04]  /*16f0*/  ISETP.NE.U32.AND P3, PT, RZ, UR12, PT ;  /* 0x0000000cff007c0c */ /* 0x000fc8000bf65070 */
[----:B------:R-:W-:-:S13]  /*1700*/  ISETP.NE.AND.EX P3, PT, RZ, UR13, PT, P3 ;  /* 0x0000000dff007c0c */ /* 0x000fda000bf65330 */
[----:B------:R-:W-:Y:S05]  /*1710*/  @P3 BRA `(.L_x_2151) ;  /* 0x0000000000083947 */ /* 0x000fea0003800000 */
[----:B------:R-:W-:Y:S05]  /*1720*/  @P2 BRA `(.L_x_2152) ;  /* 0x0000000000202947 */ /* 0x000fea0003800000 */
[----:B------:R-:W-:Y:S05]  /*1730*/  BRA `(.L_x_2153) ;  /* 0x0000000000247947 */ /* 0x000fea0003800000 */
.L_x_2151:
[----:B-----5:R-:W-:-:S05]  /*1740*/  HADD2.F32 R16, -RZ, R11.H1_H1 ;  /* 0x3000000bff107230 */ /* 0x020fca0000004100 */
[----:B------:R-:W-:Y:S01]  /*1750*/  FADD.FTZ R177, R16, R177 ;  /* 0x000000b110b17221 */ /* 0x000fe20000010000 */
[----:B------:R-:W-:Y:S06]  /*1760*/  BRA `(.L_x_2152) ;  /* 0x0000000000107947 */ /* 0x000fec0003800000 */
.L_x_2150:
[----:B-----5:R-:W-:Y:S02]  /*1770*/  HADD2.F32 R16, -RZ, R7.H1_H1 ;  /* 0x30000007ff107230 */ /* 0x020fe40000004100 */
[----:B------:R-:W-:-:S03]  /*1780*/  @P4 HADD2.F32 R18, -RZ, R11.H1_H1 ;  /* 0x3000000bff124230 */ /* 0x000fc60000004100 */
[----:B------:R-:W-:-:S04]  /*1790*/  FADD.FTZ R177, R16, R177 ;  /* 0x000000b110b17221 */ /* 0x000fc80000010000 */
[----:B------:R-:W-:-:S07]  /*17a0*/  @P4 FADD.FTZ R177, R18, R177 ;  /* 0x000000b112b14221 */ /* 0x000fce0000010000 */
.L_x_2152:
[----:B------:R-:W-:-:S04]  /*17b0*/  F2FP.F16.F32.PACK_AB R16, RZ, R177 ;  /* 0x000000b1ff10723e */ /* 0x000fc800000000ff */
[----:B------:R-:W-:-:S07]  /*17c0*/  PRMT R15, R15, 0x5410, R16 ;  /* 0x000054100f0f7816 */ /* 0x000fce0000000010 */
.L_x_2153:
[----:B------:R-:W0:Y:S01]  /*17d0*/  @P2 LDC.64 R16, c[0x0][0x238] ;  /* 0x00008e00ff102b82 */ /* 0x000e220000000a00 */
[C---:B------:R-:W-:Y:S02]  /*17e0*/  IADD3 R27, R129.reuse, 0x100, RZ ;  /* 0x00000100811b7810 */ /* 0x040fe40007ffe0ff */
[----:B0-----:R-:W-:-:S04]  /*17f0*/  @P2 LEA R16, P3, R129, R16, 0x4 ;  /* 0x0000001081102211 */ /* 0x001fc800078620ff */
[----:B------:R-:W-:-:S05]  /*1800*/  @P2 LEA.HI.X R17, R129, R17, RZ, 0x4, P3 ;  /* 0x0000001181112211 */ /* 0x000fca00018f24ff */
[----:B------:R0:W-:Y:S04]  /*1810*/  @P2 STG.E.128 desc[UR4][R16.64], R12 ;  /* 0x0000000c10002986 */ /* 0x0001e8000c101d04 */
.L_x_2121:
[----:B------:R-:W-:Y:S05]  /*1820*/  BSYNC B0 ;  /* 0x0000000000007941 */ /* 0x000fea0003800000 */
.L_x_2120:
        /* <DEDUP_REMOVED lines=25> */
.L_x_2157:
[----:B-----5:R-:W-:-:S05]  /*19c0*/  HADD2.F32 R20, -RZ, R8.H0_H0 ;  /* 0x20000008ff147230 */ /* 0x020fca0000004100 */
[----:B------:R-:W-:Y:S01]  /*19d0*/  FADD.FTZ R133, R20, R133 ;  /* 0x0000008514857221 */ /* 0x000fe20000010000 */
[----:B------:R-:W-:Y:S06]  /*19e0*/  BRA `(.L_x_2158) ;  /* 0x0000000000107947 */ /* 0x000fec0003800000 */
.L_x_2156:
[----:B-----5:R-:W-:Y:S02]  /*19f0*/  HADD2.F32 R20, -RZ, R4.H0_H0 ;  /* 0x20000004ff147230 */ /* 0x020fe40000004100 */
[----:B------:R-:W-:-:S03]  /*1a00*/  @P4 HADD2.F32 R22, -RZ, R8.H0_H0 ;  /* 0x20000008ff164230 */ /* 0x000fc60000004100 */
[----:B------:R-:W-:-:S04]  /*1a10*/  FADD.FTZ R133, R20, R133 ;  /* 0x0000008514857221 */ /* 0x000fc80000010000 */
[----:B------:R-:W-:-:S07]  /*1a20*/  @P4 FADD.FTZ R133, R22, R133 ;  /* 0x0000008516854221 */ /* 0x000fce0000010000 */
.L_x_2158:
[----:B------:R-:W-:-:S04]  /*1a30*/  F2FP.F16.F32.PACK_AB R20, RZ, R133 ;  /* 0x00000085ff14723e */ /* 0x000fc800000000ff */
[----:B------:R-:W-:-:S07]  /*1a40*/  PRMT R12, R20, 0x7610, R12 ;  /* 0x00007610140c7816 */ /* 0x000fce000000000c */
.L_x_2159:
[----:B------:R-:W-:Y:S01]  /*1a50*/  HADD2.F32 R137, -RZ, R16.H1_H1 ;  /* 0x30000010ff897230 */ /* 0x000fe20000004100 */
[----:B------:R-:W-:Y:S06]  /*1a60*/  @P5 BRA `(.L_x_2160) ;  /* 0x0000000000205947 */ /* 0x000fec0003800000 */
[----:B------:R-:W-:-:S04]  /*1a70*/  ISETP.NE.U32.AND P3, PT, RZ, UR12, PT ;  /* 0x0000000cff007c0c */ /* 0x000fc8000bf65070 */
[----:B------:R-:W-:-:S13]  /*1a80*/  ISETP.NE.AND.EX P3, PT, RZ, UR13, PT, P3 ;  /* 0x0000000dff007c0c */ /* 0x000fda000bf65330 */
[----:B------:R-:W-:Y:S05]  /*1a90*/  @P3 BRA `(.L_x_2161) ;  /* 0x0000000000083947 */ /* 0x000fea0003800000 */
[----:B------:R-:W-:Y:S05]  /*1aa0*/  @P2 BRA `(.L_x_2162) ;  /* 0x0000000000202947 */ /* 0x000fea0003800000 */
[----:B------:R-:W-:Y:S05]  /*1ab0*/  BRA `(.L_x_2163) ;  /* 0x0000000000247947 */ /* 0x000fea0003800000 */
.L_x_2161:
[----:B-----5:R-:W-:-:S05]  /*1ac0*/  HADD2.F32 R16, -RZ, R8.H1_H1 ;  /* 0x30000008ff107230 */ /* 0x020fca0000004100 */
[----:B------:R-:W-:Y:S01]  /*1ad0*/  FADD.FTZ R137, R16, R137 ;  /* 0x0000008910897221 */ /* 0x000fe20000010000 */
[----:B------:R-:W-:Y:S06]  /*1ae0*/  BRA `(.L_x_2162) ;  /* 0x0000000000107947 */ /* 0x000fec0003800000 */
.L_x_2160:
[----:B-----5:R-:W-:Y:S02]  /*1af0*/  HADD2.F32 R16, -RZ, R4.H1_H1 ;  /* 0x30000004ff107230 */ /* 0x020fe40000004100 */
[----:B------:R-:W-:-:S03]  /*1b00*/  @P4 HADD2.F32 R20, -RZ, R8.H1_H1 ;  /* 0x30000008ff144230 */ /* 0x000fc60000004100 */
[----:B------:R-:W-:-:S04]  /*1b10*/  FADD.FTZ R137, R16, R137 ;  /* 0x0000008910897221 */ /* 0x000fc80000010000 */
[----:B------:R-:W-:-:S07]  /*1b20*/  @P4 FADD.FTZ R137, R20, R137 ;  /* 0x0000008914894221 */ /* 0x000fce0000010000 */
.L_x_2162:
[----:B------:R-:W-:-:S04]  /*1b30*/  F2FP.F16.F32.PACK_AB R16, RZ, R137 ;  /* 0x00000089ff10723e */ /* 0x000fc800000000ff */
[----:B------:R-:W-:-:S07]  /*1b40*/  PRMT R12, R12, 0x5410, R16 ;  /* 0x000054100c0c7816 */ /* 0x000fce0000000010 */
.L_x_2163:
[----:B------:R-:W-:Y:S01]  /*1b50*/  HADD2.F32 R139, -RZ, R17.H0_H0 ;  /* 0x20000011ff8b7230 */ /* 0x000fe20000004100 */
[----:B------:R-:W-:Y:S06]  /*1b60*/  @P5 BRA `(.L_x_2164) ;  /* 0x0000000000205947 */ /* 0x000fec0003800000 */
[----:B------:R-:W-:-:S04]  /*1b70*/  ISETP.NE.U32.AND P3, PT, RZ, UR12, PT ;  /* 0x0000000cff007c0c */ /* 0x000fc8000bf65070 */
[----:B------:R-:W-:-:S13]  /*1b80*/  ISETP.NE.AND.EX P3, PT, RZ, UR13, PT, P3 ;  /* 0x0000000dff007c0c */ /* 0x000fda000bf65330 */
[----:B------:R-:W-:Y:S05]  /*1b90*/  @P3 BRA `(.L_x_2165) ;  /* 0x0000000000083947 */ /* 0x000fea0003800000 */
[----:B------:R-:W-:Y:S05]  /*1ba0*/  @P2 BRA `(.L_x_2166) ;  /* 0x0000000000202947 */ /* 0x000fea0003800000 */
[----:B------:R-:W-:Y:S05]  /*1bb0*/  BRA `(.L_x_2167) ;  /* 0x0000000000247947 */ /* 0x000fea0003800000 */
.L_x_2165:
[----:B-----5:R-:W-:-:S05]  /*1bc0*/  HADD2.F32 R16, -RZ, R9.H0_H0 ;  /* 0x20000009ff107230 */ /* 0x020fca0000004100 */
[----:B------:R-:W-:Y:S01]  /*1bd0*/  FADD.FTZ R139, R16, R139 ;  /* 0x0000008b108b7221 */ /* 0x000fe20000010000 */
[----:B------:R-:W-:Y:S06]  /*1be0*/  BRA `(.L_x_2166) ;  /* 0x0000000000107947 */ /* 0x000fec0003800000 */
.L_x_2164:
[----:B-----5:R-:W-:Y:S02]  /*1bf0*/  HADD2.F32 R16, -RZ, R5.H0_H0 ;  /* 0x20000005ff107230 */ /* 0x020fe40000004100 */
[----:B------:R-:W-:-:S03]  /*1c00*/  @P4 HADD2.F32 R20, -RZ, R9.H0_H0 ;  /* 0x20000009ff144230 */ /* 0x000fc60000004100 */
[----:B------:R-:W-:-:S04]  /*1c10*/  FADD.FTZ R139, R16, R139 ;  /* 0x0000008b108b7221 */ /* 0x000fc80000010000 */
[----:B------:R-:W-:-:S07]  /*1c20*/  @P4 FADD.FTZ R139, R20, R139 ;  /* 0x0000008b148b4221 */ /* 0x000fce0000010000 */
.L_x_2166:
[----:B------:R-:W-:-:S04]  /*1c30*/  F2FP.F16.F32.PACK_AB R16, RZ, R139 ;  /* 0x0000008bff10723e */ /* 0x000fc800000000ff */
[----:B------:R-:W-:-:S07]  /*1c40*/  PRMT R13, R16, 0x7610, R13 ;  /* 0x00007610100d7816 */ /* 0x000fce000000000d */
.L_x_2167:
[----:B------:R-:W-:Y:S01]  /*1c50*/  HADD2.F32 R145, -RZ, R17.H1_H1 ;  /* 0x30000011ff917230 */ /* 0x000fe20000004100 */
[----:B------:R-:W-:Y:S06]  /*1c60*/  @P5 BRA `(.L_x_2168) ;  /* 0x0000000000205947 */ /* 0x000fec0003800000 */
[----:B------:R-:W-:-:S04]  /*1c70*/  ISETP.NE.U32.AND P3, PT, RZ, UR12, PT ;  /* 0x0000000cff007c0c */ /* 0x000fc8000bf65070 */
[----:B------:R-:W-:-:S13]  /*1c80*/  ISETP.NE.AND.EX P3, PT, RZ, UR13, PT, P3 ;  /* 0x0000000dff007c0c */ /* 0x000fda000bf65330 */
[----:B------:R-:W-:Y:S05]  /*1c90*/  @P3 BRA `(.L_x_2169) ;  /* 0x0000000000083947 */ /* 0x000fea0003800000 */
[----:B------:R-:W-:Y:S05]  /*1ca0*/  @P2 BRA `(.L_x_2170) ;  /* 0x0000000000202947 */ /* 0x000fea0003800000 */
[----:B------:R-:W-:Y:S05]  /*1cb0*/  BRA `(.L_x_2171) ;  /* 0x0000000000247947 */ /* 0x000fea0003800000 */
.L_x_2169:
[----:B-----5:R-:W-:-:S05]  /*1cc0*/  HADD2.F32 R16, -RZ, R9.H1_H1 ;  /* 0x30000009ff107230 */ /* 0x020fca0000004100 */
[----:B------:R-:W-:Y:S01]  /*1cd0*/  FADD.FTZ R145, R16, R145 ;  /* 0x0000009110917221 */ /* 0x000fe20000010000 */
[----:B------:R-:W-:Y:S06]  /*1ce0*/  BRA `(.L_x_2170) ;  /* 0x0000000000107947 */ /* 0x000fec0003800000 */
.L_x_2168:
[----:B-----5:R-:W-:Y:S02]  /*1cf0*/  HADD2.F32 R16, -RZ, R5.H1_H1 ;  /* 0x30000005ff107230 */ /* 0x020fe40000004100 */
[----:B------:R-:W-:-:S03]  /*1d00*/  @P4 HADD2.F32 R20, -RZ, R9.H1_H1 ;  /* 0x30000009ff144230 */ /* 0x000fc60000004100 */
[----:B------:R-:W-:-:S04]  /*1d10*/  FADD.FTZ R145, R16, R145 ;  /* 0x0000009110917221 */ /* 0x000fc80000010000 */
[----:B------:R-:W-:-:S07]  /*1d20*/  @P4 FADD.FTZ R145, R20, R145 ;  /* 0x0000009114914221 */ /* 0x000fce0000010000 */
.L_x_2170:
[----:B------:R-:W-:-:S04]  /*1d30*/  F2FP.F16.F32.PACK_AB R16, RZ, R145 ;  /* 0x00000091ff10723e */ /* 0x000fc800000000ff */
[----:B------:R-:W-:-:S07]  /*1d40*/  PRMT R13, R13, 0x5410, R16 ;  /* 0x000054100d0d7816 */ /* 0x000fce0000000010 */
.L_x_2171:
[----:B------:R-:W-:Y:S01]  /*1d50*/  HADD2.F32 R147, -RZ, R18.H0_H0 ;  /* 0x20000012ff937230 */ /* 0x000fe20000004100 */
[----:B------:R-:W-:Y:S06]  /*1d60*/  @P5 BRA `(.L_x_2172) ;  /* 0x0000000000205947 */ /* 0x000fec0003800000 */
[----:B------:R-:W-:-:S04]  /*1d70*/  ISETP.NE.U32.AND P3, PT, RZ, UR12, PT ;  /* 0x0000000cff007c0c */ /* 0x000fc8000bf65070 */
[----:B------:R-:W-:-:S13]  /*1d80*/  ISETP.NE.AND.EX P3, PT, RZ, UR13, PT, P3 ;  /* 0x0000000dff007c0c */ /* 0x000fda000bf65330 */
[----:B------:R-:W-:Y:S05]  /*1d90*/  @P3 BRA `(.L_x_2173) ;  /* 0x0000000000083947 */ /* 0x000fea0003800000 */
[----:B------:R-:W-:Y:S05]  /*1da0*/  @P2 BRA `(.L_x_2174) ;  /* 0x0000000000202947 */ /* 0x000fea0003800000 */
[----:B------:R-:W-:Y:S05]  /*1db0*/  BRA `(.L_x_2175) ;  /* 0x0000000000247947 */ /* 0x000fea0003800000 */
.L_x_2173:
[----:B-----5:R-:W-:-:S05]  /*1dc0*/  HADD2.F32 R16, -RZ, R10.H0_H0 ;  /* 0x2000000aff107230 */ /* 0x020fca0000004100 */
[----:B------:R-:W-:Y:S01]  /*1dd0*/  FADD.FTZ R147, R16, R147 ;  /* 0x0000009310937221 */ /* 0x000fe20000010000 */
[----:B------:R-:W-:Y:S06]  /*1de0*/  BRA `(.L_x_2174) ;  /* 0x0000000000107947 */ /* 0x000fec0003800000 */
.L_x_2172:
[----:B-----5:R-:W-:Y:S02]  /*1df0*/  HADD2.F32 R16, -RZ, R6.H0_H0 ;  /* 0x20000006ff107230 */ /* 0x020fe40000004100 */
[----:B------:R-:W-:-:S03]  /*1e00*/  @P4 HADD2.F32 R20, -RZ, R10.H0_H0 ;  /* 0x2000000aff144230 */ /* 0x000fc60000004100 */
[----:B------:R-:W-:-:S04]  /*1e10*/  FADD.FTZ R147, R16, R147 ;  /* 0x0000009310937221 */ /* 0x000fc80000010000 */
[----:B------:R-:W-:-:S07]  /*1e20*/  @P4 FADD.FTZ R147, R20, R147 ;  /* 0x0000009314934221 */ /* 0x000fce0000010000 */
.L_x_2174:
[----:B------:R-:W-:-:S04]  /*1e30*/  F2FP.F16.F32.PACK_AB R16, RZ, R147 ;  /* 0x00000093ff10723e */ /* 0x000fc800000000ff */
[----:B------:R-:W-:-:S07]  /*1e40*/  PRMT R14, R16, 0x7610, R14 ;  /* 0x00007610100e7816 */ /* 0x000fce000000000e */
.L_x_2175:
[----:B------:R-:W-:Y:S01]  /*1e50*/  HADD2.F32 R153, -RZ, R18.H1_H1 ;  /* 0x30000012ff997230 */ /* 0x000fe20000004100 */
[----:B------:R-:W-:Y:S06]  /*1e60*/  @P5 BRA `(.L_x_2176) ;  /* 0x0000000000205947 */ /* 0x000fec0003800000 */
[----:B------:R-:W-:-:S04]  /*1e70*/  ISETP.NE.U32.AND P3, PT, RZ, UR12, PT ;  /* 0x0000000cff007c0c */ /* 0x000fc8000bf65070 */
[----:B------:R-:W-:-:S13]  /*1e80*/  ISETP.NE.AND.EX P3, PT, RZ, UR13, PT, P3 ;  /* 0x0000000dff007c0c */ /* 0x000fda000bf65330 */
[----:B------:R-:W-:Y:S05]  /*1e90*/  @P3 BRA `(.L_x_2177) ;  /* 0x0000000000083947 */ /* 0x000fea0003800000 */
[----:B------:R-:W-:Y:S05]  /*1ea0*/  @P2 BRA `(.L_x_2178) ;  /* 0x0000000000202947 */ /* 0x000fea0003800000 */
[----:B------:R-:W-:Y:S05]  /*1eb0*/  BRA `(.L_x_2179) ;  /* 0x0000000000247947 */ /* 0x000fea0003800000 */
.L_x_2177:
[----:B-----5:R-:W-:-:S05]  /*1ec0*/  HADD2.F32 R16, -RZ, R10.H1_H1 ;  /* 0x3000000aff107230 */ /* 0x020fca0000004100 */
[----:B------:R-:W-:Y:S01]  /*1ed0*/  FADD.FTZ R153, R16, R153 ;  /* 0x0000009910997221 */ /* 0x000fe20000010000 */
[----:B------:R-:W-:Y:S06]  /*1ee0*/  BRA `(.L_x_2178) ;  /* 0x0000000000107947 */ /* 0x000fec0003800000 */
.L_x_2176:
[----:B-----5:R-:W-:Y:S02]  /*1ef0*/  HADD2.F32 R16, -RZ, R6.H1_H1 ;  /* 0x30000006ff107230 */ /* 0x020fe40000004100 */
[----:B------:R-:W-:-:S03]  /*1f00*/  @P4 HADD2.F32 R18, -RZ, R10.H1_H1 ;  /* 0x3000000aff124230 */ /* 0x000fc60000004100 */
[----:B------:R-:W-:-:S04]  /*1f10*/  FADD.FTZ R153, R16, R153 ;  /* 0x0000009910997221 */ /* 0x000fc80000010000 */
[----:B------:R-:W-:-:S07]  /*1f20*/  @P4 FADD.FTZ R153, R18, R153 ;  /* 0x0000009912994221 */ /* 0x000fce0000010000 */
.L_x_2178:
[----:B------:R-:W-:-:S04]  /*1f30*/  F2FP.F16.F32.PACK_AB R16, RZ, R153 ;  /* 0x00000099ff10723e */ /* 0x000fc800000000ff */
[----:B------:R-:W-:-:S07]  /*1f40*/  PRMT R14, R14, 0x5410, R16 ;  /* 0x000054100e0e7816 */ /* 0x000fce0000000010 */
.L_x_2179:
[----:B------:R-:W-:Y:S01]  /*1f50*/  HADD2.F32 R155, -RZ, R19.H0_H0 ;  /* 0x20000013ff9b7230 */ /* 0x000fe20000004100 */
[----:B------:R-:W-:Y:S06]  /*1f60*/  @P5 BRA `(.L_x_2180) ;  /* 0x0000000000205947 */ /* 0x000fec0003800000 */
[----:B------:R-:W-:-:S04]  /*1f70*/  ISETP.NE.U32.AND P3, PT, RZ, UR12, PT ;  /* 0x0000000cff007c0c */ /* 0x000fc8000bf65070 */
[----:B------:R-:W-:-:S13]  /*1f80*/  ISETP.NE.AND.EX P3, PT, RZ, UR13, PT, P3 ;  /* 0x0000000dff007c0c */ /* 0x000fda000bf65330 */
[----:B------:R-:W-:Y:S05]  /*1f90*/  @P3 BRA `(.L_x_2181) ;  /* 0x0000000000083947 */ /* 0x000fea0003800000 */
[----:B------:R-:W-:Y:S05]  /*1fa0*/  @P2 BRA `(.L_x_2182) ;  /* 0x0000000000202947 */ /* 0x000fea0003800000 */
[----:B------:R-:W-:Y:S05]  /*1fb0*/  BRA `(.L_x_2183) ;  /* 0x0000000000247947 */ /* 0x000fea0003800000 */
.L_x_2181:
[----:B-----5:R-:W-:-:S05]  /*1fc0*/  HADD2.F32 R16, -RZ, R11.H0_H0 ;  /* 0x2000000bff107230 */ /* 0x020fca0000004100 */
[----:B------:R-:W-:Y:S01]  /*1fd0*/  FADD.FTZ R155, R16, R155 ;  /* 0x0000009b109b7221 */ /* 0x000fe20000010000 */
[----:B------:R-:W-:Y:S06]  /*1fe0*/  BRA `(.L_x_2182) ;  /* 0x0000000000107947 */ /* 0x000fec0003800000 */
.L_x_2180:
[----:B-----5:R-:W-:Y:S02]  /*1ff0*/  HADD2.F32 R16, -RZ, R7.H0_H0 ;  /* 0x20000007ff107230 */ /* 0x020fe40000004100 */
[----:B------:R-:W-:-:S03]  /*2000*/  @P4 HADD2.F32 R18, -RZ, R11.H0_H0 ;  /* 0x2000000bff124230 */ /* 0x000fc60000004100 */
[----:B------:R-:W-:-:S04]  /*2010*/  FADD.FTZ R155, R16, R155 ;  /* 0x0000009b109b7221 */ /* 0x000fc80000010000 */
[----:B------:R-:W-:-:S07]  /*2020*/  @P4 FADD.FTZ R155, R18, R155 ;  /* 0x0000009b129b4221 */ /* 0x000fce0000010000 */
.L_x_2182:
[----:B------:R-:W-:-:S04]  /*2030*/  F2FP.F16.F32.PACK_AB R16, RZ, R155 ;  /* 0x0000009bff10723e */ /* 0x000fc800000000ff */
[----:B------:R-:W-:-:S07]  /*2040*/  PRMT R15, R16, 0x7610, R15 ;  /* 0x00007610100f7816 */ /* 0x000fce000000000f */
.L_x_2183:
[----:B------:R-:W-:Y:S01]  /*2050*/  HADD2.F32 R163, -RZ, R19.H1_H1 ;  /* 0x30000013ffa37230 */ /* 0x000fe20000004100 */
[----:B------:R-:W-:Y:S06]  /*2060*/  @P5 BRA `(.L_x_2184) ;  /* 0x0000000000205947 */ /* 0x000fec0003800000 */
[----:B------:R-:W-:-:S04]  /*2070*/  ISETP.NE.U32.AND P3, PT, RZ, UR12, PT ;  /* 0x0000000cff007c0c */ /* 0x000fc8000bf65070 */
[----:B------:R-:W-:-:S13]  /*2080*/  ISETP.NE.AND.EX P3, PT, RZ, UR13, PT, P3 ;  /* 0x0000000dff007c0c */ /* 0x000fda000bf65330 */
[----:B------:R-:W-:Y:S05]  /*2090*/  @P3 BRA `(.L_x_2185) ;  /* 0x0000000000083947 */ /* 0x000fea0003800000 */
[----:B------:R-:W-:Y:S05]  /*20a0*/  @P2 BRA `(.L_x_2186) ;  /* 0x0000000000202947 */ /* 0x000fea0003800000 */
[----:B------:R-:W-:Y:S05]  /*20b0*/  BRA `(.L_x_2187) ;  /* 0x0000000000247947 */ /* 0x000fea0003800000 */
.L_x_2185:
[----:B-----5:R-:W-:-:S05]  /*20c0*/  HADD2.F32 R16, -RZ, R11.H1_H1 ;  /* 0x3000000bff107230 */ /* 0x020fca0000004100 */
[----:B------:R-:W-:Y:S01]  /*20d0*/  FADD.FTZ R163, R16, R163 ;  /* 0x000000a310a37221 */ /* 0x000fe20000010000 */
[----:B------:R-:W-:Y:S06]  /*20e0*/  BRA `(.L_x_2186) ;  /* 0x0000000000107947 */ /* 0x000fec0003800000 */
.L_x_2184:
[----:B-----5:R-:W-:Y:S02]  /*20f0*/  HADD2.F32 R16, -RZ, R7.H1_H1 ;  /* 0x30000007ff107230 */ /* 0x020fe40000004100 */
[----:B------:R-:W-:-:S03]  /*2100*/  @P4 HADD2.F32 R18, -RZ, R11.H1_H1 ;  /* 0x3000000bff124230 */ /* 0x000fc60000004100 */
[----:B------:R-:W-:-:S04]  /*2110*/  FADD.FTZ R163, R16, R163 ;  /* 0x000000a310a37221 */ /* 0x000fc80000010000 */
[----:B------:R-:W-:-:S07]  /*2120*/  @P4 FADD.FTZ R163, R18, R163 ;  /* 0x000000a312a34221 */ /* 0x000fce0000010000 */
.L_x_2186:
[----:B------:R-:W-:-:S04]  /*2130*/  F2FP.F16.F32.PACK_AB R16, RZ, R163 ;  /* 0x000000a3ff10723e */ /* 0x000fc800000000ff */
[----:B------:R-:W-:-:S07]  /*2140*/  PRMT R15, R15, 0x5410, R16 ;  /* 0x000054100f0f7816 */ /* 0x000fce0000000010 */
.L_x_2187:
[----:B------:R-:W0:Y:S02]  /*2150*/  @P2 LDC.64 R16, c[0x0][0x238] ;  /* 0x00008e00ff102b82 */ /* 0x000e240000000a00 */
[----:B0-----:R-:W-:-:S04]  /*2160*/  @P2 LEA R16, P3, R27, R16, 0x4 ;  /* 0x000000101b102211 */ /* 0x001fc800078620ff */
[C---:B------:R-:W-:Y:S02]  /*2170*/  @P2 LEA.HI.X R17, R27.reuse, R17, RZ, 0x4, P3 ;  /* 0x000000111b112211 */ /* 0x040fe400018f24ff */
[----:B------:R-:W-:-:S03]  /*2180*/  IADD3 R27, R27, 0x100, RZ ;  /* 0x000001001b1b7810 */ /* 0x000fc60007ffe0ff */
[----:B------:R1:W-:Y:S04]  /*2190*/  @P2 STG.E.128 desc[UR4][R16.64], R12 ;  /* 0x0000000c10002986 */ /* 0x0003e8000c101d04 */
.L_x_2155:
[----:B------:R-:W-:Y:S05]  /*21a0*/  BSYNC B0 ;  /* 0x0000000000007941 */ /* 0x000fea0003800000 */
.L_x_2154:
        /* <DEDUP_REMOVED lines=24> */
.L_x_2191:
[----:B-----5:R-:W-:-:S05]  /*2330*/  HADD2.F32 R20, -RZ, R8.H0_H0 ;  /* 0x20000008ff147230 */ /* 0x020fca0000004100 */
[----:B------:R-:W-:Y:S01]  /*2340*/  FADD.FTZ R135, R20, R135 ;  /* 0x0000008714877221 */ /* 0x000fe20000010000 */
[----:B------:R-:W-:Y:S06]  /*2350*/  BRA `(.L_x_2192) ;  /* 0x0000000000107947 */ /* 0x000fec0003800000 */
.L_x_2190:
[----:B-----5:R-:W-:Y:S02]  /*2360*/  HADD2.F32 R20, -RZ, R4.H0_H0 ;  /* 0x20000004ff147230 */ /* 0x020fe40000004100 */
[----:B------:R-:W-:-:S03]  /*2370*/  @P4 HADD2.F32 R22, -RZ, R8.H0_H0 ;  /* 0x20000008ff164230 */ /* 0x000fc60000004100 */
[----:B------:R-:W-:-:S04]  /*2380*/  FADD.FTZ R135, R20, R135 ;  /* 0x0000008714877221 */ /* 0x000fc80000010000 */
[----:B------:R-:W-:-:S07]  /*2390*/  @P4 FADD.FTZ R135, R22, R135 ;  /* 0x0000008716874221 */ /* 0x000fce0000010000 */
.L_x_2192:
[----:B------:R-:W-:-:S04]  /*23a0*/  F2FP.F16.F32.PACK_AB R20, RZ, R135 ;  /* 0x00000087ff14723e */ /* 0x000fc800000000ff */
[----:B------:R-:W-:-:S07]  /*23b0*/  PRMT R12, R20, 0x7610, R12 ;  /* 0x00007610140c7816 */ /* 0x000fce000000000c */
.L_x_2193:
[----:B------:R-:W-:Y:S01]  /*23c0*/  HADD2.F32 R141, -RZ, R16.H1_H1 ;  /* 0x30000010ff8d7230 */ /* 0x000fe20000004100 */
[----:B------:R-:W-:Y:S06]  /*23d0*/  @P5 BRA `(.L_x_2194) ;  /* 0x0000000000205947 */ /* 0x000fec0003800000 */
[----:B------:R-:W-:-:S04]  /*23e0*/  ISETP.NE.U32.AND P3, PT, RZ, UR12, PT ;  /* 0x0000000cff007c0c */ /* 0x000fc8000bf65070 */
[----:B------:R-:W-:-:S13]  /*23f0*/  ISETP.NE.AND.EX P3, PT, RZ, UR13, PT, P3 ;  /* 0x0000000dff007c0c */ /* 0x000fda000bf65330 */
[----:B------:R-:W-:Y:S05]  /*2400*/  @P3 BRA `(.L_x_2195) ;  /* 0x0000000000083947 */ /* 0x000fea0003800000 */
[----:B------:R-:W-:Y:S05]  /*2410*/  @P2 BRA `(.L_x_2196) ;  /* 0x0000000000202947 */ /* 0x000fea0003800000 */
[----:B------:R-:W-:Y:S05]  /*2420*/  BRA `(.L_x_2197) ;  /* 0x0000000000247947 */ /* 0x000fea0003800000 */
.L_x_2195:
[----:B-----5:R-:W-:-:S05]  /*2430*/  HADD2.F32 R16, -RZ, R8.H1_H1 ;  /* 0x30000008ff107230 */ /* 0x020fca0000004100 */
[----:B------:R-:W-:Y:S01]  /*2440*/  FADD.FTZ R141, R16, R141 ;  /* 0x0000008d108d7221 */ /* 0x000fe20000010000 */
[----:B------:R-:W-:Y:S06]  /*2450*/  BRA `(.L_x_2196) ;  /* 0x0000000000107947 */ /* 0x000fec0003800000 */
.L_x_2194:
[----:B-----5:R-:W-:Y:S02]  /*2460*/  HADD2.F32 R16, -RZ, R4.H1_H1 ;  /* 0x30000004ff107230 */ /* 0x020fe40000004100 */
[----:B------:R-:W-:-:S03]  /*2470*/  @P4 HADD2.F32 R20, -RZ, R8.H1_H1 ;  /* 0x30000008ff144230 */ /* 0x000fc60000004100 */
[----:B------:R-:W-:-:S04]  /*2480*/  FADD.FTZ R141, R16, R141 ;  /* 0x0000008d108d7221 */ /* 0x000fc80000010000 */
[----:B------:R-:W-:-:S07]  /*2490*/  @P4 FADD.FTZ R141, R20, R141 ;  /* 0x0000008d148d4221 */ /* 0x000fce0000010000 */
.L_x_2196:
[----:B------:R-:W-:-:S04]  /*24a0*/  F2FP.F16.F32.PACK_AB R16, RZ, R141 ;  /* 0x0000008dff10723e */ /* 0x000fc800000000ff */
[----:B------:R-:W-:-:S07]  /*24b0*/  PRMT R12, R12, 0x5410, R16 ;  /* 0x000054100c0c7816 */ /* 0x000fce0000000010 */
.L_x_2197:
[----:B------:R-:W-:Y:S01]  /*24c0*/  HADD2.F32 R143, -RZ, R17.H0_H0 ;  /* 0x20000011ff8f7230 */ /* 0x000fe20000004100 */
[----:B------:R-:W-:Y:S06]  /*24d0*/  @P5 BRA `(.L_x_2198) ;  /* 0x0000000000205947 */ /* 0x000fec0003800000 */
[----:B------:R-:W-:-:S04]  /*24e0*/  ISETP.NE.U32.AND P3, PT, RZ, UR12, PT ;  /* 0x0000000cff007c0c */ /* 0x000fc8000bf65070 */
[----:B------:R-:W-:-:S13]  /*24f0*/  ISETP.NE.AND.EX P3, PT, RZ, UR13, PT, P3 ;  /* 0x0000000dff007c0c */ /* 0x000fda000bf65330 */
[----:B------:R-:W-:Y:S05]  /*2500*/  @P3 BRA `(.L_x_2199) ;  /* 0x0000000000083947 */ /* 0x000fea0003800000 */
[----:B------:R-:W-:Y:S05]  /*2510*/  @P2 BRA `(.L_x_2200) ;  /* 0x0000000000202947 */ /* 0x000fea0003800000 */
[----:B------:R-:W-:Y:S05]  /*2520*/  BRA `(.L_x_2201) ;  /* 0x0000000000247947 */ /* 0x000fea0003800000 */
.L_x_2199:
[----:B-----5:R-:W-:-:S05]  /*2530*/  HADD2.F32 R16, -RZ, R9.H0_H0 ;  /* 0x20000009ff107230 */ /* 0x020fca0000004100 */
[----:B------:R-:W-:Y:S01]  /*2540*/  FADD.FTZ R143, R16, R143 ;  /* 0x0000008f108f7221 */ /* 0x000fe20000010000 */
[----:B------:R-:W-:Y:S06]  /*2550*/  BRA `(.L_x_2200) ;  /* 0x0000000000107947 */ /* 0x000fec0003800000 */
.L_x_2198:
[----:B-----5:R-:W-:Y:S02]  /*2560*/  HADD2.F32 R16, -RZ, R5.H0_H0 ;  /* 0x20000005ff107230 */ /* 0x020fe40000004100 */
[----:B------:R-:W-:-:S03]  /*2570*/  @P4 HADD2.F32 R20, -RZ, R9.H0_H0 ;  /* 0x20000009ff144230 */ /* 0x000fc60000004100 */
[----:B------:R-:W-:-:S04]  /*2580*/  FADD.FTZ R143, R16, R143 ;  /* 0x0000008f108f7221 */ /* 0x000fc80000010000 */
[----:B------:R-:W-:-:S07]  /*2590*/  @P4 FADD.FTZ R143, R20, R143 ;  /* 0x0000008f148f4221 */ /* 0x000fce0000010000 */
.L_x_2200:
[----:B------:R-:W-:-:S04]  /*25a0*/  F2FP.F16.F32.PACK_AB R16, RZ, R143 ;  /* 0x0000008fff10723e */ /* 0x000fc800000000ff */
[----:B------:R-:W-:-:S07]  /*25b0*/  PRMT R13, R16, 0x7610, R13 ;  /* 0x00007610100d7816 */ /* 0x000fce000000000d */
.L_x_2201:
[----:B------:R-:W-:Y:S01]  /*25c0*/  HADD2.F32 R149, -RZ, R17.H1_H1 ;  /* 0x30000011ff957230 */ /* 0x000fe20000004100 */
[----:B------:R-:W-:Y:S06]  /*25d0*/  @P5 BRA `(.L_x_2202) ;  /* 0x0000000000205947 */ /* 0x000fec0003800000 */
[----:B------:R-:W-:-:S04]  /*25e0*/  ISETP.NE.U32.AND P3, PT, RZ, UR12, PT ;  /* 0x0000000cff007c0c */ /* 0x000fc8000bf65070 */
[----:B------:R-:W-:-:S13]  /*25f0*/  ISETP.NE.AND.EX P3, PT, RZ, UR13, PT, P3 ;  /* 0x0000000dff007c0c */ /* 0x000fda000bf65330 */
[----:B------:R-:W-:Y:S05]  /*2600*/  @P3 BRA `(.L_x_2203) ;  /* 0x0000000000083947 */ /* 0x000fea0003800000 */
[----:B------:R-:W-:Y:S05]  /*2610*/  @P2 BRA `(.L_x_2204) ;  /* 0x0000000000202947 */ /* 0x000fea0003800000 */
[----:B------:R-:W-:Y:S05]  /*2620*/  BRA `(.L_x_2205) ;  /* 0x0000000000247947 */ /* 0x000fea0003800000 */
.L_x_2203:
[----:B-----5:R-:W-:-:S05]  /*2630*/  HADD2.F32 R16, -RZ, R9.H1_H1 ;  /* 0x30000009ff107230 */ /* 0x020fca0000004100 */
[----:B------:R-:W-:Y:S01]  /*2640*/  FADD.FTZ R149, R16, R149 ;  /* 0x0000009510957221 */ /* 0x000fe20000010000 */
[----:B------:R-:W-:Y:S06]  /*2650*/  BRA `(.L_x_2204) ;  /* 0x0000000000107947 */ /* 0x000fec0003800000 */
.L_x_2202:
[----:B-----5:R-:W-:Y:S02]  /*2660*/  HADD2.F32 R16, -RZ, R5.H1_H1 ;  /* 0x30000005ff107230 */ /* 0x020fe40000004100 */
[----:B------:R-:W-:-:S03]  /*2670*/  @P4 HADD2.F32 R20, -RZ, R9.H1_H1 ;  /* 0x30000009ff144230 */ /* 0x000fc60000004100 */
[----:B------:R-:W-:-:S04]  /*2680*/  FADD.FTZ R149, R16, R149 ;  /* 0x0000009510957221 */ /* 0x000fc80000010000 */
[----:B------:R-:W-:-:S07]  /*2690*/  @P4 FADD.FTZ R149, R20, R149 ;  /* 0x0000009514954221 */ /* 0x000fce0000010000 */
.L_x_2204:
[----:B------:R-:W-:-:S04]  /*26a0*/  F2FP.F16.F32.PACK_AB R16, RZ, R149 ;  /* 0x00000095ff10723e */ /* 0x000fc800000000ff */
[----:B------:R-:W-:-:S07]  /*26b0*/  PRMT R13, R13, 0x5410, R16 ;  /* 0x000054100d0d7816 */ /* 0x000fce0000000010 */
.L_x_2205:
[----:B------:R-:W-:Y:S01]  /*26c0*/  HADD2.F32 R151, -RZ, R18.H0_H0 ;  /* 0x20000012ff977230 */ /* 0x000fe20000004100 */
[----:B------:R-:W-:Y:S06]  /*26d0*/  @P5 BRA `(.L_x_2206) ;  /* 0x0000000000205947 */ /* 0x000fec0003800000 */
[----:B------:R-:W-:-:S04]  /*26e0*/  ISETP.NE.U32.AND P3, PT, RZ, UR12, PT ;  /* 0x0000000cff007c0c */ /* 0x000fc8000bf65070 */
[----:B------:R-:W-:-:S13]  /*26f0*/  ISETP.NE.AND.EX P3, PT, RZ, UR13, PT, P3 ;  /* 0x0000000dff007c0c */ /* 0x000fda000bf65330 */
[----:B------:R-:W-:Y:S05]  /*2700*/  @P3 BRA `(.L_x_2207) ;  /* 0x0000000000083947 */ /* 0x000fea0003800000 */
[----:B------:R-:W-:Y:S05]  /*2710*/  @P2 BRA `(.L_x_2208) ;  /* 0x0000000000202947 */ /* 0x000fea0003800000 */
[----:B------:R-:W-:Y:S05]  /*2720*/  BRA `(.L_x_2209) ;  /* 0x0000000000247947 */ /* 0x000fea0003800000 */
.L_x_2207:
[----:B-----5:R-:W-:-:S05]  /*2730*/  HADD2.F32 R16, -RZ, R10.H0_H0 ;  /* 0x2000000aff107230 */ /* 0x020fca0000004100 */
[----:B------:R-:W-:Y:S01]  /*2740*/  FADD.FTZ R151, R16, R151 ;  /* 0x0000009710977221 */ /* 0x000fe20000010000 */
[----:B------:R-:W-:Y:S06]  /*2750*/  BRA `(.L_x_2208) ;  /* 0x0000000000107947 */ /* 0x000fec0003800000 */
.L_x_2206:
[----:B-----5:R-:W-:Y:S02]  /*2760*/  HADD2.F32 R16, -RZ, R6.H0_H0 ;  /* 0x20000006ff107230 */ /* 0x020fe40000004100 */
[----:B------:R-:W-:-:S03]  /*2770*/  @P4 HADD2.F32 R20, -RZ, R10.H0_H0 ;  /* 0x2000000aff144230 */ /* 0x000fc60000004100 */
[----:B------:R-:W-:-:S04]  /*2780*/  FADD.FTZ R151, R16, R151 ;  /* 0x0000009710977221 */ /* 0x000fc80000010000 */
[----:B------:R-:W-:-:S07]  /*2790*/  @P4 FADD.FTZ R151, R20, R151 ;  /* 0x0000009714974221 */ /* 0x000fce0000010000 */
.L_x_2208:
[----:B------:R-:W-:-:S04]  /*27a0*/  F2FP.F16.F32.PACK_AB R16, RZ, R151 ;  /* 0x00000097ff10723e */ /* 0x000fc800000000ff */
[----:B------:R-:W-:-:S07]  /*27b0*/  PRMT R14, R16, 0x7610, R14 ;  /* 0x00007610100e7816 */ /* 0x000fce000000000e */
.L_x_2209:
[----:B------:R-:W-:Y:S01]  /*27c0*/  HADD2.F32 R157, -RZ, R18.H1_H1 ;  /* 0x30000012ff9d7230 */ /* 0x000fe20000004100 */
[----:B------:R-:W-:Y:S06]  /*27d0*/  @P5 BRA `(.L_x_2210) ;  /* 0x0000000000205947 */ /* 0x000fec0003800000 */
[----:B------:R-:W-:-:S04]  /*27e0*/  ISETP.NE.U32.AND P3, PT, RZ, UR12, PT ;  /* 0x0000000cff007c0c */ /* 0x000fc8000bf65070 */
[----:B------:R-:W-:-:S13]  /*27f0*/  ISETP.NE.AND.EX P3, PT, RZ, UR13, PT, P3 ;  /* 0x0000000dff007c0c */ /* 0x000fda000bf65330 */
[----:B------:R-:W-:Y:S05]  /*2800*/  @P3 BRA `(.L_x_2211) ;  /* 0x0000000000083947 */ /* 0x000fea0003800000 */
[----:B------:R-:W-:Y:S05]  /*2810*/  @P2 BRA `(.L_x_2212) ;  /* 0x0000000000202947 */ /* 0x000fea0003800000 */
[----:B------:R-:W-:Y:S05]  /*2820*/  BRA `(.L_x_2213) ;  /* 0x0000000000247947 */ /* 0x000fea0003800000 */
.L_x_2211:
[----:B-----5:R-:W-:-:S05]  /*2830*/  HADD2.F32 R16, -RZ, R10.H1_H1 ;  /* 0x3000000aff107230 */ /* 0x020fca0000004100 */
[----:B------:R-:W-:Y:S01]  /*2840*/  FADD.FTZ R157, R16, R157 ;  /* 0x0000009d109d7221 */ /* 0x000fe20000010000 */
[----:B------:R-:W-:Y:S06]  /*2850*/  BRA `(.L_x_2212) ;  /* 0x0000000000107947 */ /* 0x000fec0003800000 */
.L_x_2210:
[----:B-----5:R-:W-:Y:S02]  /*2860*/  HADD2.F32 R16, -RZ, R6.H1_H1 ;  /* 0x30000006ff107230 */ /* 0x020fe40000004100 */
[----:B------:R-:W-:-:S03]  /*2870*/  @P4 HADD2.F32 R18, -RZ, R10.H1_H1 ;  /* 0x3000000aff124230 */ /* 0x000fc60000004100 */
[----:B------:R-:W-:-:S04]  /*2880*/  FADD.FTZ R157, R16, R157 ;  /* 0x0000009d109d7221 */ /* 0x000fc80000010000 */
[----:B------:R-:W-:-:S07]  /*2890*/  @P4 FADD.FTZ R157, R18, R157 ;  /* 0x0000009d129d4221 */ /* 0x000fce0000010000 */
.L_x_2212:
[----:B------:R-:W-:-:S04]  /*28a0*/  F2FP.F16.F32.PACK_AB R16, RZ, R157 ;  /* 0x0000009dff10723e */ /* 0x000fc800000000ff */
[----:B------:R-:W-:-:S07]  /*28b0*/  PRMT R14, R14, 0x5410, R16 ;  /* 0x000054100e0e7816 */ /* 0x000fce0000000010 */
.L_x_2213:
[----:B------:R-:W-:Y:S01]  /*28c0*/  HADD2.F32 R159, -RZ, R19.H0_H0 ;  /* 0x20000013ff9f7230 */ /* 0x000fe20000004100 */
[----:B------:R-:W-:Y:S06]  /*28d0*/  @P5 BRA `(.L_x_2214) ;  /* 0x0000000000205947 */ /* 0x000fec0003800000 */
[----:B------:R-:W-:-:S04]  /*28e0*/  ISETP.NE.U32.AND P3, PT, RZ, UR12, PT ;  /* 0x0000000cff007c0c */ /* 0x000fc8000bf65070 */
[----:B------:R-:W-:-:S13]  /*28f0*/  ISETP.NE.AND.EX P3, PT, RZ, UR13, PT, P3 ;  /* 0x0000000dff007c0c */ /* 0x000fda000bf65330 */
[----:B------:R-:W-:Y:S05]  /*2900*/  @P3 BRA `(.L_x_2215) ;  /* 0x0000000000083947 */ /* 0x000fea0003800000 */
[----:B------:R-:W-:Y:S05]  /*2910*/  @P2 BRA `(.L_x_2216) ;  /* 0x0000000000202947 */ /* 0x000fea0003800000 */
[----:B------:R-:W-:Y:S05]  /*2920*/  BRA `(.L_x_2217) ;  /* 0x0000000000247947 */ /* 0x000fea0003800000 */
.L_x_2215:
[----:B-----5:R-:W-:-:S05]  /*2930*/  HADD2.F32 R16, -RZ, R11.H0_H0 ;  /* 0x2000000bff107230 */ /* 0x020fca0000004100 */
[----:B------:R-:W-:Y:S01]  /*2940*/  FADD.FTZ R159, R16, R159 ;  /* 0x0000009f109f7221 */ /* 0x000fe20000010000 */
[----:B------:R-:W-:Y:S06]  /*2950*/  BRA `(.L_x_2216) ;  /* 0x0000000000107947 */ /* 0x000fec0003800000 */
.L_x_2214:
[----:B-----5:R-:W-:Y:S02]  /*2960*/  HADD2.F32 R16, -RZ, R7.H0_H0 ;  /* 0x20000007ff107230 */ /* 0x020fe40000004100 */
[----:B------:R-:W-:-:S03]  /*2970*/  @P4 HADD2.F32 R18, -RZ, R11.H0_H0 ;  /* 0x2000000bff124230 */ /* 0x000fc60000004100 */
[----:B------:R-:W-:-:S04]  /*2980*/  FADD.FTZ R159, R16, R159 ;  /* 0x0000009f109f7221 */ /* 0x000fc80000010000 */
[----:B------:R-:W-:-:S07]  /*2990*/  @P4 FADD.FTZ R159, R18, R159 ;  /* 0x0000009f129f4221 */ /* 0x000fce0000010000 */
.L_x_2216:
[----:B------:R-:W-:-:S04]  /*29a0*/  F2FP.F16.F32.PACK_AB R16, RZ, R159 ;  /* 0x0000009fff10723e */ /* 0x000fc800000000ff */
[----:B------:R-:W-:-:S07]  /*29b0*/  PRMT R15, R16, 0x7610, R15 ;  /* 0x00007610100f7816 */ /* 0x000fce000000000f */
.L_x_2217:
[----:B------:R-:W-:Y:S01]  /*29c0*/  HADD2.F32 R165, -RZ, R19.H1_H1 ;  /* 0x30000013ffa57230 */ /* 0x000fe20000004100 */
[----:B------:R-:W-:Y:S06]  /*29d0*/  @P5 BRA `(.L_x_2218) ;  /* 0x0000000000205947 */ /* 0x000fec0003800000 */
[----:B------:R-:W-:-:S04]  /*29e0*/  ISETP.NE.U32.AND P3, PT, RZ, UR12, PT ;  /* 0x0000000cff007c0c */ /* 0x000fc8000bf65070 */
[----:B------:R-:W-:-:S13]  /*29f0*/  ISETP.NE.AND.EX P3, PT, RZ, UR13, PT, P3 ;  /* 0x0000000dff007c0c */ /* 0x000fda000bf65330 */
[----:B------:R-:W-:Y:S05]  /*2a00*/  @P3 BRA `(.L_x_2219) ;  /* 0x0000000000083947 */ /* 0x000fea0003800000 */
[----:B------:R-:W-:Y:S05]  /*2a10*/  @P2 BRA `(.L_x_2220) ;  /* 0x0000000000202947 */ /* 0x000fea0003800000 */
[----:B------:R-:W-:Y:S05]  /*2a20*/  BRA `(.L_x_2221) ;  /* 0x0000000000247947 */ /* 0x000fea0003800000 */
.L_x_2219:
[----:B-----5:R-:W-:-:S05]  /*2a30*/  HADD2.F32 R16, -RZ, R11.H1_H1 ;  /* 0x3000000bff107230 */ /* 0x020fca0000004100 */
[----:B------:R-:W-:Y:S01]  /*2a40*/  FADD.FTZ R165, R16, R165 ;  /* 0x000000a510a57221 */ /* 0x000fe20000010000 */
[----:B------:R-:W-:Y:S06]  /*2a50*/  BRA `(.L_x_2220) ;  /* 0x0000000000107947 */ /* 0x000fec0003800000 */
.L_x_2218:
[----:B-----5:R-:W-:Y:S02]  /*2a60*/  HADD2.F32 R16, -RZ, R7.H1_H1 ;  /* 0x30000007ff107230 */ /* 0x020fe40000004100 */
[----:B------:R-:W-:-:S03]  /*2a70*/  @P4 HADD2.F32 R18, -RZ, R11.H1_H1 ;  /* 0x3000000bff124230 */ /* 0x000fc60000004100 */
[----:B------:R-:W-:-:S04]  /*2a80*/  FADD.FTZ R165, R16, R165 ;  /* 0x000000a510a57221 */ /* 0x000fc80000010000 */
[----:B------:R-:W-:-:S07]  /*2a90*/  @P4 FADD.FTZ R165, R18, R165 ;  /* 0x000000a512a54221 */ /* 0x000fce0000010000 */
.L_x_2220:
[----:B------:R-:W-:-:S04]  /*2aa0*/  F2FP.F16.F32.PACK_AB R16, RZ, R165 ;  /* 0x000000a5ff10723e */ /* 0x000fc800000000ff */
[----:B------:R-:W-:-:S07]  /*2ab0*/  PRMT R15, R15, 0x5410, R16 ;  /* 0x000054100f0f7816 */ /* 0x000fce0000000010 */
.L_x_2221:
[----:B------:R-:W0:Y:S02]  /*2ac0*/  @P2 LDC.64 R16, c[0x0][0x238] ;  /* 0x00008e00ff102b82 */ /* 0x000e240000000a00 */
[----:B0-----:R-:W-:-:S04]  /*2ad0*/  @P2 LEA R16, P3, R27, R16, 0x4 ;  /* 0x000000101b102211 */ /* 0x001fc800078620ff */
[----:B------:R-:W-:-:S05]  /*2ae0*/  @P2 LEA.HI.X R17, R27, R17, RZ, 0x4, P3 ;  /* 0x000000111b112211 */ /* 0x000fca00018f24ff */
[----:B------:R2:W-:Y:S04]  /*2af0*/  @P2 STG.E.128 desc[UR4][R16.64], R12 ;  /* 0x0000000c10002986 */ /* 0x0005e8000c101d04 */
.L_x_2189:
[----:B------:R-:W-:Y:S05]  /*2b00*/  BSYNC B0 ;  /* 0x0000000000007941 */ /* 0x000fea0003800000 */
.L_x_2188:
        /* <DEDUP_REMOVED lines=104> */
.L_x_2240:
[----:B------:R-:W-:Y:S01]  /*3190*/  LOP3.LUT P3, RZ, R69, 0x1f, RZ, 0xc0, !PT ;  /* 0x0000001f45ff7812 */ /* 0x000fe2000786c0ff */
[----:B------:R-:W-:Y:S05]  /*31a0*/  WARPSYNC.ALL ;  /* 0x0000000000007948 */ /* 0x000fea0003800000 */
[----:B------:R-:W-:Y:S01]  /*31b0*/  LOP3.LUT R0, R17, 0x7, RZ, 0xc0, !PT ;  /* 0x0000000711007812 */ /* 0x000fe200078ec0ff */
[----:B-1----:R-:W-:Y:S01]  /*31c0*/  FADD.FTZ R17, R22, R23 ;  /* 0x0000001716117221 */ /* 0x002fe20000010000 */
[----:B------:R-:W-:-:S05]  /*31d0*/  LOP3.LUT R21, R69, 0x1f, RZ, 0xc0, !PT ;  /* 0x0000001f45157812 */ /* 0x000fca00078ec0ff */
[----:B------:R-:W1:Y:S01]  /*31e0*/  @!P3 S2R R20, SR_CgaCtaId ;  /* 0x000000000014b919 */ /* 0x000e620000008800 */
[----:B------:R-:W-:-:S04]  /*31f0*/  @!P3 MOV R19, 0x400 ;  /* 0x000004000013b802 */ /* 0x000fc80000000f00 */
[----:B-1----:R-:W-:Y:S02]  /*3200*/  @!P3 LEA R20, R20, R19, 0x18 ;  /* 0x000000131414b211 */ /* 0x002fe400078ec0ff */
[----:B------:R-:W-:-:S04]  /*3210*/  @!P3 IADD3 R19, R18, R0, RZ ;  /* 0x000000001213b210 */ /* 0x000fc80007ffe0ff */
[----:B------:R-:W-:-:S05]  /*3220*/  @!P3 LEA R19, R19, R20, 0x3 ;  /* 0x000000141313b211 */ /* 0x000fca00078e18ff */
[----:B------:R1:W-:Y:S01]  /*3230*/  @!P3 STS.64 [R19], R16 ;  /* 0x000000101300b388 */ /* 0x0003e20000000a00 */
[----:B------:R-:W-:-:S13]  /*3240*/  ISETP.GT.U32.AND P3, PT, R21, 0x7, PT ;  /* 0x000000071500780c */ /* 0x000fda0003f64070 */
[----:B-1----:R-:W1:Y:S01]  /*3250*/  @!P3 S2R R17, SR_CgaCtaId ;  /* 0x000000000011b919 */ /* 0x002e620000008800 */
[----:B------:R-:W-:Y:S01]  /*3260*/  @!P3 MOV R16, 0x400 ;  /* 0x000004000010b802 */ /* 0x000fe20000000f00 */
[----:B------:R-:W-:Y:S01]  /*3270*/  BSSY B0, `(.L_x_2223) ;  /* 0x000007b000007945 */ /* 0x000fe20003800000 */
[----:B------:R-:W-:Y:S01]  /*3280*/  @!P3 IADD3 R18, R18, R21, RZ ;  /* 0x000000151212b210 */ /* 0x000fe20007ffe0ff */
[----:B------:R-:W-:Y:S01]  /*3290*/  BAR.SYNC.DEFER_BLOCKING 0x0 ;  /* 0x0000000000007b1d */ /* 0x000fe20000010000 */
[----:B------:R-:W-:Y:S02]  /*32a0*/  ISETP.NE.AND P5, PT, R128, RZ, PT ;  /* 0x000000ff8000720c */ /* 0x000fe40003fa5270 */
[----:B-1----:R-:W-:Y:S02]  /*32b0*/  @!P3 LEA R19, R17, R16, 0x18 ;  /* 0x000000101113b211 */ /* 0x002fe400078ec0ff */
[----:B------:R-:W-:Y:S02]  /*32c0*/  CS2R R16, SRZ ;  /* 0x0000000000107805 */ /* 0x000fe4000001ff00 */
[----:B------:R-:W-:Y:S01]  /*32d0*/  @!P3 LEA R19, R18, R19, 0x3 ;  /* 0x000000131213b211 */ /* 0x000fe200078e18ff */
[----:B------:R-:W-:-:S04]  /*32e0*/  HFMA2.MMA R18, -RZ, RZ, 0, 0 ;  /* 0x00000000ff127435 */ /* 0x000fc800000001ff */
[----:B------:R1:W-:Y:S02]  /*32f0*/  @!P3 LDS.64 R16, [R19] ;  /* 0x000000001310b984 */ /* 0x0003e40000000a00 */
[----:B------:R-:W-:Y:S02]  /*3300*/  @!P3 MOV R18, R123 ;  /* 0x0000007b0012b202 */ /* 0x000fe40000000f00 */
[----:B------:R-:W-:-:S03]  /*3310*/  LOP3.LUT P3, RZ, R0, 0x1f, R69, 0xf8, !PT ;  /* 0x0000001f00ff7812 */ /* 0x000fc6000786f845 */
[----:B------:R-:W0:Y:S01]  /*3320*/  SHFL.DOWN PT, R21, R18, 0x4, 0x1f ;  /* 0x08801f0012157f89 */ /* 0x000e2200000e0000 */
[-C--:B-1----:R-:W-:Y:S02]  /*3330*/  I2FP.F32.S32 R19, R18.reuse ;  /* 0x0000001200137245 */ /* 0x082fe40000201400 */
[----:B0-----:R-:W-:Y:S02]  /*3340*/  IADD3 R22, R21, R18, RZ ;  /* 0x0000001215167210 */ /* 0x001fe40007ffe0ff */
[----:B------:R-:W-:Y:S02]  /*3350*/  I2FP.F32.S32 R90, R21 ;  /* 0x00000015005a7245 */ /* 0x000fe40000201400 */
[----:B------:R-:W-:Y:S01]  /*3360*/  I2FP.F32.S32 R26, R22 ;  /* 0x00000016001a7245 */ /* 0x000fe20000201400 */
[----:B------:R-:W0:Y:S03]  /*3370*/  SHFL.DOWN PT, R91, R22, 0x2, 0x1f ;  /* 0x08401f00165b7f89 */ /* 0x000e2600000e0000 */
[----:B------:R-:W1:Y:S01]  /*3380*/  MUFU.RCP R27, R26 ;  /* 0x0000001a001b7308 */ /* 0x000e620000001000 */
[----:B------:R-:W2:Y:S04]  /*3390*/  SHFL.DOWN PT, R23, R16, 0x4, 0x1f ;  /* 0x08801f0010177f89 */ /* 0x000ea800000e0000 */
[----:B------:R-:W3:Y:S01]  /*33a0*/  SHFL.DOWN PT, R20, R17, 0x4, 0x1f ;  /* 0x08801f0011147f89 */ /* 0x000ee200000e0000 */
[----:B0-----:R-:W-:-:S02]  /*33b0*/  IADD3 R22, R22, R91, RZ ;  /* 0x0000005b16167210 */ /* 0x001fc40007ffe0ff */
[----:B------:R-:W-:Y:S01]  /*33c0*/  I2FP.F32.S32 R91, R91 ;  /* 0x0000005b005b7245 */ /* 0x000fe20000201400 */
[C---:B--2---:R-:W-:Y:S01]  /*33d0*/  FMUL.FTZ R130, R23.reuse, R90 ;  /* 0x0000005a17827220 */ /* 0x044fe20000410000 */
[----:B------:R-:W-:Y:S01]  /*33e0*/  FADD.FTZ R23, -R23, R16 ;  /* 0x0000001017177221 */ /* 0x000fe20000010100 */
[----:B------:R-:W-:Y:S02]  /*33f0*/  I2FP.F32.S32 R18, R22 ;  /* 0x0000001600127245 */ /* 0x000fe40000201400 */
[----:B------:R-:W-:Y:S01]  /*3400*/  FFMA.FTZ R130, R19, R16, R130 ;  /* 0x0000001013827223 */ /* 0x000fe20000010082 */
[----:B------:R-:W-:Y:S01]  /*3410*/  FMUL.FTZ R23, R23, R23 ;  /* 0x0000001717177220 */ /* 0x000fe20000410000 */
[----:B---3--:R-:W-:Y:S02]  /*3420*/  FADD.FTZ R20, R20, R17 ;  /* 0x0000001114147221 */ /* 0x008fe40000010000 */
[----:B-1----:R-:W-:Y:S01]  /*3430*/  FMUL.FTZ R21, R27, R130 ;  /* 0x000000821b157220 */ /* 0x002fe20000410000 */
[----:B------:R-:W-:-:S02]  /*3440*/  FMUL.FTZ R23, R23, R19 ;  /* 0x0000001317177220 */ /* 0x000fc40000410000 */
        /* <DEDUP_REMOVED lines=10> */
[----:B--2---:R-:W-:Y:S02]  /*34f0*/  IADD3 R22, R22, R27, RZ ;  /* 0x0000001b16167210 */ /* 0x004fe40007ffe0ff */
        /* <DEDUP_REMOVED lines=13> */
[----:B------:R-:W-:-:S03]  /*35d0*/  FFMA.FTZ R21, R18, R23, R21 ;  /* 0x0000001712157223 */ /* 0x000fc60000010015 */
[----:B------:R-:W-:Y:S01]  /*35e0*/  FMUL.FTZ R19, R18, R19 ;  /* 0x0000001312137220 */ /* 0x000fe20000410000 */
[----:B-1----:R-:W-:Y:S01]  /*35f0*/  FMUL.FTZ R21, R22, R21 ;  /* 0x0000001516157220 */ /* 0x002fe20000410000 */
[----:B--2---:R-:W-:Y:S02]  /*3600*/  FADD.FTZ R17, R20, R17 ;  /* 0x0000001114117221 */ /* 0x004fe40000010000 */
[----:B------:R-:W-:Y:S01]  /*3610*/  FMUL.FTZ R19, R19, R27 ;  /* 0x0000001b13137220 */ /* 0x000fe20000410000 */
[----:B------:R-:W0:Y:S02]  /*3620*/  LDC R20, c[0x0][0x2d8] ;  /* 0x0000b600ff147b82 */ /* 0x000e240000000800 */
[----:B------:R-:W1:Y:S01]  /*3630*/  SHFL.IDX PT, R21, R21, RZ, 0x1f ;  /* 0x00001fff15157589 */ /* 0x000e6200000e0000 */
[----:B------:R-:W-:-:S05]  /*3640*/  FFMA.FTZ R22, R22, R19, R17 ;  /* 0x0000001316167223 */ /* 0x000fca0000010011 */
[----:B------:R-:W0:Y:S01]  /*3650*/  SHFL.IDX PT, R27, R22, RZ, 0x1f ;  /* 0x00001fff161b7589 */ /* 0x000e2200000e0000 */
[----:B------:R-:W2:Y:S08]  /*3660*/  @!P3 LDC.64 R18, c[0x0][0x250] ;  /* 0x00009400ff12bb82 */ /* 0x000eb00000000a00 */
[----:B------:R-:W3:Y:S01]  /*3670*/  @!P3 LDC.64 R16, c[0x0][0x258] ;  /* 0x00009600ff10bb82 */ /* 0x000ee20000000a00 */
[C---:B-1----:R-:W-:Y:S01]  /*3680*/  FMUL.FTZ R0, R21.reuse, R21 ;  /* 0x0000001515007220 */ /* 0x042fe20000410000 */
[----:B------:R-:W-:-:S04]  /*3690*/  FSEL R138, R21, RZ, !P5 ;  /* 0x000000ff158a7208 */ /* 0x000fc80006800000 */
[----:B------:R-:W-:Y:S01]  /*36a0*/  FSEL R23, R0, RZ, P5 ;  /* 0x000000ff00177208 */ /* 0x000fe20002800000 */
[----:B0-----:R-:W-:Y:S01]  /*36b0*/  FFMA.FTZ R0, R27, UR6, R20 ;  /* 0x000000061b007c23 */ /* 0x001fe20008010014 */
[----:B--2---:R-:W-:-:S04]  /*36c0*/  @!P3 IMAD.WIDE R18, R125, 0x4, R18 ;  /* 0x000000047d12b825 */ /* 0x004fc800078e0212 */
[----:B------:R-:W-:Y:S01]  /*36d0*/  FADD.FTZ R0, R0, R23 ;  /* 0x0000001700007221 */ /* 0x000fe20000010000 */
[----:B------:R0:W-:Y:S03]  /*36e0*/  @!P3 STG.E desc[UR4][R18.64], R21 ;  /* 0x000000151200b986 */ /* 0x0001e6000c101904 */
[----:B------:R-:W1:Y:S01]  /*36f0*/  MUFU.RSQ R91, R0 ;  /* 0x00000000005b7308 */ /* 0x000e620000001400 */
[----:B---3--:R-:W-:-:S05]  /*3700*/  @!P3 IMAD.WIDE R16, R125, 0x4, R16 ;  /* 0x000000047d10b825 */ /* 0x008fca00078e0210 */
[----:B-1----:R0:W-:Y:S01]  /*3710*/  @!P3 STG.E desc[UR4][R16.64], R91 ;  /* 0x0000005b1000b986 */ /* 0x0021e2000c101904 */
[----:B------:R-:W-:Y:S05]  /*3720*/  @!P0 BRA `(.L_x_2224) ;  /* 0x0000000000bc8947 */ /* 0x000fea0003800000 */
[--C-:B------:R-:W-:Y:S01]  /*3730*/  FADD.FTZ R0, R131, -R138.reuse ;  /* 0x8000008a83007221 */ /* 0x100fe20000010000 */
[--C-:B0-----:R-:W-:Y:S01]  /*3740*/  FADD.FTZ R16, R161, -R138.reuse ;  /* 0x8000008aa1107221 */ /* 0x101fe20000010000 */
        /* <DEDUP_REMOVED lines=10> */
[----:B------:R-:W-:Y:S01]  /*37f0*/  FADD.FTZ R136, R177, -R138 ;  /* 0x8000008ab1887221 */ /* 0x000fe20000010000 */
[----:B------:R-:W0:Y:S01]  /*3800*/  LDC.64 R20, c[0x0][0x2b8] ;  /* 0x0000ae00ff147b82 */ /* 0x000e220000000a00 */
[----:B------:R-:W-:Y:S01]  /*3810*/  F2FP.F16.F32.PACK_AB R16, R17, R16 ;  /* 0x000000101110723e */ /* 0x000fe200000000ff */
[----:B------:R-:W-:Y:S01]  /*3820*/  FFMA.FTZ R17, R65, R90, R56 ;  /* 0x0000005a41117223 */ /* 0x000fe20000010038 */
[----:B------:R-:W-:Y:S01]  /*3830*/  FMUL.FTZ R132, R91, R26 ;  /* 0x0000001a5b847220 */ /* 0x000fe20000410000 */
[----:B------:R-:W-:Y:S01]  /*3840*/  FADD.FTZ R26, R175, -R138 ;  /* 0x8000008aaf1a7221 */ /* 0x000fe20000010000 */
[----:B------:R-:W-:Y:S01]  /*3850*/  FMUL.FTZ R136, R91, R136 ;  /* 0x000000885b887220 */ /* 0x000fe20000410000 */
[----:B------:R-:W-:Y:S01]  /*3860*/  FFMA.FTZ R0, R51, R0, R42 ;  /* 0x0000000033007223 */ /* 0x000fe2000001002a */
[----:B------:R-:W-:Y:S01]  /*3870*/  F2FP.F16.F32.PACK_AB R17, R18, R17 ;  /* 0x000000111211723e */ /* 0x000fe200000000ff */
        /* <DEDUP_REMOVED lines=13> */
[----:B------:R-:W-:Y:S01]  /*3950*/  F2FP.F16.F32.PACK_AB R18, R19, R18 ;  /* 0x000000121312723e */ /* 0x000fe200000000ff */
[----:B------:R-:W-:Y:S01]  /*3960*/  FFMA.FTZ R179, R48, R22, R41 ;  /* 0x0000001630b37223 */ /* 0x000fe20000010029 */
[----:B------:R-:W-:Y:S01]  /*3970*/  F2FP.F16.F32.PACK_AB R19, R27, R26 ;  /* 0x0000001a1b13723e */ /* 0x000fe200000000ff */
[----:B0-----:R-:W-:Y:S01]  /*3980*/  IMAD.WIDE.U32 R20, R129, 0x10, R20 ;  /* 0x0000001081147825 */ /* 0x001fe200078e0014 */
[----:B------:R-:W0:Y:S01]  /*3990*/  LDC.64 R26, c[0x0][0x2c0] ;  /* 0x0000b000ff1a7b82 */ /* 0x000e220000000a00 */
[----:B------:R-:W-:-:S02]  /*39a0*/  F2FP.F16.F32.PACK_AB R23, R136, R23 ;  /* 0x000000178817723e */ /* 0x000fc400000000ff */
[----:B------:R-:W-:Y:S01]  /*39b0*/  F2FP.F16.F32.PACK_AB R22, R183, R132 ;  /* 0x00000084b716723e */ /* 0x000fe200000000ff */
[----:B------:R1:W-:Y:S02]  /*39c0*/  STG.E.128 desc[UR4][R20.64], R16 ;  /* 0x0000001014007986 */ /* 0x0003e4000c101d04 */
[----:B-1----:R-:W-:Y:S02]  /*39d0*/  F2FP.F16.F32.PACK_AB R21, R181, R90 ;  /* 0x0000005ab515723e */ /* 0x002fe400000000ff */
[----:B------:R-:W-:Y:S01]  /*39e0*/  F2FP.F16.F32.PACK_AB R20, R179, R0 ;  /* 0x00000000b314723e */ /* 0x000fe200000000ff */
[C---:B0-----:R-:W-:Y:S01]  /*39f0*/  IMAD.WIDE.U32 R26, R129.reuse, 0x10, R26 ;  /* 0x00000010811a7825 */ /* 0x041fe200078e001a */
[----:B------:R-:W-:-:S04]  /*3a00*/  IADD3 R129, R129, 0x100, RZ ;  /* 0x0000010081817810 */ /* 0x000fc80007ffe0ff */
[----:B------:R1:W-:Y:S03]  /*3a10*/  STG.E.128 desc[UR4][R26.64], R20 ;  /* 0x000000141a007986 */ /* 0x0003e6000c101d04 */
.L_x_2224:
[----:B------:R-:W-:Y:S05]  /*3a20*/  BSYNC B0 ;  /* 0x0000000000007941 */ /* 0x000fea0003800000 */
.L_x_2223:
[----:B------:R-:W-:Y:S01]  /*3a30*/  ISETP.GE.U32.AND P3, PT, R68, 0x200, PT ;  /* 0x000002004400780c */ /* 0x000fe20003f66070 */
[----:B------:R-:W-:-:S12]  /*3a40*/  BSSY B0, `(.L_x_2225) ;  /* 0x0000031000007945 */ /* 0x000fd80003800000 */
[----:B------:R-:W-:Y:S05]  /*3a50*/  @!P3 BRA `(.L_x_2226) ;  /* 0x0000000000bcb947 */ /* 0x000fea0003800000 */
[--C-:B------:R-:W-:Y:S01]  /*3a60*/  FADD.FTZ R0, R133, -R138.reuse ;  /* 0x8000008a85007221 */ /* 0x100fe20000010000 */
[--C-:B0-----:R-:W-:Y:S01]  /*3a70*/  FADD.FTZ R16, R137, -R138.reuse ;  /* 0x8000008a89107221 */ /* 0x101fe20000010000 */
[--C-:B------:R-:W-:Y:S01]  /*3a80*/  FADD.FTZ R18, R139, -R138.reuse ;  /* 0x8000008a8b127221 */ /* 0x100fe20000010000 */
[----:B-1----:R-:W-:Y:S01]  /*3a90*/  FADD.FTZ R20, R145, -R138 ;  /* 0x8000008a91147221 */ /* 0x002fe20000010000 */
[C---:B------:R-:W-:Y:S01]  /*3aa0*/  FMUL.FTZ R0, R91.reuse, R0 ;  /* 0x000000005b007220 */ /* 0x040fe20000410000 */
[C---:B------:R-:W-:Y:S01]  /*3ab0*/  FMUL.FTZ R22, R91.reuse, R16 ;  /* 0x000000105b167220 */ /* 0x040fe20000410000 */
[C---:B------:R-:W-:Y:S01]  /*3ac0*/  FMUL.FTZ R90, R91.reuse, R18 ;  /* 0x000000125b5a7220 */ /* 0x040fe20000410000 */
[----:B------:R-:W-:Y:S01]  /*3ad0*/  FMUL.FTZ R130, R91, R20 ;  /* 0x000000145b827220 */ /* 0x000fe20000410000 */
[----:B------:R-:W-:Y:S01]  /*3ae0*/  FFMA.FTZ R16, R35, R0, R2 ;  /* 0x0000000023107223 */ /* 0x000fe20000010002 */
[----:B------:R-:W-:Y:S01]  /*3af0*/  FFMA.FTZ R17, R33, R22, R70 ;  /* 0x0000001621117223 */ /* 0x000fe20000010046 */
[----:B------:R-:W-:Y:S01]  /*3b00*/  FADD.FTZ R26, R147, -R138 ;  /* 0x8000008a931a7221 */ /* 0x000fe20000010000 */
[----:B------:R-:W-:Y:S01]  /*3b10*/  FFMA.FTZ R18, R31, R130, R72 ;  /* 0x000000821f127223 */ /* 0x000fe20000010048 */
[--C-:B------:R-:W-:Y:S01]  /*3b20*/  FADD.FTZ R136, R163, -R138.reuse ;  /* 0x8000008aa3887221 */ /* 0x100fe20000010000 */
[----:B------:R-:W0:Y:S01]  /*3b30*/  LDC.64 R20, c[0x0][0x2b8] ;  /* 0x0000ae00ff147b82 */ /* 0x000e220000000a00 */
[----:B------:R-:W-:Y:S01]  /*3b40*/  F2FP.F16.F32.PACK_AB R16, R17, R16 ;  /* 0x000000101110723e */ /* 0x000fe200000000ff */
[----:B------:R-:W-:Y:S01]  /*3b50*/  FFMA.FTZ R17, R32, R90, R71 ;  /* 0x0000005a20117223 */ /* 0x000fe20000010047 */
[----:B------:R-:W-:Y:S01]  /*3b60*/  FMUL.FTZ R132, R91, R26 ;  /* 0x0000001a5b847220 */ /* 0x000fe20000410000 */
[--C-:B------:R-:W-:Y:S01]  /*3b70*/  FADD.FTZ R26, R155, -R138.reuse ;  /* 0x8000008a9b1a7221 */ /* 0x100fe20000010000 */
        /* <DEDUP_REMOVED lines=29> */
.L_x_2226:
[----:B------:R-:W-:Y:S05]  /*3d50*/  BSYNC B0 ;  /* 0x0000000000007941 */ /* 0x000fea0003800000 */
.L_x_2225:
[----:B------:R-:W-:Y:S04]  /*3d60*/  BSSY B0, `(.L_x_2227) ;  /* 0x0000030000007945 */ /* 0x000fe80003800000 */
[----:B------:R-:W-:Y:S05]  /*3d70*/  @!P1 BRA `(.L_x_2228) ;  /* 0x0000000000b89947 */ /* 0x000fea0003800000 */
[--C-:B0-----:R-:W-:Y:S01]  /*3d80*/  FADD.FTZ R16, R141, -R138.reuse ;  /* 0x8000008a8d107221 */ /* 0x101fe20000010000 */
[--C-:B------:R-:W-:Y:S01]  /*3d90*/  FADD.FTZ R90, R157, -R138.reuse ;  /* 0x8000008a9d5a7221 */ /* 0x100fe20000010000 */
[--C-:B------:R-:W-:Y:S01]  /*3da0*/  FADD.FTZ R132, R159, -R138.reuse ;  /* 0x8000008a9f847221 */ /* 0x100fe20000010000 */
[--C-:B------:R-:W-:Y:S01]  /*3db0*/  FADD.FTZ R134, R165, -R138.reuse ;  /* 0x8000008aa5867221 */ /* 0x100fe20000010000 */
[--C-:B------:R-:W-:Y:S01]  /*3dc0*/  FADD.FTZ R0, R135, -R138.reuse ;  /* 0x8000008a87007221 */ /* 0x100fe20000010000 */
[--C-:B------:R-:W-:Y:S01]  /*3dd0*/  FADD.FTZ R18, R143, -R138.reuse ;  /* 0x8000008a8f127221 */ /* 0x100fe20000010000 */
[--C-:B-12---:R-:W-:Y:S01]  /*3de0*/  FADD.FTZ R20, R149, -R138.reuse ;  /* 0x8000008a95147221 */ /* 0x106fe20000010000 */
        /* <DEDUP_REMOVED lines=18> */
[----:B------:R-:W-:Y:S01]  /*3f10*/  F2FP.F16.F32.PACK_AB R19, R18, R19 ;  /* 0x000000131213723e */ /* 0x000fe200000000ff */
[----:B------:R-:W-:Y:S01]  /*3f20*/  FFMA.FTZ R18, R97, R130, R104 ;  /* 0x0000008261127223 */ /* 0x000fe20000010068 */
[----:B------:R-:W-:Y:S01]  /*3f30*/  F2FP.F16.F32.PACK_AB R16, R17, R16 ;  /* 0x000000101110723e */ /* 0x000fe200000000ff */
[----:B------:R-:W-:Y:S01]  /*3f40*/  FFMA.FTZ R17, R94, R22, R103 ;  /* 0x000000165e117223 */ /* 0x000fe20000010067 */
[----:B------:R-:W-:Y:S01]  /*3f50*/  F2FP.F16.F32.PACK_AB R23, R20, R23 ;  /* 0x000000171417723e */ /* 0x000fe200000000ff */
[----:B------:R-:W-:Y:S01]  /*3f60*/  FFMA.FTZ R20, R96, R132, R105 ;  /* 0x0000008460147223 */ /* 0x000fe20000010069 */
[----:B------:R-:W-:Y:S01]  /*3f70*/  FFMA.FTZ R183, R115, R134, R124 ;  /* 0x0000008673b77223 */ /* 0x000fe2000001007c */
[----:B------:R-:W-:Y:S01]  /*3f80*/  FFMA.FTZ R181, R113, R130, R122 ;  /* 0x0000008271b57223 */ /* 0x000fe2000001007a */
[----:B------:R-:W-:-:S02]  /*3f90*/  F2FP.F16.F32.PACK_AB R17, R18, R17 ;  /* 0x000000111211723e */ /* 0x000fc400000000ff */
[----:B------:R-:W-:Y:S01]  /*3fa0*/  F2FP.F16.F32.PACK_AB R18, R179, R20 ;  /* 0x00000014b312723e */ /* 0x000fe200000000ff */
[----:B------:R-:W-:Y:S01]  /*3fb0*/  FFMA.FTZ R20, R108, R0, R117 ;  /* 0x000000006c147223 */ /* 0x000fe20000010075 */
[----:B------:R-:W-:Y:S01]  /*3fc0*/  FFMA.FTZ R0, R109, R22, R120 ;  /* 0x000000166d007223 */ /* 0x000fe20000010078 */
[----:B------:R-:W-:Y:S01]  /*3fd0*/  FFMA.FTZ R22, R112, R132, R119 ;  /* 0x0000008470167223 */ /* 0x000fe20000010077 */
[----:B------:R-:W-:Y:S01]  /*3fe0*/  FFMA.FTZ R179, R111, R21, R118 ;  /* 0x000000156fb37223 */ /* 0x000fe20000010076 */
[----:B0-----:R-:W-:Y:S02]  /*3ff0*/  IMAD.WIDE.U32 R26, R129, 0x10, R26 ;  /* 0x00000010811a7825 */ /* 0x001fe400078e001a */
[----:B------:R-:W-:Y:S02]  /*4000*/  F2FP.F16.F32.PACK_AB R21, R181, R0 ;  /* 0x00000000b515723e */ /* 0x000fe400000000ff */
[----:B------:R-:W-:Y:S02]  /*4010*/  F2FP.F16.F32.PACK_AB R22, R183, R22 ;  /* 0x00000016b716723e */ /* 0x000fe400000000ff */
[----:B------:R-:W-:Y:S01]  /*4020*/  F2FP.F16.F32.PACK_AB R20, R179, R20 ;  /* 0x00000014b314723e */ /* 0x000fe200000000ff */
[----:B-1----:R-:W-:-:S05]  /*4030*/  IMAD.WIDE.U32 R90, R129, 0x10, R90 ;  /* 0x00000010815a7825 */ /* 0x002fca00078e005a */
[----:B------:R3:W-:Y:S04]  /*4040*/  STG.E.128 desc[UR4][R90.64], R16 ;  /* 0x000000105a007986 */ /* 0x0007e8000c101d04 */
[----:B------:R3:W-:Y:S02]  /*4050*/  STG.E.128 desc[UR4][R26.64], R20 ;  /* 0x000000141a007986 */ /* 0x0007e4000c101d04 */
.L_x_2228:
[----:B------:R-:W-:Y:S05]  /*4060*/  BSYNC B0 ;  /* 0x0000000000007941 */ /* 0x000fea0003800000 */
.L_x_2227:
[----:B------:R-:W-:Y:S02]  /*4070*/  IADD3 R125, R125, UR8, RZ ;  /* 0x000000087d7d7c10 */ /* 0x000fe4000fffe0ff */
[----:B------:R-:W-:Y:S02]  /*4080*/  SEL R0, RZ, 0x1, P4 ;  /* 0x00000001ff007807 */ /* 0x000fe40002000000 */
[----:B------:R-:W-:-:S13]  /*4090*/  ISETP.GE.AND P3, PT, R125, UR9, PT ;  /* 0x000000097d007c0c */ /* 0x000fda000bf66270 */
[----:B------:R-:W-:Y:S05]  /*40a0*/  @!P3 BRA `(.L_x_2229) ;  /* 0xffffffcc0070b947 */ /* 0x000fea000383ffff */
[----:B------:R-:W-:Y:S05]  /*40b0*/  EXIT ;  /* 0x000000000000794d */ /* 0x000fea0003800000 */
.L_x_2222:
[----:B------:R-:W-:Y:S01]  /*40c0*/  HFMA2.MMA R90, -RZ, RZ, 0, 5.9604644775390625e-08 ;  /* 0x00000001ff5a7435 */ /* 0x000fe200000001ff */
[----:B------:R-:W-:Y:S02]  /*40d0*/  MOV R91, R20 ;  /* 0x00000014005b7202 */ /* 0x000fe40000000f00 */
[----:B------:R-:W-:Y:S02]  /*40e0*/  MOV R179, 0x1f ;  /* 0x0000001f00b37802 */ /* 0x000fe40000000f00 */
[----:B------:R-:W-:-:S07]  /*40f0*/  MOV R26, 0xffffffff ;  /* 0xffffffff001a7802 */ /* 0x000fce0000000f00 */
[----:B-----5:R-:W-:Y:S05]  /*4100*/  WARPSYNC.COLLECTIVE R26, `(.L_x_2230) ;  /* 0x000000001a087348 */ /* 0x020fea0003c00000 */
[----:B------:R0:W1:Y:S02]  /*4110*/  SHFL.BFLY P6, R27, R91, R90, R179 ;  /* 0x0c00005a5b1b7389 */ /* 0x00006400000c00b3 */
[----:B01---5:R-:W-:Y:S01]  /*4120*/  ENDCOLLECTIVE ;  /* 0x000000000000791b */ /* 0x023fe20003800000 */
.L_x_2230:
[----:B------:R-:W-:Y:S01]  /*4130*/  HFMA2.MMA R90, -RZ, RZ, 0, 1.1920928955078125e-07 ;  /* 0x00000002ff5a7435 */ /* 0x000fe200000001ff */
[----:B------:R-:W-:-:S05]  /*4140*/  MOV R19, R27 ;  /* 0x0000001b00137202 */ /* 0x000fca0000000f00 */
[----:B------:R-:W-:-:S05]  /*4150*/  FADD.FTZ R19, R20, R19 ;  /* 0x0000001314137221 */ /* 0x000fca0000010000 */
[----:B------:R-:W-:-:S07]  /*4160*/  MOV R91, R19 ;  /* 0x00000013005b7202 */ /* 0x000fce0000000f00 */
[----:B------:R-:W-:Y:S05]  /*4170*/  WARPSYNC.COLLECTIVE R26, `(.L_x_2231) ;  /* 0x000000001a087348 */ /* 0x000fea0003c00000 */
[----:B------:R0:W1:Y:S02]  /*4180*/  SHFL.BFLY P6, R27, R91, R90, R179 ;  /* 0x0c00005a5b1b7389 */ /* 0x00006400000c00b3 */
[----:B01----:R-:W-:Y:S01]  /*4190*/  ENDCOLLECTIVE ;  /* 0x000000000000791b */ /* 0x003fe20003800000 */
.L_x_2231:
[----:B------:R-:W-:Y:S01]  /*41a0*/  HFMA2.MMA R90, -RZ, RZ, 0, 2.384185791015625e-07 ;  /* 0x00000004ff5a7435 */ /* 0x000fe200000001ff */
[----:B------:R-:W-:-:S05]  /*41b0*/  MOV R0, R27 ;  /* 0x0000001b00007202 */ /* 0x000fca0000000f00 */
[----:B------:R-:W-:-:S05]  /*41c0*/  FADD.FTZ R21, R19, R0 ;  /* 0x0000000013157221 */ /* 0x000fca0000010000 */
[----:B------:R-:W-:-:S07]  /*41d0*/  MOV R91, R21 ;  /* 0x00000015005b7202 */ /* 0x000fce0000000f00 */
[----:B------:R-:W-:Y:S05]  /*41e0*/  WARPSYNC.COLLECTIVE R26, `(.L_x_2232) ;  /* 0x000000001a087348 */ /* 0x000fea0003c00000 */
[----:B------:R0:W1:Y:S02]  /*41f0*/  SHFL.BFLY P6, R27, R91, R90, R179 ;  /* 0x0c00005a5b1b7389 */ /* 0x00006400000c00b3 */
[----:B01----:R-:W-:Y:S01]  /*4200*/  ENDCOLLECTIVE ;  /* 0x000000000000791b */ /* 0x003fe20003800000 */
.L_x_2232:
[----:B------:R-:W-:Y:S01]  /*4210*/  HFMA2.MMA R90, -RZ, RZ, 0, 4.76837158203125e-07 ;  /* 0x00000008ff5a7435 */ /* 0x000fe200000001ff */
[----:B------:R-:W-:-:S05]  /*4220*/  MOV R0, R27 ;  /* 0x0000001b00007202 */ /* 0x000fca0000000f00 */
[----:B------:R-:W-:-:S05]  /*4230*/  FADD.FTZ R22, R21, R0 ;  /* 0x0000000015167221 */ /* 0x000fca0000010000 */
[----:B------:R-:W-:-:S07]  /*4240*/  MOV R91, R22 ;  /* 0x00000016005b7202 */ /* 0x000fce0000000f00 */
[----:B------:R-:W-:Y:S05]  /*4250*/  WARPSYNC.COLLECTIVE R26, `(.L_x_2233) ;  /* 0x000000001a087348 */ /* 0x000fea0003c00000 */
[----:B------:R0:W1:Y:S02]  /*4260*/  SHFL.BFLY P6, R27, R91, R90, R179 ;  /* 0x0c00005a5b1b7389 */ /* 0x00006400000c00b3 */
[----:B01----:R-:W-:Y:S01]  /*4270*/  ENDCOLLECTIVE ;  /* 0x000000000000791b */ /* 0x003fe20003800000 */
.L_x_2233:
[----:B------:R-:W-:Y:S01]  /*4280*/  HFMA2.MMA R90, -RZ, RZ, 0, 9.5367431640625e-07 ;  /* 0x00000010ff5a7435 */ /* 0x000fe200000001ff */
[----:B------:R-:W-:-:S05]  /*4290*/  MOV R23, R27 ;  /* 0x0000001b00177202 */ /* 0x000fca0000000f00 */
[----:B------:R-:W-:-:S05]  /*42a0*/  FADD.FTZ R23, R22, R23 ;  /* 0x0000001716177221 */ /* 0x000fca0000010000 */
[----:B------:R-:W-:-:S07]  /*42b0*/  MOV R91, R23 ;  /* 0x00000017005b7202 */ /* 0x000fce0000000f00 */
[----:B------:R-:W-:Y:S05]  /*42c0*/  WARPSYNC.COLLECTIVE R26, `(.L_x_2234) ;  /* 0x000000001a087348 */ /* 0x000fea0003c00000 */
[----:B------:R0:W1:Y:S02]  /*42d0*/  SHFL.BFLY P6, R27, R91, R90, R179 ;  /* 0x0c00005a5b1b7389 */ /* 0x00006400000c00b3 */
[----:B01----:R-:W-:Y:S01]  /*42e0*/  ENDCOLLECTIVE ;  /* 0x000000000000791b */ /* 0x003fe20003800000 */
.L_x_2234:
        /* <DEDUP_REMOVED lines=57> */
.L_x_2235:
[----:B------:R-:W-:Y:S01]  /*4680*/  HFMA2.MMA R90, -RZ, RZ, 0, 1.1920928955078125e-07 ;  /* 0x00000002ff5a7435 */ /* 0x000fe200000001ff */
[----:B------:R-:W-:-:S05]  /*4690*/  MOV R19, R27 ;  /* 0x0000001b00137202 */ /* 0x000fca0000000f00 */
[----:B------:R-:W-:-:S05]  /*46a0*/  FADD.FTZ R19, R0, R19 ;  /* 0x0000001300137221 */ /* 0x000fca0000010000 */
[----:B------:R-:W-:-:S07]  /*46b0*/  MOV R91, R19 ;  /* 0x00000013005b7202 */ /* 0x000fce0000000f00 */
[----:B------:R-:W-:Y:S05]  /*46c0*/  WARPSYNC.COLLECTIVE R26, `(.L_x_2236) ;  /* 0x000000001a087348 */ /* 0x000fea0003c00000 */
[----:B------:R0:W1:Y:S02]  /*46d0*/  SHFL.BFLY P6, R27, R91, R90, R179 ;  /* 0x0c00005a5b1b7389 */ /* 0x00006400000c00b3 */
[----:B01----:R-:W-:Y:S01]  /*46e0*/  ENDCOLLECTIVE ;  /* 0x000000000000791b */ /* 0x003fe20003800000 */
.L_x_2236:
[----:B------:R-:W-:Y:S01]  /*46f0*/  HFMA2.MMA R90, -RZ, RZ, 0, 2.384185791015625e-07 ;  /* 0x00000004ff5a7435 */ /* 0x000fe200000001ff */
[----:B------:R-:W-:-:S05]  /*4700*/  MOV R20, R27 ;  /* 0x0000001b00147202 */ /* 0x000fca0000000f00 */
[----:B------:R-:W-:-:S05]  /*4710*/  FADD.FTZ R20, R19, R20 ;  /* 0x0000001413147221 */ /* 0x000fca0000010000 */
[----:B------:R-:W-:-:S07]  /*4720*/  MOV R91, R20 ;  /* 0x00000014005b7202 */ /* 0x000fce0000000f00 */
[----:B------:R-:W-:Y:S05]  /*4730*/  WARPSYNC.COLLECTIVE R26, `(.L_x_2237) ;  /* 0x000000001a087348 */ /* 0x000fea0003c00000 */
[----:B------:R0:W1:Y:S02]  /*4740*/  SHFL.BFLY P6, R27, R91, R90, R179 ;  /* 0x0c00005a5b1b7389 */ /* 0x00006400000c00b3 */
[----:B01----:R-:W-:Y:S01]  /*4750*/  ENDCOLLECTIVE ;  /* 0x000000000000791b */ /* 0x003fe20003800000 */
.L_x_2237:
[----:B------:R-:W-:Y:S01]  /*4760*/  HFMA2.MMA R90, -RZ, RZ, 0, 4.76837158203125e-07 ;  /* 0x00000008ff5a7435 */ /* 0x000fe200000001ff */
[----:B------:R-:W-:-:S05]  /*4770*/  MOV R21, R27 ;  /* 0x0000001b00157202 */ /* 0x000fca0000000f00 */
[----:B------:R-:W-:-:S05]  /*4780*/  FADD.FTZ R21, R20, R21 ;  /* 0x0000001514157221 */ /* 0x000fca0000010000 */
[----:B------:R-:W-:-:S07]  /*4790*/  MOV R91, R21 ;  /* 0x00000015005b7202 */ /* 0x000fce0000000f00 */
[----:B------:R-:W-:Y:S05]  /*47a0*/  WARPSYNC.COLLECTIVE R26, `(.L_x_2238) ;  /* 0x000000001a087348 */ /* 0x000fea0003c00000 */
[----:B------:R0:W1:Y:S02]  /*47b0*/  SHFL.BFLY P6, R27, R91, R90, R179 ;  /* 0x0c00005a5b1b7389 */ /* 0x00006400000c00b3 */
[----:B01----:R-:W-:Y:S01]  /*47c0*/  ENDCOLLECTIVE ;  /* 0x000000000000791b */ /* 0x003fe20003800000 */
.L_x_2238:
[----:B------:R-:W-:Y:S01]  /*47d0*/  HFMA2.MMA R90, -RZ, RZ, 0, 9.5367431640625e-07 ;  /* 0x00000010ff5a7435 */ /* 0x000fe200000001ff */
[----:B------:R-:W-:-:S05]  /*47e0*/  MOV R22, R27 ;  /* 0x0000001b00167202 */ /* 0x000fca0000000f00 */
[----:B------:R-:W-:-:S05]  /*47f0*/  FADD.FTZ R22, R21, R22 ;  /* 0x0000001615167221 */ /* 0x000fca0000010000 */
[----:B------:R-:W-:-:S07]  /*4800*/  MOV R91, R22 ;  /* 0x00000016005b7202 */ /* 0x000fce0000000f00 */
[----:B------:R-:W-:Y:S05]  /*4810*/  WARPSYNC.COLLECTIVE R26, `(.L_x_2239) ;  /* 0x000000001a087348 */ /* 0x000fea0003c00000 */
[----:B------:R0:W1:Y:S02]  /*4820*/  SHFL.BFLY P6, R27, R91, R90, R179 ;  /* 0x0c00005a5b1b7389 */ /* 0x00006400000c00b3 */
[----:B01----:R-:W-:Y:S01]  /*4830*/  ENDCOLLECTIVE ;  /* 0x000000000000791b */ /* 0x003fe20003800000 */
.L_x_2239:
[----:B------:R-:W-:Y:S01]  /*4840*/  MOV R23, R27 ;  /* 0x0000001b00177202 */ /* 0x000fe20000000f00 */
[----:B------:R-:W-:Y:S06]  /*4850*/  BRA `(.L_x_2240) ;  /* 0xffffffe8004c7947 */ /* 0x000fec000383ffff */
.L_x_2241:
        /* <DEDUP_REMOVED lines=10> */
.L_x_20548:


//--------------------- .text._ZN10layer_norm31ln_parallel_residual_fwd_kernelINS_13Kernel_traitsI6__halfS2_S2_S2_fjLj6144ELj1ELj1ELj8ELj16ENS_18Kernel_traits_baseILj6144ES2_S2_S2_S2_fjLj256EEEEELb0ELb0ELb1EEEvNS_9FwdParamsE --------------------------
	.section	.text._ZN10layer_norm31ln_parallel_residual_fwd_kernelINS_13Kernel_traitsI6__halfS2_S2_S2_fjLj6144ELj1ELj1ELj8ELj16ENS_18Kernel_traits_baseILj6144ES2_S2_S2_S2_fjLj256EEEEELb0ELb0ELb1EEEvNS_9FwdParamsE,"ax",@progbits
	.align	128
        .global         _ZN10layer_norm31ln_parallel_residual_fwd_kernelINS_13Kernel_traitsI6__halfS2_S2_S2_fjLj6144ELj1ELj1ELj8ELj16ENS_18Kernel_traits_baseILj6144ES2_S2_S2_S2_fjLj256EEEEELb0ELb0ELb1EEEvNS_9FwdParamsE
        .type           _ZN10layer_norm31ln_parallel_residual_fwd_kernelINS_13Kernel_traitsI6__halfS2_S2_S2_fjLj6144ELj1ELj1ELj8ELj16ENS_18Kernel_traits_baseILj6144ES2_S2_S2_S2_fjLj256EEEEELb0ELb0ELb1EEEvNS_9FwdParamsE,@function
        .size           _ZN10layer_norm31ln_parallel_residual_fwd_kernelINS_13Kernel_traitsI6__halfS2_S2_S2_fjLj6144ELj1ELj1ELj8ELj16ENS_18Kernel_traits_baseILj6144ES2_S2_S2_S2_fjLj256EEEEELb0ELb0ELb1EEEvNS_9FwdParamsE,(.L_x_20549 - _ZN10layer_norm31ln_parallel_residual_fwd_kernelINS_13Kernel_traitsI6__halfS2_S2_S2_fjLj6144ELj1ELj1ELj8ELj16ENS_18Kernel_traits_baseILj6144ES2_S2_S2_S2_fjLj256EEEEELb0ELb0ELb1EEEvNS_9FwdParamsE)
        .other          _ZN10layer_norm31ln_parallel_residual_fwd_kernelINS_13Kernel_traitsI6__halfS2_S2_S2_fjLj6144ELj1ELj1ELj8ELj16ENS_18Kernel_traits_baseILj6144ES2_S2_S2_S2_fjLj256EEEEELb0ELb0ELb1EEEvNS_9FwdParamsE,@"STO_CUDA_ENTRY STV_DEFAULT"
_ZN10layer_norm31ln_parallel_residual_fwd_kernelINS_13Kernel_traitsI6__halfS2_S2_S2_fjLj6144ELj1ELj1ELj8ELj16ENS_18Kernel_traits_baseILj6144ES2_S2_S2_S2_fjLj256EEEEELb0ELb0ELb1EEEvNS_9FwdParamsE:
.text._ZN10layer_norm31ln_parallel_residual_fwd_kernelINS_13Kernel_traitsI6__halfS2_S2_S2_fjLj6144ELj1ELj1ELj8ELj16ENS_18Kernel_traits_baseILj6144ES2_S2_S2_S2_fjLj256EEEEELb0ELb0ELb1EEEvNS_9FwdParamsE:
[----:B------:R-:W-:Y:S01]  /*0000*/  LDC R1, c[0x0][0x28] ;  /* 0x00000a00ff017b82 */ /* 0x000fe20000000800 */
[----:B------:R-:W0:Y:S01]  /*0010*/  S2R R28, SR_TID.X ;  /* 0x00000000001c7919 */ /* 0x000e220000002100 */
[----:B------:R-:W-:Y:S01]  /*0020*/  ULDC.64 UR4, c[0x0][0x2c8] ;  /* 0x0000b20000047ab9 */ /* 0x000fe20000000a00 */
[----:B------:R-:W-:Y:S01]  /*0030*/  ULDC.64 UR6, c[0x0][0x2d0] ;  /* 0x0000b40000067ab9 */ /* 0x000fe20000000a00 */
[----:B------:R-:W-:-:S04]  /*0040*/  ISETP.NE.U32.AND P1, PT, RZ, UR4, PT ;  /* 0x00000004ff007c0c */ /* 0x000fc8000bf25070 */
[----:B------:R-:W1:Y:S01]  /*0050*/  LDC.64 R80, c[0x0][0x228] ;  /* 0x00008a00ff507b82 */ /* 0x000e620000000a00 */
[----:B------:R-:W-:Y:S01]  /*0060*/  ISETP.NE.U32.AND P2, PT, RZ, UR6, PT ;  /* 0x00000006ff007c0c */ /* 0x000fe2000bf45070 */
[----:B------:R-:W-:Y:S01]  /*0070*/  ULDC.64 UR8, c[0x0][0x260] ;  /* 0x0000980000087ab9 */ /* 0x000fe20000000a00 */
[----:B------:R-:W-:Y:S02]  /*0080*/  ISETP.NE.AND.EX P1, PT, RZ, UR5, PT, P1 ;  /* 0x00000005ff007c0c */ /* 0x000fe4000bf25310 */
[----:B------:R-:W-:Y:S02]  /*0090*/  ISETP.NE.AND.EX P2, PT, RZ, UR7, PT, P2 ;  /* 0x00000007ff007c0c */ /* 0x000fe4000bf45320 */
[C---:B0-----:R-:W-:Y:S02]  /*00a0*/  SHF.L.U32 R0, R28.reuse, 0x4, RZ ;  /* 0x000000041c007819 */ /* 0x041fe400000006ff */
[----:B------:R-:W-:Y:S02]  /*00b0*/  LOP3.LUT R29, R28, 0xff, RZ, 0xc0, !PT ;  /* 0x000000ff1c1d7812 */ /* 0x000fe400078ec0ff */
[----:B------:R-:W-:-:S02]  /*00c0*/  LOP3.LUT R0, R0, 0xff0, RZ, 0xc0, !PT ;  /* 0x00000ff000007812 */ /* 0x000fc400078ec0ff */
[----:B------:R-:W-:Y:S02]  /*00d0*/  SHF.L.U32 R34, R29, 0x4, RZ ;  /* 0x000000041d227819 */ /* 0x000fe400000006ff */
[----:B------:R-:W-:-:S04]  /*00e0*/  IADD3 R4, P0, R0, UR4, RZ ;  /* 0x0000000400047c10 */ /* 0x000fc8000ff1e0ff */
[----:B------:R-:W-:Y:S01]  /*00f0*/  IADD3.X R5, RZ, UR5, RZ, P0, !PT ;  /* 0x00000005ff057c10 */ /* 0x000fe200087fe4ff */
[----:B------:R-:W-:Y:S01]  /*0100*/  ULDC.64 UR4, c[0x0][0x208] ;  /* 0x0000820000047ab9 */ /* 0x000fe20000000a00 */
[----:B------:R-:W-:-:S03]  /*0110*/  IADD3 R6, P0, R34, UR6, RZ ;  /* 0x0000000622067c10 */ /* 0x000fc6000ff1e0ff */
[----:B------:R0:W5:Y:S01]  /*0120*/  @P1 LDG.E.128 R36, desc[UR4][R4.64] ;  /* 0x0000000404241981 */ /* 0x000162000c1e1d00 */
[----:B------:R-:W-:-:S03]  /*0130*/  IADD3.X R7, RZ, UR7, RZ, P0, !PT ;  /* 0x00000007ff077c10 */ /* 0x000fc600087fe4ff */
[----:B------:R0:W5:Y:S04]  /*0140*/  @P1 LDG.E.128 R44, desc[UR4][R4.64+0x1000] ;  /* 0x00100004042c1981 */ /* 0x000168000c1e1d00 */
[----:B------:R0:W5:Y:S04]  /*0150*/  @P1 LDG.E.128 R52, desc[UR4][R4.64+0x2000] ;  /* 0x0020000404341981 */ /* 0x000168000c1e1d00 */
[----:B------:R0:W5:Y:S01]  /*0160*/  @P2 LDG.E.128 R60, desc[UR4][R6.64] ;  /* 0x00000004063c2981 */ /* 0x000162000c1e1d00 */
[----:B------:R-:W2:Y:S03]  /*0170*/  S2UR UR6, SR_CTAID.X ;  /* 0x00000000000679c3 */ /* 0x000ea60000002500 */
[----:B------:R0:W5:Y:S01]  /*0180*/  @P2 LDG.E.128 R68, desc[UR4][R6.64+0x1000] ;  /* 0x0010000406442981 */ /* 0x000162000c1e1d00 */
[----:B------:R-:W-:-:S02]  /*0190*/  SHF.R.U32.HI R126, RZ, 0x8, R28 ;  /* 0x00000008ff7e7819 */ /* 0x000fc4000001161c */
[----:B------:R-:W-:Y:S01]  /*01a0*/  IADD3 R2, P0, R0, UR8, RZ ;  /* 0x0000000800027c10 */ /* 0x000fe2000ff1e0ff */
[----:B------:R0:W5:Y:S01]  /*01b0*/  @P2 LDG.E.128 R76, desc[UR4][R6.64+0x2000] ;  /* 0x00200004064c2981 */ /* 0x000162000c1e1d00 */
[----:B------:R-:W-:Y:S02]  /*01c0*/  ULDC UR8, c[0x0][0x214] ;  /* 0x0000850000087ab9 */ /* 0x000fe40000000800 */
[----:B------:R-:W-:Y:S02]  /*01d0*/  IADD3.X R3, RZ, UR9, RZ, P0, !PT ;  /* 0x00000009ff037c10 */ /* 0x000fe400087fe4ff */
[----:B--2---:R-:W-:Y:S01]  /*01e0*/  IADD3 R127, R126, UR6, RZ ;  /* 0x000000067e7f7c10 */ /* 0x004fe2000fffe0ff */
[----:B------:R-:W-:Y:S02]  /*01f0*/  ULDC.64 UR6, c[0x0][0x268] ;  /* 0x00009a0000067ab9 */ /* 0x000fe40000000a00 */
[----:B------:R-:W-:Y:S02]  /*0200*/  IADD3 R34, P4, R34, UR6, RZ ;  /* 0x0000000622227c10 */ /* 0x000fe4000ff9e0ff */
[----:B------:R-:W-:Y:S01]  /*0210*/  ISETP.GE.AND P3, PT, R127, UR8, PT ;  /* 0x000000087f007c0c */ /* 0x000fe2000bf66270 */
[----:B------:R-:W-:Y:S01]  /*0220*/  ULDC.64 UR8, c[0x0][0x230] ;  /* 0x00008c0000087ab9 */ /* 0x000fe20000000a00 */
[----:B------:R-:W-:-:S02]  /*0230*/  IADD3.X R35, RZ, UR7, RZ, P4, !PT ;  /* 0x00000007ff237c10 */ /* 0x000fc4000a7fe4ff */
[----:B-1----:R-:W-:-:S04]  /*0240*/  LOP3.LUT P0, RZ, R80, UR8, RZ, 0xfc, !PT ;  /* 0x0000000850ff7c12 */ /* 0x002fc8000f80fcff */
[----:B------:R-:W-:-:S05]  /*0250*/  LOP3.LUT P0, RZ, R81, UR9, RZ, 0xfc, P0 ;  /* 0x0000000951ff7c12 */ /* 0x000fca000800fcff */
[----:B0-----:R-:W-:Y:S08]  /*0260*/  @P3 EXIT ;  /* 0x000000000000394d */ /* 0x001ff00003800000 */
        /* <DEDUP_REMOVED lines=11> */
[----:B------:R-:W-:Y:S01]  /*0320*/  @!P1 CS2R R54, SRZ ;  /* 0x0000000000369805 */ /* 0x000fe2000001ff00 */
[--C-:B------:R-:W-:Y:S01]  /*0330*/  HADD2.F32 R30, -RZ, R36.reuse.H0_H0 ;  /* 0x20000024ff1e7230 */ /* 0x100fe20000004100 */
[----:B------:R-:W-:Y:S01]  /*0340*/  @!P2 CS2R R60, SRZ ;  /* 0x00000000003ca805 */ /* 0x000fe2000001ff00 */
[----:B------:R-:W-:Y:S01]  /*0350*/  HADD2.F32 R31, -RZ, R36.H1_H1 ;  /* 0x30000024ff1f7230 */ /* 0x000fe20000004100 */
[----:B------:R-:W-:Y:S01]  /*0360*/  @!P2 CS2R R62, SRZ ;  /* 0x00000000003ea805 */ /* 0x000fe2000001ff00 */
[--C-:B------:R-:W-:Y:S01]  /*0370*/  HADD2.F32 R32, -RZ, R37.reuse.H0_H0 ;  /* 0x20000025ff207230 */ /* 0x100fe20000004100 */
[----:B------:R-:W-:Y:S01]  /*0380*/  @!P2 CS2R R68, SRZ ;  /* 0x000000000044a805 */ /* 0x000fe2000001ff00 */
[----:B------:R-:W-:Y:S01]  /*0390*/  HADD2.F32 R33, -RZ, R37.H1_H1 ;  /* 0x30000025ff217230 */ /* 0x000fe20000004100 */
[----:B------:R-:W-:Y:S01]  /*03a0*/  @!P2 CS2R R70, SRZ ;  /* 0x000000000046a805 */ /* 0x000fe2000001ff00 */
[--C-:B0-----:R-:W-:Y:S01]  /*03b0*/  HADD2.F32 R34, -RZ, R38.reuse.H0_H0 ;  /* 0x20000026ff227230 */ /* 0x101fe20000004100 */
[----:B------:R-:W-:Y:S01]  /*03c0*/  @!P2 CS2R R76, SRZ ;  /* 0x00000000004ca805 */ /* 0x000fe2000001ff00 */
[----:B------:R-:W-:Y:S01]  /*03d0*/  HADD2.F32 R35, -RZ, R38.H1_H1 ;  /* 0x30000026ff237230 */ /* 0x000fe20000004100 */
[----:B------:R-:W-:Y:S01]  /*03e0*/  @!P2 CS2R R78, SRZ ;  /* 0x00000000004ea805 */ /* 0x000fe2000001ff00 */
[--C-:B------:R-:W-:Y:S01]  /*03f0*/  HADD2.F32 R36, -RZ, R39.reuse.H0_H0 ;  /* 0x20000027ff247230 */ /* 0x100fe20000004100 */
[----:B------:R-:W-:Y:S01]  /*0400*/  ISETP.NE.U32.AND P3, PT, R80, RZ, PT ;  /* 0x000000ff5000720c */ /* 0x000fe20003f65070 */
[----:B------:R-:W-:Y:S01]  /*0410*/  HADD2.F32 R37, -RZ, R39.H1_H1 ;  /* 0x30000027ff257230 */ /* 0x000fe20000004100 */
[----:B------:R-:W-:Y:S01]  /*0420*/  SHF.L.U32 R126, R126, 0x3, RZ ;  /* 0x000000037e7e7819 */ /* 0x000fe200000006ff */
[--C-:B------:R-:W-:Y:S01]  /*0430*/  HADD2.F32 R38, -RZ, R44.reuse.H0_H0 ;  /* 0x2000002cff267230 */ /* 0x100fe20000004100 */
[----:B------:R-:W-:Y:S01]  /*0440*/  SHF.R.U32.HI R129, RZ, 0x5, R28 ;  /* 0x00000005ff817819 */ /* 0x000fe2000001161c */
[----:B------:R-:W-:Y:S01]  /*0450*/  HADD2.F32 R39, -RZ, R44.H1_H1 ;  /* 0x3000002cff277230 */ /* 0x000fe20000004100 */
[----:B------:R-:W-:Y:S01]  /*0460*/  ULDC.U8 UR6, c[0x0][0x2a0] ;  /* 0x0000a80000067ab9 */ /* 0x000fe20000000000 */
[--C-:B------:R-:W-:Y:S01]  /*0470*/  HADD2.F32 R40, -RZ, R45.reuse.H0_H0 ;  /* 0x2000002dff287230 */ /* 0x100fe20000004100 */
[----:B------:R-:W-:Y:S01]  /*0480*/  HFMA2.MMA R0, -RZ, RZ, 0, 5.9604644775390625e-08 ;  /* 0x00000001ff007435 */ /* 0x000fe200000001ff */
[----:B------:R-:W-:Y:S01]  /*0490*/  HADD2.F32 R41, -RZ, R45.H1_H1 ;  /* 0x3000002dff297230 */ /* 0x000fe20000004100 */
[----:B------:R-:W-:Y:S01]  /*04a0*/  ISETP.NE.AND.EX P1, PT, R81, RZ, PT, P3 ;  /* 0x000000ff5100720c */ /* 0x000fe20003f25330 */
[--C-:B------:R-:W-:Y:S01]  /*04b0*/  HADD2.F32 R42, -RZ, R46.reuse.H0_H0 ;  /* 0x2000002eff2a7230 */ /* 0x100fe20000004100 */
[----:B------:R-:W-:Y:S01]  /*04c0*/  LOP3.LUT R128, R28, 0x1f, RZ, 0xc0, !PT ;  /* 0x0000001f1c807812 */ /* 0x000fe200078ec0ff */
[----:B------:R-:W-:Y:S01]  /*04d0*/  HADD2.F32 R43, -RZ, R46.H1_H1 ;  /* 0x3000002eff2b7230 */ /* 0x000fe20000004100 */
[----:B------:R-:W-:Y:S01]  /*04e0*/  ISETP.NE.AND P5, PT, RZ, UR6, PT ;  /* 0x00000006ff007c0c */ /* 0x000fe2000bfa5270 */
[--C-:B------:R-:W-:Y:S01]  /*04f0*/  HADD2.F32 R44, -RZ, R47.reuse.H0_H0 ;  /* 0x2000002fff2c7230 */ /* 0x100fe20000004100 */
[----:B------:R-:W-:Y:S01]  /*0500*/  LOP3.LUT R129, R129, 0x7, RZ, 0xc0, !PT ;  /* 0x0000000781817812 */ /* 0x000fe200078ec0ff */
[----:B------:R-:W-:Y:S01]  /*0510*/  HADD2.F32 R45, -RZ, R47.H1_H1 ;  /* 0x3000002fff2d7230 */ /* 0x000fe20000004100 */
[----:B------:R-:W-:Y:S01]  /*0520*/  IADD3 R131, R126, 0x8, RZ ;  /* 0x000000087e837810 */ /* 0x000fe20007ffe0ff */
[--C-:B------:R-:W-:Y:S01]  /*0530*/  HADD2.F32 R46, -RZ, R52.reuse.H0_H0 ;  /* 0x20000034ff2e7230 */ /* 0x100fe20000004100 */
[----:B------:R-:W-:Y:S01]  /*0540*/  ULDC UR7, c[0x0][0x218] ;  /* 0x0000860000077ab9 */ /* 0x000fe20000000800 */
        /* <DEDUP_REMOVED lines=37> */
[--C-:B--2---:R-:W-:Y:S02]  /*07a0*/  HADD2.F32 R79, -RZ, R4.reuse.H0_H0 ;  /* 0x20000004ff4f7230 */ /* 0x104fe40000004100 */
[----:B------:R-:W-:Y:S02]  /*07b0*/  HADD2.F32 R78, -RZ, R4.H1_H1 ;  /* 0x30000004ff4e7230 */ /* 0x000fe40000004100 */
[--C-:B------:R-:W-:Y:S02]  /*07c0*/  HADD2.F32 R81, -RZ, R5.reuse.H0_H0 ;  /* 0x20000005ff517230 */ /* 0x100fe40000004100 */
[----:B------:R-:W-:Y:S02]  /*07d0*/  HADD2.F32 R80, -RZ, R5.H1_H1 ;  /* 0x30000005ff507230 */ /* 0x000fe40000004100 */
[--C-:B------:R-:W-:Y:S02]  /*07e0*/  HADD2.F32 R83, -RZ, R6.reuse.H0_H0 ;  /* 0x20000006ff537230 */ /* 0x100fe40000004100 */
[----:B------:R-:W-:-:S02]  /*07f0*/  HADD2.F32 R82, -RZ, R6.H1_H1 ;  /* 0x30000006ff527230 */ /* 0x000fc40000004100 */
[--C-:B------:R-:W-:Y:S02]  /*0800*/  HADD2.F32 R85, -RZ, R7.reuse.H0_H0 ;  /* 0x20000007ff557230 */ /* 0x100fe40000004100 */
[----:B------:R-:W-:Y:S02]  /*0810*/  HADD2.F32 R84, -RZ, R7.H1_H1 ;  /* 0x30000007ff547230 */ /* 0x000fe40000004100 */
[--C-:B---3--:R-:W-:Y:S02]  /*0820*/  HADD2.F32 R87, -RZ, R8.reuse.H0_H0 ;  /* 0x20000008ff577230 */ /* 0x108fe40000004100 */
[----:B------:R-:W-:Y:S02]  /*0830*/  HADD2.F32 R86, -RZ, R8.H1_H1 ;  /* 0x30000008ff567230 */ /* 0x000fe40000004100 */
[--C-:B------:R-:W-:Y:S02]  /*0840*/  HADD2.F32 R89, -RZ, R9.reuse.H0_H0 ;  /* 0x20000009ff597230 */ /* 0x100fe40000004100 */
[----:B------:R-:W-:-:S02]  /*0850*/  HADD2.F32 R88, -RZ, R9.H1_H1 ;  /* 0x30000009ff587230 */ /* 0x000fc40000004100 */
[--C-:B------:R-:W-:Y:S02]  /*0860*/  HADD2.F32 R91, -RZ, R10.reuse.H0_H0 ;  /* 0x2000000aff5b7230 */ /* 0x100fe40000004100 */
[----:B------:R-:W-:Y:S02]  /*0870*/  HADD2.F32 R90, -RZ, R10.H1_H1 ;  /* 0x3000000aff5a7230 */ /* 0x000fe40000004100 */
[--C-:B------:R-:W-:Y:S02]  /*0880*/  HADD2.F32 R93, -RZ, R11.reuse.H0_H0 ;  /* 0x2000000bff5d7230 */ /* 0x100fe40000004100 */
[----:B------:R-:W-:Y:S02]  /*0890*/  HADD2.F32 R92, -RZ, R11.H1_H1 ;  /* 0x3000000bff5c7230 */ /* 0x000fe40000004100 */
[--C-:B----4-:R-:W-:Y:S02]  /*08a0*/  HADD2.F32 R95, -RZ, R12.reuse.H0_H0 ;  /* 0x2000000cff5f7230 */ /* 0x110fe40000004100 */
        /* <DEDUP_REMOVED lines=30> */
[----:B------:R-:W-:-:S07]  /*0a90*/  HADD2.F32 R124, -RZ, R27.H1_H1 ;  /* 0x3000001bff7c7230 */ /* 0x000fce0000004100 */
.L_x_2339:
        /* <DEDUP_REMOVED lines=24> */
.L_x_2243:
[----:B-----5:R-:W-:-:S05]  /*0c20*/  HADD2.F32 R20, -RZ, R8.H0_H0 ;  /* 0x20000008ff147230 */ /* 0x020fca0000004100 */
[----:B------:R-:W-:Y:S01]  /*0c30*/  FADD.FTZ R27, R27, R20 ;  /* 0x000000141b1b7221 */ /* 0x000fe20000010000 */
[----:B------:R-:W-:Y:S06]  /*0c40*/  BRA `(.L_x_2244) ;  /* 0x0000000000107947 */ /* 0x000fec0003800000 */
.L_x_2242:
[----:B-----5:R-:W-:Y:S02]  /*0c50*/  HADD2.F32 R20, -RZ, R4.H0_H0 ;  /* 0x20000004ff147230 */ /* 0x020fe40000004100 */
[----:B------:R-:W-:-:S03]  /*0c60*/  @P2 HADD2.F32 R22, -RZ, R8.H0_H0 ;  /* 0x20000008ff162230 */ /* 0x000fc60000004100 */
[----:B------:R-:W-:-:S04]  /*0c70*/  FADD.FTZ R27, R27, R20 ;  /* 0x000000141b1b7221 */ /* 0x000fc80000010000 */
[----:B------:R-:W-:-:S07]  /*0c80*/  @P2 FADD.FTZ R27, R27, R22 ;  /* 0x000000161b1b2221 */ /* 0x000fce0000010000 */
.L_x_2244:
[----:B------:R-:W-:-:S04]  /*0c90*/  F2FP.F16.F32.PACK_AB R20, RZ, R27 ;  /* 0x0000001bff14723e */ /* 0x000fc800000000ff */
[----:B------:R-:W-:-:S07]  /*0ca0*/  PRMT R12, R20, 0x7610, R12 ;  /* 0x00007610140c7816 */ /* 0x000fce000000000c */
.L_x_2245:
[----:B------:R-:W-:Y:S01]  /*0cb0*/  HADD2.F32 R133, -RZ, R16.H1_H1 ;  /* 0x30000010ff857230 */ /* 0x000fe20000004100 */
[----:B------:R-:W-:Y:S06]  /*0cc0*/  @P3 BRA `(.L_x_2246) ;  /* 0x0000000000203947 */ /* 0x000fec0003800000 */
[----:B------:R-:W-:-:S04]  /*0cd0*/  ISETP.NE.U32.AND P4, PT, RZ, UR18, PT ;  /* 0x00000012ff007c0c */ /* 0x000fc8000bf85070 */
[----:B------:R-:W-:-:S13]  /*0ce0*/  ISETP.NE.AND.EX P4, PT, RZ, UR19, PT, P4 ;  /* 0x00000013ff007c0c */ /* 0x000fda000bf85340 */
[----:B------:R-:W-:Y:S05]  /*0cf0*/  @P4 BRA `(.L_x_2247) ;  /* 0x0000000000084947 */ /* 0x000fea0003800000 */
[----:B------:R-:W-:Y:S05]  /*0d00*/  @P0 BRA `(.L_x_2248) ;  /* 0x0000000000200947 */ /* 0x000fea0003800000 */
[----:B------:R-:W-:Y:S05]  /*0d10*/  BRA `(.L_x_2249) ;  /* 0x0000000000247947 */ /* 0x000fea0003800000 */
.L_x_2247:
[----:B-----5:R-:W-:-:S05]  /*0d20*/  HADD2.F32 R16, -RZ, R8.H1_H1 ;  /* 0x30000008ff107230 */ /* 0x020fca0000004100 */
[----:B------:R-:W-:Y:S01]  /*0d30*/  FADD.FTZ R133, R133, R16 ;  /* 0x0000001085857221 */ /* 0x000fe20000010000 */
[----:B------:R-:W-:Y:S06]  /*0d40*/  BRA `(.L_x_2248) ;  /* 0x0000000000107947 */ /* 0x000fec0003800000 */
.L_x_2246:
[----:B-----5:R-:W-:Y:S02]  /*0d50*/  HADD2.F32 R16, -RZ, R4.H1_H1 ;  /* 0x30000004ff107230 */ /* 0x020fe40000004100 */
[----:B------:R-:W-:-:S03]  /*0d60*/  @P2 HADD2.F32 R20, -RZ, R8.H1_H1 ;  /* 0x30000008ff142230 */ /* 0x000fc60000004100 */
[----:B------:R-:W-:-:S04]  /*0d70*/  FADD.FTZ R133, R133, R16 ;  /* 0x0000001085857221 */ /* 0x000fc80000010000 */
[----:B------:R-:W-:-:S07]  /*0d80*/  @P2 FADD.FTZ R133, R133, R20 ;  /* 0x0000001485852221 */ /* 0x000fce0000010000 */
.L_x_2248:
[----:B------:R-:W-:-:S04]  /*0d90*/  F2FP.F16.F32.PACK_AB R16, RZ, R133 ;  /* 0x00000085ff10723e */ /* 0x000fc800000000ff */
[----:B------:R-:W-:-:S07]  /*0da0*/  PRMT R12, R12, 0x5410, R16 ;  /* 0x000054100c0c7816 */ /* 0x000fce0000000010 */
.L_x_2249:
[----:B------:R-:W-:Y:S01]  /*0db0*/  HADD2.F32 R135, -RZ, R17.H0_H0 ;  /* 0x20000011ff877230 */ /* 0x000fe20000004100 */
[----:B------:R-:W-:Y:S06]  /*0dc0*/  @P3 BRA `(.L_x_2250) ;  /* 0x0000000000203947 */ /* 0x000fec0003800000 */
[----:B------:R-:W-:-:S04]  /*0dd0*/  ISETP.NE.U32.AND P4, PT, RZ, UR18, PT ;  /* 0x00000012ff007c0c */ /* 0x000fc8000bf85070 */
[----:B------:R-:W-:-:S13]  /*0de0*/  ISETP.NE.AND.EX P4, PT, RZ, UR19, PT, P4 ;  /* 0x00000013ff007c0c */ /* 0x000fda000bf85340 */
[----:B------:R-:W-:Y:S05]  /*0df0*/  @P4 BRA `(.L_x_2251) ;  /* 0x0000000000084947 */ /* 0x000fea0003800000 */
[----:B------:R-:W-:Y:S05]  /*0e00*/  @P0 BRA `(.L_x_2252) ;  /* 0x0000000000200947 */ /* 0x000fea0003800000 */
[----:B------:R-:W-:Y:S05]  /*0e10*/  BRA `(.L_x_2253) ;  /* 0x0000000000247947 */ /* 0x000fea0003800000 */
.L_x_2251:
[----:B-----5:R-:W-:-:S05]  /*0e20*/  HADD2.F32 R16, -RZ, R9.H0_H0 ;  /* 0x20000009ff107230 */ /* 0x020fca0000004100 */
[----:B------:R-:W-:Y:S01]  /*0e30*/  FADD.FTZ R135, R135, R16 ;  /* 0x0000001087877221 */ /* 0x000fe20000010000 */
[----:B------:R-:W-:Y:S06]  /*0e40*/  BRA `(.L_x_2252) ;  /* 0x0000000000107947 */ /* 0x000fec0003800000 */
.L_x_2250:
[----:B-----5:R-:W-:Y:S02]  /*0e50*/  HADD2.F32 R16, -RZ, R5.H0_H0 ;  /* 0x20000005ff107230 */ /* 0x020fe40000004100 */
[----:B------:R-:W-:-:S03]  /*0e60*/  @P2 HADD2.F32 R20, -RZ, R9.H0_H0 ;  /* 0x20000009ff142230 */ /* 0x000fc60000004100 */
[----:B------:R-:W-:-:S04]  /*0e70*/  FADD.FTZ R135, R135, R16 ;  /* 0x0000001087877221 */ /* 0x000fc80000010000 */
[----:B------:R-:W-:-:S07]  /*0e80*/  @P2 FADD.FTZ R135, R135, R20 ;  /* 0x0000001487872221 */ /* 0x000fce0000010000 */
.L_x_2252:
[----:B------:R-:W-:-:S04]  /*0e90*/  F2FP.F16.F32.PACK_AB R16, RZ, R135 ;  /* 0x00000087ff10723e */ /* 0x000fc800000000ff */
[----:B------:R-:W-:-:S07]  /*0ea0*/  PRMT R13, R16, 0x7610, R13 ;  /* 0x00007610100d7816 */ /* 0x000fce000000000d */
.L_x_2253:
[----:B------:R-:W-:Y:S01]  /*0eb0*/  HADD2.F32 R137, -RZ, R17.H1_H1 ;  /* 0x30000011ff897230 */ /* 0x000fe20000004100 */
[----:B------:R-:W-:Y:S06]  /*0ec0*/  @P3 BRA `(.L_x_2254) ;  /* 0x0000000000203947 */ /* 0x000fec0003800000 */
[----:B------:R-:W-:-:S04]  /*0ed0*/  ISETP.NE.U32.AND P4, PT, RZ, UR18, PT ;  /* 0x00000012ff007c0c */ /* 0x000fc8000bf85070 */
[----:B------:R-:W-:-:S13]  /*0ee0*/  ISETP.NE.AND.EX P4, PT, RZ, UR19, PT, P4 ;  /* 0x00000013ff007c0c */ /* 0x000fda000bf85340 */
[----:B------:R-:W-:Y:S05]  /*0ef0*/  @P4 BRA `(.L_x_2255) ;  /* 0x0000000000084947 */ /* 0x000fea0003800000 */
[----:B------:R-:W-:Y:S05]  /*0f00*/  @P0 BRA `(.L_x_2256) ;  /* 0x0000000000200947 */ /* 0x000fea0003800000 */
[----:B------:R-:W-:Y:S05]  /*0f10*/  BRA `(.L_x_2257) ;  /* 0x0000000000247947 */ /* 0x000fea0003800000 */
.L_x_2255:
[----:B-----5:R-:W-:-:S05]  /*0f20*/  HADD2.F32 R16, -RZ, R9.H1_H1 ;  /* 0x30000009ff107230 */ /* 0x020fca0000004100 */
[----:B------:R-:W-:Y:S01]  /*0f30*/  FADD.FTZ R137, R137, R16 ;  /* 0x0000001089897221 */ /* 0x000fe20000010000 */
[----:B------:R-:W-:Y:S06]  /*0f40*/  BRA `(.L_x_2256) ;  /* 0x0000000000107947 */ /* 0x000fec0003800000 */
.L_x_2254:
[----:B-----5:R-:W-:Y:S02]  /*0f50*/  HADD2.F32 R16, -RZ, R5.H1_H1 ;  /* 0x30000005ff107230 */ /* 0x020fe40000004100 */
[----:B------:R-:W-:-:S03]  /*0f60*/  @P2 HADD2.F32 R20, -RZ, R9.H1_H1 ;  /* 0x30000009ff142230 */ /* 0x000fc60000004100 */
[----:B------:R-:W-:-:S04]  /*0f70*/  FADD.FTZ R137, R137, R16 ;  /* 0x0000001089897221 */ /* 0x000fc80000010000 */
[----:B------:R-:W-:-:S07]  /*0f80*/  @P2 FADD.FTZ R137, R137, R20 ;  /* 0x0000001489892221 */ /* 0x000fce0000010000 */
.L_x_2256:
[----:B------:R-:W-:-:S04]  /*0f90*/  F2FP.F16.F32.PACK_AB R16, RZ, R137 ;  /* 0x00000089ff10723e */ /* 0x000fc800000000ff */
[----:B------:R-:W-:-:S07]  /*0fa0*/  PRMT R13, R13, 0x5410, R16 ;  /* 0x000054100d0d7816 */ /* 0x000fce0000000010 */
.L_x_2257:
[----:B------:R-:W-:Y:S01]  /*0fb0*/  HADD2.F32 R141, -RZ, R18.H0_H0 ;  /* 0x20000012ff8d7230 */ /* 0x000fe20000004100 */
[----:B------:R-:W-:Y:S06]  /*0fc0*/  @P3 BRA `(.L_x_2258) ;  /* 0x0000000000203947 */ /* 0x000fec0003800000 */
[----:B------:R-:W-:-:S04]  /*0fd0*/  ISETP.NE.U32.AND P4, PT, RZ, UR18, PT ;  /* 0x00000012ff007c0c */ /* 0x000fc8000bf85070 */
[----:B------:R-:W-:-:S13]  /*0fe0*/  ISETP.NE.AND.EX P4, PT, RZ, UR19, PT, P4 ;  /* 0x00000013ff007c0c */ /* 0x000fda000bf85340 */
[----:B------:R-:W-:Y:S05]  /*0ff0*/  @P4 BRA `(.L_x_2259) ;  /* 0x0000000000084947 */ /* 0x000fea0003800000 */
[----:B------:R-:W-:Y:S05]  /*1000*/  @P0 BRA `(.L_x_2260) ;  /* 0x0000000000200947 */ /* 0x000fea0003800000 */
[----:B------:R-:W-:Y:S05]  /*1010*/  BRA `(.L_x_2261) ;  /* 0x0000000000247947 */ /* 0x000fea0003800000 */
.L_x_2259:
[----:B-----5:R-:W-:-:S05]  /*1020*/  HADD2.F32 R16, -RZ, R10.H0_H0 ;  /* 0x2000000aff107230 */ /* 0x020fca0000004100 */
[----:B------:R-:W-:Y:S01]  /*1030*/  FADD.FTZ R141, R141, R16 ;  /* 0x000000108d8d7221 */ /* 0x000fe20000010000 */
[----:B------:R-:W-:Y:S06]  /*1040*/  BRA `(.L_x_2260) ;  /* 0x0000000000107947 */ /* 0x000fec0003800000 */
.L_x_2258:
[----:B-----5:R-:W-:Y:S02]  /*1050*/  HADD2.F32 R16, -RZ, R6.H0_H0 ;  /* 0x20000006ff107230 */ /* 0x020fe40000004100 */
[----:B------:R-:W-:-:S03]  /*1060*/  @P2 HADD2.F32 R20, -RZ, R10.H0_H0 ;  /* 0x2000000aff142230 */ /* 0x000fc60000004100 */
[----:B------:R-:W-:-:S04]  /*1070*/  FADD.FTZ R141, R141, R16 ;  /* 0x000000108d8d7221 */ /* 0x000fc80000010000 */
[----:B------:R-:W-:-:S07]  /*1080*/  @P2 FADD.FTZ R141, R141, R20 ;  /* 0x000000148d8d2221 */ /* 0x000fce0000010000 */
.L_x_2260:
[----:B------:R-:W-:-:S04]  /*1090*/  F2FP.F16.F32.PACK_AB R16, RZ, R141 ;  /* 0x0000008dff10723e */ /* 0x000fc800000000ff */
[----:B------:R-:W-:-:S07]  /*10a0*/  PRMT R14, R16, 0x7610, R14 ;  /* 0x00007610100e7816 */ /* 0x000fce000000000e */
.L_x_2261:
[----:B------:R-:W-:Y:S01]  /*10b0*/  HADD2.F32 R143, -RZ, R18.H1_H1 ;  /* 0x30000012ff8f7230 */ /* 0x000fe20000004100 */
[----:B------:R-:W-:Y:S06]  /*10c0*/  @P3 BRA `(.L_x_2262) ;  /* 0x0000000000203947 */ /* 0x000fec0003800000 */
[----:B------:R-:W-:-:S04]  /*10d0*/  ISETP.NE.U32.AND P4, PT, RZ, UR18, PT ;  /* 0x00000012ff007c0c */ /* 0x000fc8000bf85070 */
[----:B------:R-:W-:-:S13]  /*10e0*/  ISETP.NE.AND.EX P4, PT, RZ, UR19, PT, P4 ;  /* 0x00000013ff007c0c */ /* 0x000fda000bf85340 */
[----:B------:R-:W-:Y:S05]  /*10f0*/  @P4 BRA `(.L_x_2263) ;  /* 0x0000000000084947 */ /* 0x000fea0003800000 */
[----:B------:R-:W-:Y:S05]  /*1100*/  @P0 BRA `(.L_x_2264) ;  /* 0x0000000000200947 */ /* 0x000fea0003800000 */
[----:B------:R-:W-:Y:S05]  /*1110*/  BRA `(.L_x_2265) ;  /* 0x0000000000247947 */ /* 0x000fea0003800000 */
.L_x_2263:
[----:B-----5:R-:W-:-:S05]  /*1120*/  HADD2.F32 R16, -RZ, R10.H1_H1 ;  /* 0x3000000aff107230 */ /* 0x020fca0000004100 */
[----:B------:R-:W-:Y:S01]  /*1130*/  FADD.FTZ R143, R143, R16 ;  /* 0x000000108f8f7221 */ /* 0x000fe20000010000 */
[----:B------:R-:W-:Y:S06]  /*1140*/  BRA `(.L_x_2264) ;  /* 0x0000000000107947 */ /* 0x000fec0003800000 */
.L_x_2262:
[----:B-----5:R-:W-:Y:S02]  /*1150*/  HADD2.F32 R16, -RZ, R6.H1_H1 ;  /* 0x30000006ff107230 */ /* 0x020fe40000004100 */
[----:B------:R-:W-:-:S03]  /*1160*/  @P2 HADD2.F32 R18, -RZ, R10.H1_H1 ;  /* 0x3000000aff122230 */ /* 0x000fc60000004100 */
[----:B------:R-:W-:-:S04]  /*1170*/  FADD.FTZ R143, R143, R16 ;  /* 0x000000108f8f7221 */ /* 0x000fc80000010000 */
[----:B------:R-:W-:-:S07]  /*1180*/  @P2 FADD.FTZ R143, R143, R18 ;  /* 0x000000128f8f2221 */ /* 0x000fce0000010000 */
.L_x_2264:
[----:B------:R-:W-:-:S04]  /*1190*/  F2FP.F16.F32.PACK_AB R16, RZ, R143 ;  /* 0x0000008fff10723e */ /* 0x000fc800000000ff */
[----:B------:R-:W-:-:S07]  /*11a0*/  PRMT R14, R14, 0x5410, R16 ;  /* 0x000054100e0e7816 */ /* 0x000fce0000000010 */
.L_x_2265:
[----:B------:R-:W-:Y:S01]  /*11b0*/  HADD2.F32 R145, -RZ, R19.H0_H0 ;  /* 0x20000013ff917230 */ /* 0x000fe20000004100 */
[----:B------:R-:W-:Y:S06]  /*11c0*/  @P3 BRA `(.L_x_2266) ;  /* 0x0000000000203947 */ /* 0x000fec0003800000 */
[----:B------:R-:W-:-:S04]  /*11d0*/  ISETP.NE.U32.AND P4, PT, RZ, UR18, PT ;  /* 0x00000012ff007c0c */ /* 0x000fc8000bf85070 */
[----:B------:R-:W-:-:S13]  /*11e0*/  ISETP.NE.AND.EX P4, PT, RZ, UR19, PT, P4 ;  /* 0x00000013ff007c0c */ /* 0x000fda000bf85340 */
[----:B------:R-:W-:Y:S05]  /*11f0*/  @P4 BRA `(.L_x_2267) ;  /* 0x0000000000084947 */ /* 0x000fea0003800000 */
[----:B------:R-:W-:Y:S05]  /*1200*/  @P0 BRA `(.L_x_2268) ;  /* 0x0000000000200947 */ /* 0x000fea0003800000 */
[----:B------:R-:W-:Y:S05]  /*1210*/  BRA `(.L_x_2269) ;  /* 0x0000000000247947 */ /* 0x000fea0003800000 */
.L_x_2267:
[----:B-----5:R-:W-:-:S05]  /*1220*/  HADD2.F32 R16, -RZ, R11.H0_H0 ;  /* 0x2000000bff107230 */ /* 0x020fca0000004100 */
[----:B------:R-:W-:Y:S01]  /*1230*/  FADD.FTZ R145, R145, R16 ;  /* 0x0000001091917221 */ /* 0x000fe20000010000 */
[----:B------:R-:W-:Y:S06]  /*1240*/  BRA `(.L_x_2268) ;  /* 0x0000000000107947 */ /* 0x000fec0003800000 */
.L_x_2266:
[----:B-----5:R-:W-:Y:S02]  /*1250*/  HADD2.F32 R16, -RZ, R7.H0_H0 ;  /* 0x20000007ff107230 */ /* 0x020fe40000004100 */
[----:B------:R-:W-:-:S03]  /*1260*/  @P2 HADD2.F32 R18, -RZ, R11.H0_H0 ;  /* 0x2000000bff122230 */ /* 0x000fc60000004100 */
[----:B------:R-:W-:-:S04]  /*1270*/  FADD.FTZ R145, R145, R16 ;  /* 0x0000001091917221 */ /* 0x000fc80000010000 */
[----:B------:R-:W-:-:S07]  /*1280*/  @P2 FADD.FTZ R145, R145, R18 ;  /* 0x0000001291912221 */ /* 0x000fce0000010000 */
.L_x_2268:
[----:B------:R-:W-:-:S04]  /*1290*/  F2FP.F16.F32.PACK_AB R16, RZ, R145 ;  /* 0x00000091ff10723e */ /* 0x000fc800000000ff */
[----:B------:R-:W-:-:S07]  /*12a0*/  PRMT R15, R16, 0x7610, R15 ;  /* 0x00007610100f7816 */ /* 0x000fce000000000f */
.L_x_2269:
[----:B------:R-:W-:Y:S01]  /*12b0*/  HADD2.F32 R149, -RZ, R19.H1_H1 ;  /* 0x30000013ff957230 */ /* 0x000fe20000004100 */
[----:B------:R-:W-:Y:S06]  /*12c0*/  @P3 BRA `(.L_x_2270) ;  /* 0x0000000000203947 */ /* 0x000fec0003800000 */
[----:B------:R-:W-:-:S04]  /*12d0*/  ISETP.NE.U32.AND P4, PT, RZ, UR18, PT ;  /* 0x00000012ff007c0c */ /* 0x000fc8000bf85070 */
[----:B------:R-:W-:-:S13]  /*12e0*/  ISETP.NE.AND.EX P4, PT, RZ, UR19, PT, P4 ;  /* 0x00000013ff007c0c */ /* 0x000fda000bf85340 */
[----:B------:R-:W-:Y:S05]  /*12f0*/  @P4 BRA `(.L_x_2271) ;  /* 0x0000000000084947 */ /* 0x000fea0003800000 */
[----:B------:R-:W-:Y:S05]  /*1300*/  @P0 BRA `(.L_x_2272) ;  /* 0x0000000000200947 */ /* 0x000fea0003800000 */
[----:B------:R-:W-:Y:S05]  /*1310*/  BRA `(.L_x_2273) ;  /* 0x0000000000247947 */ /* 0x000fea0003800000 */
.L_x_2271:
[----:B-----5:R-:W-:-:S05]  /*1320*/  HADD2.F32 R16, -RZ, R11.H1_H1 ;  /* 0x3000000bff107230 */ /* 0x020fca0000004100 */
[----:B------:R-:W-:Y:S01]  /*1330*/  FADD.FTZ R149, R149, R16 ;  /* 0x0000001095957221 */ /* 0x000fe20000010000 */
[----:B------:R-:W-:Y:S06]  /*1340*/  BRA `(.L_x_2272) ;  /* 0x0000000000107947 */ /* 0x000fec0003800000 */
.L_x_2270:
[----:B-----5:R-:W-:Y:S02]  /*1350*/  HADD2.F32 R16, -RZ, R7.H1_H1 ;  /* 0x30000007ff107230 */ /* 0x020fe40000004100 */
[----:B------:R-:W-:-:S03]  /*1360*/  @P2 HADD2.F32 R18, -RZ, R11.H1_H1 ;  /* 0x3000000bff122230 */ /* 0x000fc60000004100 */
[----:B------:R-:W-:-:S04]  /*1370*/  FADD.FTZ R149, R149, R16 ;  /* 0x0000001095957221 */ /* 0x000fc80000010000 */
[----:B------:R-:W-:-:S07]  /*1380*/  @P2 FADD.FTZ R149, R149, R18 ;  /* 0x0000001295952221 */ /* 0x000fce0000010000 */
.L_x_2272:
[----:B------:R-:W-:-:S04]  /*1390*/  F2FP.F16.F32.PACK_AB R16, RZ, R149 ;  /* 0x00000095ff10723e */ /* 0x000fc800000000ff */
[----:B------:R-:W-:-:S07]  /*13a0*/  PRMT R15, R15, 0x5410, R16 ;  /* 0x000054100f0f7816 */ /* 0x000fce0000000010 */
.L_x_2273:
        /* <DEDUP_REMOVED lines=13> */
[----:B--2---:R-:W-:Y:S01]  /*1480*/  HADD2.F32 R151, -RZ, R16.H0_H0 ;  /* 0x20000010ff977230 */ /* 0x004fe20000004100 */
[----:B0-----:R-:W-:Y:S06]  /*1490*/  @P3 BRA `(.L_x_2274) ;  /* 0x0000000000203947 */ /* 0x001fec0003800000 */
[----:B------:R-:W-:-:S04]  /*14a0*/  ISETP.NE.U32.AND P4, PT, RZ, UR18, PT ;  /* 0x00000012ff007c0c */ /* 0x000fc8000bf85070 */
[----:B------:R-:W-:-:S13]  /*14b0*/  ISETP.NE.AND.EX P4, PT, RZ, UR19, PT, P4 ;  /* 0x00000013ff007c0c */ /* 0x000fda000bf85340 */
[----:B------:R-:W-:Y:S05]  /*14c0*/  @P4 BRA `(.L_x_2275) ;  /* 0x0000000000084947 */ /* 0x000fea0003800000 */
[----:B------:R-:W-:Y:S05]  /*14d0*/  @P0 BRA `(.L_x_2276) ;  /* 0x0000000000200947 */ /* 0x000fea0003800000 */
[----:B------:R-:W-:Y:S05]  /*14e0*/  BRA `(.L_x_2277) ;  /* 0x0000000000247947 */ /* 0x000fea0003800000 */
.L_x_2275:
[----:B-----5:R-:W-:-:S05]  /*14f0*/  HADD2.F32 R20, -RZ, R8.H0_H0 ;  /* 0x20000008ff147230 */ /* 0x020fca0000004100 */
[----:B------:R-:W-:Y:S01]  /*1500*/  FADD.FTZ R151, R20, R151 ;  /* 0x0000009714977221 */ /* 0x000fe20000010000 */
[----:B------:R-:W-:Y:S06]  /*1510*/  BRA `(.L_x_2276) ;  /* 0x0000000000107947 */ /* 0x000fec0003800000 */
.L_x_2274:
[----:B-----5:R-:W-:Y:S02]  /*1520*/  HADD2.F32 R20, -RZ, R4.H0_H0 ;  /* 0x20000004ff147230 */ /* 0x020fe40000004100 */
[----:B------:R-:W-:-:S03]  /*1530*/  @P2 HADD2.F32 R22, -RZ, R8.H0_H0 ;  /* 0x20000008ff162230 */ /* 0x000fc60000004100 */
[----:B------:R-:W-:-:S04]  /*1540*/  FADD.FTZ R151, R20, R151 ;  /* 0x0000009714977221 */ /* 0x000fc80000010000 */
[----:B------:R-:W-:-:S07]  /*1550*/  @P2 FADD.FTZ R151, R22, R151 ;  /* 0x0000009716972221 */ /* 0x000fce0000010000 */
.L_x_2276:
[----:B------:R-:W-:-:S04]  /*1560*/  F2FP.F16.F32.PACK_AB R20, RZ, R151 ;  /* 0x00000097ff14723e */ /* 0x000fc800000000ff */
[----:B------:R-:W-:-:S07]  /*1570*/  PRMT R12, R20, 0x7610, R12 ;  /* 0x00007610140c7816 */ /* 0x000fce000000000c */
.L_x_2277:
[----:B------:R-:W-:Y:S01]  /*1580*/  HADD2.F32 R153, -RZ, R16.H1_H1 ;  /* 0x30000010ff997230 */ /* 0x000fe20000004100 */
[----:B------:R-:W-:Y:S06]  /*1590*/  @P3 BRA `(.L_x_2278) ;  /* 0x0000000000203947 */ /* 0x000fec0003800000 */
[----:B------:R-:W-:-:S04]  /*15a0*/  ISETP.NE.U32.AND P4, PT, RZ, UR18, PT ;  /* 0x00000012ff007c0c */ /* 0x000fc8000bf85070 */
[----:B------:R-:W-:-:S13]  /*15b0*/  ISETP.NE.AND.EX P4, PT, RZ, UR19, PT, P4 ;  /* 0x00000013ff007c0c */ /* 0x000fda000bf85340 */
[----:B------:R-:W-:Y:S05]  /*15c0*/  @P4 BRA `(.L_x_2279) ;  /* 0x0000000000084947 */ /* 0x000fea0003800000 */
[----:B------:R-:W-:Y:S05]  /*15d0*/  @P0 BRA `(.L_x_2280) ;  /* 0x0000000000200947 */ /* 0x000fea0003800000 */
[----:B------:R-:W-:Y:S05]  /*15e0*/  BRA `(.L_x_2281) ;  /* 0x0000000000247947 */ /* 0x000fea0003800000 */
.L_x_2279:
[----:B-----5:R-:W-:-:S05]  /*15f0*/  HADD2.F32 R16, -RZ, R8.H1_H1 ;  /* 0x30000008ff107230 */ /* 0x020fca0000004100 */
[----:B------:R-:W-:Y:S01]  /*1600*/  FADD.FTZ R153, R16, R153 ;  /* 0x0000009910997221 */ /* 0x000fe20000010000 */
[----:B------:R-:W-:Y:S06]  /*1610*/  BRA `(.L_x_2280) ;  /* 0x0000000000107947 */ /* 0x000fec0003800000 */
.L_x_2278:
[----:B-----5:R-:W-:Y:S02]  /*1620*/  HADD2.F32 R16, -RZ, R4.H1_H1 ;  /* 0x30000004ff107230 */ /* 0x020fe40000004100 */
[----:B------:R-:W-:-:S03]  /*1630*/  @P2 HADD2.F32 R20, -RZ, R8.H1_H1 ;  /* 0x30000008ff142230 */ /* 0x000fc60000004100 */
[----:B------:R-:W-:-:S04]  /*1640*/  FADD.FTZ R153, R16, R153 ;  /* 0x0000009910997221 */ /* 0x000fc80000010000 */
[----:B------:R-:W-:-:S07]  /*1650*/  @P2 FADD.FTZ R153, R20, R153 ;  /* 0x0000009914992221 */ /* 0x000fce0000010000 */
.L_x_2280:
[----:B------:R-:W-:-:S04]  /*1660*/  F2FP.F16.F32.PACK_AB R16, RZ, R153 ;  /* 0x00000099ff10723e */ /* 0x000fc800000000ff */
[----:B------:R-:W-:-:S07]  /*1670*/  PRMT R12, R12, 0x5410, R16 ;  /* 0x000054100c0c7816 */ /* 0x000fce0000000010 */
.L_x_2281:
[----:B------:R-:W-:Y:S01]  /*1680*/  HADD2.F32 R155, -RZ, R17.H0_H0 ;  /* 0x20000011ff9b7230 */ /* 0x000fe20000004100 */
[----:B------:R-:W-:Y:S06]  /*1690*/  @P3 BRA `(.L_x_2282) ;  /* 0x0000000000203947 */ /* 0x000fec0003800000 */
[----:B------:R-:W-:-:S04]  /*16a0*/  ISETP.NE.U32.AND P4, PT, RZ, UR18, PT ;  /* 0x00000012ff007c0c */ /* 0x000fc8000bf85070 */
[----:B------:R-:W-:-:S13]  /*16b0*/  ISETP.NE.AND.EX P4, PT, RZ, UR19, PT, P4 ;  /* 0x00000013ff007c0c */ /* 0x000fda000bf85340 */
[----:B------:R-:W-:Y:S05]  /*16c0*/  @P4 BRA `(.L_x_2283) ;  /* 0x0000000000084947 */ /* 0x000fea0003800000 */
[----:B------:R-:W-:Y:S05]  /*16d0*/  @P0 BRA `(.L_x_2284) ;  /* 0x0000000000200947 */ /* 0x000fea0003800000 */
[----:B------:R-:W-:Y:S05]  /*16e0*/  BRA `(.L_x_2285) ;  /* 0x0000000000247947 */ /* 0x000fea0003800000 */
.L_x_2283:
[----:B-----5:R-:W-:-:S05]  /*16f0*/  HADD2.F32 R16, -RZ, R9.H0_H0 ;  /* 0x20000009ff107230 */ /* 0x020fca0000004100 */
[----:B------:R-:W-:Y:S01]  /*1700*/  FADD.FTZ R155, R16, R155 ;  /* 0x0000009b109b7221 */ /* 0x000fe20000010000 */
[----:B------:R-:W-:Y:S06]  /*1710*/  BRA `(.L_x_2284) ;  /* 0x0000000000107947 */ /* 0x000fec0003800000 */
.L_x_2282:
[----:B-----5:R-:W-:Y:S02]  /*1720*/  HADD2.F32 R16, -RZ, R5.H0_H0 ;  /* 0x20000005ff107230 */ /* 0x020fe40000004100 */
[----:B------:R-:W-:-:S03]  /*1730*/  @P2 HADD2.F32 R20, -RZ, R9.H0_H0 ;  /* 0x20000009ff142230 */ /* 0x000fc60000004100 */
[----:B------:R-:W-:-:S04]  /*1740*/  FADD.FTZ R155, R16, R155 ;  /* 0x0000009b109b7221 */ /* 0x000fc80000010000 */
[----:B------:R-:W-:-:S07]  /*1750*/  @P2 FADD.FTZ R155, R20, R155 ;  /* 0x0000009b149b2221 */ /* 0x000fce0000010000 */
.L_x_2284:
[----:B------:R-:W-:-:S04]  /*1760*/  F2FP.F16.F32.PACK_AB R16, RZ, R155 ;  /* 0x0000009bff10723e */ /* 0x000fc800000000ff */
[----:B------:R-:W-:-:S07]  /*1770*/  PRMT R13, R16, 0x7610, R13 ;  /* 0x00007610100d7816 */ /* 0x000fce000000000d */
.L_x_2285:
[----:B------:R-:W-:Y:S01]  /*1780*/  HADD2.F32 R157, -RZ, R17.H1_H1 ;  /* 0x30000011ff9d7230 */ /* 0x000fe20000004100 */
[----:B------:R-:W-:Y:S06]  /*1790*/  @P3 BRA `(.L_x_2286) ;  /* 0x0000000000203947 */ /* 0x000fec0003800000 */
[----:B------:R-:W-:-:S04]  /*17a0*/  ISETP.NE.U32.AND P4, PT, RZ, UR18, PT ;  /* 0x00000012ff007c0c */ /* 0x000fc8000bf85070 */
[----:B------:R-:W-:-:S13]  /*17b0*/  ISETP.NE.AND.EX P4, PT, RZ, UR19, PT, P4 ;  /* 0x00000013ff007c0c */ /* 0x000fda000bf85340 */
[----:B------:R-:W-:Y:S05]  /*17c0*/  @P4 BRA `(.L_x_2287) ;  /* 0x0000000000084947 */ /* 0x000fea0003800000 */
[----:B------:R-:W-:Y:S05]  /*17d0*/  @P0 BRA `(.L_x_2288) ;  /* 0x0000000000200947 */ /* 0x000fea0003800000 */
[----:B------:R-:W-:Y:S05]  /*17e0*/  BRA `(.L_x_2289) ;  /* 0x0000000000247947 */ /* 0x000fea0003800000 */
.L_x_2287:
[----:B-----5:R-:W-:-:S05]  /*17f0*/  HADD2.F32 R16, -RZ, R9.H1_H1 ;  /* 0x30000009ff107230 */ /* 0x020fca0000004100 */
[----:B------:R-:W-:Y:S01]  /*1800*/  FADD.FTZ R157, R16, R157 ;  /* 0x0000009d109d7221 */ /* 0x000fe20000010000 */
[----:B------:R-:W-:Y:S06]  /*1810*/  BRA `(.L_x_2288) ;  /* 0x0000000000107947 */ /* 0x000fec0003800000 */
.L_x_2286:
[----:B-----5:R-:W-:Y:S02]  /*1820*/  HADD2.F32 R16, -RZ, R5.H1_H1 ;  /* 0x30000005ff107230 */ /* 0x020fe40000004100 */
[----:B------:R-:W-:-:S03]  /*1830*/  @P2 HADD2.F32 R20, -RZ, R9.H1_H1 ;  /* 0x30000009ff142230 */ /* 0x000fc60000004100 */
[----:B------:R-:W-:-:S04]  /*1840*/  FADD.FTZ R157, R16, R157 ;  /* 0x0000009d109d7221 */ /* 0x000fc80000010000 */
[----:B------:R-:W-:-:S07]  /*1850*/  @P2 FADD.FTZ R157, R20, R157 ;  /* 0x0000009d149d2221 */ /* 0x000fce0000010000 */
.L_x_2288:
[----:B------:R-:W-:-:S04]  /*1860*/  F2FP.F16.F32.PACK_AB R16, RZ, R157 ;  /* 0x0000009dff10723e */ /* 0x000fc800000000ff */
[----:B------:R-:W-:-:S07]  /*1870*/  PRMT R13, R13, 0x5410, R16 ;  /* 0x000054100d0d7816 */ /* 0x000fce0000000010 */
.L_x_2289:
[----:B------:R-:W-:Y:S01]  /*1880*/  HADD2.F32 R159, -RZ, R18.H0_H0 ;  /* 0x20000012ff9f7230 */ /* 0x000fe20000004100 */
[----:B------:R-:W-:Y:S06]  /*1890*/  @P3 BRA `(.L_x_2290) ;  /* 0x0000000000203947 */ /* 0x000fec0003800000 */
[----:B------:R-:W-:-:S04]  /*18a0*/  ISETP.NE.U32.AND P4, PT, RZ, UR18, PT ;  /* 0x00000012ff007c0c */ /* 0x000fc8000bf85070 */
[----:B------:R-:W-:-:S13]  /*18b0*/  ISETP.NE.AND.EX P4, PT, RZ, UR19, PT, P4 ;  /* 0x00000013ff007c0c */ /* 0x000fda000bf85340 */
[----:B------:R-:W-:Y:S05]  /*18c0*/  @P4 BRA `(.L_x_2291) ;  /* 0x0000000000084947 */ /* 0x000fea0003800000 */
[----:B------:R-:W-:Y:S05]  /*18d0*/  @P0 BRA `(.L_x_2292) ;  /* 0x0000000000200947 */ /* 0x000fea0003800000 */
[----:B------:R-:W-:Y:S05]  /*18e0*/  BRA `(.L_x_2293) ;  /* 0x0000000000247947 */ /* 0x000fea0003800000 */
.L_x_2291:
[----:B-----5:R-:W-:-:S05]  /*18f0*/  HADD2.F32 R16, -RZ, R10.H0_H0 ;  /* 0x2000000aff107230 */ /* 0x020fca0000004100 */
[----:B------:R-:W-:Y:S01]  /*1900*/  FADD.FTZ R159, R16, R159 ;  /* 0x0000009f109f7221 */ /* 0x000fe20000010000 */
[----:B------:R-:W-:Y:S06]  /*1910*/  BRA `(.L_x_2292) ;  /* 0x0000000000107947 */ /* 0x000fec0003800000 */
.L_x_2290:
[----:B-----5:R-:W-:Y:S02]  /*1920*/  HADD2.F32 R16, -RZ, R6.H0_H0 ;  /* 0x20000006ff107230 */ /* 0x020fe40000004100 */
[----:B------:R-:W-:-:S03]  /*1930*/  @P2 HADD2.F32 R20, -RZ, R10.H0_H0 ;  /* 0x2000000aff142230 */ /* 0x000fc60000004100 */
[----:B------:R-:W-:-:S04]  /*1940*/  FADD.FTZ R159, R16, R159 ;  /* 0x0000009f109f7221 */ /* 0x000fc80000010000 */
[----:B------:R-:W-:-:S07]  /*1950*/  @P2 FADD.FTZ R159, R20, R159 ;  /* 0x0000009f149f2221 */ /* 0x000fce0000010000 */
.L_x_2292:
[----:B------:R-:W-:-:S04]  /*1960*/  F2FP.F16.F32.PACK_AB R16, RZ, R159 ;  /* 0x0000009fff10723e */ /* 0x000fc800000000ff */
[----:B------:R-:W-:-:S07]  /*1970*/  PRMT R14, R16, 0x7610, R14 ;  /* 0x00007610100e7816 */ /* 0x000fce000000000e */
.L_x_2293:
[----:B------:R-:W-:Y:S01]  /*1980*/  HADD2.F32 R161, -RZ, R18.H1_H1 ;  /* 0x30000012ffa17230 */ /* 0x000fe20000004100 */
[----:B------:R-:W-:Y:S06]  /*1990*/  @P3 BRA `(.L_x_2294) ;  /* 0x0000000000203947 */ /* 0x000fec0003800000 */
[----:B------:R-:W-:-:S04]  /*19a0*/  ISETP.NE.U32.AND P4, PT, RZ, UR18, PT ;  /* 0x00000012ff007c0c */ /* 0x000fc8000bf85070 */
[----:B------:R-:W-:-:S13]  /*19b0*/  ISETP.NE.AND.EX P4, PT, RZ, UR19, PT, P4 ;  /* 0x00000013ff007c0c */ /* 0x000fda000bf85340 */
[----:B------:R-:W-:Y:S05]  /*19c0*/  @P4 BRA `(.L_x_2295) ;  /* 0x0000000000084947 */ /* 0x000fea0003800000 */
[----:B------:R-:W-:Y:S05]  /*19d0*/  @P0 BRA `(.L_x_2296) ;  /* 0x0000000000200947 */ /* 0x000fea0003800000 */
[----:B------:R-:W-:Y:S05]  /*19e0*/  BRA `(.L_x_2297) ;  /* 0x0000000000247947 */ /* 0x000fea0003800000 */
.L_x_2295:
[----:B-----5:R-:W-:-:S05]  /*19f0*/  HADD2.F32 R16, -RZ, R10.H1_H1 ;  /* 0x3000000aff107230 */ /* 0x020fca0000004100 */
[----:B------:R-:W-:Y:S01]  /*1a00*/  FADD.FTZ R161, R16, R161 ;  /* 0x000000a110a17221 */ /* 0x000fe20000010000 */
[----:B------:R-:W-:Y:S06]  /*1a10*/  BRA `(.L_x_2296) ;  /* 0x0000000000107947 */ /* 0x000fec0003800000 */
.L_x_2294:
[----:B-----5:R-:W-:Y:S02]  /*1a20*/  HADD2.F32 R16, -RZ, R6.H1_H1 ;  /* 0x30000006ff107230 */ /* 0x020fe40000004100 */
[----:B------:R-:W-:-:S03]  /*1a30*/  @P2 HADD2.F32 R18, -RZ, R10.H1_H1 ;  /* 0x3000000aff122230 */ /* 0x000fc60000004100 */
[----:B------:R-:W-:-:S04]  /*1a40*/  FADD.FTZ R161, R16, R161 ;  /* 0x000000a110a17221 */ /* 0x000fc80000010000 */
[----:B------:R-:W-:-:S07]  /*1a50*/  @P2 FADD.FTZ R161, R18, R161 ;  /* 0x000000a112a12221 */ /* 0x000fce0000010000 */
.L_x_2296:
[----:B------:R-:W-:-:S04]  /*1a60*/  F2FP.F16.F32.PACK_AB R16, RZ, R161 ;  /* 0x000000a1ff10723e */ /* 0x000fc800000000ff */
[----:B------:R-:W-:-:S07]  /*1a70*/  PRMT R14, R14, 0x5410, R16 ;  /* 0x000054100e0e7816 */ /* 0x000fce0000000010 */
.L_x_2297:
[----:B------:R-:W-:Y:S01]  /*1a80*/  HADD2.F32 R163, -RZ, R19.H0_H0 ;  /* 0x20000013ffa37230 */ /* 0x000fe20000004100 */
[----:B------:R-:W-:Y:S06]  /*1a90*/  @P3 BRA `(.L_x_2298) ;  /* 0x0000000000203947 */ /* 0x000fec0003800000 */
[----:B------:R-:W-:-:S04]  /*1aa0*/  ISETP.NE.U32.AND P4, PT, RZ, UR18, PT ;  /* 0x00000012ff007c0c */ /* 0x000fc8000bf85070 */
[----:B------:R-:W-:-:S13]  /*1ab0*/  ISETP.NE.AND.EX P4, PT, RZ, UR19, PT, P4 ;  /* 0x00000013ff007c0c */ /* 0x000fda000bf85340 */
[----:B------:R-:W-:Y:S05]  /*1ac0*/  @P4 BRA `(.L_x_2299) ;  /* 0x0000000000084947 */ /* 0x000fea0003800000 */
[----:B------:R-:W-:Y:S05]  /*1ad0*/  @P0 BRA `(.L_x_2300) ;  /* 0x0000000000200947 */ /* 0x000fea0003800000 */
[----:B------:R-:W-:Y:S05]  /*1ae0*/  BRA `(.L_x_2301) ;  /* 0x0000000000247947 */ /* 0x000fea0003800000 */
.L_x_2299:
[----:B-----5:R-:W-:-:S05]  /*1af0*/  HADD2.F32 R16, -RZ, R11.H0_H0 ;  /* 0x2000000bff107230 */ /* 0x020fca0000004100 */
[----:B------:R-:W-:Y:S01]  /*1b00*/  FADD.FTZ R163, R16, R163 ;  /* 0x000000a310a37221 */ /* 0x000fe20000010000 */
[----:B------:R-:W-:Y:S06]  /*1b10*/  BRA `(.L_x_2300) ;  /* 0x0000000000107947 */ /* 0x000fec0003800000 */
.L_x_2298:
[----:B-----5:R-:W-:Y:S02]  /*1b20*/  HADD2.F32 R16, -RZ, R7.H0_H0 ;  /* 0x20000007ff107230 */ /* 0x020fe40000004100 */
[----:B------:R-:W-:-:S03]  /*1b30*/  @P2 HADD2.F32 R18, -RZ, R11.H0_H0 ;  /* 0x2000000bff122230 */ /* 0x000fc60000004100 */
[----:B------:R-:W-:-:S04]  /*1b40*/  FADD.FTZ R163, R16, R163 ;  /* 0x000000a310a37221 */ /* 0x000fc80000010000 */
[----:B------:R-:W-:-:S07]  /*1b50*/  @P2 FADD.FTZ R163, R18, R163 ;  /* 0x000000a312a32221 */ /* 0x000fce0000010000 */
.L_x_2300:
[----:B------:R-:W-:-:S04]  /*1b60*/  F2FP.F16.F32.PACK_AB R16, RZ, R163 ;  /* 0x000000a3ff10723e */ /* 0x000fc800000000ff */
[----:B------:R-:W-:-:S07]  /*1b70*/  PRMT R15, R16, 0x7610, R15 ;  /* 0x00007610100f7816 */ /* 0x000fce000000000f */
.L_x_2301:
[----:B------:R-:W-:Y:S01]  /*1b80*/  HADD2.F32 R165, -RZ, R19.H1_H1 ;  /* 0x30000013ffa57230 */ /* 0x000fe20000004100 */
[----:B------:R-:W-:Y:S06]  /*1b90*/  @P3 BRA `(.L_x_2302) ;  /* 0x0000000000203947 */ /* 0x000fec0003800000 */
[----:B------:R-:W-:-:S04]  /*1ba0*/  ISETP.NE.U32.AND P4, PT, RZ, UR18, PT ;  /* 0x00000012ff007c0c */ /* 0x000fc8000bf85070 */
[----:B------:R-:W-:-:S13]  /*1bb0*/  ISETP.NE.AND.EX P4, PT, RZ, UR19, PT, P4 ;  /* 0x00000013ff007c0c */ /* 0x000fda000bf85340 */
[----:B------:R-:W-:Y:S05]  /*1bc0*/  @P4 BRA `(.L_x_2303) ;  /* 0x0000000000084947 */ /* 0x000fea0003800000 */
[----:B------:R-:W-:Y:S05]  /*1bd0*/  @P0 BRA `(.L_x_2304) ;  /* 0x0000000000200947 */ /* 0x000fea0003800000 */
[----:B------:R-:W-:Y:S05]  /*1be0*/  BRA `(.L_x_2305) ;  /* 0x0000000000247947 */ /* 0x000fea0003800000 */
.L_x_2303:
[----:B-----5:R-:W-:-:S05]  /*1bf0*/  HADD2.F32 R16, -RZ, R11.H1_H1 ;  /* 0x3000000bff107230 */ /* 0x020fca0000004100 */
[----:B------:R-:W-:Y:S01]  /*1c00*/  FADD.FTZ R165, R16, R165 ;  /* 0x000000a510a57221 */ /* 0x000fe20000010000 */
[----:B------:R-:W-:Y:S06]  /*1c10*/  BRA `(.L_x_2304) ;  /* 0x0000000000107947 */ /* 0x000fec0003800000 */
.L_x_2302:
[----:B-----5:R-:W-:Y:S02]  /*1c20*/  HADD2.F32 R16, -RZ, R7.H1_H1 ;  /* 0x30000007ff107230 */ /* 0x020fe40000004100 */
[----:B------:R-:W-:-:S03]  /*1c30*/  @P2 HADD2.F32 R18, -RZ, R11.H1_H1 ;  /* 0x3000000bff122230 */ /* 0x000fc60000004100 */
[----:B------:R-:W-:-:S04]  /*1c40*/  FADD.FTZ R165, R16, R165 ;  /* 0x000000a510a57221 */ /* 0x000fc80000010000 */
[----:B------:R-:W-:-:S07]  /*1c50*/  @P2 FADD.FTZ R165, R18, R165 ;  /* 0x000000a512a52221 */ /* 0x000fce0000010000 */
.L_x_2304:
[----:B------:R-:W-:-:S04]  /*1c60*/  F2FP.F16.F32.PACK_AB R16, RZ, R165 ;  /* 0x000000a5ff10723e */ /* 0x000fc800000000ff */
[----:B------:R-:W-:-:S07]  /*1c70*/  PRMT R15, R15, 0x5410, R16 ;  /* 0x000054100f0f7816 */ /* 0x000fce0000000010 */
.L_x_2305:
        /* <DEDUP_REMOVED lines=20> */
.L_x_2307:
[----:B-----5:R-:W-:-:S05]  /*1dc0*/  HADD2.F32 R2, -RZ, R8.H0_H0 ;  /* 0x20000008ff027230 */ /* 0x020fca0000004100 */
[----:B------:R-:W-:Y:S01]  /*1dd0*/  FADD.FTZ R167, R2, R167 ;  /* 0x000000a702a77221 */ /* 0x000fe20000010000 */
[----:B------:R-:W-:Y:S06]  /*1de0*/  BRA `(.L_x_2308) ;  /* 0x0000000000107947 */ /* 0x000fec0003800000 */
.L_x_2306:
[----:B-----5:R-:W-:Y:S02]  /*1df0*/  HADD2.F32 R2, -RZ, R4.H0_H0 ;  /* 0x20000004ff027230 */ /* 0x020fe40000004100 */
[----:B------:R-:W-:-:S03]  /*1e00*/  @P2 HADD2.F32 R20, -RZ, R8.H0_H0 ;  /* 0x20000008ff142230 */ /* 0x000fc60000004100 */
[----:B------:R-:W-:-:S04]  /*1e10*/  FADD.FTZ R167, R2, R167 ;  /* 0x000000a702a77221 */ /* 0x000fc80000010000 */
[----:B------:R-:W-:-:S07]  /*1e20*/  @P2 FADD.FTZ R167, R20, R167 ;  /* 0x000000a714a72221 */ /* 0x000fce0000010000 */
.L_x_2308:
[----:B------:R-:W-:-:S04]  /*1e30*/  F2FP.F16.F32.PACK_AB R2, RZ, R167 ;  /* 0x000000a7ff02723e */ /* 0x000fc800000000ff */
[----:B------:R-:W-:-:S07]  /*1e40*/  PRMT R12, R2, 0x7610, R12 ;  /* 0x00007610020c7816 */ /* 0x000fce000000000c */
.L_x_2309:
[----:B------:R-:W-:Y:S01]  /*1e50*/  HADD2.F32 R21, -RZ, R16.H1_H1 ;  /* 0x30000010ff157230 */ /* 0x000fe20000004100 */
[----:B------:R-:W-:Y:S06]  /*1e60*/  @P3 BRA `(.L_x_2310) ;  /* 0x0000000000203947 */ /* 0x000fec0003800000 */
[----:B------:R-:W-:-:S04]  /*1e70*/  ISETP.NE.U32.AND P4, PT, RZ, UR18, PT ;  /* 0x00000012ff007c0c */ /* 0x000fc8000bf85070 */
[----:B------:R-:W-:-:S13]  /*1e80*/  ISETP.NE.AND.EX P4, PT, RZ, UR19, PT, P4 ;  /* 0x00000013ff007c0c */ /* 0x000fda000bf85340 */
[----:B------:R-:W-:Y:S05]  /*1e90*/  @P4 BRA `(.L_x_2311) ;  /* 0x0000000000084947 */ /* 0x000fea0003800000 */
[----:B------:R-:W-:Y:S05]  /*1ea0*/  @P0 BRA `(.L_x_2312) ;  /* 0x0000000000200947 */ /* 0x000fea0003800000 */
[----:B------:R-:W-:Y:S05]  /*1eb0*/  BRA `(.L_x_2313) ;  /* 0x0000000000247947 */ /* 0x000fea0003800000 */
.L_x_2311:
[----:B-----5:R-:W-:-:S05]  /*1ec0*/  HADD2.F32 R2, -RZ, R8.H1_H1 ;  /* 0x30000008ff027230 */ /* 0x020fca0000004100 */
[----:B------:R-:W-:Y:S01]  /*1ed0*/  FADD.FTZ R21, R2, R21 ;  /* 0x0000001502157221 */ /* 0x000fe20000010000 */
[----:B------:R-:W-:Y:S06]  /*1ee0*/  BRA `(.L_x_2312) ;  /* 0x0000000000107947 */ /* 0x000fec0003800000 */
.L_x_2310:
[----:B-----5:R-:W-:Y:S02]  /*1ef0*/  HADD2.F32 R2, -RZ, R4.H1_H1 ;  /* 0x30000004ff027230 */ /* 0x020fe40000004100 */
[----:B------:R-:W-:-:S03]  /*1f00*/  @P2 HADD2.F32 R16, -RZ, R8.H1_H1 ;  /* 0x30000008ff102230 */ /* 0x000fc60000004100 */
[----:B------:R-:W-:-:S04]  /*1f10*/  FADD.FTZ R21, R2, R21 ;  /* 0x0000001502157221 */ /* 0x000fc80000010000 */
[----:B------:R-:W-:-:S07]  /*1f20*/  @P2 FADD.FTZ R21, R16, R21 ;  /* 0x0000001510152221 */ /* 0x000fce0000010000 */
.L_x_2312:
[----:B------:R-:W-:-:S04]  /*1f30*/  F2FP.F16.F32.PACK_AB R2, RZ, R21 ;  /* 0x00000015ff02723e */ /* 0x000fc800000000ff */
[----:B------:R-:W-:-:S07]  /*1f40*/  PRMT R12, R12, 0x5410, R2 ;  /* 0x000054100c0c7816 */ /* 0x000fce0000000002 */
.L_x_2313:
[----:B------:R-:W-:Y:S01]  /*1f50*/  HADD2.F32 R23, -RZ, R17.H0_H0 ;  /* 0x20000011ff177230 */ /* 0x000fe20000004100 */
[----:B------:R-:W-:Y:S06]  /*1f60*/  @P3 BRA `(.L_x_2314) ;  /* 0x0000000000203947 */ /* 0x000fec0003800000 */
[----:B------:R-:W-:-:S04]  /*1f70*/  ISETP.NE.U32.AND P4, PT, RZ, UR18, PT ;  /* 0x00000012ff007c0c */ /* 0x000fc8000bf85070 */
[----:B------:R-:W-:-:S13]  /*1f80*/  ISETP.NE.AND.EX P4, PT, RZ, UR19, PT, P4 ;  /* 0x00000013ff007c0c */ /* 0x000fda000bf85340 */
[----:B------:R-:W-:Y:S05]  /*1f90*/  @P4 BRA `(.L_x_2315) ;  /* 0x0000000000084947 */ /* 0x000fea0003800000 */
[----:B------:R-:W-:Y:S05]  /*1fa0*/  @P0 BRA `(.L_x_2316) ;  /* 0x0000000000200947 */ /* 0x000fea0003800000 */
[----:B------:R-:W-:Y:S05]  /*1fb0*/  BRA `(.L_x_2317) ;  /* 0x0000000000247947 */ /* 0x000fea0003800000 */
.L_x_2315:
[----:B-----5:R-:W-:-:S05]  /*1fc0*/  HADD2.F32 R2, -RZ, R9.H0_H0 ;  /* 0x20000009ff027230 */ /* 0x020fca0000004100 */
[----:B------:R-:W-:Y:S01]  /*1fd0*/  FADD.FTZ R23, R2, R23 ;  /* 0x0000001702177221 */ /* 0x000fe20000010000 */
[----:B------:R-:W-:Y:S06]  /*1fe0*/  BRA `(.L_x_2316) ;  /* 0x0000000000107947 */ /* 0x000fec0003800000 */
.L_x_2314:
[----:B-----5:R-:W-:Y:S02]  /*1ff0*/  HADD2.F32 R2, -RZ, R5.H0_H0 ;  /* 0x20000005ff027230 */ /* 0x020fe40000004100 */
[----:B------:R-:W-:-:S03]  /*2000*/  @P2 HADD2.F32 R16, -RZ, R9.H0_H0 ;  /* 0x20000009ff102230 */ /* 0x000fc60000004100 */
[----:B------:R-:W-:-:S04]  /*2010*/  FADD.FTZ R23, R2, R23 ;  /* 0x0000001702177221 */ /* 0x000fc80000010000 */
[----:B------:R-:W-:-:S07]  /*2020*/  @P2 FADD.FTZ R23, R16, R23 ;  /* 0x0000001710172221 */ /* 0x000fce0000010000 */
.L_x_2316:
[----:B------:R-:W-:-:S04]  /*2030*/  F2FP.F16.F32.PACK_AB R2, RZ, R23 ;  /* 0x00000017ff02723e */ /* 0x000fc800000000ff */
[----:B------:R-:W-:-:S07]  /*2040*/  PRMT R13, R2, 0x7610, R13 ;  /* 0x00007610020d7816 */ /* 0x000fce000000000d */
.L_x_2317:
[----:B------:R-:W-:Y:S01]  /*2050*/  HADD2.F32 R169, -RZ, R17.H1_H1 ;  /* 0x30000011ffa97230 */ /* 0x000fe20000004100 */
[----:B------:R-:W-:Y:S06]  /*2060*/  @P3 BRA `(.L_x_2318) ;  /* 0x0000000000203947 */ /* 0x000fec0003800000 */
[----:B------:R-:W-:-:S04]  /*2070*/  ISETP.NE.U32.AND P4, PT, RZ, UR18, PT ;  /* 0x00000012ff007c0c */ /* 0x000fc8000bf85070 */
[----:B------:R-:W-:-:S13]  /*2080*/  ISETP.NE.AND.EX P4, PT, RZ, UR19, PT, P4 ;  /* 0x00000013ff007c0c */ /* 0x000fda000bf85340 */
[----:B------:R-:W-:Y:S05]  /*2090*/  @P4 BRA `(.L_x_2319) ;  /* 0x0000000000084947 */ /* 0x000fea0003800000 */
[----:B------:R-:W-:Y:S05]  /*20a0*/  @P0 BRA `(.L_x_2320) ;  /* 0x0000000000200947 */ /* 0x000fea0003800000 */
[----:B------:R-:W-:Y:S05]  /*20b0*/  BRA `(.L_x_2321) ;  /* 0x0000000000247947 */ /* 0x000fea0003800000 */
.L_x_2319:
[----:B-----5:R-:W-:-:S05]  /*20c0*/  HADD2.F32 R2, -RZ, R9.H1_H1 ;  /* 0x30000009ff027230 */ /* 0x020fca0000004100 */
[----:B------:R-:W-:Y:S01]  /*20d0*/  FADD.FTZ R169, R2, R169 ;  /* 0x000000a902a97221 */ /* 0x000fe20000010000 */
[----:B------:R-:W-:Y:S06]  /*20e0*/  BRA `(.L_x_2320) ;  /* 0x0000000000107947 */ /* 0x000fec0003800000 */
.L_x_2318:
[----:B-----5:R-:W-:Y:S02]  /*20f0*/  HADD2.F32 R2, -RZ, R5.H1_H1 ;  /* 0x30000005ff027230 */ /* 0x020fe40000004100 */
[----:B------:R-:W-:-:S03]  /*2100*/  @P2 HADD2.F32 R16, -RZ, R9.H1_H1 ;  /* 0x30000009ff102230 */ /* 0x000fc60000004100 */
[----:B------:R-:W-:-:S04]  /*2110*/  FADD.FTZ R169, R2, R169 ;  /* 0x000000a902a97221 */ /* 0x000fc80000010000 */
[----:B------:R-:W-:-:S07]  /*2120*/  @P2 FADD.FTZ R169, R16, R169 ;  /* 0x000000a910a92221 */ /* 0x000fce0000010000 */
.L_x_2320:
[----:B------:R-:W-:-:S04]  /*2130*/  F2FP.F16.F32.PACK_AB R2, RZ, R169 ;  /* 0x000000a9ff02723e */ /* 0x000fc800000000ff */
[----:B------:R-:W-:-:S07]  /*2140*/  PRMT R13, R13, 0x5410, R2 ;  /* 0x000054100d0d7816 */ /* 0x000fce0000000002 */
.L_x_2321:
[----:B------:R-:W-:Y:S01]  /*2150*/  HADD2.F32 R171, -RZ, R18.H0_H0 ;  /* 0x20000012ffab7230 */ /* 0x000fe20000004100 */
[----:B------:R-:W-:Y:S06]  /*2160*/  @P3 BRA `(.L_x_2322) ;  /* 0x0000000000203947 */ /* 0x000fec0003800000 */
[----:B------:R-:W-:-:S04]  /*2170*/  ISETP.NE.U32.AND P4, PT, RZ, UR18, PT ;  /* 0x00000012ff007c0c */ /* 0x000fc8000bf85070 */
[----:B------:R-:W-:-:S13]  /*2180*/  ISETP.NE.AND.EX P4, PT, RZ, UR19, PT, P4 ;  /* 0x00000013ff007c0c */ /* 0x000fda000bf85340 */
[----:B------:R-:W-:Y:S05]  /*2190*/  @P4 BRA `(.L_x_2323) ;  /* 0x0000000000084947 */ /* 0x000fea0003800000 */
[----:B------:R-:W-:Y:S05]  /*21a0*/  @P0 BRA `(.L_x_2324) ;  /* 0x0000000000200947 */ /* 0x000fea0003800000 */
[----:B------:R-:W-:Y:S05]  /*21b0*/  BRA `(.L_x_2325) ;  /* 0x0000000000247947 */ /* 0x000fea0003800000 */
.L_x_2323:
[----:B-----5:R-:W-:-:S05]  /*21c0*/  HADD2.F32 R2, -RZ, R10.H0_H0 ;  /* 0x2000000aff027230 */ /* 0x020fca0000004100 */
[----:B------:R-:W-:Y:S01]  /*21d0*/  FADD.FTZ R171, R2, R171 ;  /* 0x000000ab02ab7221 */ /* 0x000fe20000010000 */
[----:B------:R-:W-:Y:S06]  /*21e0*/  BRA `(.L_x_2324) ;  /* 0x0000000000107947 */ /* 0x000fec0003800000 */
.L_x_2322:
[----:B-----5:R-:W-:Y:S02]  /*21f0*/  HADD2.F32 R2, -RZ, R6.H0_H0 ;  /* 0x20000006ff027230 */ /* 0x020fe40000004100 */
[----:B------:R-:W-:-:S03]  /*2200*/  @P2 HADD2.F32 R16, -RZ, R10.H0_H0 ;  /* 0x2000000aff102230 */ /* 0x000fc60000004100 */
[----:B------:R-:W-:-:S04]  /*2210*/  FADD.FTZ R171, R2, R171 ;  /* 0x000000ab02ab7221 */ /* 0x000fc80000010000 */
[----:B------:R-:W-:-:S07]  /*2220*/  @P2 FADD.FTZ R171, R16, R171 ;  /* 0x000000ab10ab2221 */ /* 0x000fce0000010000 */
.L_x_2324:
[----:B------:R-:W-:-:S04]  /*2230*/  F2FP.F16.F32.PACK_AB R2, RZ, R171 ;  /* 0x000000abff02723e */ /* 0x000fc800000000ff */
[----:B------:R-:W-:-:S07]  /*2240*/  PRMT R14, R2, 0x7610, R14 ;  /* 0x00007610020e7816 */ /* 0x000fce000000000e */
.L_x_2325:
[----:B------:R-:W-:Y:S01]  /*2250*/  HADD2.F32 R173, -RZ, R18.H1_H1 ;  /* 0x30000012ffad7230 */ /* 0x000fe20000004100 */
[----:B------:R-:W-:Y:S06]  /*2260*/  @P3 BRA `(.L_x_2326) ;  /* 0x0000000000203947 */ /* 0x000fec0003800000 */
[----:B------:R-:W-:-:S04]  /*2270*/  ISETP.NE.U32.AND P4, PT, RZ, UR18, PT ;  /* 0x00000012ff007c0c */ /* 0x000fc8000bf85070 */
[----:B------:R-:W-:-:S13]  /*2280*/  ISETP.NE.AND.EX P4, PT, RZ, UR19, PT, P4 ;  /* 0x00000013ff007c0c */ /* 0x000fda000bf85340 */
[----:B------:R-:W-:Y:S05]  /*2290*/  @P4 BRA `(.L_x_2327) ;  /* 0x0000000000084947 */ /* 0x000fea0003800000 */
[----:B------:R-:W-:Y:S05]  /*22a0*/  @P0 BRA `(.L_x_2328) ;  /* 0x0000000000200947 */ /* 0x000fea0003800000 */
[----:B------:R-:W-:Y:S05]  /*22b0*/  BRA `(.L_x_2329) ;  /* 0x0000000000247947 */ /* 0x000fea0003800000 */
.L_x_2327:
[----:B-----5:R-:W-:-:S05]  /*22c0*/  HADD2.F32 R2, -RZ, R10.H1_H1 ;  /* 0x3000000aff027230 */ /* 0x020fca0000004100 */
[----:B------:R-:W-:Y:S01]  /*22d0*/  FADD.FTZ R173, R2, R173 ;  /* 0x000000ad02ad7221 */ /* 0x000fe20000010000 */
[----:B------:R-:W-:Y:S06]  /*22e0*/  BRA `(.L_x_2328) ;  /* 0x0000000000107947 */ /* 0x000fec0003800000 */
.L_x_2326:
[----:B-----5:R-:W-:Y:S02]  /*22f0*/  HADD2.F32 R2, -RZ, R6.H1_H1 ;  /* 0x30000006ff027230 */ /* 0x020fe40000004100 */
[----:B------:R-:W-:-:S03]  /*2300*/  @P2 HADD2.F32 R16, -RZ, R10.H1_H1 ;  /* 0x3000000aff102230 */ /* 0x000fc60000004100 */
[----:B------:R-:W-:-:S04]  /*2310*/  FADD.FTZ R173, R2, R173 ;  /* 0x000000ad02ad7221 */ /* 0x000fc80000010000 */
[----:B------:R-:W-:-:S07]  /*2320*/  @P2 FADD.FTZ R173, R16, R173 ;  /* 0x000000ad10ad2221 */ /* 0x000fce0000010000 */
.L_x_2328:
[----:B------:R-:W-:-:S04]  /*2330*/  F2FP.F16.F32.PACK_AB R2, RZ, R173 ;  /* 0x000000adff02723e */ /* 0x000fc800000000ff */
[----:B------:R-:W-:-:S07]  /*2340*/  PRMT R14, R14, 0x5410, R2 ;  /* 0x000054100e0e7816 */ /* 0x000fce0000000002 */
.L_x_2329:
[----:B------:R-:W-:Y:S01]  /*2350*/  HADD2.F32 R175, -RZ, R19.H0_H0 ;  /* 0x20000013ffaf7230 */ /* 0x000fe20000004100 */
[----:B------:R-:W-:Y:S06]  /*2360*/  @P3 BRA `(.L_x_2330) ;  /* 0x0000000000203947 */ /* 0x000fec0003800000 */
[----:B------:R-:W-:-:S04]  /*2370*/  ISETP.NE.U32.AND P4, PT, RZ, UR18, PT ;  /* 0x00000012ff007c0c */ /* 0x000fc8000bf85070 */
[----:B------:R-:W-:-:S13]  /*2380*/  ISETP.NE.AND.EX P4, PT, RZ, UR19, PT, P4 ;  /* 0x00000013ff007c0c */ /* 0x000fda000bf85340 */
[----:B------:R-:W-:Y:S05]  /*2390*/  @P4 BRA `(.L_x_2331) ;  /* 0x0000000000084947 */ /* 0x000fea0003800000 */
[----:B------:R-:W-:Y:S05]  /*23a0*/  @P0 BRA `(.L_x_2332) ;  /* 0x0000000000200947 */ /* 0x000fea0003800000 */
[----:B------:R-:W-:Y:S05]  /*23b0*/  BRA `(.L_x_2333) ;  /* 0x0000000000247947 */ /* 0x000fea0003800000 */
.L_x_2331:
[----:B-----5:R-:W-:-:S05]  /*23c0*/  HADD2.F32 R2, -RZ, R11.H0_H0 ;  /* 0x2000000bff027230 */ /* 0x020fca0000004100 */
[----:B------:R-:W-:Y:S01]  /*23d0*/  FADD.FTZ R175, R2, R175 ;  /* 0x000000af02af7221 */ /* 0x000fe20000010000 */
[----:B------:R-:W-:Y:S06]  /*23e0*/  BRA `(.L_x_2332) ;  /* 0x0000000000107947 */ /* 0x000fec0003800000 */
.L_x_2330:
[----:B-----5:R-:W-:Y:S02]  /*23f0*/  HADD2.F32 R2, -RZ, R7.H0_H0 ;  /* 0x20000007ff027230 */ /* 0x020fe40000004100 */
[----:B------:R-:W-:-:S03]  /*2400*/  @P2 HADD2.F32 R16, -RZ, R11.H0_H0 ;  /* 0x2000000bff102230 */ /* 0x000fc60000004100 */
[----:B------:R-:W-:-:S04]  /*2410*/  FADD.FTZ R175, R2, R175 ;  /* 0x000000af02af7221 */ /* 0x000fc80000010000 */
[----:B------:R-:W-:-:S07]  /*2420*/  @P2 FADD.FTZ R175, R16, R175 ;  /* 0x000000af10af2221 */ /* 0x000fce0000010000 */
.L_x_2332:
[----:B------:R-:W-:-:S04]  /*2430*/  F2FP.F16.F32.PACK_AB R2, RZ, R175 ;  /* 0x000000afff02723e */ /* 0x000fc800000000ff */
[----:B------:R-:W-:-:S07]  /*2440*/  PRMT R15, R2, 0x7610, R15 ;  /* 0x00007610020f7816 */ /* 0x000fce000000000f */
.L_x_2333:
[----:B------:R-:W-:Y:S01]  /*2450*/  HADD2.F32 R19, -RZ, R19.H1_H1 ;  /* 0x30000013ff137230 */ /* 0x000fe20000004100 */
[----:B------:R-:W-:Y:S06]  /*2460*/  @P3 BRA `(.L_x_2334) ;  /* 0x0000000000203947 */ /* 0x000fec0003800000 */
[----:B------:R-:W-:-:S04]  /*2470*/  ISETP.NE.U32.AND P2, PT, RZ, UR18, PT ;  /* 0x00000012ff007c0c */ /* 0x000fc8000bf45070 */
[----:B------:R-:W-:-:S13]  /*2480*/  ISETP.NE.AND.EX P2, PT, RZ, UR19, PT, P2 ;  /* 0x00000013ff007c0c */ /* 0x000fda000bf45320 */
[----:B------:R-:W-:Y:S05]  /*2490*/  @P2 BRA `(.L_x_2335) ;  /* 0x0000000000082947 */ /* 0x000fea0003800000 */
[----:B------:R-:W-:Y:S05]  /*24a0*/  @P0 BRA `(.L_x_2336) ;  /* 0x0000000000200947 */ /* 0x000fea0003800000 */
[----:B------:R-:W-:Y:S05]  /*24b0*/  BRA `(.L_x_2337) ;  /* 0x0000000000247947 */ /* 0x000fea0003800000 */
.L_x_2335:
[----:B-----5:R-:W-:-:S05]  /*24c0*/  HADD2.F32 R2, -RZ, R11.H1_H1 ;  /* 0x3000000bff027230 */ /* 0x020fca0000004100 */
[----:B------:R-:W-:Y:S01]  /*24d0*/  FADD.FTZ R19, R2, R19 ;  /* 0x0000001302137221 */ /* 0x000fe20000010000 */
[----:B------:R-:W-:Y:S06]  /*24e0*/  BRA `(.L_x_2336) ;  /* 0x0000000000107947 */ /* 0x000fec0003800000 */
.L_x_2334:
[----:B-----5:R-:W-:Y:S02]  /*24f0*/  HADD2.F32 R2, -RZ, R7.H1_H1 ;  /* 0x30000007ff027230 */ /* 0x020fe40000004100 */
[----:B------:R-:W-:-:S03]  /*2500*/  @P2 HADD2.F32 R16, -RZ, R11.H1_H1 ;  /* 0x3000000bff102230 */ /* 0x000fc60000004100 */
[----:B------:R-:W-:-:S04]  /*2510*/  FADD.FTZ R19, R2, R19 ;  /* 0x0000001302137221 */ /* 0x000fc80000010000 */
[----:B------:R-:W-:-:S07]  /*2520*/  @P2 FADD.FTZ R19, R16, R19 ;  /* 0x0000001310132221 */ /* 0x000fce0000010000 */
.L_x_2336:
[----:B------:R-:W-:-:S04]  /*2530*/  F2FP.F16.F32.PACK_AB R2, RZ, R19 ;  /* 0x00000013ff02723e */ /* 0x000fc800000000ff */
[----:B------:R-:W-:-:S07]  /*2540*/  PRMT R15, R15, 0x5410, R2 ;  /* 0x000054100f0f7816 */ /* 0x000fce0000000002 */
.L_x_2337:
        /* <DEDUP_REMOVED lines=101> */
.L_x_2350:
[----:B------:R-:W2:Y:S01]  /*2ba0*/  @!P3 S2R R3, SR_CgaCtaId ;  /* 0x000000000003b919 */ /* 0x000ea20000008800 */
[----:B------:R-:W-:Y:S01]  /*2bb0*/  ISETP.GT.U32.AND P4, PT, R128, 0x7, PT ;  /* 0x000000078000780c */ /* 0x000fe20003f84070 */
[----:B------:R-:W-:Y:S05]  /*2bc0*/  WARPSYNC.ALL ;  /* 0x0000000000007948 */ /* 0x000fea0003800000 */
[----:B------:R-:W-:Y:S02]  /*2bd0*/  @!P3 MOV R0, 0x400 ;  /* 0x000004000000b802 */ /* 0x000fe40000000f00 */
[----:B------:R-:W-:Y:S02]  /*2be0*/  SHF.L.U32 R132, R25, 0x4, RZ ;  /* 0x0000000419847819 */ /* 0x000fe400000006ff */
[----:B------:R-:W-:-:S03]  /*2bf0*/  SHF.R.U32.HI R140, RZ, 0x1c, R25 ;  /* 0x0000001cff8c7819 */ /* 0x000fc60000011619 */
[----:B------:R-:W3:Y:S01]  /*2c00*/  @!P4 S2R R18, SR_CgaCtaId ;  /* 0x000000000012c919 */ /* 0x000ee20000008800 */
[----:B------:R-:W-:Y:S02]  /*2c10*/  @!P4 MOV R17, 0x400 ;  /* 0x000004000011c802 */ /* 0x000fe40000000f00 */
[----:B--2---:R-:W-:Y:S02]  /*2c20*/  @!P3 LEA R3, R3, R0, 0x18 ;  /* 0x000000000303b211 */ /* 0x004fe400078ec0ff */
[-C--:B------:R-:W-:Y:S02]  /*2c30*/  @!P3 IADD3 R0, R129, R16.reuse, RZ ;  /* 0x000000108100b210 */ /* 0x080fe40007ffe0ff */
[----:B------:R-:W-:Y:S02]  /*2c40*/  @!P4 IADD3 R16, R128, R16, RZ ;  /* 0x000000108010c210 */ /* 0x000fe40007ffe0ff */
[----:B------:R-:W-:Y:S01]  /*2c50*/  @!P3 LEA R0, R0, R3, 0x3 ;  /* 0x000000030000b211 */ /* 0x000fe200078e18ff */
[----:B-1----:R-:W-:-:S05]  /*2c60*/  FADD.FTZ R3, R20, R177 ;  /* 0x000000b114037221 */ /* 0x002fca0000010000 */
[----:B------:R-:W-:Y:S01]  /*2c70*/  @!P3 STS.64 [R0], R2 ;  /* 0x000000020000b388 */ /* 0x000fe20000000a00 */
[----:B------:R-:W-:Y:S01]  /*2c80*/  BAR.SYNC.DEFER_BLOCKING 0x0 ;  /* 0x0000000000007b1d */ /* 0x000fe20000010000 */
[----:B---3--:R-:W-:Y:S01]  /*2c90*/  @!P4 LEA R177, R18, R17, 0x18 ;  /* 0x0000001112b1c211 */ /* 0x008fe200078ec0ff */
[----:B------:R-:W-:Y:S01]  /*2ca0*/  HFMA2.MMA R18, -RZ, RZ, 0, 0 ;  /* 0x00000000ff127435 */ /* 0x000fe200000001ff */
[----:B------:R-:W-:Y:S02]  /*2cb0*/  LOP3.LUT P3, RZ, R129, 0x1f, R28, 0xf8, !PT ;  /* 0x0000001f81ff7812 */ /* 0x000fe4000786f81c */
[----:B0-----:R-:W-:Y:S02]  /*2cc0*/  @!P4 LEA R20, R16, R177, 0x3 ;  /* 0x000000b11014c211 */ /* 0x001fe400078e18ff */
[----:B------:R-:W-:Y:S02]  /*2cd0*/  CS2R R16, SRZ ;  /* 0x0000000000107805 */ /* 0x000fe4000001ff00 */
[----:B------:R-:W-:-:S05]  /*2ce0*/  @!P4 MOV R18, 0x300 ;  /* 0x000003000012c802 */ /* 0x000fca0000000f00 */
[----:B------:R-:W0:Y:S04]  /*2cf0*/  SHFL.DOWN PT, R177, R18, 0x4, 0x1f ;  /* 0x08801f0012b17f89 */ /* 0x000e2800000e0000 */
[----:B------:R-:W1:Y:S01]  /*2d00*/  @!P4 LDS.64 R16, [R20] ;  /* 0x000000001410c984 */ /* 0x000e620000000a00 */
[----:B0-----:R-:W-:Y:S02]  /*2d10*/  IADD3 R2, R177, R18, RZ ;  /* 0x00000012b1027210 */ /* 0x001fe40007ffe0ff */
[----:B------:R-:W-:Y:S02]  /*2d20*/  I2FP.F32.S32 R24, R177 ;  /* 0x000000b100187245 */ /* 0x000fe40000201400 */
[----:B------:R-:W-:Y:S01]  /*2d30*/  I2FP.F32.S32 R3, R2 ;  /* 0x0000000200037245 */ /* 0x000fe20000201400 */
[----:B------:R-:W-:Y:S01]  /*2d40*/  SHFL.DOWN PT, R183, R2, 0x2, 0x1f ;  /* 0x08401f0002b77f89 */ /* 0x000fe200000e0000 */
[----:B------:R-:W-:-:S02]  /*2d50*/  I2FP.F32.S32 R177, R18 ;  /* 0x0000001200b17245 */ /* 0x000fc40000201400 */
        /* <DEDUP_REMOVED lines=84> */
[----:B------:R-:W-:Y:S01]  /*32a0*/  FMUL.FTZ R20, R138, R149 ;  /* 0x000000958a147220 */ /* 0x000fe20000410000 */
[----:B0-----:R-:W-:Y:S01]  /*32b0*/  FFMA.FTZ R16, R79, R27, R30 ;  /* 0x0000001b4f107223 */ /* 0x001fe2000001001e */
[----:B------:R-:W-:Y:S01]  /*32c0*/  FFMA.FTZ R17, R78, R133, R31 ;  /* 0x000000854e117223 */ /* 0x000fe2000001001f */
[----:B------:R0:W-:Y:S01]  /*32d0*/  @!P3 STG.E desc[UR4][R2.64], R138 ;  /* 0x0000008a0200b986 */ /* 0x0001e2000c101904 */
[C---:B------:R-:W-:Y:S01]  /*32e0*/  FMUL.FTZ R141, R138.reuse, R141 ;  /* 0x0000008d8a8d7220 */ /* 0x040fe20000410000 */
[C---:B------:R-:W-:Y:S01]  /*32f0*/  FMUL.FTZ R143, R138.reuse, R143 ;  /* 0x0000008f8a8f7220 */ /* 0x040fe20000410000 */
[----:B------:R-:W-:Y:S01]  /*3300*/  FFMA.FTZ R19, R145, R85, R36 ;  /* 0x0000005591137223 */ /* 0x000fe20000010024 */
[C---:B------:R-:W-:Y:S01]  /*3310*/  FMUL.FTZ R135, R138.reuse, R135 ;  /* 0x000000878a877220 */ /* 0x040fe20000410000 */
[----:B------:R-:W-:Y:S01]  /*3320*/  FMUL.FTZ R137, R138, R137 ;  /* 0x000000898a897220 */ /* 0x000fe20000410000 */
[----:B------:R-:W-:Y:S01]  /*3330*/  F2FP.F16.F32.PACK_AB R16, R17, R16 ;  /* 0x000000101110723e */ /* 0x000fe200000000ff */
[----:B------:R-:W-:Y:S01]  /*3340*/  FFMA.FTZ R18, R83, R141, R34 ;  /* 0x0000008d53127223 */ /* 0x000fe20000010022 */
[----:B------:R-:W-:Y:S01]  /*3350*/  FFMA.FTZ R17, R81, R135, R32 ;  /* 0x0000008751117223 */ /* 0x000fe20000010020 */
[----:B------:R-:W-:Y:S01]  /*3360*/  FFMA.FTZ R0, R80, R137, R33 ;  /* 0x0000008950007223 */ /* 0x000fe20000010021 */
[C---:B------:R-:W-:Y:S01]  /*3370*/  FMUL.FTZ R151, R138.reuse, R151 ;  /* 0x000000978a977220 */ /* 0x040fe20000410000 */
[----:B------:R-:W-:Y:S01]  /*3380*/  FMUL.FTZ R153, R138, R153 ;  /* 0x000000998a997220 */ /* 0x000fe20000410000 */
[----:B0-----:R-:W-:Y:S01]  /*3390*/  FFMA.FTZ R2, R20, R84, R37 ;  /* 0x0000005414027223 */ /* 0x001fe20000010025 */
[----:B------:R-:W-:Y:S01]  /*33a0*/  FFMA.FTZ R3, R82, R143, R35 ;  /* 0x0000008f52037223 */ /* 0x000fe20000010023 */
[----:B------:R-:W-:Y:S01]  /*33b0*/  F2FP.F16.F32.PACK_AB R17, R0, R17 ;  /* 0x000000110011723e */ /* 0x000fe200000000ff */
[C---:B------:R-:W-:Y:S01]  /*33c0*/  FMUL.FTZ R155, R138.reuse, R155 ;  /* 0x0000009b8a9b7220 */ /* 0x040fe20000410000 */
[----:B------:R-:W-:Y:S01]  /*33d0*/  FMUL.FTZ R157, R138, R157 ;  /* 0x0000009d8a9d7220 */ /* 0x000fe20000410000 */
[----:B------:R-:W-:Y:S01]  /*33e0*/  F2FP.F16.F32.PACK_AB R19, R2, R19 ;  /* 0x000000130213723e */ /* 0x000fe200000000ff */
[----:B------:R-:W-:Y:S01]  /*33f0*/  FFMA.FTZ R24, R95, R151, R38 ;  /* 0x000000975f187223 */ /* 0x000fe20000010026 */
[----:B------:R-:W-:Y:S01]  /*3400*/  IADD3 R2, P3, R132, UR10, RZ ;  /* 0x0000000a84027c10 */ /* 0x000fe2000ff7e0ff */
[----:B------:R-:W-:Y:S01]  /*3410*/  FFMA.FTZ R25, R94, R153, R39 ;  /* 0x000000995e197223 */ /* 0x000fe20000010027 */
[----:B------:R-:W-:Y:S01]  /*3420*/  F2FP.F16.F32.PACK_AB R18, R3, R18 ;  /* 0x000000120312723e */ /* 0x000fe200000000ff */
[----:B------:R-:W-:Y:S01]  /*3430*/  FMUL.FTZ R136, R138, R23 ;  /* 0x000000178a887220 */ /* 0x000fe20000410000 */
[----:B------:R-:W-:Y:S01]  /*3440*/  IADD3.X R3, R140, UR11, RZ, P3, !PT ;  /* 0x0000000b8c037c10 */ /* 0x000fe20009ffe4ff */
[----:B------:R-:W-:Y:S01]  /*3450*/  FFMA.FTZ R26, R97, R155, R40 ;  /* 0x0000009b611a7223 */ /* 0x000fe20000010028 */
[----:B------:R-:W-:Y:S01]  /*3460*/  FFMA.FTZ R23, R145, R93, R60 ;  /* 0x0000005d91177223 */ /* 0x000fe2000001003c */
[----:B------:R-:W-:Y:S01]  /*3470*/  FFMA.FTZ R20, R20, R92, R61 ;  /* 0x0000005c14147223 */ /* 0x000fe2000001003d */
[C---:B------:R-:W-:Y:S01]  /*3480*/  FMUL.FTZ R159, R138.reuse, R159 ;  /* 0x0000009f8a9f7220 */ /* 0x040fe20000410000 */
[----:B------:R0:W-:Y:S01]  /*3490*/  STG.E.128 desc[UR4][R2.64], R16 ;  /* 0x0000001002007986 */ /* 0x0001e2000c101d04 */
[C---:B------:R-:W-:Y:S01]  /*34a0*/  FMUL.FTZ R161, R138.reuse, R161 ;  /* 0x000000a18aa17220 */ /* 0x040fe20000410000 */
[----:B------:R-:W-:Y:S01]  /*34b0*/  FMUL.FTZ R134, R138, R21 ;  /* 0x000000158a867220 */ /* 0x000fe20000410000 */
[----:B------:R-:W-:Y:S01]  /*34c0*/  FFMA.FTZ R21, R89, R135, R56 ;  /* 0x0000008759157223 */ /* 0x000fe20000010038 */
[----:B------:R-:W-:Y:S01]  /*34d0*/  FFMA.FTZ R0, R88, R137, R57 ;  /* 0x0000008958007223 */ /* 0x000fe20000010039 */
[----:B------:R-:W-:Y:S01]  /*34e0*/  F2FP.F16.F32.PACK_AB R24, R25, R24 ;  /* 0x000000181918723e */ /* 0x000fe200000000ff */
        /* <DEDUP_REMOVED lines=8> */
[----:B------:R-:W-:Y:S01]  /*3570*/  F2FP.F16.F32.PACK_AB R23, R20, R23 ;  /* 0x000000171417723e */ /* 0x000fe200000000ff */
[----:B------:R-:W-:Y:S01]  /*3580*/  FFMA.FTZ R20, R87, R27, R54 ;  /* 0x0000001b57147223 */ /* 0x000fe20000010036 */
[----:B------:R-:W-:Y:S01]  /*3590*/  FFMA.FTZ R133, R86, R133, R55 ;  /* 0x0000008556857223 */ /* 0x000fe20000010037 */
[----:B------:R-:W-:Y:S01]  /*35a0*/  FFMA.FTZ R22, R91, R141, R58 ;  /* 0x0000008d5b167223 */ /* 0x000fe2000001003a */
[----:B0-----:R-:W-:Y:S01]  /*35b0*/  FFMA.FTZ R3, R96, R157, R41 ;  /* 0x0000009d60037223 */ /* 0x001fe20000010029 */
[----:B------:R-:W-:Y:S01]  /*35c0*/  FFMA.FTZ R143, R90, R143, R59 ;  /* 0x0000008f5a8f7223 */ /* 0x000fe2000001003b */
[----:B------:R-:W-:Y:S01]  /*35d0*/  SHF.L.U32 R135, R139, 0x4, RZ ;  /* 0x000000048b877819 */ /* 0x000fe200000006ff */
[----:B------:R-:W-:Y:S01]  /*35e0*/  FFMA.FTZ R27, R163, R101, R44 ;  /* 0x00000065a31b7223 */ /* 0x000fe2000001002c */
[----:B------:R-:W-:Y:S01]  /*35f0*/  IADD3 R2, P3, R132, UR12, RZ ;  /* 0x0000000c84027c10 */ /* 0x000fe2000ff7e0ff */
[----:B------:R-:W-:Y:S01]  /*3600*/  FFMA.FTZ R151, R103, R151, R62 ;  /* 0x0000009767977223 */ /* 0x000fe2000001003e */
[----:B------:R-:W-:Y:S01]  /*3610*/  F2FP.F16.F32.PACK_AB R25, R3, R26 ;  /* 0x0000001a0319723e */ /* 0x000fe200000000ff */
[----:B------:R-:W-:Y:S01]  /*3620*/  FFMA.FTZ R26, R99, R159, R42 ;  /* 0x0000009f631a7223 */ /* 0x000fe2000001002a */
[----:B------:R-:W-:Y:S01]  /*3630*/  FFMA.FTZ R3, R98, R161, R43 ;  /* 0x000000a162037223 */ /* 0x000fe2000001002b */
[----:B------:R-:W-:Y:S01]  /*3640*/  F2FP.F16.F32.PACK_AB R21, R0, R21 ;  /* 0x000000150015723e */ /* 0x000fe200000000ff */
[C---:B------:R-:W-:Y:S01]  /*3650*/  FFMA.FTZ R0, R130.reuse, R100, R45 ;  /* 0x0000006482007223 */ /* 0x040fe2000001002d */
[----:B------:R-:W-:Y:S01]  /*3660*/  SHF.R.U32.HI R139, RZ, 0x1c, R139 ;  /* 0x0000001cff8b7819 */ /* 0x000fe2000001168b */
[----:B------:R-:W-:Y:S01]  /*3670*/  FFMA.FTZ R19, R163, R109, R68 ;  /* 0x0000006da3137223 */ /* 0x000fe20000010044 */
[----:B------:R-:W-:Y:S01]  /*3680*/  IADD3 R16, P4, R135, UR10, RZ ;  /* 0x0000000a87107c10 */ /* 0x000fe2000ff9e0ff */
[----:B------:R-:W-:Y:S01]  /*3690*/  FFMA.FTZ R130, R130, R108, R69 ;  /* 0x0000006c82827223 */ /* 0x000fe20000010045 */
[----:B------:R-:W-:Y:S01]  /*36a0*/  F2FP.F16.F32.PACK_AB R26, R3, R26 ;  /* 0x0000001a031a723e */ /* 0x000fe200000000ff */
[----:B------:R-:W-:Y:S01]  /*36b0*/  FFMA.FTZ R132, R111, R167, R46 ;  /* 0x000000a76f847223 */ /* 0x000fe2000001002e */
[----:B------:R-:W-:Y:S01]  /*36c0*/  F2FP.F16.F32.PACK_AB R22, R143, R22 ;  /* 0x000000168f16723e */ /* 0x000fe200000000ff */
[----:B------:R-:W-:Y:S01]  /*36d0*/  FFMA.FTZ R155, R105, R155, R64 ;  /* 0x0000009b699b7223 */ /* 0x000fe20000010040 */
[----:B------:R-:W-:Y:S01]  /*36e0*/  F2FP.F16.F32.PACK_AB R20, R133, R20 ;  /* 0x000000148514723e */ /* 0x000fe200000000ff */
[----:B------:R-:W-:Y:S01]  /*36f0*/  FFMA.FTZ R133, R110, R134, R47 ;  /* 0x000000866e857223 */ /* 0x000fe2000001002f */
[----:B------:R-:W-:Y:S01]  /*3700*/  IADD3.X R3, R140, UR13, RZ, P3, !PT ;  /* 0x0000000d8c037c10 */ /* 0x000fe20009ffe4ff */
[----:B------:R-:W-:Y:S01]  /*3710*/  FFMA.FTZ R18, R107, R159, R66 ;  /* 0x0000009f6b127223 */ /* 0x000fe20000010042 */
[----:B------:R-:W-:Y:S01]  /*3720*/  F2FP.F16.F32.PACK_AB R27, R0, R27 ;  /* 0x0000001b001b723e */ /* 0x000fe200000000ff */
[----:B------:R-:W-:Y:S01]  /*3730*/  FFMA.FTZ R0, R102, R153, R63 ;  /* 0x0000009966007223 */ /* 0x000fe2000001003f */
[----:B------:R-:W-:Y:S01]  /*3740*/  IADD3.X R17, R139, UR11, RZ, P4, !PT ;  /* 0x0000000b8b117c10 */ /* 0x000fe2000a7fe4ff */
[----:B------:R0:W-:Y:S01]  /*3750*/  STG.E.128 desc[UR4][R2.64], R20 ;  /* 0x0000001402007986 */ /* 0x0001e2000c101d04 */
[----:B------:R-:W-:Y:S01]  /*3760*/  F2FP.F16.F32.PACK_AB R19, R130, R19 ;  /* 0x000000138213723e */ /* 0x000fe200000000ff */
[----:B------:R-:W-:Y:S01]  /*3770*/  FFMA.FTZ R130, R104, R157, R65 ;  /* 0x0000009d68827223 */ /* 0x000fe20000010041 */
[----:B------:R-:W-:Y:S01]  /*3780*/  FFMA.FTZ R161, R106, R161, R67 ;  /* 0x000000a16aa17223 */ /* 0x000fe20000010043 */
[----:B------:R1:W-:Y:S01]  /*3790*/  STG.E.128 desc[UR4][R16.64], R24 ;  /* 0x0000001810007986 */ /* 0x0003e2000c101d04 */
[----:B------:R-:W-:-:S03]  /*37a0*/  IADD3 R127, R127, UR14, RZ ;  /* 0x0000000e7f7f7c10 */ /* 0x000fc6000fffe0ff */
[----:B------:R-:W-:Y:S01]  /*37b0*/  F2FP.F16.F32.PACK_AB R18, R161, R18 ;  /* 0x00000012a112723e */ /* 0x000fe200000000ff */
[----:B0-----:R-:W-:Y:S01]  /*37c0*/  FFMA.FTZ R22, R115, R171, R50 ;  /* 0x000000ab73167223 */ /* 0x001fe20000010032 */
[----:B------:R-:W-:Y:S01]  /*37d0*/  FFMA.FTZ R3, R114, R173, R51 ;  /* 0x000000ad72037223 */ /* 0x000fe20000010033 */
[----:B------:R-:W-:Y:S01]  /*37e0*/  FFMA.FTZ R21, R113, R136, R48 ;  /* 0x0000008871157223 */ /* 0x000fe20000010030 */
[----:B------:R-:W-:Y:S01]  /*37f0*/  FFMA.FTZ R2, R112, R169, R49 ;  /* 0x000000a970027223 */ /* 0x000fe20000010031 */
[----:B-1----:R-:W-:Y:S01]  /*3800*/  F2FP.F16.F32.PACK_AB R16, R0, R151 ;  /* 0x000000970010723e */ /* 0x002fe200000000ff */
[----:B------:R-:W-:Y:S01]  /*3810*/  FFMA.FTZ R23, R175, R117, R52 ;  /* 0x00000075af177223 */ /* 0x000fe20000010034 */
[----:B------:R-:W-:Y:S01]  /*3820*/  FFMA.FTZ R0, R138, R116, R53 ;  /* 0x000000748a007223 */ /* 0x000fe20000010035 */
[----:B------:R-:W-:Y:S01]  /*3830*/  F2FP.F16.F32.PACK_AB R22, R3, R22 ;  /* 0x000000160316723e */ /* 0x000fe200000000ff */
[----:B------:R-:W-:Y:S01]  /*3840*/  FFMA.FTZ R24, R119, R167, R70 ;  /* 0x000000a777187223 */ /* 0x000fe20000010046 */
[----:B------:R-:W-:Y:S01]  /*3850*/  SHF.L.U32 R3, R147, 0x4, RZ ;  /* 0x0000000493037819 */ /* 0x000fe200000006ff */
[----:B------:R-:W-:Y:S01]  /*3860*/  FFMA.FTZ R27, R175, R125, R76 ;  /* 0x0000007daf1b7223 */ /* 0x000fe2000001004c */
[----:B------:R-:W-:Y:S01]  /*3870*/  F2FP.F16.F32.PACK_AB R21, R2, R21 ;  /* 0x000000150215723e */ /* 0x000fe200000000ff */
[----:B------:R-:W-:Y:S01]  /*3880*/  FFMA.FTZ R138, R138, R124, R77 ;  /* 0x0000007c8a8a7223 */ /* 0x000fe2000001004d */
[----:B------:R-:W-:Y:S01]  /*3890*/  IADD3 R2, P3, R135, UR12, RZ ;  /* 0x0000000c87027c10 */ /* 0x000fe2000ff7e0ff */
[----:B------:R-:W-:Y:S01]  /*38a0*/  FFMA.FTZ R135, R121, R134, R72 ;  /* 0x0000008679877223 */ /* 0x000fe20000010048 */
[----:B------:R-:W-:Y:S01]  /*38b0*/  F2FP.F16.F32.PACK_AB R20, R133, R132 ;  /* 0x000000848514723e */ /* 0x000fe200000000ff */
[----:B------:R-:W-:Y:S01]  /*38c0*/  FFMA.FTZ R26, R123, R171, R74 ;  /* 0x000000ab7b1a7223 */ /* 0x000fe2000001004a */
[----:B------:R-:W-:Y:S01]  /*38d0*/  F2FP.F16.F32.PACK_AB R23, R0, R23 ;  /* 0x000000170017723e */ /* 0x000fe200000000ff */
[----:B------:R-:W-:Y:S01]  /*38e0*/  FFMA.FTZ R173, R122, R173, R75 ;  /* 0x000000ad7aad7223 */ /* 0x000fe2000001004b */
[----:B------:R-:W-:Y:S01]  /*38f0*/  SHF.R.U32.HI R147, RZ, 0x1c, R147 ;  /* 0x0000001cff937819 */ /* 0x000fe20000011693 */
[----:B------:R-:W-:Y:S01]  /*3900*/  FFMA.FTZ R25, R118, R136, R71 ;  /* 0x0000008876197223 */ /* 0x000fe20000010047 */
[C---:B------:R-:W-:Y:S01]  /*3910*/  IADD3 R132, P4, R3.reuse, UR10, RZ ;  /* 0x0000000a03847c10 */ /* 0x040fe2000ff9e0ff */
[----:B------:R-:W-:Y:S01]  /*3920*/  FFMA.FTZ R0, R120, R169, R73 ;  /* 0x000000a978007223 */ /* 0x000fe20000010049 */
[----:B------:R-:W-:-:S02]  /*3930*/  IADD3 R134, P6, R3, UR12, RZ ;  /* 0x0000000c03867c10 */ /* 0x000fc4000ffde0ff */
[----:B------:R-:W-:Y:S02]  /*3940*/  F2FP.F16.F32.PACK_AB R17, R130, R155 ;  /* 0x0000009b8211723e */ /* 0x000fe400000000ff */
[----:B------:R-:W-:Y:S02]  /*3950*/  IADD3.X R3, R139, UR13, RZ, P3, !PT ;  /* 0x0000000d8b037c10 */ /* 0x000fe40009ffe4ff */
[----:B------:R-:W-:Y:S02]  /*3960*/  IADD3.X R133, R147, UR11, RZ, P4, !PT ;  /* 0x0000000b93857c10 */ /* 0x000fe4000a7fe4ff */
[----:B------:R-:W-:Y:S01]  /*3970*/  F2FP.F16.F32.PACK_AB R24, R135, R24 ;  /* 0x000000188718723e */ /* 0x000fe200000000ff */
[----:B------:R0:W-:Y:S01]  /*3980*/  STG.E.128 desc[UR4][R2.64], R16 ;  /* 0x0000001002007986 */ /* 0x0001e2000c101d04 */
[----:B------:R-:W-:Y:S02]  /*3990*/  F2FP.F16.F32.PACK_AB R27, R138, R27 ;  /* 0x0000001b8a1b723e */ /* 0x000fe400000000ff */
[----:B------:R-:W-:Y:S01]  /*39a0*/  F2FP.F16.F32.PACK_AB R26, R173, R26 ;  /* 0x0000001aad1a723e */ /* 0x000fe200000000ff */
[----:B------:R0:W-:Y:S01]  /*39b0*/  STG.E.128 desc[UR4][R132.64], R20 ;  /* 0x0000001484007986 */ /* 0x0001e2000c101d04 */
[----:B------:R-:W-:-:S02]  /*39c0*/  F2FP.F16.F32.PACK_AB R25, R0, R25 ;  /* 0x000000190019723e */ /* 0x000fc400000000ff */
[----:B------:R-:W-:Y:S02]  /*39d0*/  IADD3.X R135, R147, UR13, RZ, P6, !PT ;  /* 0x0000000d93877c10 */ /* 0x000fe4000b7fe4ff */
[----:B------:R-:W-:Y:S02]  /*39e0*/  ISETP.GE.AND P3, PT, R127, UR15, PT ;  /* 0x0000000f7f007c0c */ /* 0x000fe4000bf66270 */
[----:B------:R-:W-:Y:S01]  /*39f0*/  SEL R0, RZ, 0x1, P2 ;  /* 0x00000001ff007807 */ /* 0x000fe20001000000 */
[----:B------:R0:W-:Y:S10]  /*3a00*/  STG.E.128 desc[UR4][R134.64], R24 ;  /* 0x0000001886007986 */ /* 0x0001f4000c101d04 */
[----:B------:R-:W-:Y:S05]  /*3a10*/  @!P3 BRA `(.L_x_2339) ;  /* 0xffffffd00020b947 */ /* 0x000fea000383ffff */
[----:B------:R-:W-:Y:S05]  /*3a20*/  EXIT ;  /* 0x000000000000794d */ /* 0x000fea0003800000 */
.L_x_2338:
[----:B------:R-:W-:Y:S01]  /*3a30*/  HFMA2.MMA R26, -RZ, RZ, 0, 5.9604644775390625e-08 ;  /* 0x00000001ff1a7435 */ /* 0x000fe200000001ff */
[----:B------:R-:W-:Y:S02]  /*3a40*/  MOV R179, R0 ;  /* 0x0000000000b37202 */ /* 0x000fe40000000f00 */
[----:B------:R-:W-:Y:S02]  /*3a50*/  MOV R181, 0x1f ;  /* 0x0000001f00b57802 */ /* 0x000fe40000000f00 */
[----:B------:R-:W-:-:S07]  /*3a60*/  MOV R22, 0xffffffff ;  /* 0xffffffff00167802 */ /* 0x000fce0000000f00 */
[----:B-----5:R-:W-:Y:S05]  /*3a70*/  WARPSYNC.COLLECTIVE R22, `(.L_x_2340) ;  /* 0x0000000016087348 */ /* 0x020fea0003c00000 */
[----:B------:R0:W1:Y:S02]  /*3a80*/  SHFL.BFLY P4, R24, R179, R26, R181 ;  /* 0x0c00001ab3187389 */ /* 0x00006400000800b5 */
[----:B01---5:R-:W-:Y:S01]  /*3a90*/  ENDCOLLECTIVE ;  /* 0x000000000000791b */ /* 0x023fe20003800000 */
.L_x_2340:
[----:B------:R-:W-:Y:S01]  /*3aa0*/  HFMA2.MMA R26, -RZ, RZ, 0, 1.1920928955078125e-07 ;  /* 0x00000002ff1a7435 */ /* 0x000fe200000001ff */
[----:B------:R-:W-:-:S05]  /*3ab0*/  MOV R3, R24 ;  /* 0x0000001800037202 */ /* 0x000fca0000000f00 */
[----:B------:R-:W-:-:S05]  /*3ac0*/  FADD.FTZ R3, R0, R3 ;  /* 0x0000000300037221 */ /* 0x000fca0000010000 */
[----:B------:R-:W-:-:S07]  /*3ad0*/  MOV R179, R3 ;  /* 0x0000000300b37202 */ /* 0x000fce0000000f00 */
[----:B------:R-:W-:Y:S05]  /*3ae0*/  WARPSYNC.COLLECTIVE R22, `(.L_x_2341) ;  /* 0x0000000016087348 */ /* 0x000fea0003c00000 */
[----:B------:R0:W1:Y:S02]  /*3af0*/  SHFL.BFLY P4, R24, R179, R26, R181 ;  /* 0x0c00001ab3187389 */ /* 0x00006400000800b5 */
[----:B01----:R-:W-:Y:S01]  /*3b00*/  ENDCOLLECTIVE ;  /* 0x000000000000791b */ /* 0x003fe20003800000 */
.L_x_2341:
[----:B------:R-:W-:Y:S01]  /*3b10*/  HFMA2.MMA R26, -RZ, RZ, 0, 2.384185791015625e-07 ;  /* 0x00000004ff1a7435 */ /* 0x000fe200000001ff */
[----:B------:R-:W-:-:S05]  /*3b20*/  MOV R2, R24 ;  /* 0x0000001800027202 */ /* 0x000fca0000000f00 */
[----:B------:R-:W-:-:S05]  /*3b30*/  FADD.FTZ R17, R3, R2 ;  /* 0x0000000203117221 */ /* 0x000fca0000010000 */
[----:B------:R-:W-:-:S07]  /*3b40*/  MOV R179, R17 ;  /* 0x0000001100b37202 */ /* 0x000fce0000000f00 */
[----:B------:R-:W-:Y:S05]  /*3b50*/  WARPSYNC.COLLECTIVE R22, `(.L_x_2342) ;  /* 0x0000000016087348 */ /* 0x000fea0003c00000 */
[----:B------:R0:W1:Y:S02]  /*3b60*/  SHFL.BFLY P4, R24, R179, R26, R181 ;  /* 0x0c00001ab3187389 */ /* 0x00006400000800b5 */
[----:B01----:R-:W-:Y:S01]  /*3b70*/  ENDCOLLECTIVE ;  /* 0x000000000000791b */ /* 0x003fe20003800000 */
.L_x_2342:
[----:B------:R-:W-:Y:S01]  /*3b80*/  HFMA2.MMA R26, -RZ, RZ, 0, 4.76837158203125e-07 ;  /* 0x00000008ff1a7435 */ /* 0x000fe200000001ff */
[----:B------:R-:W-:-:S05]  /*3b90*/  MOV R2, R24 ;  /* 0x0000001800027202 */ /* 0x000fca0000000f00 */
[----:B------:R-:W-:-:S05]  /*3ba0*/  FADD.FTZ R18, R17, R2 ;  /* 0x0000000211127221 */ /* 0x000fca0000010000 */
[----:B------:R-:W-:-:S07]  /*3bb0*/  MOV R179, R18 ;  /* 0x0000001200b37202 */ /* 0x000fce0000000f00 */
[----:B------:R-:W-:Y:S05]  /*3bc0*/  WARPSYNC.COLLECTIVE R22, `(.L_x_2343) ;  /* 0x0000000016087348 */ /* 0x000fea0003c00000 */
[----:B------:R0:W1:Y:S02]  /*3bd0*/  SHFL.BFLY P4, R24, R179, R26, R181 ;  /* 0x0c00001ab3187389 */ /* 0x00006400000800b5 */
[----:B01----:R-:W-:Y:S01]  /*3be0*/  ENDCOLLECTIVE ;  /* 0x000000000000791b */ /* 0x003fe20003800000 */
.L_x_2343:
[----:B------:R-:W-:Y:S01]  /*3bf0*/  HFMA2.MMA R26, -RZ, RZ, 0, 9.5367431640625e-07 ;  /* 0x00000010ff1a7435 */ /* 0x000fe200000001ff */
[----:B------:R-:W-:-:S05]  /*3c00*/  MOV R177, R24 ;  /* 0x0000001800b17202 */ /* 0x000fca0000000f00 */
[----:B------:R-:W-:-:S05]  /*3c10*/  FADD.FTZ R177, R18, R177 ;  /* 0x000000b112b17221 */ /* 0x000fca0000010000 */
[----:B------:R-:W-:-:S07]  /*3c20*/  MOV R179, R177 ;  /* 0x000000b100b37202 */ /* 0x000fce0000000f00 */
[----:B------:R-:W-:Y:S05]  /*3c30*/  WARPSYNC.COLLECTIVE R22, `(.L_x_2344) ;  /* 0x0000000016087348 */ /* 0x000fea0003c00000 */
[----:B------:R0:W1:Y:S02]  /*3c40*/  SHFL.BFLY P4, R24, R179, R26, R181 ;  /* 0x0c00001ab3187389 */ /* 0x00006400000800b5 */
[----:B01----:R-:W-:Y:S01]  /*3c50*/  ENDCOLLECTIVE ;  /* 0x000000000000791b */ /* 0x003fe20003800000 */
.L_x_2344:
        /* <DEDUP_REMOVED lines=56> */
.L_x_2345:
[----:B------:R-:W-:Y:S01]  /*3fe0*/  HFMA2.MMA R26, -RZ, RZ, 0, 1.1920928955078125e-07 ;  /* 0x00000002ff1a7435 */ /* 0x000fe200000001ff */
[----:B------:R-:W-:-:S05]  /*3ff0*/  MOV R3, R24 ;  /* 0x0000001800037202 */ /* 0x000fca0000000f00 */
[----:B------:R-:W-:-:S05]  /*4000*/  FADD.FTZ R3, R0, R3 ;  /* 0x0000000300037221 */ /* 0x000fca0000010000 */
[----:B------:R-:W-:-:S07]  /*4010*/  MOV R179, R3 ;  /* 0x0000000300b37202 */ /* 0x000fce0000000f00 */
[----:B------:R-:W-:Y:S05]  /*4020*/  WARPSYNC.COLLECTIVE R22, `(.L_x_2346) ;  /* 0x0000000016087348 */ /* 0x000fea0003c00000 */
[----:B------:R0:W1:Y:S02]  /*4030*/  SHFL.BFLY P4, R24, R179, R26, R181 ;  /* 0x0c00001ab3187389 */ /* 0x00006400000800b5 */
[----:B01----:R-:W-:Y:S01]  /*4040*/  ENDCOLLECTIVE ;  /* 0x000000000000791b */ /* 0x003fe20003800000 */
.L_x_2346:
[----:B------:R-:W-:Y:S01]  /*4050*/  HFMA2.MMA R26, -RZ, RZ, 0, 2.384185791015625e-07 ;  /* 0x00000004ff1a7435 */ /* 0x000fe200000001ff */
[----:B------:R-:W-:-:S05]  /*4060*/  MOV R18, R24 ;  /* 0x0000001800127202 */ /* 0x000fca0000000f00 */
[----:B------:R-:W-:-:S05]  /*4070*/  FADD.FTZ R18, R3, R18 ;  /* 0x0000001203127221 */ /* 0x000fca0000010000 */
[----:B------:R-:W-:-:S07]  /*4080*/  MOV R179, R18 ;  /* 0x0000001200b37202 */ /* 0x000fce0000000f00 */
[----:B------:R-:W-:Y:S05]  /*4090*/  WARPSYNC.COLLECTIVE R22, `(.L_x_2347) ;  /* 0x0000000016087348 */ /* 0x000fea0003c00000 */
[----:B------:R0:W1:Y:S02]  /*40a0*/  SHFL.BFLY P4, R24, R179, R26, R181 ;  /* 0x0c00001ab3187389 */ /* 0x00006400000800b5 */
[----:B01----:R-:W-:Y:S01]  /*40b0*/  ENDCOLLECTIVE ;  /* 0x000000000000791b */ /* 0x003fe20003800000 */
.L_x_2347:
[----:B------:R-:W-:Y:S01]  /*40c0*/  HFMA2.MMA R26, -RZ, RZ, 0, 4.76837158203125e-07 ;  /* 0x00000008ff1a7435 */ /* 0x000fe200000001ff */
[----:B------:R-:W-:-:S05]  /*40d0*/  MOV R17, R24 ;  /* 0x0000001800117202 */ /* 0x000fca0000000f00 */
[----:B------:R-:W-:-:S05]  /*40e0*/  FADD.FTZ R17, R18, R17 ;  /* 0x0000001112117221 */ /* 0x000fca0000010000 */
[----:B------:R-:W-:-:S07]  /*40f0*/  MOV R179, R17 ;  /* 0x0000001100b37202 */ /* 0x000fce0000000f00 */
[----:B------:R-:W-:Y:S05]  /*4100*/  WARPSYNC.COLLECTIVE R22, `(.L_x_2348) ;  /* 0x0000000016087348 */ /* 0x000fea0003c00000 */
[----:B------:R0:W1:Y:S02]  /*4110*/  SHFL.BFLY P4, R24, R179, R26, R181 ;  /* 0x0c00001ab3187389 */ /* 0x00006400000800b5 */
[----:B01----:R-:W-:Y:S01]  /*4120*/  ENDCOLLECTIVE ;  /* 0x000000000000791b */ /* 0x003fe20003800000 */
.L_x_2348:
[----:B------:R-:W-:Y:S01]  /*4130*/  HFMA2.MMA R26, -RZ, RZ, 0, 9.5367431640625e-07 ;  /* 0x00000010ff1a7435 */ /* 0x000fe200000001ff */
[----:B------:R-:W-:-:S05]  /*4140*/  MOV R20, R24 ;  /* 0x0000001800147202 */ /* 0x000fca0000000f00 */
[----:B------:R-:W-:-:S05]  /*4150*/  FADD.FTZ R20, R17, R20 ;  /* 0x0000001411147221 */ /* 0x000fca0000010000 */
[----:B------:R-:W-:-:S07]  /*4160*/  MOV R179, R20 ;  /* 0x0000001400b37202 */ /* 0x000fce0000000f00 */
[----:B------:R-:W-:Y:S05]  /*4170*/  WARPSYNC.COLLECTIVE R22, `(.L_x_2349) ;  /* 0x0000000016087348 */ /* 0x000fea0003c00000 */
[----:B------:R0:W1:Y:S02]  /*4180*/  SHFL.BFLY P4, R24, R179, R26, R181 ;  /* 0x0c00001ab3187389 */ /* 0x00006400000800b5 */
[----:B01----:R-:W-:Y:S01]  /*4190*/  ENDCOLLECTIVE ;  /* 0x000000000000791b */ /* 0x003fe20003800000 */
.L_x_2349:
[----:B------:R-:W-:Y:S01]  /*41a0*/  MOV R177, R24 ;  /* 0x0000001800b17202 */ /* 0x000fe20000000f00 */
[----:B------:R-:W-:Y:S06]  /*41b0*/  BRA `(.L_x_2350) ;  /* 0xffffffe800787947 */ /* 0x000fec000383ffff */
.L_x_2351:
        /* <DEDUP_REMOVED lines=12> */
.L_x_20549:


//--------------------- .text._ZN10layer_norm31ln_parallel_residual_fwd_kernelINS_13Kernel_traitsI6__halfS2_S2_S2_fjLj6144ELj1ELj1ELj8ELj16ENS_18Kernel_traits_baseILj6144ES2_S2_S2_S2_fjLj256EEEEELb0ELb1ELb0EEEvNS_9FwdParamsE --------------------------
	.section	.text._ZN10layer_norm31ln_parallel_residual_fwd_kernelINS_13Kernel_traitsI6__halfS2_S2_S2_fjLj6144ELj1ELj1ELj8ELj16ENS_18Kernel_traits_baseILj6144ES2_S2_S2_S2_fjLj256EEEEELb0ELb1ELb0EEEvNS_9FwdParamsE,"ax",@progbits
	.align	128
        .global         _ZN10layer_norm31ln_parallel_residual_fwd_kernelINS_13Kernel_traitsI6__halfS2_S2_S2_fjLj6144ELj1ELj1ELj8ELj16ENS_18Kernel_traits_baseILj6144ES2_S2_S2_S2_fjLj256EEEEELb0ELb1ELb0EEEvNS_9FwdParamsE
        .type           _ZN10layer_norm31ln_parallel_residual_fwd_kernelINS_13Kernel_traitsI6__halfS2_S2_S2_fjLj6144ELj1ELj1ELj8ELj16ENS_18Kernel_traits_baseILj6144ES2_S2_S2_S2_fjLj256EEEEELb0ELb1ELb0EEEvNS_9FwdParamsE,@function
        .size           _ZN10layer_norm31ln_parallel_residual_fwd_kernelINS_13Kernel_traitsI6__halfS2_S2_S2_fjLj6144ELj1ELj1ELj8ELj16ENS_18Kernel_traits_baseILj6144ES2_S2_S2_S2_fjLj256EEEEELb0ELb1ELb0EEEvNS_9FwdParamsE,(.L_x_20550 - _ZN10layer_norm31ln_parallel_residual_fwd_kernelINS_13Kernel_traitsI6__halfS2_S2_S2_fjLj6144ELj1ELj1ELj8ELj16ENS_18Kernel_traits_baseILj6144ES2_S2_S2_S2_fjLj256EEEEELb0ELb1ELb0EEEvNS_9FwdParamsE)
        .other          _ZN10layer_norm31ln_parallel_residual_fwd_kernelINS_13Kernel_traitsI6__halfS2_S2_S2_fjLj6144ELj1ELj1ELj8ELj16ENS_18Kernel_traits_baseILj6144ES2_S2_S2_S2_fjLj256EEEEELb0ELb1ELb0EEEvNS_9FwdParamsE,@"STO_CUDA_ENTRY STV_DEFAULT"
_ZN10layer_norm31ln_parallel_residual_fwd_kernelINS_13Kernel_traitsI6__halfS2_S2_S2_fjLj6144ELj1ELj1ELj8ELj16ENS_18Kernel_traits_baseILj6144ES2_S2_S2_S2_fjLj256EEEEELb0ELb1ELb0EEEvNS_9FwdParamsE:
.text._ZN10layer_norm31ln_parallel_residual_fwd_kernelINS_13Kernel_traitsI6__halfS2_S2_S2_fjLj6144ELj1ELj1ELj8ELj16ENS_18Kernel_traits_baseILj6144ES2_S2_S2_S2_fjLj256EEEEELb0ELb1ELb0EEEvNS_9FwdParamsE:
        /* <DEDUP_REMOVED lines=24> */
[----:B------:R0:W5:Y:S01]  /*0180*/  LDG.E.128 R16, desc[UR4][R2.64] ;  /* 0x0000000402107981 */ /* 0x000162000c1e1d00 */
[----:B------:R-:W-:Y:S02]  /*0190*/  LOP3.LUT R11, R11, 0x100, RZ, 0xfc, !PT ;  /* 0x000001000b0b7812 */ /* 0x000fe400078efcff */
[----:B------:R-:W-:Y:S02]  /*01a0*/  @!P2 CS2R R4, SRZ ;  /* 0x000000000004a805 */ /* 0x000fe4000001ff00 */
[----:B0-----:R-:W-:-:S07]  /*01b0*/  @!P2 CS2R R6, SRZ ;  /* 0x000000000006a805 */ /* 0x001fce000001ff00 */
.L_x_2353:
[----:B------:R-:W-:Y:S05]  /*01c0*/  BSYNC B0 ;  /* 0x0000000000007941 */ /* 0x000fea0003800000 */
.L_x_2352:
        /* <DEDUP_REMOVED lines=11> */
[----:B------:R-:W-:Y:S02]  /*0280*/  IADD3 R11, R11, 0x100, RZ ;  /* 0x000001000b0b7810 */ /* 0x000fe40007ffe0ff */
[----:B------:R-:W-:Y:S02]  /*0290*/  @!P2 CS2R R28, SRZ ;  /* 0x00000000001ca805 */ /* 0x000fe4000001ff00 */
[----:B0-----:R-:W-:-:S07]  /*02a0*/  @!P2 CS2R R30, SRZ ;  /* 0x00000000001ea805 */ /* 0x001fce000001ff00 */
.L_x_2355:
[----:B------:R-:W-:Y:S05]  /*02b0*/  BSYNC B0 ;  /* 0x0000000000007941 */ /* 0x000fea0003800000 */
.L_x_2354:
        /* <DEDUP_REMOVED lines=13> */
.L_x_2357:
[----:B------:R-:W-:Y:S05]  /*0390*/  BSYNC B0 ;  /* 0x0000000000007941 */ /* 0x000fea0003800000 */
.L_x_2356:
        /* <DEDUP_REMOVED lines=10> */
[----:B------:R-:W-:Y:S01]  /*0440*/  ULDC.U8 UR6, c[0x0][0x2a0] ;  /* 0x0000a80000067ab9 */ /* 0x000fe20000000000 */
[----:B------:R-:W-:Y:S01]  /*0450*/  HADD2.F32 R45, -RZ, R28.H1_H1 ;  /* 0x3000001cff2d7230 */ /* 0x000fe20000004100 */
[----:B------:R-:W-:Y:S01]  /*0460*/  SHF.R.S32.HI R28, RZ, 0x3, R52 ;  /* 0x00000003ff1c7819 */ /* 0x000fe20000011434 */
[--C-:B------:R-:W-:Y:S01]  /*0470*/  HADD2.F32 R46, -RZ, R29.reuse.H0_H0 ;  /* 0x2000001dff2e7230 */ /* 0x100fe20000004100 */
[----:B------:R-:W-:Y:S01]  /*0480*/  ISETP.NE.AND P3, PT, RZ, UR6, PT ;  /* 0x00000006ff007c0c */ /* 0x000fe2000bf65270 */
[----:B------:R-:W-:Y:S01]  /*0490*/  HADD2.F32 R47, -RZ, R29.H1_H1 ;  /* 0x3000001dff2f7230 */ /* 0x000fe20000004100 */
[----:B------:R-:W-:Y:S01]  /*04a0*/  LOP3.LUT R29, R28, 0xff, RZ, 0xc0, !PT ;  /* 0x000000ff1c1d7812 */ /* 0x000fe200078ec0ff */
[--C-:B------:R-:W-:Y:S01]  /*04b0*/  HADD2.F32 R48, -RZ, R30.reuse.H0_H0 ;  /* 0x2000001eff307230 */ /* 0x100fe20000004100 */
[----:B------:R-:W-:Y:S01]  /*04c0*/  SHF.R.U32.HI R28, RZ, 0x3, R28 ;  /* 0x00000003ff1c7819 */ /* 0x000fe2000001161c */
[----:B------:R-:W-:Y:S01]  /*04d0*/  HADD2.F32 R49, -RZ, R30.H1_H1 ;  /* 0x3000001eff317230 */ /* 0x000fe20000004100 */
[C---:B------:R-:W-:Y:S01]  /*04e0*/  LOP3.LUT R30, R44.reuse, 0xe0, RZ, 0xc0, !PT ;  /* 0x000000e02c1e7812 */ /* 0x040fe200078ec0ff */
[--C-:B------:R-:W-:Y:S01]  /*04f0*/  HADD2.F32 R50, -RZ, R31.reuse.H0_H0 ;  /* 0x2000001fff327230 */ /* 0x100fe20000004100 */
[----:B------:R-:W-:Y:S01]  /*0500*/  HFMA2.MMA R82, -RZ, RZ, 0, 5.9604644775390625e-08 ;  /* 0x00000001ff527435 */ /* 0x000fe200000001ff */
[----:B------:R-:W-:Y:S01]  /*0510*/  HADD2.F32 R53, -RZ, R31.H1_H1 ;  /* 0x3000001fff357230 */ /* 0x000fe20000004100 */
[----:B------:R-:W-:Y:S01]  /*0520*/  SHF.L.U32 R31, R44, 0x5, RZ ;  /* 0x000000052c1f7819 */ /* 0x000fe200000006ff */
[--C-:B------:R-:W-:Y:S01]  /*0530*/  HADD2.F32 R51, -RZ, R36.reuse.H0_H0 ;  /* 0x20000024ff337230 */ /* 0x100fe20000004100 */
[----:B------:R-:W-:Y:S01]  /*0540*/  VIADDMNMX R30, R29, -R30, RZ, !PT ;  /* 0x8000001e1d1e7246 */ /* 0x000fe200078001ff */
[----:B------:R-:W-:Y:S01]  /*0550*/  HADD2.F32 R54, -RZ, R36.H1_H1 ;  /* 0x30000024ff367230 */ /* 0x000fe20000004100 */
[----:B------:R-:W-:Y:S01]  /*0560*/  LOP3.LUT R36, R31, 0x3e0, RZ, 0xc0, !PT ;  /* 0x000003e01f247812 */ /* 0x000fe200078ec0ff */
[--C-:B------:R-:W-:Y:S01]  /*0570*/  HADD2.F32 R24, -RZ, R16.reuse.H0_H0 ;  /* 0x20000010ff187230 */ /* 0x100fe20000004100 */
[----:B------:R-:W-:Y:S01]  /*0580*/  LOP3.LUT R31, R28, 0x1fffffe0, RZ, 0xc0, !PT ;  /* 0x1fffffe01c1f7812 */ /* 0x000fe200078ec0ff */
[----:B------:R-:W-:Y:S01]  /*0590*/  HADD2.F32 R25, -RZ, R16.H1_H1 ;  /* 0x30000010ff197230 */ /* 0x000fe20000004100 */
[----:B------:R-:W-:Y:S01]  /*05a0*/  VIMNMX R30, R30, 0x20, PT ;  /* 0x000000201e1e7848 */ /* 0x000fe20003fe0100 */
[--C-:B------:R-:W-:Y:S01]  /*05b0*/  HADD2.F32 R22, -RZ, R17.reuse.H0_H0 ;  /* 0x20000011ff167230 */ /* 0x100fe20000004100 */
[----:B------:R-:W-:Y:S01]  /*05c0*/  VIADDMNMX R36, R29, -R36, RZ, !PT ;  /* 0x800000241d247246 */ /* 0x000fe200078001ff */
[----:B------:R-:W-:Y:S01]  /*05d0*/  HADD2.F32 R23, -RZ, R17.H1_H1 ;  /* 0x30000011ff177230 */ /* 0x000fe20000004100 */
[----:B------:R-:W-:Y:S01]  /*05e0*/  IADD3 R30, R30, R31, RZ ;  /* 0x0000001f1e1e7210 */ /* 0x000fe20007ffe0ff */
[--C-:B------:R-:W-:Y:S01]  /*05f0*/  HADD2.F32 R20, -RZ, R18.reuse.H0_H0 ;  /* 0x20000012ff147230 */ /* 0x100fe20000004100 */
[----:B------:R-:W-:Y:S01]  /*0600*/  VIMNMX R36, R36, 0x20, PT ;  /* 0x0000002024247848 */ /* 0x000fe20003fe0100 */
[----:B------:R-:W-:Y:S01]  /*0610*/  HADD2.F32 R21, -RZ, R18.H1_H1 ;  /* 0x30000012ff157230 */ /* 0x000fe20000004100 */
[----:B------:R-:W-:Y:S01]  /*0620*/  SHF.L.U32 R30, R30, 0x3, RZ ;  /* 0x000000031e1e7819 */ /* 0x000fe200000006ff */
[----:B------:R-:W-:Y:S01]  /*0630*/  HADD2.F32 R18, -RZ, R19.H0_H0 ;  /* 0x20000013ff127230 */ /* 0x000fe20000004100 */
[----:B------:R-:W-:Y:S01]  /*0640*/  IADD3 R36, R31, R36, RZ ;  /* 0x000000241f247210 */ /* 0x000fe20007ffe0ff */
[--C-:B------:R-:W-:Y:S01]  /*0650*/  HADD2.F32 R17, -RZ, R4.reuse.H0_H0 ;  /* 0x20000004ff117230 */ /* 0x100fe20000004100 */
[----:B------:R-:W-:Y:S01]  /*0660*/  I2FP.F32.U32 R30, R30 ;  /* 0x0000001e001e7245 */ /* 0x000fe20000201000 */
[----:B------:R-:W-:Y:S01]  /*0670*/  HADD2.F32 R16, -RZ, R4.H1_H1 ;  /* 0x30000004ff107230 */ /* 0x000fe20000004100 */
[----:B------:R-:W-:Y:S01]  /*0680*/  P2R R76, PR, RZ, 0x8 ;  /* 0x00000008ff4c7803 */ /* 0x000fe20000000000 */
[--C-:B------:R-:W-:Y:S01]  /*0690*/  HADD2.F32 R15, -RZ, R5.reuse.H0_H0 ;  /* 0x20000005ff0f7230 */ /* 0x100fe20000004100 */
[----:B------:R0:W1:Y:S01]  /*06a0*/  MUFU.RCP R70, R30 ;  /* 0x0000001e00467308 */ /* 0x0000620000001000 */
[----:B------:R-:W-:Y:S01]  /*06b0*/  HADD2.F32 R14, -RZ, R5.H1_H1 ;  /* 0x30000005ff0e7230 */ /* 0x000fe20000004100 */
[----:B------:R-:W-:Y:S01]  /*06c0*/  SHF.L.U32 R66, R36, 0x3, RZ ;  /* 0x0000000324427819 */ /* 0x000fe200000006ff */
        /* <DEDUP_REMOVED lines=8> */
[----:B------:R-:W-:Y:S01]  /*0750*/  HADD2.F32 R19, -RZ, R19.H1_H1 ;  /* 0x30000013ff137230 */ /* 0x000fe20000004100 */
[----:B------:R-:W-:Y:S01]  /*0760*/  ULDC.64 UR8, c[0x0][0x210] ;  /* 0x0000840000087ab9 */ /* 0x000fe20000000a00 */
        /* <DEDUP_REMOVED lines=21> */
[----:B01----:R-:W-:-:S07]  /*08c0*/  HADD2.F32 R74, -RZ, R35.H1_H1 ;  /* 0x30000023ff4a7230 */ /* 0x003fce0000004100 */
.L_x_2467:
        /* <DEDUP_REMOVED lines=29> */
.L_x_2361:
[----:B-----5:R-:W-:-:S05]  /*0aa0*/  HADD2.F32 R72, -RZ, R32.H0_H0 ;  /* 0x20000020ff487230 */ /* 0x020fca0000004100 */
[----:B------:R-:W-:Y:S01]  /*0ab0*/  FADD.FTZ R71, R72, R71 ;  /* 0x0000004748477221 */ /* 0x000fe20000010000 */
[----:B------:R-:W-:Y:S06]  /*0ac0*/  BRA `(.L_x_2362) ;  /* 0x0000000000107947 */ /* 0x000fec0003800000 */
.L_x_2360:
[----:B-----5:R-:W-:Y:S02]  /*0ad0*/  HADD2.F32 R72, -RZ, R36.H0_H0 ;  /* 0x20000024ff487230 */ /* 0x020fe40000004100 */
[----:B------:R-:W-:-:S03]  /*0ae0*/  @P4 HADD2.F32 R80, -RZ, R32.H0_H0 ;  /* 0x20000020ff504230 */ /* 0x000fc60000004100 */
[----:B------:R-:W-:-:S04]  /*0af0*/  FADD.FTZ R71, R72, R71 ;  /* 0x0000004748477221 */ /* 0x000fc80000010000 */
[----:B------:R-:W-:-:S07]  /*0b00*/  @P4 FADD.FTZ R71, R80, R71 ;  /* 0x0000004750474221 */ /* 0x000fce0000010000 */
.L_x_2362:
[----:B------:R-:W-:-:S04]  /*0b10*/  F2FP.F16.F32.PACK_AB R72, RZ, R71 ;  /* 0x00000047ff48723e */ /* 0x000fc800000000ff */
[----:B------:R-:W-:-:S07]  /*0b20*/  PRMT R28, R72, 0x7610, R28 ;  /* 0x00007610481c7816 */ /* 0x000fce000000001c */
.L_x_2363:
[----:B------:R-:W-:Y:S01]  /*0b30*/  HADD2.F32 R87, -RZ, R40.H1_H1 ;  /* 0x30000028ff577230 */ /* 0x000fe20000004100 */
[----:B------:R-:W-:Y:S06]  /*0b40*/  @P5 BRA `(.L_x_2364) ;  /* 0x0000000000205947 */ /* 0x000fec0003800000 */
[----:B------:R-:W-:-:S04]  /*0b50*/  ISETP.NE.U32.AND P3, PT, RZ, UR12, PT ;  /* 0x0000000cff007c0c */ /* 0x000fc8000bf65070 */
[----:B------:R-:W-:-:S13]  /*0b60*/  ISETP.NE.AND.EX P3, PT, RZ, UR13, PT, P3 ;  /* 0x0000000dff007c0c */ /* 0x000fda000bf65330 */
[----:B------:R-:W-:Y:S05]  /*0b70*/  @P3 BRA `(.L_x_2365) ;  /* 0x0000000000083947 */ /* 0x000fea0003800000 */
[----:B------:R-:W-:Y:S05]  /*0b80*/  @P2 BRA `(.L_x_2366) ;  /* 0x0000000000202947 */ /* 0x000fea0003800000 */
[----:B------:R-:W-:Y:S05]  /*0b90*/  BRA `(.L_x_2367) ;  /* 0x0000000000247947 */ /* 0x000fea0003800000 */
.L_x_2365:
[----:B-----5:R-:W-:-:S05]  /*0ba0*/  HADD2.F32 R40, -RZ, R32.H1_H1 ;  /* 0x30000020ff287230 */ /* 0x020fca0000004100 */
[----:B------:R-:W-:Y:S01]  /*0bb0*/  FADD.FTZ R87, R40, R87 ;  /* 0x0000005728577221 */ /* 0x000fe20000010000 */
[----:B------:R-:W-:Y:S06]  /*0bc0*/  BRA `(.L_x_2366) ;  /* 0x0000000000107947 */ /* 0x000fec0003800000 */
.L_x_2364:
[----:B-----5:R-:W-:Y:S02]  /*0bd0*/  HADD2.F32 R40, -RZ, R36.H1_H1 ;  /* 0x30000024ff287230 */ /* 0x020fe40000004100 */
[----:B------:R-:W-:-:S03]  /*0be0*/  @P4 HADD2.F32 R72, -RZ, R32.H1_H1 ;  /* 0x30000020ff484230 */ /* 0x000fc60000004100 */
[----:B------:R-:W-:-:S04]  /*0bf0*/  FADD.FTZ R87, R40, R87 ;  /* 0x0000005728577221 */ /* 0x000fc80000010000 */
[----:B------:R-:W-:-:S07]  /*0c00*/  @P4 FADD.FTZ R87, R72, R87 ;  /* 0x0000005748574221 */ /* 0x000fce0000010000 */
.L_x_2366:
[----:B------:R-:W-:-:S04]  /*0c10*/  F2FP.F16.F32.PACK_AB R40, RZ, R87 ;  /* 0x00000057ff28723e */ /* 0x000fc800000000ff */
[----:B------:R-:W-:-:S07]  /*0c20*/  PRMT R28, R28, 0x5410, R40 ;  /* 0x000054101c1c7816 */ /* 0x000fce0000000028 */
.L_x_2367:
[----:B------:R-:W-:Y:S01]  /*0c30*/  HADD2.F32 R85, -RZ, R41.H0_H0 ;  /* 0x20000029ff557230 */ /* 0x000fe20000004100 */
[----:B------:R-:W-:Y:S06]  /*0c40*/  @P5 BRA `(.L_x_2368) ;  /* 0x0000000000205947 */ /* 0x000fec0003800000 */
[----:B------:R-:W-:-:S04]  /*0c50*/  ISETP.NE.U32.AND P3, PT, RZ, UR12, PT ;  /* 0x0000000cff007c0c */ /* 0x000fc8000bf65070 */
[----:B------:R-:W-:-:S13]  /*0c60*/  ISETP.NE.AND.EX P3, PT, RZ, UR13, PT, P3 ;  /* 0x0000000dff007c0c */ /* 0x000fda000bf65330 */
[----:B------:R-:W-:Y:S05]  /*0c70*/  @P3 BRA `(.L_x_2369) ;  /* 0x0000000000083947 */ /* 0x000fea0003800000 */
[----:B------:R-:W-:Y:S05]  /*0c80*/  @P2 BRA `(.L_x_2370) ;  /* 0x0000000000202947 */ /* 0x000fea0003800000 */
[----:B------:R-:W-:Y:S05]  /*0c90*/  BRA `(.L_x_2371) ;  /* 0x0000000000247947 */ /* 0x000fea0003800000 */
.L_x_2369:
[----:B-----5:R-:W-:-:S05]  /*0ca0*/  HADD2.F32 R40, -RZ, R33.H0_H0 ;  /* 0x20000021ff287230 */ /* 0x020fca0000004100 */
[----:B------:R-:W-:Y:S01]  /*0cb0*/  FADD.FTZ R85, R40, R85 ;  /* 0x0000005528557221 */ /* 0x000fe20000010000 */
[----:B------:R-:W-:Y:S06]  /*0cc0*/  BRA `(.L_x_2370) ;  /* 0x0000000000107947 */ /* 0x000fec0003800000 */
.L_x_2368:
[----:B-----5:R-:W-:Y:S02]  /*0cd0*/  HADD2.F32 R40, -RZ, R37.H0_H0 ;  /* 0x20000025ff287230 */ /* 0x020fe40000004100 */
[----:B------:R-:W-:-:S03]  /*0ce0*/  @P4 HADD2.F32 R72, -RZ, R33.H0_H0 ;  /* 0x20000021ff484230 */ /* 0x000fc60000004100 */
[----:B------:R-:W-:-:S04]  /*0cf0*/  FADD.FTZ R85, R40, R85 ;  /* 0x0000005528557221 */ /* 0x000fc80000010000 */
[----:B------:R-:W-:-:S07]  /*0d00*/  @P4 FADD.FTZ R85, R72, R85 ;  /* 0x0000005548554221 */ /* 0x000fce0000010000 */
.L_x_2370:
[----:B------:R-:W-:-:S04]  /*0d10*/  F2FP.F16.F32.PACK_AB R40, RZ, R85 ;  /* 0x00000055ff28723e */ /* 0x000fc800000000ff */
[----:B------:R-:W-:-:S07]  /*0d20*/  PRMT R29, R40, 0x7610, R29 ;  /* 0x00007610281d7816 */ /* 0x000fce000000001d */
.L_x_2371:
[----:B------:R-:W-:Y:S01]  /*0d30*/  HADD2.F32 R89, -RZ, R41.H1_H1 ;  /* 0x30000029ff597230 */ /* 0x000fe20000004100 */
[----:B------:R-:W-:Y:S06]  /*0d40*/  @P5 BRA `(.L_x_2372) ;  /* 0x0000000000205947 */ /* 0x000fec0003800000 */
[----:B------:R-:W-:-:S04]  /*0d50*/  ISETP.NE.U32.AND P3, PT, RZ, UR12, PT ;  /* 0x0000000cff007c0c */ /* 0x000fc8000bf65070 */
[----:B------:R-:W-:-:S13]  /*0d60*/  ISETP.NE.AND.EX P3, PT, RZ, UR13, PT, P3 ;  /* 0x0000000dff007c0c */ /* 0x000fda000bf65330 */
[----:B------:R-:W-:Y:S05]  /*0d70*/  @P3 BRA `(.L_x_2373) ;  /* 0x0000000000083947 */ /* 0x000fea0003800000 */
[----:B------:R-:W-:Y:S05]  /*0d80*/  @P2 BRA `(.L_x_2374) ;  /* 0x0000000000202947 */ /* 0x000fea0003800000 */
[----:B------:R-:W-:Y:S05]  /*0d90*/  BRA `(.L_x_2375) ;  /* 0x0000000000247947 */ /* 0x000fea0003800000 */
.L_x_2373:
[----:B-----5:R-:W-:-:S05]  /*0da0*/  HADD2.F32 R40, -RZ, R33.H1_H1 ;  /* 0x30000021ff287230 */ /* 0x020fca0000004100 */
[----:B------:R-:W-:Y:S01]  /*0db0*/  FADD.FTZ R89, R40, R89 ;  /* 0x0000005928597221 */ /* 0x000fe20000010000 */
[----:B------:R-:W-:Y:S06]  /*0dc0*/  BRA `(.L_x_2374) ;  /* 0x0000000000107947 */ /* 0x000fec0003800000 */
.L_x_2372:
[----:B-----5:R-:W-:Y:S02]  /*0dd0*/  HADD2.F32 R40, -RZ, R37.H1_H1 ;  /* 0x30000025ff287230 */ /* 0x020fe40000004100 */
[----:B------:R-:W-:-:S03]  /*0de0*/  @P4 HADD2.F32 R72, -RZ, R33.H1_H1 ;  /* 0x30000021ff484230 */ /* 0x000fc60000004100 */
[----:B------:R-:W-:-:S04]  /*0df0*/  FADD.FTZ R89, R40, R89 ;  /* 0x0000005928597221 */ /* 0x000fc80000010000 */
[----:B------:R-:W-:-:S07]  /*0e00*/  @P4 FADD.FTZ R89, R72, R89 ;  /* 0x0000005948594221 */ /* 0x000fce0000010000 */
.L_x_2374:
[----:B------:R-:W-:-:S04]  /*0e10*/  F2FP.F16.F32.PACK_AB R40, RZ, R89 ;  /* 0x00000059ff28723e */ /* 0x000fc800000000ff */
[----:B------:R-:W-:-:S07]  /*0e20*/  PRMT R29, R29, 0x5410, R40 ;  /* 0x000054101d1d7816 */ /* 0x000fce0000000028 */
.L_x_2375:
[----:B------:R-:W-:Y:S01]  /*0e30*/  HADD2.F32 R91, -RZ, R42.H0_H0 ;  /* 0x2000002aff5b7230 */ /* 0x000fe20000004100 */
[----:B------:R-:W-:Y:S06]  /*0e40*/  @P5 BRA `(.L_x_2376) ;  /* 0x0000000000205947 */ /* 0x000fec0003800000 */
[----:B------:R-:W-:-:S04]  /*0e50*/  ISETP.NE.U32.AND P3, PT, RZ, UR12, PT ;  /* 0x0000000cff007c0c */ /* 0x000fc8000bf65070 */
[----:B------:R-:W-:-:S13]  /*0e60*/  ISETP.NE.AND.EX P3, PT, RZ, UR13, PT, P3 ;  /* 0x0000000dff007c0c */ /* 0x000fda000bf65330 */
[----:B------:R-:W-:Y:S05]  /*0e70*/  @P3 BRA `(.L_x_2377) ;  /* 0x0000000000083947 */ /* 0x000fea0003800000 */
[----:B------:R-:W-:Y:S05]  /*0e80*/  @P2 BRA `(.L_x_2378) ;  /* 0x0000000000202947 */ /* 0x000fea0003800000 */
[----:B------:R-:W-:Y:S05]  /*0e90*/  BRA `(.L_x_2379) ;  /* 0x0000000000247947 */ /* 0x000fea0003800000 */
.L_x_2377:
[----:B-----5:R-:W-:-:S05]  /*0ea0*/  HADD2.F32 R40, -RZ, R34.H0_H0 ;  /* 0x20000022ff287230 */ /* 0x020fca0000004100 */
[----:B------:R-:W-:Y:S01]  /*0eb0*/  FADD.FTZ R91, R40, R91 ;  /* 0x0000005b285b7221 */ /* 0x000fe20000010000 */
[----:B------:R-:W-:Y:S06]  /*0ec0*/  BRA `(.L_x_2378) ;  /* 0x0000000000107947 */ /* 0x000fec0003800000 */
.L_x_2376:
[----:B-----5:R-:W-:Y:S02]  /*0ed0*/  HADD2.F32 R40, -RZ, R38.H0_H0 ;  /* 0x20000026ff287230 */ /* 0x020fe40000004100 */
[----:B------:R-:W-:-:S03]  /*0ee0*/  @P4 HADD2.F32 R72, -RZ, R34.H0_H0 ;  /* 0x20000022ff484230 */ /* 0x000fc60000004100 */
[----:B------:R-:W-:-:S04]  /*0ef0*/  FADD.FTZ R91, R40, R91 ;  /* 0x0000005b285b7221 */ /* 0x000fc80000010000 */
[----:B------:R-:W-:-:S07]  /*0f00*/  @P4 FADD.FTZ R91, R72, R91 ;  /* 0x0000005b485b4221 */ /* 0x000fce0000010000 */
.L_x_2378:
[----:B------:R-:W-:-:S04]  /*0f10*/  F2FP.F16.F32.PACK_AB R40, RZ, R91 ;  /* 0x0000005bff28723e */ /* 0x000fc800000000ff */
[----:B------:R-:W-:-:S07]  /*0f20*/  PRMT R30, R40, 0x7610, R30 ;  /* 0x00007610281e7816 */ /* 0x000fce000000001e */
.L_x_2379:
[----:B------:R-:W-:Y:S01]  /*0f30*/  HADD2.F32 R101, -RZ, R42.H1_H1 ;  /* 0x3000002aff657230 */ /* 0x000fe20000004100 */
[----:B------:R-:W-:Y:S06]  /*0f40*/  @P5 BRA `(.L_x_2380) ;  /* 0x0000000000205947 */ /* 0x000fec0003800000 */
[----:B------:R-:W-:-:S04]  /*0f50*/  ISETP.NE.U32.AND P3, PT, RZ, UR12, PT ;  /* 0x0000000cff007c0c */ /* 0x000fc8000bf65070 */
[----:B------:R-:W-:-:S13]  /*0f60*/  ISETP.NE.AND.EX P3, PT, RZ, UR13, PT, P3 ;  /* 0x0000000dff007c0c */ /* 0x000fda000bf65330 */
[----:B------:R-:W-:Y:S05]  /*0f70*/  @P3 BRA `(.L_x_2381) ;  /* 0x0000000000083947 */ /* 0x000fea0003800000 */
[----:B------:R-:W-:Y:S05]  /*0f80*/  @P2 BRA `(.L_x_2382) ;  /* 0x0000000000202947 */ /* 0x000fea0003800000 */
[----:B------:R-:W-:Y:S05]  /*0f90*/  BRA `(.L_x_2383) ;  /* 0x0000000000247947 */ /* 0x000fea0003800000 */
.L_x_2381:
[----:B-----5:R-:W-:-:S05]  /*0fa0*/  HADD2.F32 R40, -RZ, R34.H1_H1 ;  /* 0x30000022ff287230 */ /* 0x020fca0000004100 */
[----:B------:R-:W-:Y:S01]  /*0fb0*/  FADD.FTZ R101, R40, R101 ;  /* 0x0000006528657221 */ /* 0x000fe20000010000 */
[----:B------:R-:W-:Y:S06]  /*0fc0*/  BRA `(.L_x_2382) ;  /* 0x0000000000107947 */ /* 0x000fec0003800000 */
.L_x_2380:
[----:B-----5:R-:W-:Y:S02]  /*0fd0*/  HADD2.F32 R40, -RZ, R38.H1_H1 ;  /* 0x30000026ff287230 */ /* 0x020fe40000004100 */
[----:B------:R-:W-:-:S03]  /*0fe0*/  @P4 HADD2.F32 R42, -RZ, R34.H1_H1 ;  /* 0x30000022ff2a4230 */ /* 0x000fc60000004100 */
[----:B------:R-:W-:-:S04]  /*0ff0*/  FADD.FTZ R101, R40, R101 ;  /* 0x0000006528657221 */ /* 0x000fc80000010000 */
[----:B------:R-:W-:-:S07]  /*1000*/  @P4 FADD.FTZ R101, R42, R101 ;  /* 0x000000652a654221 */ /* 0x000fce0000010000 */
.L_x_2382:
[----:B------:R-:W-:-:S04]  /*1010*/  F2FP.F16.F32.PACK_AB R40, RZ, R101 ;  /* 0x00000065ff28723e */ /* 0x000fc800000000ff */
[----:B------:R-:W-:-:S07]  /*1020*/  PRMT R30, R30, 0x5410, R40 ;  /* 0x000054101e1e7816 */ /* 0x000fce0000000028 */
.L_x_2383:
[----:B------:R-:W-:Y:S01]  /*1030*/  HADD2.F32 R103, -RZ, R43.H0_H0 ;  /* 0x2000002bff677230 */ /* 0x000fe20000004100 */
[----:B------:R-:W-:Y:S06]  /*1040*/  @P5 BRA `(.L_x_2384) ;  /* 0x0000000000205947 */ /* 0x000fec0003800000 */
[----:B------:R-:W-:-:S04]  /*1050*/  ISETP.NE.U32.AND P3, PT, RZ, UR12, PT ;  /* 0x0000000cff007c0c */ /* 0x000fc8000bf65070 */
[----:B------:R-:W-:-:S13]  /*1060*/  ISETP.NE.AND.EX P3, PT, RZ, UR13, PT, P3 ;  /* 0x0000000dff007c0c */ /* 0x000fda000bf65330 */
[----:B------:R-:W-:Y:S05]  /*1070*/  @P3 BRA `(.L_x_2385) ;  /* 0x0000000000083947 */ /* 0x000fea0003800000 */
[----:B------:R-:W-:Y:S05]  /*1080*/  @P2 BRA `(.L_x_2386) ;  /* 0x0000000000202947 */ /* 0x000fea0003800000 */
[----:B------:R-:W-:Y:S05]  /*1090*/  BRA `(.L_x_2387) ;  /* 0x0000000000247947 */ /* 0x000fea0003800000 */
.L_x_2385:
[----:B-----5:R-:W-:-:S05]  /*10a0*/  HADD2.F32 R40, -RZ, R35.H0_H0 ;  /* 0x20000023ff287230 */ /* 0x020fca0000004100 */
[----:B------:R-:W-:Y:S01]  /*10b0*/  FADD.FTZ R103, R40, R103 ;  /* 0x0000006728677221 */ /* 0x000fe20000010000 */
[----:B------:R-:W-:Y:S06]  /*10c0*/  BRA `(.L_x_2386) ;  /* 0x0000000000107947 */ /* 0x000fec0003800000 */
.L_x_2384:
[----:B-----5:R-:W-:Y:S02]  /*10d0*/  HADD2.F32 R40, -RZ, R39.H0_H0 ;  /* 0x20000027ff287230 */ /* 0x020fe40000004100 */
[----:B------:R-:W-:-:S03]  /*10e0*/  @P4 HADD2.F32 R42, -RZ, R35.H0_H0 ;  /* 0x20000023ff2a4230 */ /* 0x000fc60000004100 */
[----:B------:R-:W-:-:S04]  /*10f0*/  FADD.FTZ R103, R40, R103 ;  /* 0x0000006728677221 */ /* 0x000fc80000010000 */
[----:B------:R-:W-:-:S07]  /*1100*/  @P4 FADD.FTZ R103, R42, R103 ;  /* 0x000000672a674221 */ /* 0x000fce0000010000 */
.L_x_2386:
[----:B------:R-:W-:-:S04]  /*1110*/  F2FP.F16.F32.PACK_AB R40, RZ, R103 ;  /* 0x00000067ff28723e */ /* 0x000fc800000000ff */
[----:B------:R-:W-:-:S07]  /*1120*/  PRMT R31, R40, 0x7610, R31 ;  /* 0x00007610281f7816 */ /* 0x000fce000000001f */
.L_x_2387:
[----:B------:R-:W-:Y:S01]  /*1130*/  HADD2.F32 R113, -RZ, R43.H1_H1 ;  /* 0x3000002bff717230 */ /* 0x000fe20000004100 */
[----:B------:R-:W-:Y:S06]  /*1140*/  @P5 BRA `(.L_x_2388) ;  /* 0x0000000000205947 */ /* 0x000fec0003800000 */
[----:B------:R-:W-:-:S04]  /*1150*/  ISETP.NE.U32.AND P3, PT, RZ, UR12, PT ;  /* 0x0000000cff007c0c */ /* 0x000fc8000bf65070 */
[----:B------:R-:W-:-:S13]  /*1160*/  ISETP.NE.AND.EX P3, PT, RZ, UR13, PT, P3 ;  /* 0x0000000dff007c0c */ /* 0x000fda000bf65330 */
[----:B------:R-:W-:Y:S05]  /*1170*/  @P3 BRA `(.L_x_2389) ;  /* 0x0000000000083947 */ /* 0x000fea0003800000 */
[----:B------:R-:W-:Y:S05]  /*1180*/  @P2 BRA `(.L_x_2390) ;  /* 0x0000000000202947 */ /* 0x000fea0003800000 */
[----:B------:R-:W-:Y:S05]  /*1190*/  BRA `(.L_x_2391) ;  /* 0x0000000000247947 */ /* 0x000fea0003800000 */
.L_x_2389:
[----:B-----5:R-:W-:-:S05]  /*11a0*/  HADD2.F32 R40, -RZ, R35.H1_H1 ;  /* 0x30000023ff287230 */ /* 0x020fca0000004100 */
[----:B------:R-:W-:Y:S01]  /*11b0*/  FADD.FTZ R113, R40, R113 ;  /* 0x0000007128717221 */ /* 0x000fe20000010000 */
[----:B------:R-:W-:Y:S06]  /*11c0*/  BRA `(.L_x_2390) ;  /* 0x0000000000107947 */ /* 0x000fec0003800000 */
.L_x_2388:
[----:B-----5:R-:W-:Y:S02]  /*11d0*/  HADD2.F32 R40, -RZ, R39.H1_H1 ;  /* 0x30000027ff287230 */ /* 0x020fe40000004100 */
[----:B------:R-:W-:-:S03]  /*11e0*/  @P4 HADD2.F32 R42, -RZ, R35.H1_H1 ;  /* 0x30000023ff2a4230 */ /* 0x000fc60000004100 */
[----:B------:R-:W-:-:S04]  /*11f0*/  FADD.FTZ R113, R40, R113 ;  /* 0x0000007128717221 */ /* 0x000fc80000010000 */
[----:B------:R-:W-:-:S07]  /*1200*/  @P4 FADD.FTZ R113, R42, R113 ;  /* 0x000000712a714221 */ /* 0x000fce0000010000 */
.L_x_2390:
[----:B------:R-:W-:-:S04]  /*1210*/  F2FP.F16.F32.PACK_AB R40, RZ, R113 ;  /* 0x00000071ff28723e */ /* 0x000fc800000000ff */
[----:B------:R-:W-:-:S07]  /*1220*/  PRMT R31, R31, 0x5410, R40 ;  /* 0x000054101f1f7816 */ /* 0x000fce0000000028 */
.L_x_2391:
[----:B------:R-:W0:Y:S01]  /*1230*/  @P2 LDC.64 R40, c[0x0][0x238] ;  /* 0x00008e00ff282b82 */ /* 0x000e220000000a00 */
[C---:B------:R-:W-:Y:S02]  /*1240*/  IADD3 R119, R78.reuse, 0x100, RZ ;  /* 0x000001004e777810 */ /* 0x040fe40007ffe0ff */
[----:B0-----:R-:W-:-:S04]  /*1250*/  @P2 LEA R40, P3, R78, R40, 0x4 ;  /* 0x000000284e282211 */ /* 0x001fc800078620ff */
[----:B------:R-:W-:-:S05]  /*1260*/  @P2 LEA.HI.X R41, R78, R41, RZ, 0x4, P3 ;  /* 0x000000294e292211 */ /* 0x000fca00018f24ff */
[----:B------:R0:W-:Y:S04]  /*1270*/  @P2 STG.E.128 desc[UR4][R40.64], R28 ;  /* 0x0000001c28002986 */ /* 0x0001e8000c101d04 */
.L_x_2359:
[----:B------:R-:W-:Y:S05]  /*1280*/  BSYNC B0 ;  /* 0x0000000000007941 */ /* 0x000fea0003800000 */
.L_x_2358:
        /* <DEDUP_REMOVED lines=25> */
.L_x_2395:
[----:B-----5:R-:W-:-:S05]  /*1420*/  HADD2.F32 R72, -RZ, R32.H0_H0 ;  /* 0x20000020ff487230 */ /* 0x020fca0000004100 */
[----:B------:R-:W-:Y:S01]  /*1430*/  FADD.FTZ R69, R72, R69 ;  /* 0x0000004548457221 */ /* 0x000fe20000010000 */
[----:B------:R-:W-:Y:S06]  /*1440*/  BRA `(.L_x_2396) ;  /* 0x0000000000107947 */ /* 0x000fec0003800000 */
.L_x_2394:
[----:B-----5:R-:W-:Y:S02]  /*1450*/  HADD2.F32 R72, -RZ, R36.H0_H0 ;  /* 0x20000024ff487230 */ /* 0x020fe40000004100 */
[----:B------:R-:W-:-:S03]  /*1460*/  @P4 HADD2.F32 R80, -RZ, R32.H0_H0 ;  /* 0x20000020ff504230 */ /* 0x000fc60000004100 */
[----:B------:R-:W-:-:S04]  /*1470*/  FADD.FTZ R69, R72, R69 ;  /* 0x0000004548457221 */ /* 0x000fc80000010000 */
[----:B------:R-:W-:-:S07]  /*1480*/  @P4 FADD.FTZ R69, R80, R69 ;  /* 0x0000004550454221 */ /* 0x000fce0000010000 */
.L_x_2396:
[----:B------:R-:W-:-:S04]  /*1490*/  F2FP.F16.F32.PACK_AB R72, RZ, R69 ;  /* 0x00000045ff48723e */ /* 0x000fc800000000ff */
[----:B------:R-:W-:-:S07]  /*14a0*/  PRMT R28, R72, 0x7610, R28 ;  /* 0x00007610481c7816 */ /* 0x000fce000000001c */
.L_x_2397:
[----:B------:R-:W-:Y:S01]  /*14b0*/  HADD2.F32 R83, -RZ, R40.H1_H1 ;  /* 0x30000028ff537230 */ /* 0x000fe20000004100 */
[----:B------:R-:W-:Y:S06]  /*14c0*/  @P5 BRA `(.L_x_2398) ;  /* 0x0000000000205947 */ /* 0x000fec0003800000 */
[----:B------:R-:W-:-:S04]  /*14d0*/  ISETP.NE.U32.AND P3, PT, RZ, UR12, PT ;  /* 0x0000000cff007c0c */ /* 0x000fc8000bf65070 */
[----:B------:R-:W-:-:S13]  /*14e0*/  ISETP.NE.AND.EX P3, PT, RZ, UR13, PT, P3 ;  /* 0x0000000dff007c0c */ /* 0x000fda000bf65330 */
[----:B------:R-:W-:Y:S05]  /*14f0*/  @P3 BRA `(.L_x_2399) ;  /* 0x0000000000083947 */ /* 0x000fea0003800000 */
[----:B------:R-:W-:Y:S05]  /*1500*/  @P2 BRA `(.L_x_2400) ;  /* 0x0000000000202947 */ /* 0x000fea0003800000 */
[----:B------:R-:W-:Y:S05]  /*1510*/  BRA `(.L_x_2401) ;  /* 0x0000000000247947 */ /* 0x000fea0003800000 */
.L_x_2399:
[----:B-----5:R-:W-:-:S05]  /*1520*/  HADD2.F32 R40, -RZ, R32.H1_H1 ;  /* 0x30000020ff287230 */ /* 0x020fca0000004100 */
[----:B------:R-:W-:Y:S01]  /*1530*/  FADD.FTZ R83, R40, R83 ;  /* 0x0000005328537221 */ /* 0x000fe20000010000 */
[----:B------:R-:W-:Y:S06]  /*1540*/  BRA `(.L_x_2400) ;  /* 0x0000000000107947 */ /* 0x000fec0003800000 */
.L_x_2398:
[----:B-----5:R-:W-:Y:S02]  /*1550*/  HADD2.F32 R40, -RZ, R36.H1_H1 ;  /* 0x30000024ff287230 */ /* 0x020fe40000004100 */
[----:B------:R-:W-:-:S03]  /*1560*/  @P4 HADD2.F32 R72, -RZ, R32.H1_H1 ;  /* 0x30000020ff484230 */ /* 0x000fc60000004100 */
[----:B------:R-:W-:-:S04]  /*1570*/  FADD.FTZ R83, R40, R83 ;  /* 0x0000005328537221 */ /* 0x000fc80000010000 */
[----:B------:R-:W-:-:S07]  /*1580*/  @P4 FADD.FTZ R83, R72, R83 ;  /* 0x0000005348534221 */ /* 0x000fce0000010000 */
.L_x_2400:
[----:B------:R-:W-:-:S04]  /*1590*/  F2FP.F16.F32.PACK_AB R40, RZ, R83 ;  /* 0x00000053ff28723e */ /* 0x000fc800000000ff */
[----:B------:R-:W-:-:S07]  /*15a0*/  PRMT R28, R28, 0x5410, R40 ;  /* 0x000054101c1c7816 */ /* 0x000fce0000000028 */
.L_x_2401:
[----:B------:R-:W-:Y:S01]  /*15b0*/  HADD2.F32 R81, -RZ, R41.H0_H0 ;  /* 0x20000029ff517230 */ /* 0x000fe20000004100 */
[----:B------:R-:W-:Y:S06]  /*15c0*/  @P5 BRA `(.L_x_2402) ;  /* 0x0000000000205947 */ /* 0x000fec0003800000 */
[----:B------:R-:W-:-:S04]  /*15d0*/  ISETP.NE.U32.AND P3, PT, RZ, UR12, PT ;  /* 0x0000000cff007c0c */ /* 0x000fc8000bf65070 */
[----:B------:R-:W-:-:S13]  /*15e0*/  ISETP.NE.AND.EX P3, PT, RZ, UR13, PT, P3 ;  /* 0x0000000dff007c0c */ /* 0x000fda000bf65330 */
[----:B------:R-:W-:Y:S05]  /*15f0*/  @P3 BRA `(.L_x_2403) ;  /* 0x0000000000083947 */ /* 0x000fea0003800000 */
[----:B------:R-:W-:Y:S05]  /*1600*/  @P2 BRA `(.L_x_2404) ;  /* 0x0000000000202947 */ /* 0x000fea0003800000 */
[----:B------:R-:W-:Y:S05]  /*1610*/  BRA `(.L_x_2405) ;  /* 0x0000000000247947 */ /* 0x000fea0003800000 */
.L_x_2403:
[----:B-----5:R-:W-:-:S05]  /*1620*/  HADD2.F32 R40, -RZ, R33.H0_H0 ;  /* 0x20000021ff287230 */ /* 0x020fca0000004100 */
[----:B------:R-:W-:Y:S01]  /*1630*/  FADD.FTZ R81, R40, R81 ;  /* 0x0000005128517221 */ /* 0x000fe20000010000 */
[----:B------:R-:W-:Y:S06]  /*1640*/  BRA `(.L_x_2404) ;  /* 0x0000000000107947 */ /* 0x000fec0003800000 */
.L_x_2402:
[----:B-----5:R-:W-:Y:S02]  /*1650*/  HADD2.F32 R40, -RZ, R37.H0_H0 ;  /* 0x20000025ff287230 */ /* 0x020fe40000004100 */
[----:B------:R-:W-:-:S03]  /*1660*/  @P4 HADD2.F32 R72, -RZ, R33.H0_H0 ;  /* 0x20000021ff484230 */ /* 0x000fc60000004100 */
[----:B------:R-:W-:-:S04]  /*1670*/  FADD.FTZ R81, R40, R81 ;  /* 0x0000005128517221 */ /* 0x000fc80000010000 */
[----:B------:R-:W-:-:S07]  /*1680*/  @P4 FADD.FTZ R81, R72, R81 ;  /* 0x0000005148514221 */ /* 0x000fce0000010000 */
.L_x_2404:
[----:B------:R-:W-:-:S04]  /*1690*/  F2FP.F16.F32.PACK_AB R40, RZ, R81 ;  /* 0x00000051ff28723e */ /* 0x000fc800000000ff */
[----:B------:R-:W-:-:S07]  /*16a0*/  PRMT R29, R40, 0x7610, R29 ;  /* 0x00007610281d7816 */ /* 0x000fce000000001d */
.L_x_2405:
[----:B------:R-:W-:Y:S01]  /*16b0*/  HADD2.F32 R93, -RZ, R41.H1_H1 ;  /* 0x30000029ff5d7230 */ /* 0x000fe20000004100 */
[----:B------:R-:W-:Y:S06]  /*16c0*/  @P5 BRA `(.L_x_2406) ;  /* 0x0000000000205947 */ /* 0x000fec0003800000 */
[----:B------:R-:W-:-:S04]  /*16d0*/  ISETP.NE.U32.AND P3, PT, RZ, UR12, PT ;  /* 0x0000000cff007c0c */ /* 0x000fc8000bf65070 */
[----:B------:R-:W-:-:S13]  /*16e0*/  ISETP.NE.AND.EX P3, PT, RZ, UR13, PT, P3 ;  /* 0x0000000dff007c0c */ /* 0x000fda000bf65330 */
[----:B------:R-:W-:Y:S05]  /*16f0*/  @P3 BRA `(.L_x_2407) ;  /* 0x0000000000083947 */ /* 0x000fea0003800000 */
[----:B------:R-:W-:Y:S05]  /*1700*/  @P2 BRA `(.L_x_2408) ;  /* 0x0000000000202947 */ /* 0x000fea0003800000 */
[----:B------:R-:W-:Y:S05]  /*1710*/  BRA `(.L_x_2409) ;  /* 0x0000000000247947 */ /* 0x000fea0003800000 */
.L_x_2407:
[----:B-----5:R-:W-:-:S05]  /*1720*/  HADD2.F32 R40, -RZ, R33.H1_H1 ;  /* 0x30000021ff287230 */ /* 0x020fca0000004100 */
[----:B------:R-:W-:Y:S01]  /*1730*/  FADD.FTZ R93, R40, R93 ;  /* 0x0000005d285d7221 */ /* 0x000fe20000010000 */
[----:B------:R-:W-:Y:S06]  /*1740*/  BRA `(.L_x_2408) ;  /* 0x0000000000107947 */ /* 0x000fec0003800000 */
.L_x_2406:
[----:B-----5:R-:W-:Y:S02]  /*1750*/  HADD2.F32 R40, -RZ, R37.H1_H1 ;  /* 0x30000025ff287230 */ /* 0x020fe40000004100 */
[----:B------:R-:W-:-:S03]  /*1760*/  @P4 HADD2.F32 R72, -RZ, R33.H1_H1 ;  /* 0x30000021ff484230 */ /* 0x000fc60000004100 */
[----:B------:R-:W-:-:S04]  /*1770*/  FADD.FTZ R93, R40, R93 ;  /* 0x0000005d285d7221 */ /* 0x000fc80000010000 */
[----:B------:R-:W-:-:S07]  /*1780*/  @P4 FADD.FTZ R93, R72, R93 ;  /* 0x0000005d485d4221 */ /* 0x000fce0000010000 */
.L_x_2408:
[----:B------:R-:W-:-:S04]  /*1790*/  F2FP.F16.F32.PACK_AB R40, RZ, R93 ;  /* 0x0000005dff28723e */ /* 0x000fc800000000ff */
[----:B------:R-:W-:-:S07]  /*17a0*/  PRMT R29, R29, 0x5410, R40 ;  /* 0x000054101d1d7816 */ /* 0x000fce0000000028 */
.L_x_2409:
[----:B------:R-:W-:Y:S01]  /*17b0*/  HADD2.F32 R95, -RZ, R42.H0_H0 ;  /* 0x2000002aff5f7230 */ /* 0x000fe20000004100 */
[----:B------:R-:W-:Y:S06]  /*17c0*/  @P5 BRA `(.L_x_2410) ;  /* 0x0000000000205947 */ /* 0x000fec0003800000 */
[----:B------:R-:W-:-:S04]  /*17d0*/  ISETP.NE.U32.AND P3, PT, RZ, UR12, PT ;  /* 0x0000000cff007c0c */ /* 0x000fc8000bf65070 */
[----:B------:R-:W-:-:S13]  /*17e0*/  ISETP.NE.AND.EX P3, PT, RZ, UR13, PT, P3 ;  /* 0x0000000dff007c0c */ /* 0x000fda000bf65330 */
[----:B------:R-:W-:Y:S05]  /*17f0*/  @P3 BRA `(.L_x_2411) ;  /* 0x0000000000083947 */ /* 0x000fea0003800000 */
[----:B------:R-:W-:Y:S05]  /*1800*/  @P2 BRA `(.L_x_2412) ;  /* 0x0000000000202947 */ /* 0x000fea0003800000 */
[----:B------:R-:W-:Y:S05]  /*1810*/  BRA `(.L_x_2413) ;  /* 0x0000000000247947 */ /* 0x000fea0003800000 */
.L_x_2411:
[----:B-----5:R-:W-:-:S05]  /*1820*/  HADD2.F32 R40, -RZ, R34.H0_H0 ;  /* 0x20000022ff287230 */ /* 0x020fca0000004100 */
[----:B------:R-:W-:Y:S01]  /*1830*/  FADD.FTZ R95, R40, R95 ;  /* 0x0000005f285f7221 */ /* 0x000fe20000010000 */
[----:B------:R-:W-:Y:S06]  /*1840*/  BRA `(.L_x_2412) ;  /* 0x0000000000107947 */ /* 0x000fec0003800000 */
.L_x_2410:
[----:B-----5:R-:W-:Y:S02]  /*1850*/  HADD2.F32 R40, -RZ, R38.H0_H0 ;  /* 0x20000026ff287230 */ /* 0x020fe40000004100 */
[----:B------:R-:W-:-:S03]  /*1860*/  @P4 HADD2.F32 R72, -RZ, R34.H0_H0 ;  /* 0x20000022ff484230 */ /* 0x000fc60000004100 */
[----:B------:R-:W-:-:S04]  /*1870*/  FADD.FTZ R95, R40, R95 ;  /* 0x0000005f285f7221 */ /* 0x000fc80000010000 */
[----:B------:R-:W-:-:S07]  /*1880*/  @P4 FADD.FTZ R95, R72, R95 ;  /* 0x0000005f485f4221 */ /* 0x000fce0000010000 */
.L_x_2412:
[----:B------:R-:W-:-:S04]  /*1890*/  F2FP.F16.F32.PACK_AB R40, RZ, R95 ;  /* 0x0000005fff28723e */ /* 0x000fc800000000ff */
[----:B------:R-:W-:-:S07]  /*18a0*/  PRMT R30, R40, 0x7610, R30 ;  /* 0x00007610281e7816 */ /* 0x000fce000000001e */
.L_x_2413:
[----:B------:R-:W-:Y:S01]  /*18b0*/  HADD2.F32 R105, -RZ, R42.H1_H1 ;  /* 0x3000002aff697230 */ /* 0x000fe20000004100 */
[----:B------:R-:W-:Y:S06]  /*18c0*/  @P5 BRA `(.L_x_2414) ;  /* 0x0000000000205947 */ /* 0x000fec0003800000 */
[----:B------:R-:W-:-:S04]  /*18d0*/  ISETP.NE.U32.AND P3, PT, RZ, UR12, PT ;  /* 0x0000000cff007c0c */ /* 0x000fc8000bf65070 */
[----:B------:R-:W-:-:S13]  /*18e0*/  ISETP.NE.AND.EX P3, PT, RZ, UR13, PT, P3 ;  /* 0x0000000dff007c0c */ /* 0x000fda000bf65330 */
[----:B------:R-:W-:Y:S05]  /*18f0*/  @P3 BRA `(.L_x_2415) ;  /* 0x0000000000083947 */ /* 0x000fea0003800000 */
[----:B------:R-:W-:Y:S05]  /*1900*/  @P2 BRA `(.L_x_2416) ;  /* 0x0000000000202947 */ /* 0x000fea0003800000 */
[----:B------:R-:W-:Y:S05]  /*1910*/  BRA `(.L_x_2417) ;  /* 0x0000000000247947 */ /* 0x000fea0003800000 */
.L_x_2415:
[----:B-----5:R-:W-:-:S05]  /*1920*/  HADD2.F32 R40, -RZ, R34.H1_H1 ;  /* 0x30000022ff287230 */ /* 0x020fca0000004100 */
[----:B------:R-:W-:Y:S01]  /*1930*/  FADD.FTZ R105, R40, R105 ;  /* 0x0000006928697221 */ /* 0x000fe20000010000 */
[----:B------:R-:W-:Y:S06]  /*1940*/  BRA `(.L_x_2416) ;  /* 0x0000000000107947 */ /* 0x000fec0003800000 */
.L_x_2414:
[----:B-----5:R-:W-:Y:S02]  /*1950*/  HADD2.F32 R40, -RZ, R38.H1_H1 ;  /* 0x30000026ff287230 */ /* 0x020fe40000004100 */
[----:B------:R-:W-:-:S03]  /*1960*/  @P4 HADD2.F32 R42, -RZ, R34.H1_H1 ;  /* 0x30000022ff2a4230 */ /* 0x000fc60000004100 */
[----:B------:R-:W-:-:S04]  /*1970*/  FADD.FTZ R105, R40, R105 ;  /* 0x0000006928697221 */ /* 0x000fc80000010000 */
[----:B------:R-:W-:-:S07]  /*1980*/  @P4 FADD.FTZ R105, R42, R105 ;  /* 0x000000692a694221 */ /* 0x000fce0000010000 */
.L_x_2416:
[----:B------:R-:W-:-:S04]  /*1990*/  F2FP.F16.F32.PACK_AB R40, RZ, R105 ;  /* 0x00000069ff28723e */ /* 0x000fc800000000ff */
[----:B------:R-:W-:-:S07]  /*19a0*/  PRMT R30, R30, 0x5410, R40 ;  /* 0x000054101e1e7816 */ /* 0x000fce0000000028 */
.L_x_2417:
[----:B------:R-:W-:Y:S01]  /*19b0*/  HADD2.F32 R107, -RZ, R43.H0_H0 ;  /* 0x2000002bff6b7230 */ /* 0x000fe20000004100 */
[----:B------:R-:W-:Y:S06]  /*19c0*/  @P5 BRA `(.L_x_2418) ;  /* 0x0000000000205947 */ /* 0x000fec0003800000 */
[----:B------:R-:W-:-:S04]  /*19d0*/  ISETP.NE.U32.AND P3, PT, RZ, UR12, PT ;  /* 0x0000000cff007c0c */ /* 0x000fc8000bf65070 */
[----:B------:R-:W-:-:S13]  /*19e0*/  ISETP.NE.AND.EX P3, PT, RZ, UR13, PT, P3 ;  /* 0x0000000dff007c0c */ /* 0x000fda000bf65330 */
[----:B------:R-:W-:Y:S05]  /*19f0*/  @P3 BRA `(.L_x_2419) ;  /* 0x0000000000083947 */ /* 0x000fea0003800000 */
[----:B------:R-:W-:Y:S05]  /*1a00*/  @P2 BRA `(.L_x_2420) ;  /* 0x0000000000202947 */ /* 0x000fea0003800000 */
[----:B------:R-:W-:Y:S05]  /*1a10*/  BRA `(.L_x_2421) ;  /* 0x0000000000247947 */ /* 0x000fea0003800000 */
.L_x_2419:
[----:B-----5:R-:W-:-:S05]  /*1a20*/  HADD2.F32 R40, -RZ, R35.H0_H0 ;  /* 0x20000023ff287230 */ /* 0x020fca0000004100 */
[----:B------:R-:W-:Y:S01]  /*1a30*/  FADD.FTZ R107, R40, R107 ;  /* 0x0000006b286b7221 */ /* 0x000fe20000010000 */
[----:B------:R-:W-:Y:S06]  /*1a40*/  BRA `(.L_x_2420) ;  /* 0x0000000000107947 */ /* 0x000fec0003800000 */
.L_x_2418:
[----:B-----5:R-:W-:Y:S02]  /*1a50*/  HADD2.F32 R40, -RZ, R39.H0_H0 ;  /* 0x20000027ff287230 */ /* 0x020fe40000004100 */
[----:B------:R-:W-:-:S03]  /*1a60*/  @P4 HADD2.F32 R42, -RZ, R35.H0_H0 ;  /* 0x20000023ff2a4230 */ /* 0x000fc60000004100 */
[----:B------:R-:W-:-:S04]  /*1a70*/  FADD.FTZ R107, R40, R107 ;  /* 0x0000006b286b7221 */ /* 0x000fc80000010000 */
[----:B------:R-:W-:-:S07]  /*1a80*/  @P4 FADD.FTZ R107, R42, R107 ;  /* 0x0000006b2a6b4221 */ /* 0x000fce0000010000 */
.L_x_2420:
[----:B------:R-:W-:-:S04]  /*1a90*/  F2FP.F16.F32.PACK_AB R40, RZ, R107 ;  /* 0x0000006bff28723e */ /* 0x000fc800000000ff */
[----:B------:R-:W-:-:S07]  /*1aa0*/  PRMT R31, R40, 0x7610, R31 ;  /* 0x00007610281f7816 */ /* 0x000fce000000001f */
.L_x_2421:
[----:B------:R-:W-:Y:S01]  /*1ab0*/  HADD2.F32 R115, -RZ, R43.H1_H1 ;  /* 0x3000002bff737230 */ /* 0x000fe20000004100 */
[----:B------:R-:W-:Y:S06]  /*1ac0*/  @P5 BRA `(.L_x_2422) ;  /* 0x0000000000205947 */ /* 0x000fec0003800000 */
[----:B------:R-:W-:-:S04]  /*1ad0*/  ISETP.NE.U32.AND P3, PT, RZ, UR12, PT ;  /* 0x0000000cff007c0c */ /* 0x000fc8000bf65070 */
[----:B------:R-:W-:-:S13]  /*1ae0*/  ISETP.NE.AND.EX P3, PT, RZ, UR13, PT, P3 ;  /* 0x0000000dff007c0c */ /* 0x000fda000bf65330 */
[----:B------:R-:W-:Y:S05]  /*1af0*/  @P3 BRA `(.L_x_2423) ;  /* 0x0000000000083947 */ /* 0x000fea0003800000 */
[----:B------:R-:W-:Y:S05]  /*1b00*/  @P2 BRA `(.L_x_2424) ;  /* 0x0000000000202947 */ /* 0x000fea0003800000 */
[----:B------:R-:W-:Y:S05]  /*1b10*/  BRA `(.L_x_2425) ;  /* 0x0000000000247947 */ /* 0x000fea0003800000 */
.L_x_2423:
[----:B-----5:R-:W-:-:S05]  /*1b20*/  HADD2.F32 R40, -RZ, R35.H1_H1 ;  /* 0x30000023ff287230 */ /* 0x020fca0000004100 */
[----:B------:R-:W-:Y:S01]  /*1b30*/  FADD.FTZ R115, R40, R115 ;  /* 0x0000007328737221 */ /* 0x000fe20000010000 */
[----:B------:R-:W-:Y:S06]  /*1b40*/  BRA `(.L_x_2424) ;  /* 0x0000000000107947 */ /* 0x000fec0003800000 */
.L_x_2422:
[----:B-----5:R-:W-:Y:S02]  /*1b50*/  HADD2.F32 R40, -RZ, R39.H1_H1 ;  /* 0x30000027ff287230 */ /* 0x020fe40000004100 */
[----:B------:R-:W-:-:S03]  /*1b60*/  @P4 HADD2.F32 R42, -RZ, R35.H1_H1 ;  /* 0x30000023ff2a4230 */ /* 0x000fc60000004100 */
[----:B------:R-:W-:-:S04]  /*1b70*/  FADD.FTZ R115, R40, R115 ;  /* 0x0000007328737221 */ /* 0x000fc80000010000 */
[----:B------:R-:W-:-:S07]  /*1b80*/  @P4 FADD.FTZ R115, R42, R115 ;  /* 0x000000732a734221 */ /* 0x000fce0000010000 */
.L_x_2424:
[----:B------:R-:W-:-:S04]  /*1b90*/  F2FP.F16.F32.PACK_AB R40, RZ, R115 ;  /* 0x00000073ff28723e */ /* 0x000fc800000000ff */
[----:B------:R-:W-:-:S07]  /*1ba0*/  PRMT R31, R31, 0x5410, R40 ;  /* 0x000054101f1f7816 */ /* 0x000fce0000000028 */
.L_x_2425:
[----:B------:R-:W0:Y:S02]  /*1bb0*/  @P2 LDC.64 R40, c[0x0][0x238] ;  /* 0x00008e00ff282b82 */ /* 0x000e240000000a00 */
[----:B0-----:R-:W-:-:S04]  /*1bc0*/  @P2 LEA R40, P3, R119, R40, 0x4 ;  /* 0x0000002877282211 */ /* 0x001fc800078620ff */
[C---:B------:R-:W-:Y:S02]  /*1bd0*/  @P2 LEA.HI.X R41, R119.reuse, R41, RZ, 0x4, P3 ;  /* 0x0000002977292211 */ /* 0x040fe400018f24ff */
[----:B------:R-:W-:-:S03]  /*1be0*/  IADD3 R119, R119, 0x100, RZ ;  /* 0x0000010077777810 */ /* 0x000fc60007ffe0ff */
[----:B------:R1:W-:Y:S04]  /*1bf0*/  @P2 STG.E.128 desc[UR4][R40.64], R28 ;  /* 0x0000001c28002986 */ /* 0x0003e8000c101d04 */
.L_x_2393:
[----:B------:R-:W-:Y:S05]  /*1c00*/  BSYNC B0 ;  /* 0x0000000000007941 */ /* 0x000fea0003800000 */
.L_x_2392:
        /* <DEDUP_REMOVED lines=24> */
.L_x_2429:
[----:B-----5:R-:W-:-:S05]  /*1d90*/  HADD2.F32 R72, -RZ, R32.H0_H0 ;  /* 0x20000020ff487230 */ /* 0x020fca0000004100 */
[----:B------:R-:W-:Y:S01]  /*1da0*/  FADD.FTZ R75, R72, R75 ;  /* 0x0000004b484b7221 */ /* 0x000fe20000010000 */
[----:B------:R-:W-:Y:S06]  /*1db0*/  BRA `(.L_x_2430) ;  /* 0x0000000000107947 */ /* 0x000fec0003800000 */
.L_x_2428:
[----:B-----5:R-:W-:Y:S02]  /*1dc0*/  HADD2.F32 R72, -RZ, R36.H0_H0 ;  /* 0x20000024ff487230 */ /* 0x020fe40000004100 */
[----:B------:R-:W-:-:S03]  /*1dd0*/  @P4 HADD2.F32 R80, -RZ, R32.H0_H0 ;  /* 0x20000020ff504230 */ /* 0x000fc60000004100 */
[----:B------:R-:W-:-:S04]  /*1de0*/  FADD.FTZ R75, R72, R75 ;  /* 0x0000004b484b7221 */ /* 0x000fc80000010000 */
[----:B------:R-:W-:-:S07]  /*1df0*/  @P4 FADD.FTZ R75, R80, R75 ;  /* 0x0000004b504b4221 */ /* 0x000fce0000010000 */
.L_x_2430:
[----:B------:R-:W-:-:S04]  /*1e00*/  F2FP.F16.F32.PACK_AB R72, RZ, R75 ;  /* 0x0000004bff48723e */ /* 0x000fc800000000ff */
[----:B------:R-:W-:-:S07]  /*1e10*/  PRMT R28, R72, 0x7610, R28 ;  /* 0x00007610481c7816 */ /* 0x000fce000000001c */
.L_x_2431:
[----:B------:R-:W-:Y:S01]  /*1e20*/  HADD2.F32 R79, -RZ, R40.H1_H1 ;  /* 0x30000028ff4f7230 */ /* 0x000fe20000004100 */
[----:B------:R-:W-:Y:S06]  /*1e30*/  @P5 BRA `(.L_x_2432) ;  /* 0x0000000000205947 */ /* 0x000fec0003800000 */
[----:B------:R-:W-:-:S04]  /*1e40*/  ISETP.NE.U32.AND P3, PT, RZ, UR12, PT ;  /* 0x0000000cff007c0c */ /* 0x000fc8000bf65070 */
[----:B------:R-:W-:-:S13]  /*1e50*/  ISETP.NE.AND.EX P3, PT, RZ, UR13, PT, P3 ;  /* 0x0000000dff007c0c */ /* 0x000fda000bf65330 */
[----:B------:R-:W-:Y:S05]  /*1e60*/  @P3 BRA `(.L_x_2433) ;  /* 0x0000000000083947 */ /* 0x000fea0003800000 */
[----:B------:R-:W-:Y:S05]  /*1e70*/  @P2 BRA `(.L_x_2434) ;  /* 0x0000000000202947 */ /* 0x000fea0003800000 */
[----:B------:R-:W-:Y:S05]  /*1e80*/  BRA `(.L_x_2435) ;  /* 0x0000000000247947 */ /* 0x000fea0003800000 */
.L_x_2433:
[----:B-----5:R-:W-:-:S05]  /*1e90*/  HADD2.F32 R40, -RZ, R32.H1_H1 ;  /* 0x30000020ff287230 */ /* 0x020fca0000004100 */
[----:B------:R-:W-:Y:S01]  /*1ea0*/  FADD.FTZ R79, R40, R79 ;  /* 0x0000004f284f7221 */ /* 0x000fe20000010000 */
[----:B------:R-:W-:Y:S06]  /*1eb0*/  BRA `(.L_x_2434) ;  /* 0x0000000000107947 */ /* 0x000fec0003800000 */
.L_x_2432:
[----:B-----5:R-:W-:Y:S02]  /*1ec0*/  HADD2.F32 R40, -RZ, R36.H1_H1 ;  /* 0x30000024ff287230 */ /* 0x020fe40000004100 */
[----:B------:R-:W-:-:S03]  /*1ed0*/  @P4 HADD2.F32 R72, -RZ, R32.H1_H1 ;  /* 0x30000020ff484230 */ /* 0x000fc60000004100 */
[----:B------:R-:W-:-:S04]  /*1ee0*/  FADD.FTZ R79, R40, R79 ;  /* 0x0000004f284f7221 */ /* 0x000fc80000010000 */
[----:B------:R-:W-:-:S07]  /*1ef0*/  @P4 FADD.FTZ R79, R72, R79 ;  /* 0x0000004f484f4221 */ /* 0x000fce0000010000 */
.L_x_2434:
[----:B------:R-:W-:-:S04]  /*1f00*/  F2FP.F16.F32.PACK_AB R40, RZ, R79 ;  /* 0x0000004fff28723e */ /* 0x000fc800000000ff */
[----:B------:R-:W-:-:S07]  /*1f10*/  PRMT R28, R28, 0x5410, R40 ;  /* 0x000054101c1c7816 */ /* 0x000fce0000000028 */
.L_x_2435:
[----:B------:R-:W-:Y:S01]  /*1f20*/  HADD2.F32 R77, -RZ, R41.H0_H0 ;  /* 0x20000029ff4d7230 */ /* 0x000fe20000004100 */
[----:B------:R-:W-:Y:S06]  /*1f30*/  @P5 BRA `(.L_x_2436) ;  /* 0x0000000000205947 */ /* 0x000fec0003800000 */
[----:B------:R-:W-:-:S04]  /*1f40*/  ISETP.NE.U32.AND P3, PT, RZ, UR12, PT ;  /* 0x0000000cff007c0c */ /* 0x000fc8000bf65070 */
[----:B------:R-:W-:-:S13]  /*1f50*/  ISETP.NE.AND.EX P3, PT, RZ, UR13, PT, P3 ;  /* 0x0000000dff007c0c */ /* 0x000fda000bf65330 */
[----:B------:R-:W-:Y:S05]  /*1f60*/  @P3 BRA `(.L_x_2437) ;  /* 0x0000000000083947 */ /* 0x000fea0003800000 */
[----:B------:R-:W-:Y:S05]  /*1f70*/  @P2 BRA `(.L_x_2438) ;  /* 0x0000000000202947 */ /* 0x000fea0003800000 */
[----:B------:R-:W-:Y:S05]  /*1f80*/  BRA `(.L_x_2439) ;  /* 0x0000000000247947 */ /* 0x000fea0003800000 */
.L_x_2437:
[----:B-----5:R-:W-:-:S05]  /*1f90*/  HADD2.F32 R40, -RZ, R33.H0_H0 ;  /* 0x20000021ff287230 */ /* 0x020fca0000004100 */
[----:B------:R-:W-:Y:S01]  /*1fa0*/  FADD.FTZ R77, R40, R77 ;  /* 0x0000004d284d7221 */ /* 0x000fe20000010000 */
[----:B------:R-:W-:Y:S06]  /*1fb0*/  BRA `(.L_x_2438) ;  /* 0x0000000000107947 */ /* 0x000fec0003800000 */
.L_x_2436:
[----:B-----5:R-:W-:Y:S02]  /*1fc0*/  HADD2.F32 R40, -RZ, R37.H0_H0 ;  /* 0x20000025ff287230 */ /* 0x020fe40000004100 */
[----:B------:R-:W-:-:S03]  /*1fd0*/  @P4 HADD2.F32 R72, -RZ, R33.H0_H0 ;  /* 0x20000021ff484230 */ /* 0x000fc60000004100 */
[----:B------:R-:W-:-:S04]  /*1fe0*/  FADD.FTZ R77, R40, R77 ;  /* 0x0000004d284d7221 */ /* 0x000fc80000010000 */
[----:B------:R-:W-:-:S07]  /*1ff0*/  @P4 FADD.FTZ R77, R72, R77 ;  /* 0x0000004d484d4221 */ /* 0x000fce0000010000 */
.L_x_2438:
[----:B------:R-:W-:-:S04]  /*2000*/  F2FP.F16.F32.PACK_AB R40, RZ, R77 ;  /* 0x0000004dff28723e */ /* 0x000fc800000000ff */
[----:B------:R-:W-:-:S07]  /*2010*/  PRMT R29, R40, 0x7610, R29 ;  /* 0x00007610281d7816 */ /* 0x000fce000000001d */
.L_x_2439:
[----:B------:R-:W-:Y:S01]  /*2020*/  HADD2.F32 R97, -RZ, R41.H1_H1 ;  /* 0x30000029ff617230 */ /* 0x000fe20000004100 */
[----:B------:R-:W-:Y:S06]  /*2030*/  @P5 BRA `(.L_x_2440) ;  /* 0x0000000000205947 */ /* 0x000fec0003800000 */
[----:B------:R-:W-:-:S04]  /*2040*/  ISETP.NE.U32.AND P3, PT, RZ, UR12, PT ;  /* 0x0000000cff007c0c */ /* 0x000fc8000bf65070 */
[----:B------:R-:W-:-:S13]  /*2050*/  ISETP.NE.AND.EX P3, PT, RZ, UR13, PT, P3 ;  /* 0x0000000dff007c0c */ /* 0x000fda000bf65330 */
[----:B------:R-:W-:Y:S05]  /*2060*/  @P3 BRA `(.L_x_2441) ;  /* 0x0000000000083947 */ /* 0x000fea0003800000 */
[----:B------:R-:W-:Y:S05]  /*2070*/  @P2 BRA `(.L_x_2442) ;  /* 0x0000000000202947 */ /* 0x000fea0003800000 */
[----:B------:R-:W-:Y:S05]  /*2080*/  BRA `(.L_x_2443) ;  /* 0x0000000000247947 */ /* 0x000fea0003800000 */
.L_x_2441:
[----:B-----5:R-:W-:-:S05]  /*2090*/  HADD2.F32 R40, -RZ, R33.H1_H1 ;  /* 0x30000021ff287230 */ /* 0x020fca0000004100 */
[----:B------:R-:W-:Y:S01]  /*20a0*/  FADD.FTZ R97, R40, R97 ;  /* 0x0000006128617221 */ /* 0x000fe20000010000 */
[----:B------:R-:W-:Y:S06]  /*20b0*/  BRA `(.L_x_2442) ;  /* 0x0000000000107947 */ /* 0x000fec0003800000 */
.L_x_2440:
[----:B-----5:R-:W-:Y:S02]  /*20c0*/  HADD2.F32 R40, -RZ, R37.H1_H1 ;  /* 0x30000025ff287230 */ /* 0x020fe40000004100 */
[----:B------:R-:W-:-:S03]  /*20d0*/  @P4 HADD2.F32 R72, -RZ, R33.H1_H1 ;  /* 0x30000021ff484230 */ /* 0x000fc60000004100 */
[----:B------:R-:W-:-:S04]  /*20e0*/  FADD.FTZ R97, R40, R97 ;  /* 0x0000006128617221 */ /* 0x000fc80000010000 */
[----:B------:R-:W-:-:S07]  /*20f0*/  @P4 FADD.FTZ R97, R72, R97 ;  /* 0x0000006148614221 */ /* 0x000fce0000010000 */
.L_x_2442:
[----:B------:R-:W-:-:S04]  /*2100*/  F2FP.F16.F32.PACK_AB R40, RZ, R97 ;  /* 0x00000061ff28723e */ /* 0x000fc800000000ff */
[----:B------:R-:W-:-:S07]  /*2110*/  PRMT R29, R29, 0x5410, R40 ;  /* 0x000054101d1d7816 */ /* 0x000fce0000000028 */
.L_x_2443:
[----:B------:R-:W-:Y:S01]  /*2120*/  HADD2.F32 R99, -RZ, R42.H0_H0 ;  /* 0x2000002aff637230 */ /* 0x000fe20000004100 */
[----:B------:R-:W-:Y:S06]  /*2130*/  @P5 BRA `(.L_x_2444) ;  /* 0x0000000000205947 */ /* 0x000fec0003800000 */
[----:B------:R-:W-:-:S04]  /*2140*/  ISETP.NE.U32.AND P3, PT, RZ, UR12, PT ;  /* 0x0000000cff007c0c */ /* 0x000fc8000bf65070 */
[----:B------:R-:W-:-:S13]  /*2150*/  ISETP.NE.AND.EX P3, PT, RZ, UR13, PT, P3 ;  /* 0x0000000dff007c0c */ /* 0x000fda000bf65330 */
[----:B------:R-:W-:Y:S05]  /*2160*/  @P3 BRA `(.L_x_2445) ;  /* 0x0000000000083947 */ /* 0x000fea0003800000 */
[----:B------:R-:W-:Y:S05]  /*2170*/  @P2 BRA `(.L_x_2446) ;  /* 0x0000000000202947 */ /* 0x000fea0003800000 */
[----:B------:R-:W-:Y:S05]  /*2180*/  BRA `(.L_x_2447) ;  /* 0x0000000000247947 */ /* 0x000fea0003800000 */
.L_x_2445:
[----:B-----5:R-:W-:-:S05]  /*2190*/  HADD2.F32 R40, -RZ, R34.H0_H0 ;  /* 0x20000022ff287230 */ /* 0x020fca0000004100 */
[----:B------:R-:W-:Y:S01]  /*21a0*/  FADD.FTZ R99, R40, R99 ;  /* 0x0000006328637221 */ /* 0x000fe20000010000 */
[----:B------:R-:W-:Y:S06]  /*21b0*/  BRA `(.L_x_2446) ;  /* 0x0000000000107947 */ /* 0x000fec0003800000 */
.L_x_2444:
[----:B-----5:R-:W-:Y:S02]  /*21c0*/  HADD2.F32 R40, -RZ, R38.H0_H0 ;  /* 0x20000026ff287230 */ /* 0x020fe40000004100 */
[----:B------:R-:W-:-:S03]  /*21d0*/  @P4 HADD2.F32 R72, -RZ, R34.H0_H0 ;  /* 0x20000022ff484230 */ /* 0x000fc60000004100 */
[----:B------:R-:W-:-:S04]  /*21e0*/  FADD.FTZ R99, R40, R99 ;  /* 0x0000006328637221 */ /* 0x000fc80000010000 */
[----:B------:R-:W-:-:S07]  /*21f0*/  @P4 FADD.FTZ R99, R72, R99 ;  /* 0x0000006348634221 */ /* 0x000fce0000010000 */
.L_x_2446:
[----:B------:R-:W-:-:S04]  /*2200*/  F2FP.F16.F32.PACK_AB R40, RZ, R99 ;  /* 0x00000063ff28723e */ /* 0x000fc800000000ff */
[----:B------:R-:W-:-:S07]  /*2210*/  PRMT R30, R40, 0x7610, R30 ;  /* 0x00007610281e7816 */ /* 0x000fce000000001e */
.L_x_2447:
[----:B------:R-:W-:Y:S01]  /*2220*/  HADD2.F32 R109, -RZ, R42.H1_H1 ;  /* 0x3000002aff6d7230 */ /* 0x000fe20000004100 */
[----:B------:R-:W-:Y:S06]  /*2230*/  @P5 BRA `(.L_x_2448) ;  /* 0x0000000000205947 */ /* 0x000fec0003800000 */
[----:B------:R-:W-:-:S04]  /*2240*/  ISETP.NE.U32.AND P3, PT, RZ, UR12, PT ;  /* 0x0000000cff007c0c */ /* 0x000fc8000bf65070 */
[----:B------:R-:W-:-:S13]  /*2250*/  ISETP.NE.AND.EX P3, PT, RZ, UR13, PT, P3 ;  /* 0x0000000dff007c0c */ /* 0x000fda000bf65330 */
[----:B------:R-:W-:Y:S05]  /*2260*/  @P3 BRA `(.L_x_2449) ;  /* 0x0000000000083947 */ /* 0x000fea0003800000 */
[----:B------:R-:W-:Y:S05]  /*2270*/  @P2 BRA `(.L_x_2450) ;  /* 0x0000000000202947 */ /* 0x000fea0003800000 */
[----:B------:R-:W-:Y:S05]  /*2280*/  BRA `(.L_x_2451) ;  /* 0x0000000000247947 */ /* 0x000fea0003800000 */
.L_x_2449:
[----:B-----5:R-:W-:-:S05]  /*2290*/  HADD2.F32 R40, -RZ, R34.H1_H1 ;  /* 0x30000022ff287230 */ /* 0x020fca0000004100 */
[----:B------:R-:W-:Y:S01]  /*22a0*/  FADD.FTZ R109, R40, R109 ;  /* 0x0000006d286d7221 */ /* 0x000fe20000010000 */
[----:B------:R-:W-:Y:S06]  /*22b0*/  BRA `(.L_x_2450) ;  /* 0x0000000000107947 */ /* 0x000fec0003800000 */
.L_x_2448:
[----:B-----5:R-:W-:Y:S02]  /*22c0*/  HADD2.F32 R40, -RZ, R38.H1_H1 ;  /* 0x30000026ff287230 */ /* 0x020fe40000004100 */
[----:B------:R-:W-:-:S03]  /*22d0*/  @P4 HADD2.F32 R42, -RZ, R34.H1_H1 ;  /* 0x30000022ff2a4230 */ /* 0x000fc60000004100 */
[----:B------:R-:W-:-:S04]  /*22e0*/  FADD.FTZ R109, R40, R109 ;  /* 0x0000006d286d7221 */ /* 0x000fc80000010000 */
[----:B------:R-:W-:-:S07]  /*22f0*/  @P4 FADD.FTZ R109, R42, R109 ;  /* 0x0000006d2a6d4221 */ /* 0x000fce0000010000 */
.L_x_2450:
[----:B------:R-:W-:-:S04]  /*2300*/  F2FP.F16.F32.PACK_AB R40, RZ, R109 ;  /* 0x0000006dff28723e */ /* 0x000fc800000000ff */
[----:B------:R-:W-:-:S07]  /*2310*/  PRMT R30, R30, 0x5410, R40 ;  /* 0x000054101e1e7816 */ /* 0x000fce0000000028 */
.L_x_2451:
[----:B------:R-:W-:Y:S01]  /*2320*/  HADD2.F32 R111, -RZ, R43.H0_H0 ;  /* 0x2000002bff6f7230 */ /* 0x000fe20000004100 */
[----:B------:R-:W-:Y:S06]  /*2330*/  @P5 BRA `(.L_x_2452) ;  /* 0x0000000000205947 */ /* 0x000fec0003800000 */
[----:B------:R-:W-:-:S04]  /*2340*/  ISETP.NE.U32.AND P3, PT, RZ, UR12, PT ;  /* 0x0000000cff007c0c */ /* 0x000fc8000bf65070 */
[----:B------:R-:W-:-:S13]  /*2350*/  ISETP.NE.AND.EX P3, PT, RZ, UR13, PT, P3 ;  /* 0x0000000dff007c0c */ /* 0x000fda000bf65330 */
[----:B------:R-:W-:Y:S05]  /*2360*/  @P3 BRA `(.L_x_2453) ;  /* 0x0000000000083947 */ /* 0x000fea0003800000 */
[----:B------:R-:W-:Y:S05]  /*2370*/  @P2 BRA `(.L_x_2454) ;  /* 0x0000000000202947 */ /* 0x000fea0003800000 */
[----:B------:R-:W-:Y:S05]  /*2380*/  BRA `(.L_x_2455) ;  /* 0x0000000000247947 */ /* 0x000fea0003800000 */
.L_x_2453:
[----:B-----5:R-:W-:-:S05]  /*2390*/  HADD2.F32 R40, -RZ, R35.H0_H0 ;  /* 0x20000023ff287230 */ /* 0x020fca0000004100 */
[----:B------:R-:W-:Y:S01]  /*23a0*/  FADD.FTZ R111, R40, R111 ;  /* 0x0000006f286f7221 */ /* 0x000fe20000010000 */
[----:B------:R-:W-:Y:S06]  /*23b0*/  BRA `(.L_x_2454) ;  /* 0x0000000000107947 */ /* 0x000fec0003800000 */
.L_x_2452:
[----:B-----5:R-:W-:Y:S02]  /*23c0*/  HADD2.F32 R40, -RZ, R39.H0_H0 ;  /* 0x20000027ff287230 */ /* 0x020fe40000004100 */
[----:B------:R-:W-:-:S03]  /*23d0*/  @P4 HADD2.F32 R42, -RZ, R35.H0_H0 ;  /* 0x20000023ff2a4230 */ /* 0x000fc60000004100 */
[----:B------:R-:W-:-:S04]  /*23e0*/  FADD.FTZ R111, R40, R111 ;  /* 0x0000006f286f7221 */ /* 0x000fc80000010000 */
[----:B------:R-:W-:-:S07]  /*23f0*/  @P4 FADD.FTZ R111, R42, R111 ;  /* 0x0000006f2a6f4221 */ /* 0x000fce0000010000 */
.L_x_2454:
[----:B------:R-:W-:-:S04]  /*2400*/  F2FP.F16.F32.PACK_AB R40, RZ, R111 ;  /* 0x0000006fff28723e */ /* 0x000fc800000000ff */
[----:B------:R-:W-:-:S07]  /*2410*/  PRMT R31, R40, 0x7610, R31 ;  /* 0x00007610281f7816 */ /* 0x000fce000000001f */
.L_x_2455:
[----:B------:R-:W-:Y:S01]  /*2420*/  HADD2.F32 R117, -RZ, R43.H1_H1 ;  /* 0x3000002bff757230 */ /* 0x000fe20000004100 */
[----:B------:R-:W-:Y:S06]  /*2430*/  @P5 BRA `(.L_x_2456) ;  /* 0x0000000000205947 */ /* 0x000fec0003800000 */
[----:B------:R-:W-:-:S04]  /*2440*/  ISETP.NE.U32.AND P3, PT, RZ, UR12, PT ;  /* 0x0000000cff007c0c */ /* 0x000fc8000bf65070 */
[----:B------:R-:W-:-:S13]  /*2450*/  ISETP.NE.AND.EX P3, PT, RZ, UR13, PT, P3 ;  /* 0x0000000dff007c0c */ /* 0x000fda000bf65330 */
[----:B------:R-:W-:Y:S05]  /*2460*/  @P3 BRA `(.L_x_2457) ;  /* 0x0000000000083947 */ /* 0x000fea0003800000 */
[----:B------:R-:W-:Y:S05]  /*2470*/  @P2 BRA `(.L_x_2458) ;  /* 0x0000000000202947 */ /* 0x000fea0003800000 */
[----:B------:R-:W-:Y:S05]  /*2480*/  BRA `(.L_x_2459) ;  /* 0x0000000000247947 */ /* 0x000fea0003800000 */
.L_x_2457:
[----:B-----5:R-:W-:-:S05]  /*2490*/  HADD2.F32 R40, -RZ, R35.H1_H1 ;  /* 0x30000023ff287230 */ /* 0x020fca0000004100 */
[----:B------:R-:W-:Y:S01]  /*24a0*/  FADD.FTZ R117, R40, R117 ;  /* 0x0000007528757221 */ /* 0x000fe20000010000 */
[----:B------:R-:W-:Y:S06]  /*24b0*/  BRA `(.L_x_2458) ;  /* 0x0000000000107947 */ /* 0x000fec0003800000 */
.L_x_2456:
[----:B-----5:R-:W-:Y:S02]  /*24c0*/  HADD2.F32 R40, -RZ, R39.H1_H1 ;  /* 0x30000027ff287230 */ /* 0x020fe40000004100 */
[----:B------:R-:W-:-:S03]  /*24d0*/  @P4 HADD2.F32 R42, -RZ, R35.H1_H1 ;  /* 0x30000023ff2a4230 */ /* 0x000fc60000004100 */
[----:B------:R-:W-:-:S04]  /*24e0*/  FADD.FTZ R117, R40, R117 ;  /* 0x0000007528757221 */ /* 0x000fc80000010000 */
[----:B------:R-:W-:-:S07]  /*24f0*/  @P4 FADD.FTZ R117, R42, R117 ;  /* 0x000000752a754221 */ /* 0x000fce0000010000 */
.L_x_2458:
[----:B------:R-:W-:-:S04]  /*2500*/  F2FP.F16.F32.PACK_AB R40, RZ, R117 ;  /* 0x00000075ff28723e */ /* 0x000fc800000000ff */
[----:B------:R-:W-:-:S07]  /*2510*/  PRMT R31, R31, 0x5410, R40 ;  /* 0x000054101f1f7816 */ /* 0x000fce0000000028 */
.L_x_2459:
[----:B------:R-:W0:Y:S02]  /*2520*/  @P2 LDC.64 R40, c[0x0][0x238] ;  /* 0x00008e00ff282b82 */ /* 0x000e240000000a00 */
[----:B0-----:R-:W-:-:S04]  /*2530*/  @P2 LEA R40, P3, R119, R40, 0x4 ;  /* 0x0000002877282211 */ /* 0x001fc800078620ff */
[----:B------:R-:W-:-:S05]  /*2540*/  @P2 LEA.HI.X R41, R119, R41, RZ, 0x4, P3 ;  /* 0x0000002977292211 */ /* 0x000fca00018f24ff */
[----:B------:R2:W-:Y:S04]  /*2550*/  @P2 STG.E.128 desc[UR4][R40.64], R28 ;  /* 0x0000001c28002986 */ /* 0x0005e8000c101d04 */
.L_x_2427:
[----:B------:R-:W-:Y:S05]  /*2560*/  BSYNC B0 ;  /* 0x0000000000007941 */ /* 0x000fea0003800000 */
.L_x_2426:
        /* <DEDUP_REMOVED lines=104> */
.L_x_2478:
        /* <DEDUP_REMOVED lines=14> */
[----:B------:R-:W-:Y:S01]  /*2cd0*/  HFMA2.MMA R72, -RZ, RZ, 0, 0 ;  /* 0x00000000ff487435 */ /* 0x000fe200000001ff */
[----:B------:R-:W-:Y:S01]  /*2ce0*/  @!P3 IADD3 R42, R42, R73, RZ ;  /* 0x000000492a2ab210 */ /* 0x000fe20007ffe0ff */
[----:B------:R-:W-:Y:S01]  /*2cf0*/  BAR.SYNC.DEFER_BLOCKING 0x0 ;  /* 0x0000000000007b1d */ /* 0x000fe20000010000 */
[----:B------:R-:W-:-:S03]  /*2d00*/  ISETP.NE.AND P5, PT, R76, RZ, PT ;  /* 0x000000ff4c00720c */ /* 0x000fc60003fa5270 */
[----:B------:R-:W-:Y:S02]  /*2d10*/  @!P3 MOV R72, R66 ;  /* 0x000000420048b202 */ /* 0x000fe40000000f00 */
[----:B------:R-:W-:Y:S03]  /*2d20*/  BSSY B0, `(.L_x_2461) ;  /* 0x0000067000007945 */ /* 0x000fe60003800000 */
        /* <DEDUP_REMOVED lines=24> */
[----:B------:R-:W-:Y:S02]  /*2eb0*/  I2FP.F32.S32 R73, R82 ;  /* 0x0000005200497245 */ /* 0x000fe40000201400 */
[----:B------:R-:W-:Y:S01]  /*2ec0*/  IADD3 R82, R82, R125, RZ ;  /* 0x0000007d52527210 */ /* 0x000fe20007ffe0ff */
[----:B------:R-:W0:Y:S01]  /*2ed0*/  SHFL.DOWN PT, R40, R119, 0x2, 0x1f ;  /* 0x08401f0077287f89 */ /* 0x000e2200000e0000 */
[----:B------:R-:W-:Y:S01]  /*2ee0*/  FMUL.FTZ R121, R121, R86 ;  /* 0x0000005679797220 */ /* 0x000fe20000410000 */
[----:B------:R-:W1:Y:S01]  /*2ef0*/  MUFU.RCP R80, R73 ;  /* 0x0000004900507308 */ /* 0x000e620000001000 */
[----:B------:R-:W-:-:S02]  /*2f00*/  I2FP.F32.S32 R82, R82 ;  /* 0x0000005200527245 */ /* 0x000fc40000201400 */
[----:B------:R-:W-:Y:S01]  /*2f10*/  FFMA.FTZ R41, R84, R121, R41 ;  /* 0x0000007954297223 */ /* 0x000fe20000010029 */
[----:B------:R-:W-:-:S04]  /*2f20*/  I2FP.F32.S32 R125, R125 ;  /* 0x0000007d007d7245 */ /* 0x000fc80000201400 */
        /* <DEDUP_REMOVED lines=63> */
[----:B------:R-:W-:Y:S01]  /*3320*/  F2FP.F16.F32.PACK_AB R40, R41, R40 ;  /* 0x000000282928723e */ /* 0x000fe200000000ff */
[----:B-1----:R-:W-:Y:S01]  /*3330*/  IMAD.WIDE.U32 R72, R78, 0x10, R72 ;  /* 0x000000104e487825 */ /* 0x002fe200078e0048 */
[----:B------:R-:W-:-:S02]  /*3340*/  F2FP.F16.F32.PACK_AB R41, R43, R82 ;  /* 0x000000522b29723e */ /* 0x000fc400000000ff */
[----:B------:R-:W-:Y:S02]  /*3350*/  F2FP.F16.F32.PACK_AB R42, R121, R42 ;  /* 0x0000002a792a723e */ /* 0x000fe400000000ff */
[----:B------:R-:W-:Y:S02]  /*3360*/  F2FP.F16.F32.PACK_AB R43, R123, R90 ;  /* 0x0000005a7b2b723e */ /* 0x000fe400000000ff */
[----:B------:R-:W-:-:S03]  /*3370*/  IADD3 R78, R78, 0x100, RZ ;  /* 0x000001004e4e7810 */ /* 0x000fc60007ffe0ff */
[----:B------:R1:W-:Y:S04]  /*3380*/  STG.E.128 desc[UR4][R72.64], R40 ;  /* 0x0000002848007986 */ /* 0x0003e8000c101d04 */
.L_x_2462:
[----:B------:R-:W-:Y:S05]  /*3390*/  BSYNC B0 ;  /* 0x0000000000007941 */ /* 0x000fea0003800000 */
.L_x_2461:
        /* <DEDUP_REMOVED lines=35> */
.L_x_2464:
[----:B------:R-:W-:Y:S05]  /*35d0*/  BSYNC B0 ;  /* 0x0000000000007941 */ /* 0x000fea0003800000 */
.L_x_2463:
        /* <DEDUP_REMOVED lines=28> */
[----:B------:R-:W-:-:S02]  /*37a0*/  F2FP.F16.F32.PACK_AB R43, R80, R43 ;  /* 0x0000002b502b723e */ /* 0x000fc400000000ff */
[----:B------:R-:W-:Y:S02]  /*37b0*/  F2FP.F16.F32.PACK_AB R42, R121, R86 ;  /* 0x00000056792a723e */ /* 0x000fe400000000ff */
[----:B------:R-:W-:Y:S02]  /*37c0*/  F2FP.F16.F32.PACK_AB R41, R84, R41 ;  /* 0x000000295429723e */ /* 0x000fe400000000ff */
[----:B------:R-:W-:-:S05]  /*37d0*/  F2FP.F16.F32.PACK_AB R40, R119, R40 ;  /* 0x000000287728723e */ /* 0x000fca00000000ff */
[----:B------:R3:W-:Y:S02]  /*37e0*/  STG.E.128 desc[UR4][R72.64], R40 ;  /* 0x0000002848007986 */ /* 0x0007e4000c101d04 */
.L_x_2466:
[----:B------:R-:W-:Y:S05]  /*37f0*/  BSYNC B0 ;  /* 0x0000000000007941 */ /* 0x000fea0003800000 */
.L_x_2465:
[----:B------:R-:W-:Y:S02]  /*3800*/  IADD3 R68, R68, UR8, RZ ;  /* 0x0000000844447c10 */ /* 0x000fe4000fffe0ff */
[----:B------:R-:W-:Y:S02]  /*3810*/  SEL R82, RZ, 0x1, P4 ;  /* 0x00000001ff527807 */ /* 0x000fe40002000000 */
[----:B------:R-:W-:-:S13]  /*3820*/  ISETP.GE.AND P3, PT, R68, UR9, PT ;  /* 0x0000000944007c0c */ /* 0x000fda000bf66270 */
[----:B------:R-:W-:Y:S05]  /*3830*/  @!P3 BRA `(.L_x_2467) ;  /* 0xffffffd00024b947 */ /* 0x000fea000383ffff */
[----:B------:R-:W-:Y:S05]  /*3840*/  EXIT ;  /* 0x000000000000794d */ /* 0x000fea0003800000 */
.L_x_2460:
[----:B------:R-:W-:Y:S01]  /*3850*/  HFMA2.MMA R90, -RZ, RZ, 0, 5.9604644775390625e-08 ;  /* 0x00000001ff5a7435 */ /* 0x000fe200000001ff */
[----:B------:R-:W-:Y:S02]  /*3860*/  MOV R121, R72 ;  /* 0x0000004800797202 */ /* 0x000fe40000000f00 */
[----:B------:R-:W-:Y:S02]  /*3870*/  MOV R123, 0x1f ;  /* 0x0000001f007b7802 */ /* 0x000fe40000000f00 */
[----:B------:R-:W-:-:S07]  /*3880*/  MOV R86, 0xffffffff ;  /* 0xffffffff00567802 */ /* 0x000fce0000000f00 */
[----:B-----5:R-:W-:Y:S05]  /*3890*/  WARPSYNC.COLLECTIVE R86, `(.L_x_2468) ;  /* 0x0000000056087348 */ /* 0x020fea0003c00000 */
[----:B------:R0:W1:Y:S02]  /*38a0*/  SHFL.BFLY P6, R88, R121, R90, R123 ;  /* 0x0c00005a79587389 */ /* 0x00006400000c007b */
[----:B01---5:R-:W-:Y:S01]  /*38b0*/  ENDCOLLECTIVE ;  /* 0x000000000000791b */ /* 0x023fe20003800000 */
.L_x_2468:
[----:B------:R-:W-:Y:S01]  /*38c0*/  HFMA2.MMA R90, -RZ, RZ, 0, 1.1920928955078125e-07 ;  /* 0x00000002ff5a7435 */ /* 0x000fe200000001ff */
[----:B------:R-:W-:-:S05]  /*38d0*/  MOV R41, R88 ;  /* 0x0000005800297202 */ /* 0x000fca0000000f00 */
[----:B------:R-:W-:-:S05]  /*38e0*/  FADD.FTZ R73, R72, R41 ;  /* 0x0000002948497221 */ /* 0x000fca0000010000 */
[----:B------:R-:W-:-:S07]  /*38f0*/  MOV R121, R73 ;  /* 0x0000004900797202 */ /* 0x000fce0000000f00 */
[----:B------:R-:W-:Y:S05]  /*3900*/  WARPSYNC.COLLECTIVE R86, `(.L_x_2469) ;  /* 0x0000000056087348 */ /* 0x000fea0003c00000 */
[----:B------:R0:W1:Y:S02]  /*3910*/  SHFL.BFLY P6, R88, R121, R90, R123 ;  /* 0x0c00005a79587389 */ /* 0x00006400000c007b */
[----:B01----:R-:W-:Y:S01]  /*3920*/  ENDCOLLECTIVE ;  /* 0x000000000000791b */ /* 0x003fe20003800000 */
.L_x_2469:
[----:B------:R-:W-:Y:S01]  /*3930*/  HFMA2.MMA R90, -RZ, RZ, 0, 2.384185791015625e-07 ;  /* 0x00000004ff5a7435 */ /* 0x000fe200000001ff */
[----:B------:R-:W-:-:S05]  /*3940*/  MOV R40, R88 ;  /* 0x0000005800287202 */ /* 0x000fca0000000f00 */
[----:B------:R-:W-:-:S05]  /*3950*/  FADD.FTZ R80, R73, R40 ;  /* 0x0000002849507221 */ /* 0x000fca0000010000 */
[----:B------:R-:W-:-:S07]  /*3960*/  MOV R121, R80 ;  /* 0x0000005000797202 */ /* 0x000fce0000000f00 */
[----:B------:R-:W-:Y:S05]  /*3970*/  WARPSYNC.COLLECTIVE R86, `(.L_x_2470) ;  /* 0x0000000056087348 */ /* 0x000fea0003c00000 */
[----:B------:R0:W1:Y:S02]  /*3980*/  SHFL.BFLY P6, R88, R121, R90, R123 ;  /* 0x0c00005a79587389 */ /* 0x00006400000c007b */
[----:B01----:R-:W-:Y:S01]  /*3990*/  ENDCOLLECTIVE ;  /* 0x000000000000791b */ /* 0x003fe20003800000 */
.L_x_2470:
[----:B------:R-:W-:Y:S01]  /*39a0*/  HFMA2.MMA R90, -RZ, RZ, 0, 4.76837158203125e-07 ;  /* 0x00000008ff5a7435 */ /* 0x000fe200000001ff */
[----:B------:R-:W-:-:S05]  /*39b0*/  MOV R41, R88 ;  /* 0x0000005800297202 */ /* 0x000fca0000000f00 */
[----:B------:R-:W-:-:S05]  /*39c0*/  FADD.FTZ R82, R80, R41 ;  /* 0x0000002950527221 */ /* 0x000fca0000010000 */
[----:B------:R-:W-:-:S07]  /*39d0*/  MOV R121, R82 ;  /* 0x0000005200797202 */ /* 0x000fce0000000f00 */
[----:B------:R-:W-:Y:S05]  /*39e0*/  WARPSYNC.COLLECTIVE R86, `(.L_x_2471) ;  /* 0x0000000056087348 */ /* 0x000fea0003c00000 */
[----:B------:R0:W1:Y:S02]  /*39f0*/  SHFL.BFLY P6, R88, R121, R90, R123 ;  /* 0x0c00005a79587389 */ /* 0x00006400000c007b */
[----:B01----:R-:W-:Y:S01]  /*3a00*/  ENDCOLLECTIVE ;  /* 0x000000000000791b */ /* 0x003fe20003800000 */
.L_x_2471:
[----:B------:R-:W-:Y:S01]  /*3a10*/  HFMA2.MMA R90, -RZ, RZ, 0, 9.5367431640625e-07 ;  /* 0x00000010ff5a7435 */ /* 0x000fe200000001ff */
[----:B------:R-:W-:-:S05]  /*3a20*/  MOV R41, R88 ;  /* 0x0000005800297202 */ /* 0x000fca0000000f00 */
[----:B------:R-:W-:-:S05]  /*3a30*/  FADD.FTZ R84, R82, R41 ;  /* 0x0000002952547221 */ /* 0x000fca0000010000 */
[----:B------:R-:W-:-:S07]  /*3a40*/  MOV R121, R84 ;  /* 0x0000005400797202 */ /* 0x000fce0000000f00 */
[----:B------:R-:W-:Y:S05]  /*3a50*/  WARPSYNC.COLLECTIVE R86, `(.L_x_2472) ;  /* 0x0000000056087348 */ /* 0x000fea0003c00000 */
[----:B------:R0:W1:Y:S02]  /*3a60*/  SHFL.BFLY P6, R88, R121, R90, R123 ;  /* 0x0c00005a79587389 */ /* 0x00006400000c007b */
[----:B01----:R-:W-:Y:S01]  /*3a70*/  ENDCOLLECTIVE ;  /* 0x000000000000791b */ /* 0x003fe20003800000 */
.L_x_2472:
        /* <DEDUP_REMOVED lines=57> */
.L_x_2473:
[----:B------:R-:W-:Y:S01]  /*3e10*/  HFMA2.MMA R90, -RZ, RZ, 0, 1.1920928955078125e-07 ;  /* 0x00000002ff5a7435 */ /* 0x000fe200000001ff */
[----:B------:R-:W-:-:S05]  /*3e20*/  MOV R72, R88 ;  /* 0x0000005800487202 */ /* 0x000fca0000000f00 */
[----:B------:R-:W-:-:S05]  /*3e30*/  FADD.FTZ R72, R41, R72 ;  /* 0x0000004829487221 */ /* 0x000fca0000010000 */
[----:B------:R-:W-:-:S07]  /*3e40*/  MOV R121, R72 ;  /* 0x0000004800797202 */ /* 0x000fce0000000f00 */
[----:B------:R-:W-:Y:S05]  /*3e50*/  WARPSYNC.COLLECTIVE R86, `(.L_x_2474) ;  /* 0x0000000056087348 */ /* 0x000fea0003c00000 */
[----:B------:R0:W1:Y:S02]  /*3e60*/  SHFL.BFLY P6, R88, R121, R90, R123 ;  /* 0x0c00005a79587389 */ /* 0x00006400000c007b */
[----:B01----:R-:W-:Y:S01]  /*3e70*/  ENDCOLLECTIVE ;  /* 0x000000000000791b */ /* 0x003fe20003800000 */
.L_x_2474:
[----:B------:R-:W-:Y:S01]  /*3e80*/  HFMA2.MMA R90, -RZ, RZ, 0, 2.384185791015625e-07 ;  /* 0x00000004ff5a7435 */ /* 0x000fe200000001ff */
[----:B------:R-:W-:-:S05]  /*3e90*/  MOV R73, R88 ;  /* 0x0000005800497202 */ /* 0x000fca0000000f00 */
[----:B------:R-:W-:-:S05]  /*3ea0*/  FADD.FTZ R73, R72, R73 ;  /* 0x0000004948497221 */ /* 0x000fca0000010000 */
[----:B------:R-:W-:-:S07]  /*3eb0*/  MOV R121, R73 ;  /* 0x0000004900797202 */ /* 0x000fce0000000f00 */
[----:B------:R-:W-:Y:S05]  /*3ec0*/  WARPSYNC.COLLECTIVE R86, `(.L_x_2475) ;  /* 0x0000000056087348 */ /* 0x000fea0003c00000 */
[----:B------:R0:W1:Y:S02]  /*3ed0*/  SHFL.BFLY P6, R88, R121, R90, R123 ;  /* 0x0c00005a79587389 */ /* 0x00006400000c007b */
[----:B01----:R-:W-:Y:S01]  /*3ee0*/  ENDCOLLECTIVE ;  /* 0x000000000000791b */ /* 0x003fe20003800000 */
.L_x_2475:
[----:B------:R-:W-:Y:S01]  /*3ef0*/  HFMA2.MMA R90, -RZ, RZ, 0, 4.76837158203125e-07 ;  /* 0x00000008ff5a7435 */ /* 0x000fe200000001ff */
[----:B------:R-:W-:-:S05]  /*3f00*/  MOV R80, R88 ;  /* 0x0000005800507202 */ /* 0x000fca0000000f00 */
[----:B------:R-:W-:-:S05]  /*3f10*/  FADD.FTZ R80, R73, R80 ;  /* 0x0000005049507221 */ /* 0x000fca0000010000 */
[----:B------:R-:W-:-:S07]  /*3f20*/  MOV R121, R80 ;  /* 0x0000005000797202 */ /* 0x000fce0000000f00 */
[----:B------:R-:W-:Y:S05]  /*3f30*/  WARPSYNC.COLLECTIVE R86, `(.L_x_2476) ;  /* 0x0000000056087348 */ /* 0x000fea0003c00000 */
[----:B------:R0:W1:Y:S02]  /*3f40*/  SHFL.BFLY P6, R88, R121, R90, R123 ;  /* 0x0c00005a79587389 */ /* 0x00006400000c007b */
[----:B01----:R-:W-:Y:S01]  /*3f50*/  ENDCOLLECTIVE ;  /* 0x000000000000791b */ /* 0x003fe20003800000 */
.L_x_2476:
[----:B------:R-:W-:Y:S01]  /*3f60*/  HFMA2.MMA R90, -RZ, RZ, 0, 9.5367431640625e-07 ;  /* 0x00000010ff5a7435 */ /* 0x000fe200000001ff */
[----:B------:R-:W-:-:S05]  /*3f70*/  MOV R119, R88 ;  /* 0x0000005800777202 */ /* 0x000fca0000000f00 */
[----:B------:R-:W-:-:S05]  /*3f80*/  FADD.FTZ R119, R80, R119 ;  /* 0x0000007750777221 */ /* 0x000fca0000010000 */
[----:B------:R-:W-:-:S07]  /*3f90*/  MOV R121, R119 ;  /* 0x0000007700797202 */ /* 0x000fce0000000f00 */
[----:B------:R-:W-:Y:S05]  /*3fa0*/  WARPSYNC.COLLECTIVE R86, `(.L_x_2477) ;  /* 0x0000000056087348 */ /* 0x000fea0003c00000 */
[----:B------:R0:W1:Y:S02]  /*3fb0*/  SHFL.BFLY P6, R88, R121, R90, R123 ;  /* 0x0c00005a79587389 */ /* 0x00006400000c007b */
[----:B01----:R-:W-:Y:S01]  /*3fc0*/  ENDCOLLECTIVE ;  /* 0x000000000000791b */ /* 0x003fe20003800000 */
.L_x_2477:
[----:B------:R-:W-:Y:S01]  /*3fd0*/  MOV R82, R88 ;  /* 0x0000005800527202 */ /* 0x000fe20000000f00 */
[----:B------:R-:W-:Y:S06]  /*3fe0*/  BRA `(.L_x_2478) ;  /* 0xffffffec00007947 */ /* 0x000fec000383ffff */
.L_x_2479:
        /* <DEDUP_REMOVED lines=9> */
.L_x_20550:


//--------------------- .text._ZN10layer_norm31ln_parallel_residual_fwd_kernelINS_13Kernel_traitsI6__halfS2_S2_S2_fjLj6144ELj1ELj1ELj8ELj16ENS_18Kernel_traits_baseILj6144ES2_S2_S2_S2_fjLj256EEEEELb0ELb1ELb1EEEvNS_9FwdParamsE --------------------------
	.section	.text._ZN10layer_norm31ln_parallel_residual_fwd_kernelINS_13Kernel_traitsI6__halfS2_S2_S2_fjLj6144ELj1ELj1ELj8ELj16ENS_18Kernel_traits_baseILj6144ES2_S2_S2_S2_fjLj256EEEEELb0ELb1ELb1EEEvNS_9FwdParamsE,"ax",@progbits
	.align	128
        .global         _ZN10layer_norm31ln_parallel_residual_fwd_kernelINS_13Kernel_traitsI6__halfS2_S2_S2_fjLj6144ELj1ELj1ELj8ELj16ENS_18Kernel_traits_baseILj6144ES2_S2_S2_S2_fjLj256EEEEELb0ELb1ELb1EEEvNS_9FwdParamsE
        .type           _ZN10layer_norm31ln_parallel_residual_fwd_kernelINS_13Kernel_traitsI6__halfS2_S2_S2_fjLj6144ELj1ELj1ELj8ELj16ENS_18Kernel_traits_baseILj6144ES2_S2_S2_S2_fjLj256EEEEELb0ELb1ELb1EEEvNS_9FwdParamsE,@function
        .size           _ZN10layer_norm31ln_parallel_residual_fwd_kernelINS_13Kernel_traitsI6__halfS2_S2_S2_fjLj6144ELj1ELj1ELj8ELj16ENS_18Kernel_traits_baseILj6144ES2_S2_S2_S2_fjLj256EEEEELb0ELb1ELb1EEEvNS_9FwdParamsE,(.L_x_20551 - _ZN10layer_norm31ln_parallel_residual_fwd_kernelINS_13Kernel_traitsI6__halfS2_S2_S2_fjLj6144ELj1ELj1ELj8ELj16ENS_18Kernel_traits_baseILj6144ES2_S2_S2_S2_fjLj256EEEEELb0ELb1ELb1EEEvNS_9FwdParamsE)
        .other          _ZN10layer_norm31ln_parallel_residual_fwd_kernelINS_13Kernel_traitsI6__halfS2_S2_S2_fjLj6144ELj1ELj1ELj8ELj16ENS_18Kernel_traits_baseILj6144ES2_S2_S2_S2_fjLj256EEEEELb0ELb1ELb1EEEvNS_9FwdParamsE,@"STO_CUDA_ENTRY STV_DEFAULT"
_ZN10layer_norm31ln_parallel_residual_fwd_kernelINS_13Kernel_traitsI6__halfS2_S2_S2_fjLj6144ELj1ELj1ELj8ELj16ENS_18Kernel_traits_baseILj6144ES2_S2_S2_S2_fjLj256EEEEELb0ELb1ELb1EEEvNS_9FwdParamsE:
.text._ZN10layer_norm31ln_parallel_residual_fwd_kernelINS_13Kernel_traitsI6__halfS2_S2_S2_fjLj6144ELj1ELj1ELj8ELj16ENS_18Kernel_traits_baseILj6144ES2_S2_S2_S2_fjLj256EEEEELb0ELb1ELb1EEEvNS_9FwdParamsE:
        /* <DEDUP_REMOVED lines=14> */
[----:B------:R0:W5:Y:S04]  /*00e0*/  @P1 LDG.E.128 R24, desc[UR4][R4.64+0x1000] ;  /* 0x0010000404181981 */ /* 0x000168000c1e1d00 */
[----:B------:R0:W5:Y:S01]  /*00f0*/  @P1 LDG.E.128 R16, desc[UR4][R4.64+0x2000] ;  /* 0x0020000404101981 */ /* 0x000162000c1e1d00 */
[----:B-1----:R-:W-:Y:S01]  /*0100*/  LEA.HI R85, R36, UR6, RZ, 0x18 ;  /* 0x0000000624557c11 */ /* 0x002fe2000f8fc0ff */
[----:B------:R-:W-:Y:S01]  /*0110*/  ULDC UR6, c[0x0][0x214] ;  /* 0x0000850000067ab9 */ /* 0x000fe20000000800 */
[----:B------:R-:W-:-:S02]  /*0120*/  IADD3 R2, P0, R0, UR8, RZ ;  /* 0x0000000800027c10 */ /* 0x000fc4000ff1e0ff */
[----:B------:R-:W-:Y:S01]  /*0130*/  ISETP.GE.AND P2, PT, R85, UR6, PT ;  /* 0x0000000655007c0c */ /* 0x000fe2000bf46270 */
[----:B------:R-:W-:Y:S01]  /*0140*/  ULDC.64 UR6, c[0x0][0x230] ;  /* 0x00008c0000067ab9 */ /* 0x000fe20000000a00 */
[----:B------:R-:W-:Y:S02]  /*0150*/  IADD3.X R3, RZ, UR9, RZ, P0, !PT ;  /* 0x00000009ff037c10 */ /* 0x000fe400087fe4ff */
        /* <DEDUP_REMOVED lines=12> */
[----:B------:R-:W-:Y:S01]  /*0220*/  ISETP.NE.U32.AND P2, PT, R28, RZ, PT ;  /* 0x000000ff1c00720c */ /* 0x000fe20003f45070 */
[----:B------:R-:W-:Y:S01]  /*0230*/  HFMA2.MMA R0, -RZ, RZ, 0, 5.9604644775390625e-08 ;  /* 0x00000001ff007435 */ /* 0x000fe200000001ff */
[--C-:B------:R-:W-:Y:S01]  /*0240*/  HADD2.F32 R37, -RZ, R20.reuse.H0_H0 ;  /* 0x20000014ff257230 */ /* 0x100fe20000004100 */
[----:B------:R-:W-:Y:S01]  /*0250*/  ULDC.U8 UR6, c[0x0][0x2a0] ;  /* 0x0000a80000067ab9 */ /* 0x000fe20000000000 */
[----:B------:R-:W-:Y:S01]  /*0260*/  HADD2.F32 R38, -RZ, R20.H1_H1 ;  /* 0x30000014ff267230 */ /* 0x000fe20000004100 */
[----:B------:R-:W-:Y:S01]  /*0270*/  ISETP.NE.AND.EX P1, PT, R29, RZ, PT, P2 ;  /* 0x000000ff1d00720c */ /* 0x000fe20003f25320 */
[--C-:B------:R-:W-:Y:S01]  /*0280*/  HADD2.F32 R39, -RZ, R21.reuse.H0_H0 ;  /* 0x20000015ff277230 */ /* 0x100fe20000004100 */
[----:B------:R-:W-:Y:S01]  /*0290*/  LOP3.LUT R86, R36, 0xff, RZ, 0xc0, !PT ;  /* 0x000000ff24567812 */ /* 0x000fe200078ec0ff */
[----:B------:R-:W-:Y:S01]  /*02a0*/  HADD2.F32 R40, -RZ, R21.H1_H1 ;  /* 0x30000015ff287230 */ /* 0x000fe20000004100 */
[----:B------:R-:W-:Y:S01]  /*02b0*/  ISETP.NE.AND P5, PT, RZ, UR6, PT ;  /* 0x00000006ff007c0c */ /* 0x000fe2000bfa5270 */
        /* <DEDUP_REMOVED lines=25> */
[--C-:B--2---:R-:W-:Y:S02]  /*0450*/  HADD2.F32 R62, -RZ, R4.reuse.H0_H0 ;  /* 0x20000004ff3e7230 */ /* 0x104fe40000004100 */
[----:B------:R-:W-:Y:S02]  /*0460*/  HADD2.F32 R61, -RZ, R4.H1_H1 ;  /* 0x30000004ff3d7230 */ /* 0x000fe40000004100 */
[--C-:B------:R-:W-:Y:S02]  /*0470*/  HADD2.F32 R64, -RZ, R5.reuse.H0_H0 ;  /* 0x20000005ff407230 */ /* 0x100fe40000004100 */
[----:B------:R-:W-:-:S02]  /*0480*/  HADD2.F32 R63, -RZ, R5.H1_H1 ;  /* 0x30000005ff3f7230 */ /* 0x000fc40000004100 */
[--C-:B------:R-:W-:Y:S02]  /*0490*/  HADD2.F32 R66, -RZ, R6.reuse.H0_H0 ;  /* 0x20000006ff427230 */ /* 0x100fe40000004100 */
[----:B------:R-:W-:Y:S02]  /*04a0*/  HADD2.F32 R65, -RZ, R6.H1_H1 ;  /* 0x30000006ff417230 */ /* 0x000fe40000004100 */
[--C-:B------:R-:W-:Y:S02]  /*04b0*/  HADD2.F32 R68, -RZ, R7.reuse.H0_H0 ;  /* 0x20000007ff447230 */ /* 0x100fe40000004100 */
[----:B------:R-:W-:Y:S02]  /*04c0*/  HADD2.F32 R67, -RZ, R7.H1_H1 ;  /* 0x30000007ff437230 */ /* 0x000fe40000004100 */
[--C-:B---3--:R-:W-:Y:S02]  /*04d0*/  HADD2.F32 R70, -RZ, R8.reuse.H0_H0 ;  /* 0x20000008ff467230 */ /* 0x108fe40000004100 */
[----:B------:R-:W-:-:S02]  /*04e0*/  HADD2.F32 R69, -RZ, R8.H1_H1 ;  /* 0x30000008ff457230 */ /* 0x000fc40000004100 */
[--C-:B------:R-:W-:Y:S02]  /*04f0*/  HADD2.F32 R72, -RZ, R9.reuse.H0_H0 ;  /* 0x20000009ff487230 */ /* 0x100fe40000004100 */
[----:B------:R-:W-:Y:S02]  /*0500*/  HADD2.F32 R71, -RZ, R9.H1_H1 ;  /* 0x30000009ff477230 */ /* 0x000fe40000004100 */
[--C-:B------:R-:W-:Y:S02]  /*0510*/  HADD2.F32 R74, -RZ, R10.reuse.H0_H0 ;  /* 0x2000000aff4a7230 */ /* 0x100fe40000004100 */
[----:B------:R-:W-:Y:S02]  /*0520*/  HADD2.F32 R73, -RZ, R10.H1_H1 ;  /* 0x3000000aff497230 */ /* 0x000fe40000004100 */
[--C-:B------:R-:W-:Y:S02]  /*0530*/  HADD2.F32 R76, -RZ, R11.reuse.H0_H0 ;  /* 0x2000000bff4c7230 */ /* 0x100fe40000004100 */
[----:B------:R-:W-:-:S02]  /*0540*/  HADD2.F32 R75, -RZ, R11.H1_H1 ;  /* 0x3000000bff4b7230 */ /* 0x000fc40000004100 */
[--C-:B----4-:R-:W-:Y:S02]  /*0550*/  HADD2.F32 R78, -RZ, R12.reuse.H0_H0 ;  /* 0x2000000cff4e7230 */ /* 0x110fe40000004100 */
[----:B------:R-:W-:Y:S02]  /*0560*/  HADD2.F32 R77, -RZ, R12.H1_H1 ;  /* 0x3000000cff4d7230 */ /* 0x000fe40000004100 */
[--C-:B------:R-:W-:Y:S02]  /*0570*/  HADD2.F32 R80, -RZ, R13.reuse.H0_H0 ;  /* 0x2000000dff507230 */ /* 0x100fe40000004100 */
[----:B------:R-:W-:Y:S02]  /*0580*/  HADD2.F32 R79, -RZ, R13.H1_H1 ;  /* 0x3000000dff4f7230 */ /* 0x000fe40000004100 */
[--C-:B------:R-:W-:Y:S02]  /*0590*/  HADD2.F32 R82, -RZ, R14.reuse.H0_H0 ;  /* 0x2000000eff527230 */ /* 0x100fe40000004100 */
[----:B------:R-:W-:-:S02]  /*05a0*/  HADD2.F32 R81, -RZ, R14.H1_H1 ;  /* 0x3000000eff517230 */ /* 0x000fc40000004100 */
[--C-:B------:R-:W-:Y:S02]  /*05b0*/  HADD2.F32 R84, -RZ, R15.reuse.H0_H0 ;  /* 0x2000000fff547230 */ /* 0x100fe40000004100 */
[----:B------:R-:W-:-:S07]  /*05c0*/  HADD2.F32 R83, -RZ, R15.H1_H1 ;  /* 0x3000000fff537230 */ /* 0x000fce0000004100 */
.L_x_2577:
        /* <DEDUP_REMOVED lines=16> */
[----:B------:R-:W-:Y:S01]  /*06d0*/  ISETP.NE.AND.EX P3, PT, RZ, UR13, PT, P3 ;  /* 0x0000000dff007c0c */ /* 0x000fe2000bf65330 */
[----:B---3--:R-:W-:-:S12]  /*06e0*/  HADD2.F32 R29, -RZ, R16.H0_H0 ;  /* 0x20000010ff1d7230 */ /* 0x008fd80000004100 */
[----:B0-----:R-:W-:Y:S05]  /*06f0*/  @P3 BRA `(.L_x_2480) ;  /* 0x0000000000203947 */ /* 0x001fea0003800000 */
[----:B------:R-:W-:-:S04]  /*0700*/  ISETP.NE.U32.AND P4, PT, RZ, UR10, PT ;  /* 0x0000000aff007c0c */ /* 0x000fc8000bf85070 */
[----:B------:R-:W-:-:S13]  /*0710*/  ISETP.NE.AND.EX P4, PT, RZ, UR11, PT, P4 ;  /* 0x0000000bff007c0c */ /* 0x000fda000bf85340 */
[----:B------:R-:W-:Y:S05]  /*0720*/  @P4 BRA `(.L_x_2481) ;  /* 0x0000000000084947 */ /* 0x000fea0003800000 */
[----:B------:R-:W-:Y:S05]  /*0730*/  @P0 BRA `(.L_x_2482) ;  /* 0x0000000000200947 */ /* 0x000fea0003800000 */
[----:B------:R-:W-:Y:S05]  /*0740*/  BRA `(.L_x_2483) ;  /* 0x0000000000247947 */ /* 0x000fea0003800000 */
.L_x_2481:
[----:B-----5:R-:W-:-:S05]  /*0750*/  HADD2.F32 R20, -RZ, R8.H0_H0 ;  /* 0x20000008ff147230 */ /* 0x020fca0000004100 */
[----:B------:R-:W-:Y:S01]  /*0760*/  FADD.FTZ R29, R29, R20 ;  /* 0x000000141d1d7221 */ /* 0x000fe20000010000 */
[----:B------:R-:W-:Y:S06]  /*0770*/  BRA `(.L_x_2482) ;  /* 0x0000000000107947 */ /* 0x000fec0003800000 */
.L_x_2480:
[----:B-----5:R-:W-:Y:S02]  /*0780*/  HADD2.F32 R20, -RZ, R4.H0_H0 ;  /* 0x20000004ff147230 */ /* 0x020fe40000004100 */
[----:B------:R-:W-:-:S03]  /*0790*/  @P2 HADD2.F32 R22, -RZ, R8.H0_H0 ;  /* 0x20000008ff162230 */ /* 0x000fc60000004100 */
[----:B------:R-:W-:-:S04]  /*07a0*/  FADD.FTZ R29, R29, R20 ;  /* 0x000000141d1d7221 */ /* 0x000fc80000010000 */
[----:B------:R-:W-:-:S07]  /*07b0*/  @P2 FADD.FTZ R29, R29, R22 ;  /* 0x000000161d1d2221 */ /* 0x000fce0000010000 */
.L_x_2482:
[----:B------:R-:W-:-:S04]  /*07c0*/  F2FP.F16.F32.PACK_AB R20, RZ, R29 ;  /* 0x0000001dff14723e */ /* 0x000fc800000000ff */
[----:B------:R-:W-:-:S07]  /*07d0*/  PRMT R12, R20, 0x7610, R12 ;  /* 0x00007610140c7816 */ /* 0x000fce000000000c */
.L_x_2483:
[----:B------:R-:W-:Y:S01]  /*07e0*/  HADD2.F32 R35, -RZ, R16.H1_H1 ;  /* 0x30000010ff237230 */ /* 0x000fe20000004100 */
[----:B------:R-:W-:Y:S06]  /*07f0*/  @P3 BRA `(.L_x_2484) ;  /* 0x0000000000203947 */ /* 0x000fec0003800000 */
[----:B------:R-:W-:-:S04]  /*0800*/  ISETP.NE.U32.AND P4, PT, RZ, UR10, PT ;  /* 0x0000000aff007c0c */ /* 0x000fc8000bf85070 */
[----:B------:R-:W-:-:S13]  /*0810*/  ISETP.NE.AND.EX P4, PT, RZ, UR11, PT, P4 ;  /* 0x0000000bff007c0c */ /* 0x000fda000bf85340 */
[----:B------:R-:W-:Y:S05]  /*0820*/  @P4 BRA `(.L_x_2485) ;  /* 0x0000000000084947 */ /* 0x000fea0003800000 */
[----:B------:R-:W-:Y:S05]  /*0830*/  @P0 BRA `(.L_x_2486) ;  /* 0x0000000000200947 */ /* 0x000fea0003800000 */
[----:B------:R-:W-:Y:S05]  /*0840*/  BRA `(.L_x_2487) ;  /* 0x0000000000247947 */ /* 0x000fea0003800000 */
.L_x_2485:
[----:B-----5:R-:W-:-:S05]  /*0850*/  HADD2.F32 R16, -RZ, R8.H1_H1 ;  /* 0x30000008ff107230 */ /* 0x020fca0000004100 */
[----:B------:R-:W-:Y:S01]  /*0860*/  FADD.FTZ R35, R35, R16 ;  /* 0x0000001023237221 */ /* 0x000fe20000010000 */
[----:B------:R-:W-:Y:S06]  /*0870*/  BRA `(.L_x_2486) ;  /* 0x0000000000107947 */ /* 0x000fec0003800000 */
.L_x_2484:
[----:B-----5:R-:W-:Y:S02]  /*0880*/  HADD2.F32 R16, -RZ, R4.H1_H1 ;  /* 0x30000004ff107230 */ /* 0x020fe40000004100 */
[----:B------:R-:W-:-:S03]  /*0890*/  @P2 HADD2.F32 R20, -RZ, R8.H1_H1 ;  /* 0x30000008ff142230 */ /* 0x000fc60000004100 */
[----:B------:R-:W-:-:S04]  /*08a0*/  FADD.FTZ R35, R35, R16 ;  /* 0x0000001023237221 */ /* 0x000fc80000010000 */
[----:B------:R-:W-:-:S07]  /*08b0*/  @P2 FADD.FTZ R35, R35, R20 ;  /* 0x0000001423232221 */ /* 0x000fce0000010000 */
.L_x_2486:
[----:B------:R-:W-:-:S04]  /*08c0*/  F2FP.F16.F32.PACK_AB R16, RZ, R35 ;  /* 0x00000023ff10723e */ /* 0x000fc800000000ff */
[----:B------:R-:W-:-:S07]  /*08d0*/  PRMT R12, R12, 0x5410, R16 ;  /* 0x000054100c0c7816 */ /* 0x000fce0000000010 */
.L_x_2487:
[----:B------:R-:W-:Y:S01]  /*08e0*/  HADD2.F32 R33, -RZ, R17.H0_H0 ;  /* 0x20000011ff217230 */ /* 0x000fe20000004100 */
[----:B------:R-:W-:Y:S06]  /*08f0*/  @P3 BRA `(.L_x_2488) ;  /* 0x0000000000203947 */ /* 0x000fec0003800000 */
[----:B------:R-:W-:-:S04]  /*0900*/  ISETP.NE.U32.AND P4, PT, RZ, UR10, PT ;  /* 0x0000000aff007c0c */ /* 0x000fc8000bf85070 */
[----:B------:R-:W-:-:S13]  /*0910*/  ISETP.NE.AND.EX P4, PT, RZ, UR11, PT, P4 ;  /* 0x0000000bff007c0c */ /* 0x000fda000bf85340 */
[----:B------:R-:W-:Y:S05]  /*0920*/  @P4 BRA `(.L_x_2489) ;  /* 0x0000000000084947 */ /* 0x000fea0003800000 */
[----:B------:R-:W-:Y:S05]  /*0930*/  @P0 BRA `(.L_x_2490) ;  /* 0x0000000000200947 */ /* 0x000fea0003800000 */
[----:B------:R-:W-:Y:S05]  /*0940*/  BRA `(.L_x_2491) ;  /* 0x0000000000247947 */ /* 0x000fea0003800000 */
.L_x_2489:
[----:B-----5:R-:W-:-:S05]  /*0950*/  HADD2.F32 R16, -RZ, R9.H0_H0 ;  /* 0x20000009ff107230 */ /* 0x020fca0000004100 */
[----:B------:R-:W-:Y:S01]  /*0960*/  FADD.FTZ R33, R33, R16 ;  /* 0x0000001021217221 */ /* 0x000fe20000010000 */
[----:B------:R-:W-:Y:S06]  /*0970*/  BRA `(.L_x_2490) ;  /* 0x0000000000107947 */ /* 0x000fec0003800000 */
.L_x_2488:
[----:B-----5:R-:W-:Y:S02]  /*0980*/  HADD2.F32 R16, -RZ, R5.H0_H0 ;  /* 0x20000005ff107230 */ /* 0x020fe40000004100 */
[----:B------:R-:W-:-:S03]  /*0990*/  @P2 HADD2.F32 R20, -RZ, R9.H0_H0 ;  /* 0x20000009ff142230 */ /* 0x000fc60000004100 */
[----:B------:R-:W-:-:S04]  /*09a0*/  FADD.FTZ R33, R33, R16 ;  /* 0x0000001021217221 */ /* 0x000fc80000010000 */
[----:B------:R-:W-:-:S07]  /*09b0*/  @P2 FADD.FTZ R33, R33, R20 ;  /* 0x0000001421212221 */ /* 0x000fce0000010000 */
.L_x_2490:
[----:B------:R-:W-:-:S04]  /*09c0*/  F2FP.F16.F32.PACK_AB R16, RZ, R33 ;  /* 0x00000021ff10723e */ /* 0x000fc800000000ff */
[----:B------:R-:W-:-:S07]  /*09d0*/  PRMT R13, R16, 0x7610, R13 ;  /* 0x00007610100d7816 */ /* 0x000fce000000000d */
.L_x_2491:
[----:B------:R-:W-:Y:S01]  /*09e0*/  HADD2.F32 R89, -RZ, R17.H1_H1 ;  /* 0x30000011ff597230 */ /* 0x000fe20000004100 */
[----:B------:R-:W-:Y:S06]  /*09f0*/  @P3 BRA `(.L_x_2492) ;  /* 0x0000000000203947 */ /* 0x000fec0003800000 */
[----:B------:R-:W-:-:S04]  /*0a00*/  ISETP.NE.U32.AND P4, PT, RZ, UR10, PT ;  /* 0x0000000aff007c0c */ /* 0x000fc8000bf85070 */
[----:B------:R-:W-:-:S13]  /*0a10*/  ISETP.NE.AND.EX P4, PT, RZ, UR11, PT, P4 ;  /* 0x0000000bff007c0c */ /* 0x000fda000bf85340 */
[----:B------:R-:W-:Y:S05]  /*0a20*/  @P4 BRA `(.L_x_2493) ;  /* 0x0000000000084947 */ /* 0x000fea0003800000 */
[----:B------:R-:W-:Y:S05]  /*0a30*/  @P0 BRA `(.L_x_2494) ;  /* 0x0000000000200947 */ /* 0x000fea0003800000 */
[----:B------:R-:W-:Y:S05]  /*0a40*/  BRA `(.L_x_2495) ;  /* 0x0000000000247947 */ /* 0x000fea0003800000 */
.L_x_2493:
[----:B-----5:R-:W-:-:S05]  /*0a50*/  HADD2.F32 R16, -RZ, R9.H1_H1 ;  /* 0x30000009ff107230 */ /* 0x020fca0000004100 */
[----:B------:R-:W-:Y:S01]  /*0a60*/  FADD.FTZ R89, R89, R16 ;  /* 0x0000001059597221 */ /* 0x000fe20000010000 */
[----:B------:R-:W-:Y:S06]  /*0a70*/  BRA `(.L_x_2494) ;  /* 0x0000000000107947 */ /* 0x000fec0003800000 */
.L_x_2492:
[----:B-----5:R-:W-:Y:S02]  /*0a80*/  HADD2.F32 R16, -RZ, R5.H1_H1 ;  /* 0x30000005ff107230 */ /* 0x020fe40000004100 */
[----:B------:R-:W-:-:S03]  /*0a90*/  @P2 HADD2.F32 R20, -RZ, R9.H1_H1 ;  /* 0x30000009ff142230 */ /* 0x000fc60000004100 */
[----:B------:R-:W-:-:S04]  /*0aa0*/  FADD.FTZ R89, R89, R16 ;  /* 0x0000001059597221 */ /* 0x000fc80000010000 */
[----:B------:R-:W-:-:S07]  /*0ab0*/  @P2 FADD.FTZ R89, R89, R20 ;  /* 0x0000001459592221 */ /* 0x000fce0000010000 */
.L_x_2494:
[----:B------:R-:W-:-:S04]  /*0ac0*/  F2FP.F16.F32.PACK_AB R16, RZ, R89 ;  /* 0x00000059ff10723e */ /* 0x000fc800000000ff */
[----:B------:R-:W-:-:S07]  /*0ad0*/  PRMT R13, R13, 0x5410, R16 ;  /* 0x000054100d0d7816 */ /* 0x000fce0000000010 */
.L_x_2495:
[----:B------:R-:W-:Y:S01]  /*0ae0*/  HADD2.F32 R87, -RZ, R18.H0_H0 ;  /* 0x20000012ff577230 */ /* 0x000fe20000004100 */
[----:B------:R-:W-:Y:S06]  /*0af0*/  @P3 BRA `(.L_x_2496) ;  /* 0x0000000000203947 */ /* 0x000fec0003800000 */
[----:B------:R-:W-:-:S04]  /*0b00*/  ISETP.NE.U32.AND P4, PT, RZ, UR10, PT ;  /* 0x0000000aff007c0c */ /* 0x000fc8000bf85070 */
[----:B------:R-:W-:-:S13]  /*0b10*/  ISETP.NE.AND.EX P4, PT, RZ, UR11, PT, P4 ;  /* 0x0000000bff007c0c */ /* 0x000fda000bf85340 */
[----:B------:R-:W-:Y:S05]  /*0b20*/  @P4 BRA `(.L_x_2497) ;  /* 0x0000000000084947 */ /* 0x000fea0003800000 */
[----:B------:R-:W-:Y:S05]  /*0b30*/  @P0 BRA `(.L_x_2498) ;  /* 0x0000000000200947 */ /* 0x000fea0003800000 */
[----:B------:R-:W-:Y:S05]  /*0b40*/  BRA `(.L_x_2499) ;  /* 0x0000000000247947 */ /* 0x000fea0003800000 */
.L_x_2497:
[----:B-----5:R-:W-:-:S05]  /*0b50*/  HADD2.F32 R16, -RZ, R10.H0_H0 ;  /* 0x2000000aff107230 */ /* 0x020fca0000004100 */
[----:B------:R-:W-:Y:S01]  /*0b60*/  FADD.FTZ R87, R87, R16 ;  /* 0x0000001057577221 */ /* 0x000fe20000010000 */
[----:B------:R-:W-:Y:S06]  /*0b70*/  BRA `(.L_x_2498) ;  /* 0x0000000000107947 */ /* 0x000fec0003800000 */
.L_x_2496:
[----:B-----5:R-:W-:Y:S02]  /*0b80*/  HADD2.F32 R16, -RZ, R6.H0_H0 ;  /* 0x20000006ff107230 */ /* 0x020fe40000004100 */
[----:B------:R-:W-:-:S03]  /*0b90*/  @P2 HADD2.F32 R20, -RZ, R10.H0_H0 ;  /* 0x2000000aff142230 */ /* 0x000fc60000004100 */
[----:B------:R-:W-:-:S04]  /*0ba0*/  FADD.FTZ R87, R87, R16 ;  /* 0x0000001057577221 */ /* 0x000fc80000010000 */
[----:B------:R-:W-:-:S07]  /*0bb0*/  @P2 FADD.FTZ R87, R87, R20 ;  /* 0x0000001457572221 */ /* 0x000fce0000010000 */
.L_x_2498:
[----:B------:R-:W-:-:S04]  /*0bc0*/  F2FP.F16.F32.PACK_AB R16, RZ, R87 ;  /* 0x00000057ff10723e */ /* 0x000fc800000000ff */
[----:B------:R-:W-:-:S07]  /*0bd0*/  PRMT R14, R16, 0x7610, R14 ;  /* 0x00007610100e7816 */ /* 0x000fce000000000e */
.L_x_2499:
[----:B------:R-:W-:Y:S01]  /*0be0*/  HADD2.F32 R95, -RZ, R18.H1_H1 ;  /* 0x30000012ff5f7230 */ /* 0x000fe20000004100 */
[----:B------:R-:W-:Y:S06]  /*0bf0*/  @P3 BRA `(.L_x_2500) ;  /* 0x0000000000203947 */ /* 0x000fec0003800000 */
[----:B------:R-:W-:-:S04]  /*0c00*/  ISETP.NE.U32.AND P4, PT, RZ, UR10, PT ;  /* 0x0000000aff007c0c */ /* 0x000fc8000bf85070 */
[----:B------:R-:W-:-:S13]  /*0c10*/  ISETP.NE.AND.EX P4, PT, RZ, UR11, PT, P4 ;  /* 0x0000000bff007c0c */ /* 0x000fda000bf85340 */
[----:B------:R-:W-:Y:S05]  /*0c20*/  @P4 BRA `(.L_x_2501) ;  /* 0x0000000000084947 */ /* 0x000fea0003800000 */
[----:B------:R-:W-:Y:S05]  /*0c30*/  @P0 BRA `(.L_x_2502) ;  /* 0x0000000000200947 */ /* 0x000fea0003800000 */
[----:B------:R-:W-:Y:S05]  /*0c40*/  BRA `(.L_x_2503) ;  /* 0x0000000000247947 */ /* 0x000fea0003800000 */
.L_x_2501:
[----:B-----5:R-:W-:-:S05]  /*0c50*/  HADD2.F32 R16, -RZ, R10.H1_H1 ;  /* 0x3000000aff107230 */ /* 0x020fca0000004100 */
[----:B------:R-:W-:Y:S01]  /*0c60*/  FADD.FTZ R95, R95, R16 ;  /* 0x000000105f5f7221 */ /* 0x000fe20000010000 */
[----:B------:R-:W-:Y:S06]  /*0c70*/  BRA `(.L_x_2502) ;  /* 0x0000000000107947 */ /* 0x000fec0003800000 */
.L_x_2500:
[----:B-----5:R-:W-:Y:S02]  /*0c80*/  HADD2.F32 R16, -RZ, R6.H1_H1 ;  /* 0x30000006ff107230 */ /* 0x020fe40000004100 */
[----:B------:R-:W-:-:S03]  /*0c90*/  @P2 HADD2.F32 R18, -RZ, R10.H1_H1 ;  /* 0x3000000aff122230 */ /* 0x000fc60000004100 */
[----:B------:R-:W-:-:S04]  /*0ca0*/  FADD.FTZ R95, R95, R16 ;  /* 0x000000105f5f7221 */ /* 0x000fc80000010000 */
[----:B------:R-:W-:-:S07]  /*0cb0*/  @P2 FADD.FTZ R95, R95, R18 ;  /* 0x000000125f5f2221 */ /* 0x000fce0000010000 */
.L_x_2502:
[----:B------:R-:W-:-:S04]  /*0cc0*/  F2FP.F16.F32.PACK_AB R16, RZ, R95 ;  /* 0x0000005fff10723e */ /* 0x000fc800000000ff */
[----:B------:R-:W-:-:S07]  /*0cd0*/  PRMT R14, R14, 0x5410, R16 ;  /* 0x000054100e0e7816 */ /* 0x000fce0000000010 */
.L_x_2503:
[----:B------:R-:W-:Y:S01]  /*0ce0*/  HADD2.F32 R93, -RZ, R19.H0_H0 ;  /* 0x20000013ff5d7230 */ /* 0x000fe20000004100 */
[----:B------:R-:W-:Y:S06]  /*0cf0*/  @P3 BRA `(.L_x_2504) ;  /* 0x0000000000203947 */ /* 0x000fec0003800000 */
[----:B------:R-:W-:-:S04]  /*0d00*/  ISETP.NE.U32.AND P4, PT, RZ, UR10, PT ;  /* 0x0000000aff007c0c */ /* 0x000fc8000bf85070 */
[----:B------:R-:W-:-:S13]  /*0d10*/  ISETP.NE.AND.EX P4, PT, RZ, UR11, PT, P4 ;  /* 0x0000000bff007c0c */ /* 0x000fda000bf85340 */
[----:B------:R-:W-:Y:S05]  /*0d20*/  @P4 BRA `(.L_x_2505) ;  /* 0x0000000000084947 */ /* 0x000fea0003800000 */
[----:B------:R-:W-:Y:S05]  /*0d30*/  @P0 BRA `(.L_x_2506) ;  /* 0x0000000000200947 */ /* 0x000fea0003800000 */
[----:B------:R-:W-:Y:S05]  /*0d40*/  BRA `(.L_x_2507) ;  /* 0x0000000000247947 */ /* 0x000fea0003800000 */
.L_x_2505:
[----:B-----5:R-:W-:-:S05]  /*0d50*/  HADD2.F32 R16, -RZ, R11.H0_H0 ;  /* 0x2000000bff107230 */ /* 0x020fca0000004100 */
[----:B------:R-:W-:Y:S01]  /*0d60*/  FADD.FTZ R93, R93, R16 ;  /* 0x000000105d5d7221 */ /* 0x000fe20000010000 */
[----:B------:R-:W-:Y:S06]  /*0d70*/  BRA `(.L_x_2506) ;  /* 0x0000000000107947 */ /* 0x000fec0003800000 */
.L_x_2504:
[----:B-----5:R-:W-:Y:S02]  /*0d80*/  HADD2.F32 R16, -RZ, R7.H0_H0 ;  /* 0x20000007ff107230 */ /* 0x020fe40000004100 */
[----:B------:R-:W-:-:S03]  /*0d90*/  @P2 HADD2.F32 R18, -RZ, R11.H0_H0 ;  /* 0x2000000bff122230 */ /* 0x000fc60000004100 */
[----:B------:R-:W-:-:S04]  /*0da0*/  FADD.FTZ R93, R93, R16 ;  /* 0x000000105d5d7221 */ /* 0x000fc80000010000 */
[----:B------:R-:W-:-:S07]  /*0db0*/  @P2 FADD.FTZ R93, R93, R18 ;  /* 0x000000125d5d2221 */ /* 0x000fce0000010000 */
.L_x_2506:
[----:B------:R-:W-:-:S04]  /*0dc0*/  F2FP.F16.F32.PACK_AB R16, RZ, R93 ;  /* 0x0000005dff10723e */ /* 0x000fc800000000ff */
[----:B------:R-:W-:-:S07]  /*0dd0*/  PRMT R15, R16, 0x7610, R15 ;  /* 0x00007610100f7816 */ /* 0x000fce000000000f */
.L_x_2507:
[----:B------:R-:W-:Y:S01]  /*0de0*/  HADD2.F32 R97, -RZ, R19.H1_H1 ;  /* 0x30000013ff617230 */ /* 0x000fe20000004100 */
[----:B------:R-:W-:Y:S06]  /*0df0*/  @P3 BRA `(.L_x_2508) ;  /* 0x0000000000203947 */ /* 0x000fec0003800000 */
[----:B------:R-:W-:-:S04]  /*0e00*/  ISETP.NE.U32.AND P4, PT, RZ, UR10, PT ;  /* 0x0000000aff007c0c */ /* 0x000fc8000bf85070 */
[----:B------:R-:W-:-:S13]  /*0e10*/  ISETP.NE.AND.EX P4, PT, RZ, UR11, PT, P4 ;  /* 0x0000000bff007c0c */ /* 0x000fda000bf85340 */
[----:B------:R-:W-:Y:S05]  /*0e20*/  @P4 BRA `(.L_x_2509) ;  /* 0x0000000000084947 */ /* 0x000fea0003800000 */
[----:B------:R-:W-:Y:S05]  /*0e30*/  @P0 BRA `(.L_x_2510) ;  /* 0x0000000000200947 */ /* 0x000fea0003800000 */
[----:B------:R-:W-:Y:S05]  /*0e40*/  BRA `(.L_x_2511) ;  /* 0x0000000000247947 */ /* 0x000fea0003800000 */
.L_x_2509:
[----:B-----5:R-:W-:-:S05]  /*0e50*/  HADD2.F32 R16, -RZ, R11.H1_H1 ;  /* 0x3000000bff107230 */ /* 0x020fca0000004100 */
[----:B------:R-:W-:Y:S01]  /*0e60*/  FADD.FTZ R97, R97, R16 ;  /* 0x0000001061617221 */ /* 0x000fe20000010000 */
[----:B------:R-:W-:Y:S06]  /*0e70*/  BRA `(.L_x_2510) ;  /* 0x0000000000107947 */ /* 0x000fec0003800000 */
.L_x_2508:
[----:B-----5:R-:W-:Y:S02]  /*0e80*/  HADD2.F32 R16, -RZ, R7.H1_H1 ;  /* 0x30000007ff107230 */ /* 0x020fe40000004100 */
[----:B------:R-:W-:-:S03]  /*0e90*/  @P2 HADD2.F32 R18, -RZ, R11.H1_H1 ;  /* 0x3000000bff122230 */ /* 0x000fc60000004100 */
[----:B------:R-:W-:-:S04]  /*0ea0*/  FADD.FTZ R97, R97, R16 ;  /* 0x0000001061617221 */ /* 0x000fc80000010000 */
[----:B------:R-:W-:-:S07]  /*0eb0*/  @P2 FADD.FTZ R97, R97, R18 ;  /* 0x0000001261612221 */ /* 0x000fce0000010000 */
.L_x_2510:
[----:B------:R-:W-:-:S04]  /*0ec0*/  F2FP.F16.F32.PACK_AB R16, RZ, R97 ;  /* 0x00000061ff10723e */ /* 0x000fc800000000ff */
[----:B------:R-:W-:-:S07]  /*0ed0*/  PRMT R15, R15, 0x5410, R16 ;  /* 0x000054100f0f7816 */ /* 0x000fce0000000010 */
.L_x_2511:
        /* <DEDUP_REMOVED lines=12> */
[----:B---3--:R-:W-:Y:S01]  /*0fa0*/  HADD2.F32 R103, -RZ, R16.H0_H0 ;  /* 0x20000010ff677230 */ /* 0x008fe20000004100 */
[----:B0-----:R-:W-:Y:S06]  /*0fb0*/  @P3 BRA `(.L_x_2512) ;  /* 0x0000000000203947 */ /* 0x001fec0003800000 */
[----:B------:R-:W-:-:S04]  /*0fc0*/  ISETP.NE.U32.AND P4, PT, RZ, UR10, PT ;  /* 0x0000000aff007c0c */ /* 0x000fc8000bf85070 */
[----:B------:R-:W-:-:S13]  /*0fd0*/  ISETP.NE.AND.EX P4, PT, RZ, UR11, PT, P4 ;  /* 0x0000000bff007c0c */ /* 0x000fda000bf85340 */
[----:B------:R-:W-:Y:S05]  /*0fe0*/  @P4 BRA `(.L_x_2513) ;  /* 0x0000000000084947 */ /* 0x000fea0003800000 */
[----:B------:R-:W-:Y:S05]  /*0ff0*/  @P0 BRA `(.L_x_2514) ;  /* 0x0000000000200947 */ /* 0x000fea0003800000 */
[----:B------:R-:W-:Y:S05]  /*1000*/  BRA `(.L_x_2515) ;  /* 0x0000000000247947 */ /* 0x000fea0003800000 */
.L_x_2513:
[----:B-----5:R-:W-:-:S05]  /*1010*/  HADD2.F32 R20, -RZ, R8.H0_H0 ;  /* 0x20000008ff147230 */ /* 0x020fca0000004100 */
[----:B------:R-:W-:Y:S01]  /*1020*/  FADD.FTZ R103, R20, R103 ;  /* 0x0000006714677221 */ /* 0x000fe20000010000 */
[----:B------:R-:W-:Y:S06]  /*1030*/  BRA `(.L_x_2514) ;  /* 0x0000000000107947 */ /* 0x000fec0003800000 */
.L_x_2512:
[----:B-----5:R-:W-:Y:S02]  /*1040*/  HADD2.F32 R20, -RZ, R4.H0_H0 ;  /* 0x20000004ff147230 */ /* 0x020fe40000004100 */
[----:B------:R-:W-:-:S03]  /*1050*/  @P2 HADD2.F32 R22, -RZ, R8.H0_H0 ;  /* 0x20000008ff162230 */ /* 0x000fc60000004100 */
[----:B------:R-:W-:-:S04]  /*1060*/  FADD.FTZ R103, R20, R103 ;  /* 0x0000006714677221 */ /* 0x000fc80000010000 */
[----:B------:R-:W-:-:S07]  /*1070*/  @P2 FADD.FTZ R103, R22, R103 ;  /* 0x0000006716672221 */ /* 0x000fce0000010000 */
.L_x_2514:
[----:B------:R-:W-:-:S04]  /*1080*/  F2FP.F16.F32.PACK_AB R20, RZ, R103 ;  /* 0x00000067ff14723e */ /* 0x000fc800000000ff */
[----:B------:R-:W-:-:S07]  /*1090*/  PRMT R12, R20, 0x7610, R12 ;  /* 0x00007610140c7816 */ /* 0x000fce000000000c */
.L_x_2515:
[----:B------:R-:W-:Y:S01]  /*10a0*/  HADD2.F32 R109, -RZ, R16.H1_H1 ;  /* 0x30000010ff6d7230 */ /* 0x000fe20000004100 */
[----:B------:R-:W-:Y:S06]  /*10b0*/  @P3 BRA `(.L_x_2516) ;  /* 0x0000000000203947 */ /* 0x000fec0003800000 */
[----:B------:R-:W-:-:S04]  /*10c0*/  ISETP.NE.U32.AND P4, PT, RZ, UR10, PT ;  /* 0x0000000aff007c0c */ /* 0x000fc8000bf85070 */
[----:B------:R-:W-:-:S13]  /*10d0*/  ISETP.NE.AND.EX P4, PT, RZ, UR11, PT, P4 ;  /* 0x0000000bff007c0c */ /* 0x000fda000bf85340 */
[----:B------:R-:W-:Y:S05]  /*10e0*/  @P4 BRA `(.L_x_2517) ;  /* 0x0000000000084947 */ /* 0x000fea0003800000 */
[----:B------:R-:W-:Y:S05]  /*10f0*/  @P0 BRA `(.L_x_2518) ;  /* 0x0000000000200947 */ /* 0x000fea0003800000 */
[----:B------:R-:W-:Y:S05]  /*1100*/  BRA `(.L_x_2519) ;  /* 0x0000000000247947 */ /* 0x000fea0003800000 */
.L_x_2517:
[----:B-----5:R-:W-:-:S05]  /*1110*/  HADD2.F32 R16, -RZ, R8.H1_H1 ;  /* 0x30000008ff107230 */ /* 0x020fca0000004100 */
[----:B------:R-:W-:Y:S01]  /*1120*/  FADD.FTZ R109, R16, R109 ;  /* 0x0000006d106d7221 */ /* 0x000fe20000010000 */
[----:B------:R-:W-:Y:S06]  /*1130*/  BRA `(.L_x_2518) ;  /* 0x0000000000107947 */ /* 0x000fec0003800000 */
.L_x_2516:
[----:B-----5:R-:W-:Y:S02]  /*1140*/  HADD2.F32 R16, -RZ, R4.H1_H1 ;  /* 0x30000004ff107230 */ /* 0x020fe40000004100 */
[----:B------:R-:W-:-:S03]  /*1150*/  @P2 HADD2.F32 R20, -RZ, R8.H1_H1 ;  /* 0x30000008ff142230 */ /* 0x000fc60000004100 */
[----:B------:R-:W-:-:S04]  /*1160*/  FADD.FTZ R109, R16, R109 ;  /* 0x0000006d106d7221 */ /* 0x000fc80000010000 */
[----:B------:R-:W-:-:S07]  /*1170*/  @P2 FADD.FTZ R109, R20, R109 ;  /* 0x0000006d146d2221 */ /* 0x000fce0000010000 */
.L_x_2518:
[----:B------:R-:W-:-:S04]  /*1180*/  F2FP.F16.F32.PACK_AB R16, RZ, R109 ;  /* 0x0000006dff10723e */ /* 0x000fc800000000ff */
[----:B------:R-:W-:-:S07]  /*1190*/  PRMT R12, R12, 0x5410, R16 ;  /* 0x000054100c0c7816 */ /* 0x000fce0000000010 */
.L_x_2519:
[----:B------:R-:W-:Y:S01]  /*11a0*/  HADD2.F32 R101, -RZ, R17.H0_H0 ;  /* 0x20000011ff657230 */ /* 0x000fe20000004100 */
[----:B------:R-:W-:Y:S06]  /*11b0*/  @P3 BRA `(.L_x_2520) ;  /* 0x0000000000203947 */ /* 0x000fec0003800000 */
[----:B------:R-:W-:-:S04]  /*11c0*/  ISETP.NE.U32.AND P4, PT, RZ, UR10, PT ;  /* 0x0000000aff007c0c */ /* 0x000fc8000bf85070 */
[----:B------:R-:W-:-:S13]  /*11d0*/  ISETP.NE.AND.EX P4, PT, RZ, UR11, PT, P4 ;  /* 0x0000000bff007c0c */ /* 0x000fda000bf85340 */
[----:B------:R-:W-:Y:S05]  /*11e0*/  @P4 BRA `(.L_x_2521) ;  /* 0x0000000000084947 */ /* 0x000fea0003800000 */
[----:B------:R-:W-:Y:S05]  /*11f0*/  @P0 BRA `(.L_x_2522) ;  /* 0x0000000000200947 */ /* 0x000fea0003800000 */
[----:B------:R-:W-:Y:S05]  /*1200*/  BRA `(.L_x_2523) ;  /* 0x0000000000247947 */ /* 0x000fea0003800000 */
.L_x_2521:
[----:B-----5:R-:W-:-:S05]  /*1210*/  HADD2.F32 R16, -RZ, R9.H0_H0 ;  /* 0x20000009ff107230 */ /* 0x020fca0000004100 */
[----:B------:R-:W-:Y:S01]  /*1220*/  FADD.FTZ R101, R16, R101 ;  /* 0x0000006510657221 */ /* 0x000fe20000010000 */
[----:B------:R-:W-:Y:S06]  /*1230*/  BRA `(.L_x_2522) ;  /* 0x0000000000107947 */ /* 0x000fec0003800000 */
.L_x_2520:
[----:B-----5:R-:W-:Y:S02]  /*1240*/  HADD2.F32 R16, -RZ, R5.H0_H0 ;  /* 0x20000005ff107230 */ /* 0x020fe40000004100 */
[----:B------:R-:W-:-:S03]  /*1250*/  @P2 HADD2.F32 R20, -RZ, R9.H0_H0 ;  /* 0x20000009ff142230 */ /* 0x000fc60000004100 */
[----:B------:R-:W-:-:S04]  /*1260*/  FADD.FTZ R101, R16, R101 ;  /* 0x0000006510657221 */ /* 0x000fc80000010000 */
[----:B------:R-:W-:-:S07]  /*1270*/  @P2 FADD.FTZ R101, R20, R101 ;  /* 0x0000006514652221 */ /* 0x000fce0000010000 */
.L_x_2522:
[----:B------:R-:W-:-:S04]  /*1280*/  F2FP.F16.F32.PACK_AB R16, RZ, R101 ;  /* 0x00000065ff10723e */ /* 0x000fc800000000ff */
[----:B------:R-:W-:-:S07]  /*1290*/  PRMT R13, R16, 0x7610, R13 ;  /* 0x00007610100d7816 */ /* 0x000fce000000000d */
.L_x_2523:
[----:B------:R-:W-:Y:S01]  /*12a0*/  HADD2.F32 R107, -RZ, R17.H1_H1 ;  /* 0x30000011ff6b7230 */ /* 0x000fe20000004100 */
[----:B------:R-:W-:Y:S06]  /*12b0*/  @P3 BRA `(.L_x_2524) ;  /* 0x0000000000203947 */ /* 0x000fec0003800000 */
[----:B------:R-:W-:-:S04]  /*12c0*/  ISETP.NE.U32.AND P4, PT, RZ, UR10, PT ;  /* 0x0000000aff007c0c */ /* 0x000fc8000bf85070 */
[----:B------:R-:W-:-:S13]  /*12d0*/  ISETP.NE.AND.EX P4, PT, RZ, UR11, PT, P4 ;  /* 0x0000000bff007c0c */ /* 0x000fda000bf85340 */
[----:B------:R-:W-:Y:S05]  /*12e0*/  @P4 BRA `(.L_x_2525) ;  /* 0x0000000000084947 */ /* 0x000fea0003800000 */
[----:B------:R-:W-:Y:S05]  /*12f0*/  @P0 BRA `(.L_x_2526) ;  /* 0x0000000000200947 */ /* 0x000fea0003800000 */
[----:B------:R-:W-:Y:S05]  /*1300*/  BRA `(.L_x_2527) ;  /* 0x0000000000247947 */ /* 0x000fea0003800000 */
.L_x_2525:
[----:B-----5:R-:W-:-:S05]  /*1310*/  HADD2.F32 R16, -RZ, R9.H1_H1 ;  /* 0x30000009ff107230 */ /* 0x020fca0000004100 */
[----:B------:R-:W-:Y:S01]  /*1320*/  FADD.FTZ R107, R16, R107 ;  /* 0x0000006b106b7221 */ /* 0x000fe20000010000 */
[----:B------:R-:W-:Y:S06]  /*1330*/  BRA `(.L_x_2526) ;  /* 0x0000000000107947 */ /* 0x000fec0003800000 */
.L_x_2524:
[----:B-----5:R-:W-:Y:S02]  /*1340*/  HADD2.F32 R16, -RZ, R5.H1_H1 ;  /* 0x30000005ff107230 */ /* 0x020fe40000004100 */
[----:B------:R-:W-:-:S03]  /*1350*/  @P2 HADD2.F32 R20, -RZ, R9.H1_H1 ;  /* 0x30000009ff142230 */ /* 0x000fc60000004100 */
[----:B------:R-:W-:-:S04]  /*1360*/  FADD.FTZ R107, R16, R107 ;  /* 0x0000006b106b7221 */ /* 0x000fc80000010000 */
[----:B------:R-:W-:-:S07]  /*1370*/  @P2 FADD.FTZ R107, R20, R107 ;  /* 0x0000006b146b2221 */ /* 0x000fce0000010000 */
.L_x_2526:
[----:B------:R-:W-:-:S04]  /*1380*/  F2FP.F16.F32.PACK_AB R16, RZ, R107 ;  /* 0x0000006bff10723e */ /* 0x000fc800000000ff */
[----:B------:R-:W-:-:S07]  /*1390*/  PRMT R13, R13, 0x5410, R16 ;  /* 0x000054100d0d7816 */ /* 0x000fce0000000010 */
.L_x_2527:
[----:B------:R-:W-:Y:S01]  /*13a0*/  HADD2.F32 R105, -RZ, R18.H0_H0 ;  /* 0x20000012ff697230 */ /* 0x000fe20000004100 */
[----:B------:R-:W-:Y:S06]  /*13b0*/  @P3 BRA `(.L_x_2528) ;  /* 0x0000000000203947 */ /* 0x000fec0003800000 */
[----:B------:R-:W-:-:S04]  /*13c0*/  ISETP.NE.U32.AND P4, PT, RZ, UR10, PT ;  /* 0x0000000aff007c0c */ /* 0x000fc8000bf85070 */
[----:B------:R-:W-:-:S13]  /*13d0*/  ISETP.NE.AND.EX P4, PT, RZ, UR11, PT, P4 ;  /* 0x0000000bff007c0c */ /* 0x000fda000bf85340 */
[----:B------:R-:W-:Y:S05]  /*13e0*/  @P4 BRA `(.L_x_2529) ;  /* 0x0000000000084947 */ /* 0x000fea0003800000 */
[----:B------:R-:W-:Y:S05]  /*13f0*/  @P0 BRA `(.L_x_2530) ;  /* 0x0000000000200947 */ /* 0x000fea0003800000 */
[----:B------:R-:W-:Y:S05]  /*1400*/  BRA `(.L_x_2531) ;  /* 0x0000000000247947 */ /* 0x000fea0003800000 */
.L_x_2529:
[----:B-----5:R-:W-:-:S05]  /*1410*/  HADD2.F32 R16, -RZ, R10.H0_H0 ;  /* 0x2000000aff107230 */ /* 0x020fca0000004100 */
[----:B------:R-:W-:Y:S01]  /*1420*/  FADD.FTZ R105, R16, R105 ;  /* 0x0000006910697221 */ /* 0x000fe20000010000 */
[----:B------:R-:W-:Y:S06]  /*1430*/  BRA `(.L_x_2530) ;  /* 0x0000000000107947 */ /* 0x000fec0003800000 */
.L_x_2528:
[----:B-----5:R-:W-:Y:S02]  /*1440*/  HADD2.F32 R16, -RZ, R6.H0_H0 ;  /* 0x20000006ff107230 */ /* 0x020fe40000004100 */
[----:B------:R-:W-:-:S03]  /*1450*/  @P2 HADD2.F32 R20, -RZ, R10.H0_H0 ;  /* 0x2000000aff142230 */ /* 0x000fc60000004100 */
[----:B------:R-:W-:-:S04]  /*1460*/  FADD.FTZ R105, R16, R105 ;  /* 0x0000006910697221 */ /* 0x000fc80000010000 */
[----:B------:R-:W-:-:S07]  /*1470*/  @P2 FADD.FTZ R105, R20, R105 ;  /* 0x0000006914692221 */ /* 0x000fce0000010000 */
.L_x_2530:
[----:B------:R-:W-:-:S04]  /*1480*/  F2FP.F16.F32.PACK_AB R16, RZ, R105 ;  /* 0x00000069ff10723e */ /* 0x000fc800000000ff */
[----:B------:R-:W-:-:S07]  /*1490*/  PRMT R14, R16, 0x7610, R14 ;  /* 0x00007610100e7816 */ /* 0x000fce000000000e */
.L_x_2531:
[----:B------:R-:W-:Y:S01]  /*14a0*/  HADD2.F32 R113, -RZ, R18.H1_H1 ;  /* 0x30000012ff717230 */ /* 0x000fe20000004100 */
[----:B------:R-:W-:Y:S06]  /*14b0*/  @P3 BRA `(.L_x_2532) ;  /* 0x0000000000203947 */ /* 0x000fec0003800000 */
[----:B------:R-:W-:-:S04]  /*14c0*/  ISETP.NE.U32.AND P4, PT, RZ, UR10, PT ;  /* 0x0000000aff007c0c */ /* 0x000fc8000bf85070 */
[----:B------:R-:W-:-:S13]  /*14d0*/  ISETP.NE.AND.EX P4, PT, RZ, UR11, PT, P4 ;  /* 0x0000000bff007c0c */ /* 0x000fda000bf85340 */
[----:B------:R-:W-:Y:S05]  /*14e0*/  @P4 BRA `(.L_x_2533) ;  /* 0x0000000000084947 */ /* 0x000fea0003800000 */
[----:B------:R-:W-:Y:S05]  /*14f0*/  @P0 BRA `(.L_x_2534) ;  /* 0x0000000000200947 */ /* 0x000fea0003800000 */
[----:B------:R-:W-:Y:S05]  /*1500*/  BRA `(.L_x_2535) ;  /* 0x0000000000247947 */ /* 0x000fea0003800000 */
.L_x_2533:
[----:B-----5:R-:W-:-:S05]  /*1510*/  HADD2.F32 R16, -RZ, R10.H1_H1 ;  /* 0x3000000aff107230 */ /* 0x020fca0000004100 */
[----:B------:R-:W-:Y:S01]  /*1520*/  FADD.FTZ R113, R16, R113 ;  /* 0x0000007110717221 */ /* 0x000fe20000010000 */
[----:B------:R-:W-:Y:S06]  /*1530*/  BRA `(.L_x_2534) ;  /* 0x0000000000107947 */ /* 0x000fec0003800000 */
.L_x_2532:
[----:B-----5:R-:W-:Y:S02]  /*1540*/  HADD2.F32 R16, -RZ, R6.H1_H1 ;  /* 0x30000006ff107230 */ /* 0x020fe40000004100 */
[----:B------:R-:W-:-:S03]  /*1550*/  @P2 HADD2.F32 R18, -RZ, R10.H1_H1 ;  /* 0x3000000aff122230 */ /* 0x000fc60000004100 */
[----:B------:R-:W-:-:S04]  /*1560*/  FADD.FTZ R113, R16, R113 ;  /* 0x0000007110717221 */ /* 0x000fc80000010000 */
[----:B------:R-:W-:-:S07]  /*1570*/  @P2 FADD.FTZ R113, R18, R113 ;  /* 0x0000007112712221 */ /* 0x000fce0000010000 */
.L_x_2534:
[----:B------:R-:W-:-:S04]  /*1580*/  F2FP.F16.F32.PACK_AB R16, RZ, R113 ;  /* 0x00000071ff10723e */ /* 0x000fc800000000ff */
[----:B------:R-:W-:-:S07]  /*1590*/  PRMT R14, R14, 0x5410, R16 ;  /* 0x000054100e0e7816 */ /* 0x000fce0000000010 */
.L_x_2535:
[----:B------:R-:W-:Y:S01]  /*15a0*/  HADD2.F32 R111, -RZ, R19.H0_H0 ;  /* 0x20000013ff6f7230 */ /* 0x000fe20000004100 */
[----:B------:R-:W-:Y:S06]  /*15b0*/  @P3 BRA `(.L_x_2536) ;  /* 0x0000000000203947 */ /* 0x000fec0003800000 */
[----:B------:R-:W-:-:S04]  /*15c0*/  ISETP.NE.U32.AND P4, PT, RZ, UR10, PT ;  /* 0x0000000aff007c0c */ /* 0x000fc8000bf85070 */
[----:B------:R-:W-:-:S13]  /*15d0*/  ISETP.NE.AND.EX P4, PT, RZ, UR11, PT, P4 ;  /* 0x0000000bff007c0c */ /* 0x000fda000bf85340 */
[----:B------:R-:W-:Y:S05]  /*15e0*/  @P4 BRA `(.L_x_2537) ;  /* 0x0000000000084947 */ /* 0x000fea0003800000 */
[----:B------:R-:W-:Y:S05]  /*15f0*/  @P0 BRA `(.L_x_2538) ;  /* 0x0000000000200947 */ /* 0x000fea0003800000 */
[----:B------:R-:W-:Y:S05]  /*1600*/  BRA `(.L_x_2539) ;  /* 0x0000000000247947 */ /* 0x000fea0003800000 */
.L_x_2537:
[----:B-----5:R-:W-:-:S05]  /*1610*/  HADD2.F32 R16, -RZ, R11.H0_H0 ;  /* 0x2000000bff107230 */ /* 0x020fca0000004100 */
[----:B------:R-:W-:Y:S01]  /*1620*/  FADD.FTZ R111, R16, R111 ;  /* 0x0000006f106f7221 */ /* 0x000fe20000010000 */
[----:B------:R-:W-:Y:S06]  /*1630*/  BRA `(.L_x_2538) ;  /* 0x0000000000107947 */ /* 0x000fec0003800000 */
.L_x_2536:
[----:B-----5:R-:W-:Y:S02]  /*1640*/  HADD2.F32 R16, -RZ, R7.H0_H0 ;  /* 0x20000007ff107230 */ /* 0x020fe40000004100 */
[----:B------:R-:W-:-:S03]  /*1650*/  @P2 HADD2.F32 R18, -RZ, R11.H0_H0 ;  /* 0x2000000bff122230 */ /* 0x000fc60000004100 */
[----:B------:R-:W-:-:S04]  /*1660*/  FADD.FTZ R111, R16, R111 ;  /* 0x0000006f106f7221 */ /* 0x000fc80000010000 */
[----:B------:R-:W-:-:S07]  /*1670*/  @P2 FADD.FTZ R111, R18, R111 ;  /* 0x0000006f126f2221 */ /* 0x000fce0000010000 */
.L_x_2538:
[----:B------:R-:W-:-:S04]  /*1680*/  F2FP.F16.F32.PACK_AB R16, RZ, R111 ;  /* 0x0000006fff10723e */ /* 0x000fc800000000ff */
[----:B------:R-:W-:-:S07]  /*1690*/  PRMT R15, R16, 0x7610, R15 ;  /* 0x00007610100f7816 */ /* 0x000fce000000000f */
.L_x_2539:
[----:B------:R-:W-:Y:S01]  /*16a0*/  HADD2.F32 R115, -RZ, R19.H1_H1 ;  /* 0x30000013ff737230 */ /* 0x000fe20000004100 */
[----:B------:R-:W-:Y:S06]  /*16b0*/  @P3 BRA `(.L_x_2540) ;  /* 0x0000000000203947 */ /* 0x000fec0003800000 */
[----:B------:R-:W-:-:S04]  /*16c0*/  ISETP.NE.U32.AND P4, PT, RZ, UR10, PT ;  /* 0x0000000aff007c0c */ /* 0x000fc8000bf85070 */
[----:B------:R-:W-:-:S13]  /*16d0*/  ISETP.NE.AND.EX P4, PT, RZ, UR11, PT, P4 ;  /* 0x0000000bff007c0c */ /* 0x000fda000bf85340 */
[----:B------:R-:W-:Y:S05]  /*16e0*/  @P4 BRA `(.L_x_2541) ;  /* 0x0000000000084947 */ /* 0x000fea0003800000 */
[----:B------:R-:W-:Y:S05]  /*16f0*/  @P0 BRA `(.L_x_2542) ;  /* 0x0000000000200947 */ /* 0x000fea0003800000 */
[----:B------:R-:W-:Y:S05]  /*1700*/  BRA `(.L_x_2543) ;  /* 0x0000000000247947 */ /* 0x000fea0003800000 */
.L_x_2541:
[----:B-----5:R-:W-:-:S05]  /*1710*/  HADD2.F32 R16, -RZ, R11.H1_H1 ;  /* 0x3000000bff107230 */ /* 0x020fca0000004100 */
[----:B------:R-:W-:Y:S01]  /*1720*/  FADD.FTZ R115, R16, R115 ;  /* 0x0000007310737221 */ /* 0x000fe20000010000 */
[----:B------:R-:W-:Y:S06]  /*1730*/  BRA `(.L_x_2542) ;  /* 0x0000000000107947 */ /* 0x000fec0003800000 */
.L_x_2540:
[----:B-----5:R-:W-:Y:S02]  /*1740*/  HADD2.F32 R16, -RZ, R7.H1_H1 ;  /* 0x30000007ff107230 */ /* 0x020fe40000004100 */
[----:B------:R-:W-:-:S03]  /*1750*/  @P2 HADD2.F32 R18, -RZ, R11.H1_H1 ;  /* 0x3000000bff122230 */ /* 0x000fc60000004100 */
[----:B------:R-:W-:-:S04]  /*1760*/  FADD.FTZ R115, R16, R115 ;  /* 0x0000007310737221 */ /* 0x000fc80000010000 */
[----:B------:R-:W-:-:S07]  /*1770*/  @P2 FADD.FTZ R115, R18, R115 ;  /* 0x0000007312732221 */ /* 0x000fce0000010000 */
.L_x_2542:
[----:B------:R-:W-:-:S04]  /*1780*/  F2FP.F16.F32.PACK_AB R16, RZ, R115 ;  /* 0x00000073ff10723e */ /* 0x000fc800000000ff */
[----:B------:R-:W-:-:S07]  /*1790*/  PRMT R15, R15, 0x5410, R16 ;  /* 0x000054100f0f7816 */ /* 0x000fce0000000010 */
.L_x_2543:
        /* <DEDUP_REMOVED lines=19> */
.L_x_2545:
[----:B-----5:R-:W-:-:S05]  /*18d0*/  HADD2.F32 R2, -RZ, R8.H0_H0 ;  /* 0x20000008ff027230 */ /* 0x020fca0000004100 */
[----:B------:R-:W-:Y:S01]  /*18e0*/  FADD.FTZ R119, R2, R119 ;  /* 0x0000007702777221 */ /* 0x000fe20000010000 */
[----:B------:R-:W-:Y:S06]  /*18f0*/  BRA `(.L_x_2546) ;  /* 0x0000000000107947 */ /* 0x000fec0003800000 */
.L_x_2544:
[----:B-----5:R-:W-:Y:S02]  /*1900*/  HADD2.F32 R2, -RZ, R4.H0_H0 ;  /* 0x20000004ff027230 */ /* 0x020fe40000004100 */
[----:B------:R-:W-:-:S03]  /*1910*/  @P2 HADD2.F32 R20, -RZ, R8.H0_H0 ;  /* 0x20000008ff142230 */ /* 0x000fc60000004100 */
[----:B------:R-:W-:-:S04]  /*1920*/  FADD.FTZ R119, R2, R119 ;  /* 0x0000007702777221 */ /* 0x000fc80000010000 */
[----:B------:R-:W-:-:S07]  /*1930*/  @P2 FADD.FTZ R119, R20, R119 ;  /* 0x0000007714772221 */ /* 0x000fce0000010000 */
.L_x_2546:
[----:B------:R-:W-:-:S04]  /*1940*/  F2FP.F16.F32.PACK_AB R2, RZ, R119 ;  /* 0x00000077ff02723e */ /* 0x000fc800000000ff */
[----:B------:R-:W-:-:S07]  /*1950*/  PRMT R12, R2, 0x7610, R12 ;  /* 0x00007610020c7816 */ /* 0x000fce000000000c */
.L_x_2547:
[----:B------:R-:W-:Y:S01]  /*1960*/  HADD2.F32 R21, -RZ, R16.H1_H1 ;  /* 0x30000010ff157230 */ /* 0x000fe20000004100 */
[----:B------:R-:W-:Y:S06]  /*1970*/  @P3 BRA `(.L_x_2548) ;  /* 0x0000000000203947 */ /* 0x000fec0003800000 */
[----:B------:R-:W-:-:S04]  /*1980*/  ISETP.NE.U32.AND P4, PT, RZ, UR10, PT ;  /* 0x0000000aff007c0c */ /* 0x000fc8000bf85070 */
[----:B------:R-:W-:-:S13]  /*1990*/  ISETP.NE.AND.EX P4, PT, RZ, UR11, PT, P4 ;  /* 0x0000000bff007c0c */ /* 0x000fda000bf85340 */
[----:B------:R-:W-:Y:S05]  /*19a0*/  @P4 BRA `(.L_x_2549) ;  /* 0x0000000000084947 */ /* 0x000fea0003800000 */
[----:B------:R-:W-:Y:S05]  /*19b0*/  @P0 BRA `(.L_x_2550) ;  /* 0x0000000000200947 */ /* 0x000fea0003800000 */
[----:B------:R-:W-:Y:S05]  /*19c0*/  BRA `(.L_x_2551) ;  /* 0x0000000000247947 */ /* 0x000fea0003800000 */
.L_x_2549:
[----:B-----5:R-:W-:-:S05]  /*19d0*/  HADD2.F32 R2, -RZ, R8.H1_H1 ;  /* 0x30000008ff027230 */ /* 0x020fca0000004100 */
[----:B------:R-:W-:Y:S01]  /*19e0*/  FADD.FTZ R21, R2, R21 ;  /* 0x0000001502157221 */ /* 0x000fe20000010000 */
[----:B------:R-:W-:Y:S06]  /*19f0*/  BRA `(.L_x_2550) ;  /* 0x0000000000107947 */ /* 0x000fec0003800000 */
.L_x_2548:
[----:B-----5:R-:W-:Y:S02]  /*1a00*/  HADD2.F32 R2, -RZ, R4.H1_H1 ;  /* 0x30000004ff027230 */ /* 0x020fe40000004100 */
[----:B------:R-:W-:-:S03]  /*1a10*/  @P2 HADD2.F32 R16, -RZ, R8.H1_H1 ;  /* 0x30000008ff102230 */ /* 0x000fc60000004100 */
[----:B------:R-:W-:-:S04]  /*1a20*/  FADD.FTZ R21, R2, R21 ;  /* 0x0000001502157221 */ /* 0x000fc80000010000 */
[----:B------:R-:W-:-:S07]  /*1a30*/  @P2 FADD.FTZ R21, R16, R21 ;  /* 0x0000001510152221 */ /* 0x000fce0000010000 */
.L_x_2550:
[----:B------:R-:W-:-:S04]  /*1a40*/  F2FP.F16.F32.PACK_AB R2, RZ, R21 ;  /* 0x00000015ff02723e */ /* 0x000fc800000000ff */
[----:B------:R-:W-:-:S07]  /*1a50*/  PRMT R12, R12, 0x5410, R2 ;  /* 0x000054100c0c7816 */ /* 0x000fce0000000002 */
.L_x_2551:
[----:B------:R-:W-:Y:S01]  /*1a60*/  HADD2.F32 R23, -RZ, R17.H0_H0 ;  /* 0x20000011ff177230 */ /* 0x000fe20000004100 */
[----:B------:R-:W-:Y:S06]  /*1a70*/  @P3 BRA `(.L_x_2552) ;  /* 0x0000000000203947 */ /* 0x000fec0003800000 */
[----:B------:R-:W-:-:S04]  /*1a80*/  ISETP.NE.U32.AND P4, PT, RZ, UR10, PT ;  /* 0x0000000aff007c0c */ /* 0x000fc8000bf85070 */
[----:B------:R-:W-:-:S13]  /*1a90*/  ISETP.NE.AND.EX P4, PT, RZ, UR11, PT, P4 ;  /* 0x0000000bff007c0c */ /* 0x000fda000bf85340 */
[----:B------:R-:W-:Y:S05]  /*1aa0*/  @P4 BRA `(.L_x_2553) ;  /* 0x0000000000084947 */ /* 0x000fea0003800000 */
[----:B------:R-:W-:Y:S05]  /*1ab0*/  @P0 BRA `(.L_x_2554) ;  /* 0x0000000000200947 */ /* 0x000fea0003800000 */
[----:B------:R-:W-:Y:S05]  /*1ac0*/  BRA `(.L_x_2555) ;  /* 0x0000000000247947 */ /* 0x000fea0003800000 */
.L_x_2553:
[----:B-----5:R-:W-:-:S05]  /*1ad0*/  HADD2.F32 R2, -RZ, R9.H0_H0 ;  /* 0x20000009ff027230 */ /* 0x020fca0000004100 */
[----:B------:R-:W-:Y:S01]  /*1ae0*/  FADD.FTZ R23, R2, R23 ;  /* 0x0000001702177221 */ /* 0x000fe20000010000 */
[----:B------:R-:W-:Y:S06]  /*1af0*/  BRA `(.L_x_2554) ;  /* 0x0000000000107947 */ /* 0x000fec0003800000 */
.L_x_2552:
[----:B-----5:R-:W-:Y:S02]  /*1b00*/  HADD2.F32 R2, -RZ, R5.H0_H0 ;  /* 0x20000005ff027230 */ /* 0x020fe40000004100 */
[----:B------:R-:W-:-:S03]  /*1b10*/  @P2 HADD2.F32 R16, -RZ, R9.H0_H0 ;  /* 0x20000009ff102230 */ /* 0x000fc60000004100 */
[----:B------:R-:W-:-:S04]  /*1b20*/  FADD.FTZ R23, R2, R23 ;  /* 0x0000001702177221 */ /* 0x000fc80000010000 */
[----:B------:R-:W-:-:S07]  /*1b30*/  @P2 FADD.FTZ R23, R16, R23 ;  /* 0x0000001710172221 */ /* 0x000fce0000010000 */
.L_x_2554:
[----:B------:R-:W-:-:S04]  /*1b40*/  F2FP.F16.F32.PACK_AB R2, RZ, R23 ;  /* 0x00000017ff02723e */ /* 0x000fc800000000ff */
[----:B------:R-:W-:-:S07]  /*1b50*/  PRMT R13, R2, 0x7610, R13 ;  /* 0x00007610020d7816 */ /* 0x000fce000000000d */
.L_x_2555:
[----:B------:R-:W-:Y:S01]  /*1b60*/  HADD2.F32 R25, -RZ, R17.H1_H1 ;  /* 0x30000011ff197230 */ /* 0x000fe20000004100 */
[----:B------:R-:W-:Y:S06]  /*1b70*/  @P3 BRA `(.L_x_2556) ;  /* 0x0000000000203947 */ /* 0x000fec0003800000 */
[----:B------:R-:W-:-:S04]  /*1b80*/  ISETP.NE.U32.AND P4, PT, RZ, UR10, PT ;  /* 0x0000000aff007c0c */ /* 0x000fc8000bf85070 */
[----:B------:R-:W-:-:S13]  /*1b90*/  ISETP.NE.AND.EX P4, PT, RZ, UR11, PT, P4 ;  /* 0x0000000bff007c0c */ /* 0x000fda000bf85340 */
[----:B------:R-:W-:Y:S05]  /*1ba0*/  @P4 BRA `(.L_x_2557) ;  /* 0x0000000000084947 */ /* 0x000fea0003800000 */
[----:B------:R-:W-:Y:S05]  /*1bb0*/  @P0 BRA `(.L_x_2558) ;  /* 0x0000000000200947 */ /* 0x000fea0003800000 */
[----:B------:R-:W-:Y:S05]  /*1bc0*/  BRA `(.L_x_2559) ;  /* 0x0000000000247947 */ /* 0x000fea0003800000 */
.L_x_2557:
[----:B-----5:R-:W-:-:S05]  /*1bd0*/  HADD2.F32 R2, -RZ, R9.H1_H1 ;  /* 0x30000009ff027230 */ /* 0x020fca0000004100 */
[----:B------:R-:W-:Y:S01]  /*1be0*/  FADD.FTZ R25, R2, R25 ;  /* 0x0000001902197221 */ /* 0x000fe20000010000 */
[----:B------:R-:W-:Y:S06]  /*1bf0*/  BRA `(.L_x_2558) ;  /* 0x0000000000107947 */ /* 0x000fec0003800000 */
.L_x_2556:
[----:B-----5:R-:W-:Y:S02]  /*1c00*/  HADD2.F32 R2, -RZ, R5.H1_H1 ;  /* 0x30000005ff027230 */ /* 0x020fe40000004100 */
[----:B------:R-:W-:-:S03]  /*1c10*/  @P2 HADD2.F32 R16, -RZ, R9.H1_H1 ;  /* 0x30000009ff102230 */ /* 0x000fc60000004100 */
[----:B------:R-:W-:-:S04]  /*1c20*/  FADD.FTZ R25, R2, R25 ;  /* 0x0000001902197221 */ /* 0x000fc80000010000 */
[----:B------:R-:W-:-:S07]  /*1c30*/  @P2 FADD.FTZ R25, R16, R25 ;  /* 0x0000001910192221 */ /* 0x000fce0000010000 */
.L_x_2558:
[----:B------:R-:W-:-:S04]  /*1c40*/  F2FP.F16.F32.PACK_AB R2, RZ, R25 ;  /* 0x00000019ff02723e */ /* 0x000fc800000000ff */
[----:B------:R-:W-:-:S07]  /*1c50*/  PRMT R13, R13, 0x5410, R2 ;  /* 0x000054100d0d7816 */ /* 0x000fce0000000002 */
.L_x_2559:
[----:B------:R-:W-:Y:S01]  /*1c60*/  HADD2.F32 R121, -RZ, R18.H0_H0 ;  /* 0x20000012ff797230 */ /* 0x000fe20000004100 */
[----:B------:R-:W-:Y:S06]  /*1c70*/  @P3 BRA `(.L_x_2560) ;  /* 0x0000000000203947 */ /* 0x000fec0003800000 */
[----:B------:R-:W-:-:S04]  /*1c80*/  ISETP.NE.U32.AND P4, PT, RZ, UR10, PT ;  /* 0x0000000aff007c0c */ /* 0x000fc8000bf85070 */
[----:B------:R-:W-:-:S13]  /*1c90*/  ISETP.NE.AND.EX P4, PT, RZ, UR11, PT, P4 ;  /* 0x0000000bff007c0c */ /* 0x000fda000bf85340 */
[----:B------:R-:W-:Y:S05]  /*1ca0*/  @P4 BRA `(.L_x_2561) ;  /* 0x0000000000084947 */ /* 0x000fea0003800000 */
[----:B------:R-:W-:Y:S05]  /*1cb0*/  @P0 BRA `(.L_x_2562) ;  /* 0x0000000000200947 */ /* 0x000fea0003800000 */
[----:B------:R-:W-:Y:S05]  /*1cc0*/  BRA `(.L_x_2563) ;  /* 0x0000000000247947 */ /* 0x000fea0003800000 */
.L_x_2561:
[----:B-----5:R-:W-:-:S05]  /*1cd0*/  HADD2.F32 R2, -RZ, R10.H0_H0 ;  /* 0x2000000aff027230 */ /* 0x020fca0000004100 */
[----:B------:R-:W-:Y:S01]  /*1ce0*/  FADD.FTZ R121, R2, R121 ;  /* 0x0000007902797221 */ /* 0x000fe20000010000 */
[----:B------:R-:W-:Y:S06]  /*1cf0*/  BRA `(.L_x_2562) ;  /* 0x0000000000107947 */ /* 0x000fec0003800000 */
.L_x_2560:
[----:B-----5:R-:W-:Y:S02]  /*1d00*/  HADD2.F32 R2, -RZ, R6.H0_H0 ;  /* 0x20000006ff027230 */ /* 0x020fe40000004100 */
[----:B------:R-:W-:-:S03]  /*1d10*/  @P2 HADD2.F32 R16, -RZ, R10.H0_H0 ;  /* 0x2000000aff102230 */ /* 0x000fc60000004100 */
[----:B------:R-:W-:-:S04]  /*1d20*/  FADD.FTZ R121, R2, R121 ;  /* 0x0000007902797221 */ /* 0x000fc80000010000 */
[----:B------:R-:W-:-:S07]  /*1d30*/  @P2 FADD.FTZ R121, R16, R121 ;  /* 0x0000007910792221 */ /* 0x000fce0000010000 */
.L_x_2562:
[----:B------:R-:W-:-:S04]  /*1d40*/  F2FP.F16.F32.PACK_AB R2, RZ, R121 ;  /* 0x00000079ff02723e */ /* 0x000fc800000000ff */
[----:B------:R-:W-:-:S07]  /*1d50*/  PRMT R14, R2, 0x7610, R14 ;  /* 0x00007610020e7816 */ /* 0x000fce000000000e */
.L_x_2563:
[----:B------:R-:W-:Y:S01]  /*1d60*/  HADD2.F32 R123, -RZ, R18.H1_H1 ;  /* 0x30000012ff7b7230 */ /* 0x000fe20000004100 */
[----:B------:R-:W-:Y:S06]  /*1d70*/  @P3 BRA `(.L_x_2564) ;  /* 0x0000000000203947 */ /* 0x000fec0003800000 */
[----:B------:R-:W-:-:S04]  /*1d80*/  ISETP.NE.U32.AND P4, PT, RZ, UR10, PT ;  /* 0x0000000aff007c0c */ /* 0x000fc8000bf85070 */
[----:B------:R-:W-:-:S13]  /*1d90*/  ISETP.NE.AND.EX P4, PT, RZ, UR11, PT, P4 ;  /* 0x0000000bff007c0c */ /* 0x000fda000bf85340 */
[----:B------:R-:W-:Y:S05]  /*1da0*/  @P4 BRA `(.L_x_2565) ;  /* 0x0000000000084947 */ /* 0x000fea0003800000 */
[----:B------:R-:W-:Y:S05]  /*1db0*/  @P0 BRA `(.L_x_2566) ;  /* 0x0000000000200947 */ /* 0x000fea0003800000 */
[----:B------:R-:W-:Y:S05]  /*1dc0*/  BRA `(.L_x_2567) ;  /* 0x0000000000247947 */ /* 0x000fea0003800000 */
.L_x_2565:
[----:B-----5:R-:W-:-:S05]  /*1dd0*/  HADD2.F32 R2, -RZ, R10.H1_H1 ;  /* 0x3000000aff027230 */ /* 0x020fca0000004100 */
[----:B------:R-:W-:Y:S01]  /*1de0*/  FADD.FTZ R123, R2, R123 ;  /* 0x0000007b027b7221 */ /* 0x000fe20000010000 */
[----:B------:R-:W-:Y:S06]  /*1df0*/  BRA `(.L_x_2566) ;  /* 0x0000000000107947 */ /* 0x000fec0003800000 */
.L_x_2564:
[----:B-----5:R-:W-:Y:S02]  /*1e00*/  HADD2.F32 R2, -RZ, R6.H1_H1 ;  /* 0x30000006ff027230 */ /* 0x020fe40000004100 */
[----:B------:R-:W-:-:S03]  /*1e10*/  @P2 HADD2.F32 R16, -RZ, R10.H1_H1 ;  /* 0x3000000aff102230 */ /* 0x000fc60000004100 */
[----:B------:R-:W-:-:S04]  /*1e20*/  FADD.FTZ R123, R2, R123 ;  /* 0x0000007b027b7221 */ /* 0x000fc80000010000 */
[----:B------:R-:W-:-:S07]  /*1e30*/  @P2 FADD.FTZ R123, R16, R123 ;  /* 0x0000007b107b2221 */ /* 0x000fce0000010000 */
.L_x_2566:
[----:B------:R-:W-:-:S04]  /*1e40*/  F2FP.F16.F32.PACK_AB R2, RZ, R123 ;  /* 0x0000007bff02723e */ /* 0x000fc800000000ff */
[----:B------:R-:W-:-:S07]  /*1e50*/  PRMT R14, R14, 0x5410, R2 ;  /* 0x000054100e0e7816 */ /* 0x000fce0000000002 */
.L_x_2567:
[----:B------:R-:W-:Y:S01]  /*1e60*/  HADD2.F32 R125, -RZ, R19.H0_H0 ;  /* 0x20000013ff7d7230 */ /* 0x000fe20000004100 */
[----:B------:R-:W-:Y:S06]  /*1e70*/  @P3 BRA `(.L_x_2568) ;  /* 0x0000000000203947 */ /* 0x000fec0003800000 */
[----:B------:R-:W-:-:S04]  /*1e80*/  ISETP.NE.U32.AND P4, PT, RZ, UR10, PT ;  /* 0x0000000aff007c0c */ /* 0x000fc8000bf85070 */
[----:B------:R-:W-:-:S13]  /*1e90*/  ISETP.NE.AND.EX P4, PT, RZ, UR11, PT, P4 ;  /* 0x0000000bff007c0c */ /* 0x000fda000bf85340 */
[----:B------:R-:W-:Y:S05]  /*1ea0*/  @P4 BRA `(.L_x_2569) ;  /* 0x0000000000084947 */ /* 0x000fea0003800000 */
[----:B------:R-:W-:Y:S05]  /*1eb0*/  @P0 BRA `(.L_x_2570) ;  /* 0x0000000000200947 */ /* 0x000fea0003800000 */
[----:B------:R-:W-:Y:S05]  /*1ec0*/  BRA `(.L_x_2571) ;  /* 0x0000000000247947 */ /* 0x000fea0003800000 */
.L_x_2569:
[----:B-----5:R-:W-:-:S05]  /*1ed0*/  HADD2.F32 R2, -RZ, R11.H0_H0 ;  /* 0x2000000bff027230 */ /* 0x020fca0000004100 */
[----:B------:R-:W-:Y:S01]  /*1ee0*/  FADD.FTZ R125, R2, R125 ;  /* 0x0000007d027d7221 */ /* 0x000fe20000010000 */
[----:B------:R-:W-:Y:S06]  /*1ef0*/  BRA `(.L_x_2570) ;  /* 0x0000000000107947 */ /* 0x000fec0003800000 */
.L_x_2568:
[----:B-----5:R-:W-:Y:S02]  /*1f00*/  HADD2.F32 R2, -RZ, R7.H0_H0 ;  /* 0x20000007ff027230 */ /* 0x020fe40000004100 */
[----:B------:R-:W-:-:S03]  /*1f10*/  @P2 HADD2.F32 R16, -RZ, R11.H0_H0 ;  /* 0x2000000bff102230 */ /* 0x000fc60000004100 */
[----:B------:R-:W-:-:S04]  /*1f20*/  FADD.FTZ R125, R2, R125 ;  /* 0x0000007d027d7221 */ /* 0x000fc80000010000 */
[----:B------:R-:W-:-:S07]  /*1f30*/  @P2 FADD.FTZ R125, R16, R125 ;  /* 0x0000007d107d2221 */ /* 0x000fce0000010000 */
.L_x_2570:
[----:B------:R-:W-:-:S04]  /*1f40*/  F2FP.F16.F32.PACK_AB R2, RZ, R125 ;  /* 0x0000007dff02723e */ /* 0x000fc800000000ff */
[----:B------:R-:W-:-:S07]  /*1f50*/  PRMT R15, R2, 0x7610, R15 ;  /* 0x00007610020f7816 */ /* 0x000fce000000000f */
.L_x_2571:
[----:B------:R-:W-:Y:S01]  /*1f60*/  HADD2.F32 R19, -RZ, R19.H1_H1 ;  /* 0x30000013ff137230 */ /* 0x000fe20000004100 */
[----:B------:R-:W-:Y:S06]  /*1f70*/  @P3 BRA `(.L_x_2572) ;  /* 0x0000000000203947 */ /* 0x000fec0003800000 */
[----:B------:R-:W-:-:S04]  /*1f80*/  ISETP.NE.U32.AND P2, PT, RZ, UR10, PT ;  /* 0x0000000aff007c0c */ /* 0x000fc8000bf45070 */
[----:B------:R-:W-:-:S13]  /*1f90*/  ISETP.NE.AND.EX P2, PT, RZ, UR11, PT, P2 ;  /* 0x0000000bff007c0c */ /* 0x000fda000bf45320 */
[----:B------:R-:W-:Y:S05]  /*1fa0*/  @P2 BRA `(.L_x_2573) ;  /* 0x0000000000082947 */ /* 0x000fea0003800000 */
[----:B------:R-:W-:Y:S05]  /*1fb0*/  @P0 BRA `(.L_x_2574) ;  /* 0x0000000000200947 */ /* 0x000fea0003800000 */
[----:B------:R-:W-:Y:S05]  /*1fc0*/  BRA `(.L_x_2575) ;  /* 0x0000000000247947 */ /* 0x000fea0003800000 */
.L_x_2573:
[----:B-----5:R-:W-:-:S05]  /*1fd0*/  HADD2.F32 R2, -RZ, R11.H1_H1 ;  /* 0x3000000bff027230 */ /* 0x020fca0000004100 */
[----:B------:R-:W-:Y:S01]  /*1fe0*/  FADD.FTZ R19, R2, R19 ;  /* 0x0000001302137221 */ /* 0x000fe20000010000 */
[----:B------:R-:W-:Y:S06]  /*1ff0*/  BRA `(.L_x_2574) ;  /* 0x0000000000107947 */ /* 0x000fec0003800000 */
.L_x_2572:
[----:B-----5:R-:W-:Y:S02]  /*2000*/  HADD2.F32 R2, -RZ, R7.H1_H1 ;  /* 0x30000007ff027230 */ /* 0x020fe40000004100 */
[----:B------:R-:W-:-:S03]  /*2010*/  @P2 HADD2.F32 R16, -RZ, R11.H1_H1 ;  /* 0x3000000bff102230 */ /* 0x000fc60000004100 */
[----:B------:R-:W-:-:S04]  /*2020*/  FADD.FTZ R19, R2, R19 ;  /* 0x0000001302137221 */ /* 0x000fc80000010000 */
[----:B------:R-:W-:-:S07]  /*2030*/  @P2 FADD.FTZ R19, R16, R19 ;  /* 0x0000001310132221 */ /* 0x000fce0000010000 */
.L_x_2574:
[----:B------:R-:W-:-:S04]  /*2040*/  F2FP.F16.F32.PACK_AB R2, RZ, R19 ;  /* 0x00000013ff02723e */ /* 0x000fc800000000ff */
[----:B------:R-:W-:-:S07]  /*2050*/  PRMT R15, R15, 0x5410, R2 ;  /* 0x000054100f0f7816 */ /* 0x000fce0000000002 */
.L_x_2575:
        /* <DEDUP_REMOVED lines=102> */
.L_x_2588:
        /* <DEDUP_REMOVED lines=8> */
[----:B--2---:R-:W-:Y:S02]  /*2740*/  @!P3 LEA R3, R3, R0, 0x18 ;  /* 0x000000000303b211 */ /* 0x004fe400078ec0ff */
[C---:B------:R-:W-:Y:S02]  /*2750*/  @!P3 IADD3 R0, R16.reuse, R31, RZ ;  /* 0x0000001f1000b210 */ /* 0x040fe40007ffe0ff */
[----:B------:R-:W-:Y:S01]  /*2760*/  @!P4 IADD3 R16, R16, R18, RZ ;  /* 0x000000121010c210 */ /* 0x000fe20007ffe0ff */
[----:B------:R-:W-:Y:S01]  /*2770*/  HFMA2.MMA R18, -RZ, RZ, 0, 0 ;  /* 0x00000000ff127435 */ /* 0x000fe200000001ff */
[----:B------:R-:W-:Y:S01]  /*2780*/  @!P3 LEA R0, R0, R3, 0x3 ;  /* 0x000000030000b211 */ /* 0x000fe200078e18ff */
[----:B-1----:R-:W-:-:S04]  /*2790*/  FADD.FTZ R3, R20, R117 ;  /* 0x0000007514037221 */ /* 0x002fc80000010000 */
[----:B------:R-:W-:Y:S01]  /*27a0*/  @!P4 MOV R18, 0x300 ;  /* 0x000003000012c802 */ /* 0x000fe20000000f00 */
        /* <DEDUP_REMOVED lines=93> */
[C---:B------:R-:W-:Y:S01]  /*2d80*/  FMUL.FTZ R110, R87.reuse, R110 ;  /* 0x0000006e576e7220 */ /* 0x040fe20000410000 */
[----:B------:R-:W-:Y:S01]  /*2d90*/  FMUL.FTZ R21, R87, R112 ;  /* 0x0000007057157220 */ /* 0x000fe20000410000 */
[----:B-1----:R-:W-:-:S04]  /*2da0*/  IMAD.WIDE.U32 R2, R27, 0x10, R30 ;  /* 0x000000101b027825 */ /* 0x002fc800078e001e */
[C---:B------:R-:W-:Y:S01]  /*2db0*/  FMUL.FTZ R16, R87.reuse, R16 ;  /* 0x0000001057107220 */ /* 0x040fe20000410000 */
[----:B------:R-:W-:Y:S01]  /*2dc0*/  FMUL.FTZ R17, R87, R18 ;  /* 0x0000001257117220 */ /* 0x000fe20000410000 */
[----:B------:R-:W-:Y:S01]  /*2dd0*/  FFMA.FTZ R27, R23, R67, R44 ;  /* 0x00000043171b7223 */ /* 0x000fe2000001002c */
[----:B------:R-:W-:Y:S01]  /*2de0*/  FFMA.FTZ R24, R24, R64, R39 ;  /* 0x0000004018187223 */ /* 0x000fe20000010027 */
[----:B------:R-:W-:Y:S01]  /*2df0*/  FFMA.FTZ R18, R110, R66, R41 ;  /* 0x000000426e127223 */ /* 0x000fe20000010029 */
[----:B------:R-:W-:Y:S01]  /*2e00*/  FFMA.FTZ R25, R21, R65, R42 ;  /* 0x0000004115197223 */ /* 0x000fe2000001002a */
[----:B------:R-:W-:Y:S01]  /*2e10*/  FFMA.FTZ R23, R19, R63, R40 ;  /* 0x0000003f13177223 */ /* 0x000fe20000010028 */
[----:B------:R-:W-:Y:S01]  /*2e20*/  FMUL.FTZ R114, R87, R114 ;  /* 0x0000007257727220 */ /* 0x000fe20000410000 */
[----:B------:R-:W-:Y:S01]  /*2e30*/  FFMA.FTZ R16, R16, R62, R37 ;  /* 0x0000003e10107223 */ /* 0x000fe20000010025 */
[----:B------:R-:W-:Y:S01]  /*2e40*/  FFMA.FTZ R21, R17, R61, R38 ;  /* 0x0000003d11157223 */ /* 0x000fe20000010026 */
[----:B------:R-:W-:Y:S01]  /*2e50*/  F2FP.F16.F32.PACK_AB R18, R25, R18 ;  /* 0x000000121912723e */ /* 0x000fe200000000ff */
[----:B------:R-:W0:Y:S01]  /*2e60*/  @!P3 LDC.64 R32, c[0x0][0x250] ;  /* 0x00009400ff20bb82 */ /* 0x000e220000000a00 */
[----:B------:R-:W-:Y:S01]  /*2e70*/  F2FP.F16.F32.PACK_AB R17, R23, R24 ;  /* 0x000000181711723e */ /* 0x000fe200000000ff */
[----:B------:R-:W-:Y:S01]  /*2e80*/  FFMA.FTZ R114, R114, R68, R43 ;  /* 0x0000004472727223 */ /* 0x000fe2000001002b */
[----:B------:R-:W-:Y:S01]  /*2e90*/  F2FP.F16.F32.PACK_AB R16, R21, R16 ;  /* 0x000000101510723e */ /* 0x000fe200000000ff */
[C---:B------:R-:W-:Y:S01]  /*2ea0*/  FMUL.FTZ R21, R87.reuse, R20 ;  /* 0x0000001457157220 */ /* 0x040fe20000410000 */
[C---:B------:R-:W-:Y:S01]  /*2eb0*/  FMUL.FTZ R22, R87.reuse, R22 ;  /* 0x0000001657167220 */ /* 0x040fe20000410000 */
[----:B------:R-:W-:Y:S01]  /*2ec0*/  FMUL.FTZ R23, R87, R26 ;  /* 0x0000001a57177220 */ /* 0x000fe20000410000 */
[----:B------:R-:W-:Y:S01]  /*2ed0*/  IMAD.WIDE.U32 R28, R91, 0x10, R30 ;  /* 0x000000105b1c7825 */ /* 0x000fe200078e001e */
[----:B------:R-:W1:Y:S03]  /*2ee0*/  @!P3 LDC.64 R24, c[0x0][0x258] ;  /* 0x00009600ff18bb82 */ /* 0x000e660000000a00 */
[----:B------:R-:W-:Y:S01]  /*2ef0*/  FMUL.FTZ R0, R87, R0 ;  /* 0x0000000057007220 */ /* 0x000fe20000410000 */
[----:B------:R-:W-:Y:S01]  /*2f00*/  F2FP.F16.F32.PACK_AB R19, R27, R114 ;  /* 0x000000721b13723e */ /* 0x000fe200000000ff */
[C---:B------:R-:W-:Y:S01]  /*2f10*/  FMUL.FTZ R106, R87.reuse, R106 ;  /* 0x0000006a576a7220 */ /* 0x040fe20000410000 */
[C---:B------:R-:W-:Y:S01]  /*2f20*/  FMUL.FTZ R91, R87.reuse, R108 ;  /* 0x0000006c575b7220 */ /* 0x040fe20000410000 */
[C---:B------:R-:W-:Y:S01]  /*2f30*/  FMUL.FTZ R96, R87.reuse, R96 ;  /* 0x0000006057607220 */ /* 0x040fe20000410000 */
[----:B------:R-:W-:Y:S01]  /*2f40*/  FMUL.FTZ R89, R87, R100 ;  /* 0x0000006457597220 */ /* 0x000fe20000410000 */
[----:B------:R-:W-:Y:S01]  /*2f50*/  FFMA.FTZ R27, R21, R69, R46 ;  /* 0x00000045151b7223 */ /* 0x000fe2000001002e */
        /* <DEDUP_REMOVED lines=12> */
[----:B------:R-:W-:Y:S01]  /*3020*/  FMUL.FTZ R34, R87, R34 ;  /* 0x0000002257227220 */ /* 0x000fe20000410000 */
[----:B------:R-:W-:Y:S01]  /*3030*/  F2FP.F16.F32.PACK_AB R20, R27, R0 ;  /* 0x000000001b14723e */ /* 0x000fe200000000ff */
[----:B------:R-:W-:Y:S01]  /*3040*/  FMUL.FTZ R92, R87, R92 ;  /* 0x0000005c575c7220 */ /* 0x000fe20000410000 */
[----:B------:R-:W-:Y:S01]  /*3050*/  F2FP.F16.F32.PACK_AB R27, R91, R106 ;  /* 0x0000006a5b1b723e */ /* 0x000fe200000000ff */
[----:B------:R-:W-:Y:S01]  /*3060*/  FMUL.FTZ R91, R87, R104 ;  /* 0x00000068575b7220 */ /* 0x000fe20000410000 */
[----:B------:R-:W-:Y:S01]  /*3070*/  F2FP.F16.F32.PACK_AB R23, R89, R96 ;  /* 0x000000605917723e */ /* 0x000fe200000000ff */
[----:B------:R-:W-:Y:S01]  /*3080*/  FMUL.FTZ R89, R87, R98 ;  /* 0x0000006257597220 */ /* 0x000fe20000410000 */
[----:B------:R-:W-:Y:S01]  /*3090*/  F2FP.F16.F32.PACK_AB R22, R35, R22 ;  /* 0x000000162316723e */ /* 0x000fe200000000ff */
        /* <DEDUP_REMOVED lines=8> */
[----:B0-----:R-:W-:-:S03]  /*3120*/  @!P3 IMAD.WIDE R32, R85, 0x4, R32 ;  /* 0x000000045520b825 */ /* 0x001fc600078e0220 */
[----:B------:R-:W-:Y:S01]  /*3130*/  F2FP.F16.F32.PACK_AB R26, R93, R26 ;  /* 0x0000001a5d1a723e */ /* 0x000fe200000000ff */
[----:B-1----:R-:W-:Y:S01]  /*3140*/  @!P3 IMAD.WIDE R34, R85, 0x4, R24 ;  /* 0x000000045522b825 */ /* 0x002fe200078e0218 */
[----:B------:R-:W-:Y:S01]  /*3150*/  F2FP.F16.F32.PACK_AB R25, R91, R92 ;  /* 0x0000005c5b19723e */ /* 0x000fe200000000ff */
[----:B------:R0:W-:Y:S01]  /*3160*/  @!P3 STG.E desc[UR4][R32.64], R117 ;  /* 0x000000752000b986 */ /* 0x0001e2000c101904 */
[----:B------:R-:W-:Y:S01]  /*3170*/  F2FP.F16.F32.PACK_AB R24, R89, R0 ;  /* 0x000000005918723e */ /* 0x000fe200000000ff */
        /* <DEDUP_REMOVED lines=10> */
.L_x_2576:
[----:B------:R-:W-:Y:S01]  /*3220*/  HFMA2.MMA R26, -RZ, RZ, 0, 5.9604644775390625e-08 ;  /* 0x00000001ff1a7435 */ /* 0x000fe200000001ff */
[----:B------:R-:W-:Y:S02]  /*3230*/  MOV R24, R0 ;  /* 0x0000000000187202 */ /* 0x000fe40000000f00 */
[----:B------:R-:W-:Y:S02]  /*3240*/  MOV R28, 0x1f ;  /* 0x0000001f001c7802 */ /* 0x000fe40000000f00 */
[----:B------:R-:W-:-:S07]  /*3250*/  MOV R22, 0xffffffff ;  /* 0xffffffff00167802 */ /* 0x000fce0000000f00 */
[----:B-----5:R-:W-:Y:S05]  /*3260*/  WARPSYNC.COLLECTIVE R22, `(.L_x_2578) ;  /* 0x0000000016087348 */ /* 0x020fea0003c00000 */
[----:B------:R0:W1:Y:S02]  /*3270*/  SHFL.BFLY P4, R117, R24, R26, R28 ;  /* 0x0c00001a18757389 */ /* 0x000064000008001c */
[----:B01---5:R-:W-:Y:S01]  /*3280*/  ENDCOLLECTIVE ;  /* 0x000000000000791b */ /* 0x023fe20003800000 */
.L_x_2578:
[----:B------:R-:W-:Y:S01]  /*3290*/  HFMA2.MMA R26, -RZ, RZ, 0, 1.1920928955078125e-07 ;  /* 0x00000002ff1a7435 */ /* 0x000fe200000001ff */
[----:B------:R-:W-:-:S05]  /*32a0*/  MOV R3, R117 ;  /* 0x0000007500037202 */ /* 0x000fca0000000f00 */
[----:B------:R-:W-:-:S05]  /*32b0*/  FADD.FTZ R3, R0, R3 ;  /* 0x0000000300037221 */ /* 0x000fca0000010000 */
[----:B------:R-:W-:-:S07]  /*32c0*/  MOV R24, R3 ;  /* 0x0000000300187202 */ /* 0x000fce0000000f00 */
[----:B------:R-:W-:Y:S05]  /*32d0*/  WARPSYNC.COLLECTIVE R22, `(.L_x_2579) ;  /* 0x0000000016087348 */ /* 0x000fea0003c00000 */
[----:B------:R0:W1:Y:S02]  /*32e0*/  SHFL.BFLY P4, R117, R24, R26, R28 ;  /* 0x0c00001a18757389 */ /* 0x000064000008001c */
[----:B01----:R-:W-:Y:S01]  /*32f0*/  ENDCOLLECTIVE ;  /* 0x000000000000791b */ /* 0x003fe20003800000 */
.L_x_2579:
[----:B------:R-:W-:Y:S01]  /*3300*/  HFMA2.MMA R26, -RZ, RZ, 0, 2.384185791015625e-07 ;  /* 0x00000004ff1a7435 */ /* 0x000fe200000001ff */
[----:B------:R-:W-:-:S05]  /*3310*/  MOV R2, R117 ;  /* 0x0000007500027202 */ /* 0x000fca0000000f00 */
[----:B------:R-:W-:-:S05]  /*3320*/  FADD.FTZ R18, R3, R2 ;  /* 0x0000000203127221 */ /* 0x000fca0000010000 */
[----:B------:R-:W-:-:S07]  /*3330*/  MOV R24, R18 ;  /* 0x0000001200187202 */ /* 0x000fce0000000f00 */
[----:B------:R-:W-:Y:S05]  /*3340*/  WARPSYNC.COLLECTIVE R22, `(.L_x_2580) ;  /* 0x0000000016087348 */ /* 0x000fea0003c00000 */
[----:B------:R0:W1:Y:S02]  /*3350*/  SHFL.BFLY P4, R117, R24, R26, R28 ;  /* 0x0c00001a18757389 */ /* 0x000064000008001c */
[----:B01----:R-:W-:Y:S01]  /*3360*/  ENDCOLLECTIVE ;  /* 0x000000000000791b */ /* 0x003fe20003800000 */
.L_x_2580:
[----:B------:R-:W-:Y:S01]  /*3370*/  HFMA2.MMA R26, -RZ, RZ, 0, 4.76837158203125e-07 ;  /* 0x00000008ff1a7435 */ /* 0x000fe200000001ff */
[----:B------:R-:W-:-:S05]  /*3380*/  MOV R31, R117 ;  /* 0x00000075001f7202 */ /* 0x000fca0000000f00 */
[----:B------:R-:W-:-:S05]  /*3390*/  FADD.FTZ R31, R18, R31 ;  /* 0x0000001f121f7221 */ /* 0x000fca0000010000 */
[----:B------:R-:W-:-:S07]  /*33a0*/  MOV R24, R31 ;  /* 0x0000001f00187202 */ /* 0x000fce0000000f00 */
[----:B------:R-:W-:Y:S05]  /*33b0*/  WARPSYNC.COLLECTIVE R22, `(.L_x_2581) ;  /* 0x0000000016087348 */ /* 0x000fea0003c00000 */
[----:B------:R0:W1:Y:S02]  /*33c0*/  SHFL.BFLY P4, R117, R24, R26, R28 ;  /* 0x0c00001a18757389 */ /* 0x000064000008001c */
[----:B01----:R-:W-:Y:S01]  /*33d0*/  ENDCOLLECTIVE ;  /* 0x000000000000791b */ /* 0x003fe20003800000 */
.L_x_2581:
[----:B------:R-:W-:Y:S01]  /*33e0*/  HFMA2.MMA R26, -RZ, RZ, 0, 9.5367431640625e-07 ;  /* 0x00000010ff1a7435 */ /* 0x000fe200000001ff */
[----:B------:R-:W-:-:S05]  /*33f0*/  MOV R2, R117 ;  /* 0x0000007500027202 */ /* 0x000fca0000000f00 */
[----:B------:R-:W-:-:S05]  /*3400*/  FADD.FTZ R20, R31, R2 ;  /* 0x000000021f147221 */ /* 0x000fca0000010000 */
[----:B------:R-:W-:-:S07]  /*3410*/  MOV R24, R20 ;  /* 0x0000001400187202 */ /* 0x000fce0000000f00 */
[----:B------:R-:W-:Y:S05]  /*3420*/  WARPSYNC.COLLECTIVE R22, `(.L_x_2582) ;  /* 0x0000000016087348 */ /* 0x000fea0003c00000 */
[----:B------:R0:W1:Y:S02]  /*3430*/  SHFL.BFLY P4, R117, R24, R26, R28 ;  /* 0x0c00001a18757389 */ /* 0x000064000008001c */
[----:B01----:R-:W-:Y:S01]  /*3440*/  ENDCOLLECTIVE ;  /* 0x000000000000791b */ /* 0x003fe20003800000 */
.L_x_2582:
        /* <DEDUP_REMOVED lines=55> */
.L_x_2583:
[----:B------:R-:W-:Y:S01]  /*37c0*/  HFMA2.MMA R26, -RZ, RZ, 0, 1.1920928955078125e-07 ;  /* 0x00000002ff1a7435 */ /* 0x000fe200000001ff */
[----:B------:R-:W-:-:S05]  /*37d0*/  MOV R3, R117 ;  /* 0x0000007500037202 */ /* 0x000fca0000000f00 */
[----:B------:R-:W-:-:S05]  /*37e0*/  FADD.FTZ R3, R0, R3 ;  /* 0x0000000300037221 */ /* 0x000fca0000010000 */
[----:B------:R-:W-:-:S07]  /*37f0*/  MOV R24, R3 ;  /* 0x0000000300187202 */ /* 0x000fce0000000f00 */
[----:B------:R-:W-:Y:S05]  /*3800*/  WARPSYNC.COLLECTIVE R22, `(.L_x_2584) ;  /* 0x0000000016087348 */ /* 0x000fea0003c00000 */
[----:B------:R0:W1:Y:S02]  /*3810*/  SHFL.BFLY P4, R117, R24, R26, R28 ;  /* 0x0c00001a18757389 */ /* 0x000064000008001c */
[----:B01----:R-:W-:Y:S01]  /*3820*/  ENDCOLLECTIVE ;  /* 0x000000000000791b */ /* 0x003fe20003800000 */
.L_x_2584:
[----:B------:R-:W-:Y:S01]  /*3830*/  HFMA2.MMA R26, -RZ, RZ, 0, 2.384185791015625e-07 ;  /* 0x00000004ff1a7435 */ /* 0x000fe200000001ff */
[----:B------:R-:W-:-:S05]  /*3840*/  MOV R18, R117 ;  /* 0x0000007500127202 */ /* 0x000fca0000000f00 */
[----:B------:R-:W-:-:S05]  /*3850*/  FADD.FTZ R18, R3, R18 ;  /* 0x0000001203127221 */ /* 0x000fca0000010000 */
[----:B------:R-:W-:-:S07]  /*3860*/  MOV R24, R18 ;  /* 0x0000001200187202 */ /* 0x000fce0000000f00 */
[----:B------:R-:W-:Y:S05]  /*3870*/  WARPSYNC.COLLECTIVE R22, `(.L_x_2585) ;  /* 0x0000000016087348 */ /* 0x000fea0003c00000 */
[----:B------:R0:W1:Y:S02]  /*3880*/  SHFL.BFLY P4, R117, R24, R26, R28 ;  /* 0x0c00001a18757389 */ /* 0x000064000008001c */
[----:B01----:R-:W-:Y:S01]  /*3890*/  ENDCOLLECTIVE ;  /* 0x000000000000791b */ /* 0x003fe20003800000 */
.L_x_2585:
[----:B------:R-:W-:Y:S01]  /*38a0*/  HFMA2.MMA R26, -RZ, RZ, 0, 4.76837158203125e-07 ;  /* 0x00000008ff1a7435 */ /* 0x000fe200000001ff */
[----:B------:R-:W-:-:S05]  /*38b0*/  MOV R31, R117 ;  /* 0x00000075001f7202 */ /* 0x000fca0000000f00 */
[----:B------:R-:W-:-:S05]  /*38c0*/  FADD.FTZ R31, R18, R31 ;  /* 0x0000001f121f7221 */ /* 0x000fca0000010000 */
[----:B------:R-:W-:-:S07]  /*38d0*/  MOV R24, R31 ;  /* 0x0000001f00187202 */ /* 0x000fce0000000f00 */
[----:B------:R-:W-:Y:S05]  /*38e0*/  WARPSYNC.COLLECTIVE R22, `(.L_x_2586) ;  /* 0x0000000016087348 */ /* 0x000fea0003c00000 */
[----:B------:R0:W1:Y:S02]  /*38f0*/  SHFL.BFLY P4, R117, R24, R26, R28 ;  /* 0x0c00001a18757389 */ /* 0x000064000008001c */
[----:B01----:R-:W-:Y:S01]  /*3900*/  ENDCOLLECTIVE ;  /* 0x000000000000791b */ /* 0x003fe20003800000 */
.L_x_2586:
[----:B------:R-:W-:Y:S01]  /*3910*/  HFMA2.MMA R26, -RZ, RZ, 0, 9.5367431640625e-07 ;  /* 0x00000010ff1a7435 */ /* 0x000fe200000001ff */
[----:B------:R-:W-:-:S05]  /*3920*/  MOV R20, R117 ;  /* 0x0000007500147202 */ /* 0x000fca0000000f00 */
[----:B------:R-:W-:-:S05]  /*3930*/  FADD.FTZ R20, R31, R20 ;  /* 0x000000141f147221 */ /* 0x000fca0000010000 */
[----:B------:R-:W-:-:S07]  /*3940*/  MOV R24, R20 ;  /* 0x0000001400187202 */ /* 0x000fce0000000f00 */
[----:B------:R-:W-:Y:S05]  /*3950*/  WARPSYNC.COLLECTIVE R22, `(.L_x_2587) ;  /* 0x0000000016087348 */ /* 0x000fea0003c00000 */
[----:B------:R0:W1:Y:S02]  /*3960*/  SHFL.BFLY P4, R117, R24, R26, R28 ;  /* 0x0c00001a18757389 */ /* 0x000064000008001c */
[----:B01----:R-:W-:Y:S01]  /*3970*/  ENDCOLLECTIVE ;  /* 0x000000000000791b */ /* 0x003fe20003800000 */
.L_x_2587:
[----:B------:R-:W-:Y:S05]  /*3980*/  BRA `(.L_x_2588) ;  /* 0xffffffec004c7947 */ /* 0x000fea000383ffff */
.L_x_2589:
        /* <DEDUP_REMOVED lines=15> */
.L_x_20551:


//--------------------- .text._ZN10layer_norm31ln_parallel_residual_fwd_kernelINS_13Kernel_traitsI6__halfS2_S2_S2_fjLj6144ELj1ELj1ELj8ELj16ENS_18Kernel_traits_baseILj6144ES2_S2_S2_S2_fjLj256EEEEELb1ELb0ELb0EEEvNS_9FwdParamsE --------------------------
	.section	.text._ZN10layer_norm31ln_parallel_residual_fwd_kernelINS_13Kernel_traitsI6__halfS2_S2_S2_fjLj6144ELj1ELj1ELj8ELj16ENS_18Kernel_traits_baseILj6144ES2_S2_S2_S2_fjLj256EEEEELb1ELb0ELb0EEEvNS_9FwdParamsE,"ax",@progbits
	.align	128
        .global         _ZN10layer_norm31ln_parallel_residual_fwd_kernelINS_13Kernel_traitsI6__halfS2_S2_S2_fjLj6144ELj1ELj1ELj8ELj16ENS_18Kernel_traits_baseILj6144ES2_S2_S2_S2_fjLj256EEEEELb1ELb0ELb0EEEvNS_9FwdParamsE
        .type           _ZN10layer_norm31ln_parallel_residual_fwd_kernelINS_13Kernel_traitsI6__halfS2_S2_S2_fjLj6144ELj1ELj1ELj8ELj16ENS_18Kernel_traits_baseILj6144ES2_S2_S2_S2_fjLj256EEEEELb1ELb0ELb0EEEvNS_9FwdParamsE,@function
        .size           _ZN10layer_norm31ln_parallel_residual_fwd_kernelINS_13Kernel_traitsI6__halfS2_S2_S2_fjLj6144ELj1ELj1ELj8ELj16ENS_18Kernel_traits_baseILj6144ES2_S2_S2_S2_fjLj256EEEEELb1ELb0ELb0EEEvNS_9FwdParamsE,(.L_x_20552 - _ZN10layer_norm31ln_parallel_residual_fwd_kernelINS_13Kernel_traitsI6__halfS2_S2_S2_fjLj6144ELj1ELj1ELj8ELj16ENS_18Kernel_traits_baseILj6144ES2_S2_S2_S2_fjLj256EEEEELb1ELb0ELb0EEEvNS_9FwdParamsE)
        .other          _ZN10layer_norm31ln_parallel_residual_fwd_kernelINS_13Kernel_traitsI6__halfS2_S2_S2_fjLj6144ELj1ELj1ELj8ELj16ENS_18Kernel_traits_baseILj6144ES2_S2_S2_S2_fjLj256EEEEELb1ELb0ELb0EEEvNS_9FwdParamsE,@"STO_CUDA_ENTRY STV_DEFAULT"
_ZN10layer_norm31ln_parallel_residual_fwd_kernelINS_13Kernel_traitsI6__halfS2_S2_S2_fjLj6144ELj1ELj1ELj8ELj16ENS_18Kernel_traits_baseILj6144ES2_S2_S2_S2_fjLj256EEEEELb1ELb0ELb0EEEvNS_9FwdParamsE:
.text._ZN10layer_norm31ln_parallel_residual_fwd_kernelINS_13Kernel_traitsI6__halfS2_S2_S2_fjLj6144ELj1ELj1ELj8ELj16ENS_18Kernel_traits_baseILj6144ES2_S2_S2_S2_fjLj256EEEEELb1ELb0ELb0EEEvNS_9FwdParamsE:
        /* <DEDUP_REMOVED lines=10> */
[----:B------:R-:W2:Y:S01]  /*00a0*/  LDC R49, c[0x0][RZ] ;  /* 0x00000000ff317b82 */ /* 0x000ea20000000800 */
[----:B-1----:R-:W-:-:S07]  /*00b0*/  @P0 IMAD.MOV.U32 R3, RZ, RZ, R135 ;  /* 0x000000ffff030224 */ /* 0x002fce00078e0087 */
[----:B------:R-:W0:Y:S01]  /*00c0*/  LDC R24, c[0x0][0x218] ;  /* 0x00008600ff187b82 */ /* 0x000e220000000800 */
[----:B------:R-:W3:Y:S01]  /*00d0*/  @P0 LDG.E.64 R2, desc[UR4][R2.64] ;  /* 0x0000000402020981 */ /* 0x000ee2000c1e1b00 */
[----:B------:R-:W-:Y:S01]  /*00e0*/  MOV R100, UR6 ;  /* 0x0000000600647c02 */ /* 0x000fe20008000f00 */
[----:B------:R-:W-:-:S06]  /*00f0*/  IMAD.U32 R101, RZ, RZ, UR7 ;  /* 0x00000007ff657e24 */ /* 0x000fcc000f8e00ff */
[----:B------:R-:W4:Y:S01]  /*0100*/  @P0 LDG.E.64 R100, desc[UR4][R100.64] ;  /* 0x0000000464640981 */ /* 0x000f22000c1e1b00 */
[----:B------:R-:W2:Y:S01]  /*0110*/  S2UR UR6, SR_CTAID.X ;  /* 0x00000000000679c3 */ /* 0x000ea20000002500 */
[----:B------:R-:W-:Y:S01]  /*0120*/  LOP3.LUT R44, R44, 0xffffffdf, RZ, 0xc0, !PT ;  /* 0xffffffdf2c2c7812 */ /* 0x000fe200078ec0ff */
[----:B------:R-:W-:Y:S01]  /*0130*/  BSSY B0, `(.L_x_2590) ;  /* 0x000005a000007945 */ /* 0x000fe20003800000 */
[----:B--2---:R-:W-:Y:S01]  /*0140*/  IMAD R49, R49, UR6, R0 ;  /* 0x0000000631317c24 */ /* 0x004fe2000f8e0200 */
[----:B------:R-:W-:-:S03]  /*0150*/  LEA.HI R46, R0, UR6, RZ, 0x18 ;  /* 0x00000006002e7c11 */ /* 0x000fc6000f8fc0ff */
[----:B------:R-:W-:Y:S01]  /*0160*/  IMAD.WIDE.U32 R6, R49, -0x326172a9, RZ ;  /* 0xcd9e8d5731067825 */ /* 0x000fe200078e00ff */
[----:B---3--:R-:W-:-:S05]  /*0170*/  @P0 IADD3 R134, P1, R2, R5, RZ ;  /* 0x0000000502860210 */ /* 0x008fca0007f3e0ff */
[----:B------:R-:W-:Y:S01]  /*0180*/  @P0 IMAD.X R135, RZ, RZ, R3, P1 ;  /* 0x000000ffff870224 */ /* 0x000fe200008e0603 */
[----:B----4-:R-:W-:Y:S01]  /*0190*/  IADD3 R2, R101, -0x4498517b, RZ ;  /* 0xbb67ae8565027810 */ /* 0x010fe20007ffe0ff */
[----:B------:R-:W-:-:S03]  /*01a0*/  VIADD R3, R100, 0x9e3779b9 ;  /* 0x9e3779b964037836 */ /* 0x000fc60000000000 */
[--C-:B------:R-:W-:Y:S02]  /*01b0*/  SHF.R.U32.HI R48, RZ, 0x2, R135.reuse ;  /* 0x00000002ff307819 */ /* 0x100fe40000011687 */
[----:B------:R-:W-:Y:S02]  /*01c0*/  SHF.R.U64 R47, R134, 0x2, R135 ;  /* 0x00000002862f7819 */ /* 0x000fe40000001287 */
[----:B------:R-:W-:Y:S01]  /*01d0*/  LOP3.LUT R8, R7, R48, R100, 0x96, !PT ;  /* 0x0000003007087212 */ /* 0x000fe200078e9664 */
[----:B------:R-:W-:Y:S02]  /*01e0*/  VIADD R7, R100, 0xdaa66d2b ;  /* 0xdaa66d2b64077836 */ /* 0x000fe40000000000 */
[----:B------:R-:W-:-:S04]  /*01f0*/  IMAD.WIDE.U32 R4, R47, -0x2daee0ad, RZ ;  /* 0xd2511f532f047825 */ /* 0x000fc800078e00ff */
[----:B------:R-:W-:Y:S01]  /*0200*/  IMAD.WIDE.U32 R8, R8, -0x2daee0ad, RZ ;  /* 0xd2511f5308087825 */ /* 0x000fe200078e00ff */
[----:B------:R-:W-:Y:S02]  /*0210*/  LOP3.LUT R10, R5, R101, RZ, 0x3c, !PT ;  /* 0x00000065050a7212 */ /* 0x000fe400078e3cff */
[----:B------:R-:W-:Y:S02]  /*0220*/  IADD3 R5, R101, 0x76cf5d0a, RZ ;  /* 0x76cf5d0a65057810 */ /* 0x000fe40007ffe0ff */
[----:B------:R-:W-:Y:S01]  /*0230*/  LOP3.LUT R12, R9, R4, R2, 0x96, !PT ;  /* 0x00000004090c7212 */ /* 0x000fe200078e9602 */
[----:B------:R-:W-:Y:S01]  /*0240*/  IMAD.WIDE.U32 R10, R10, -0x326172a9, RZ ;  /* 0xcd9e8d570a0a7825 */ /* 0x000fe200078e00ff */
[----:B------:R-:W-:-:S03]  /*0250*/  LOP3.LUT R9, R0, 0xff, RZ, 0xc0, !PT ;  /* 0x000000ff00097812 */ /* 0x000fc600078ec0ff */
[----:B------:R-:W-:Y:S01]  /*0260*/  IMAD.WIDE.U32 R12, R12, -0x326172a9, RZ ;  /* 0xcd9e8d570c0c7825 */ /* 0x000fe200078e00ff */
[----:B------:R-:W-:-:S03]  /*0270*/  LOP3.LUT R11, R11, R3, R6, 0x96, !PT ;  /* 0x000000030b0b7212 */ /* 0x000fc600078e9606 */
[----:B------:R-:W-:Y:S02]  /*0280*/  VIADD R4, R100, 0x3c6ef372 ;  /* 0x3c6ef37264047836 */ /* 0x000fe40000000000 */
[----:B------:R-:W-:Y:S02]  /*0290*/  VIADD R6, R101, 0x32370b8f ;  /* 0x32370b8f65067836 */ /* 0x000fe40000000000 */
[----:B------:R-:W-:Y:S01]  /*02a0*/  IMAD.MOV.U32 R33, RZ, RZ, R9 ;  /* 0x000000ffff217224 */ /* 0x000fe200078e0009 */
[----:B------:R-:W-:Y:S01]  /*02b0*/  LOP3.LUT R14, R13, R10, R4, 0x96, !PT ;  /* 0x0000000a0d0e7212 */ /* 0x000fe200078e9604 */
[----:B------:R-:W-:-:S04]  /*02c0*/  IMAD.WIDE.U32 R10, R11, -0x2daee0ad, RZ ;  /* 0xd2511f530b0a7825 */ /* 0x000fc800078e00ff */
[----:B------:R-:W-:Y:S01]  /*02d0*/  IMAD.WIDE.U32 R14, R14, -0x2daee0ad, RZ ;  /* 0xd2511f530e0e7825 */ /* 0x000fe200078e00ff */
[----:B------:R-:W-:Y:S02]  /*02e0*/  LOP3.LUT R11, R11, R8, R5, 0x96, !PT ;  /* 0x000000080b0b7212 */ /* 0x000fe400078e9605 */
[C---:B------:R-:W-:Y:S02]  /*02f0*/  IADD3 R8, R100.reuse, 0x78dde6e4, RZ ;  /* 0x78dde6e464087810 */ /* 0x040fe40007ffe0ff */
[----:B------:R-:W-:Y:S01]  /*0300*/  LOP3.LUT R18, R15, R10, R6, 0x96, !PT ;  /* 0x0000000a0f127212 */ /* 0x000fe200078e9606 */
[----:B------:R-:W-:Y:S01]  /*0310*/  IMAD.WIDE.U32 R10, R11, -0x326172a9, RZ ;  /* 0xcd9e8d570b0a7825 */ /* 0x000fe200078e00ff */
[----:B------:R-:W-:-:S03]  /*0320*/  IADD3 R15, R100, -0x4ab325aa, RZ ;  /* 0xb54cda56640f7810 */ /* 0x000fc60007ffe0ff */
[----:B------:R-:W-:Y:S01]  /*0330*/  IMAD.WIDE.U32 R18, R18, -0x326172a9, RZ ;  /* 0xcd9e8d5712127825 */ /* 0x000fe200078e00ff */
[----:B------:R-:W-:Y:S02]  /*0340*/  LOP3.LUT R16, R11, R12, R7, 0x96, !PT ;  /* 0x0000000c0b107212 */ /* 0x000fe400078e9607 */
[----:B0-----:R-:W-:Y:S01]  /*0350*/  SHF.R.S32.HI R11, RZ, 0x1f, R24 ;  /* 0x0000001fff0b7819 */ /* 0x001fe20000011418 */
[----:B------:R-:W-:Y:S01]  /*0360*/  VIADD R12, R100, 0x1715609d ;  /* 0x1715609d640c7836 */ /* 0x000fe20000000000 */
[----:B------:R-:W-:Y:S01]  /*0370*/  LOP3.LUT R20, R19, R10, R8, 0x96, !PT ;  /* 0x0000000a13147212 */ /* 0x000fe200078e9608 */
[----:B------:R-:W-:Y:S01]  /*0380*/  IMAD.WIDE.U32 R16, R16, -0x2daee0ad, RZ ;  /* 0xd2511f5310107825 */ /* 0x000fe200078e00ff */
[----:B------:R-:W-:Y:S02]  /*0390*/  LEA.HI R135, R11, R24, RZ, 0x3 ;  /* 0x000000180b877211 */ /* 0x000fe400078f18ff */
[C---:B------:R-:W-:Y:S01]  /*03a0*/  IADD3 R11, R101.reuse, -0x56f99767, RZ ;  /* 0xa9066899650b7810 */ /* 0x040fe20007ffe0ff */
[----:B------:R-:W-:-:S02]  /*03b0*/  VIADD R10, R101, 0xed9eba14 ;  /* 0xed9eba14650a7836 */ /* 0x000fc40000000000 */
[----:B------:R-:W-:-:S03]  /*03c0*/  IMAD.WIDE.U32 R20, R20, -0x2daee0ad, RZ ;  /* 0xd2511f5314147825 */ /* 0x000fc600078e00ff */
[----:B------:R-:W-:Y:S02]  /*03d0*/  LOP3.LUT R22, R17, R14, R10, 0x96, !PT ;  /* 0x0000000e11167212 */ /* 0x000fe400078e960a */
[----:B------:R-:W-:Y:S02]  /*03e0*/  LOP3.LUT R14, R33, 0xff, RZ, 0x3c, !PT ;  /* 0x000000ff210e7812 */ /* 0x000fe400078e3cff */
[----:B------:R-:W-:Y:S01]  /*03f0*/  LOP3.LUT R28, R21, R16, R11, 0x96, !PT ;  /* 0x00000010151c7212 */ /* 0x000fe200078e960b */
[----:B------:R-:W-:Y:S01]  /*0400*/  IMAD.WIDE.U32 R22, R22, -0x326172a9, RZ ;  /* 0xcd9e8d5716167825 */ /* 0x000fe200078e00ff */
[----:B------:R-:W-:-:S03]  /*0410*/  LEA.HI.SX32 R13, R135, R14, 0x1d ;  /* 0x0000000e870d7211 */ /* 0x000fc600078feaff */
[----:B------:R-:W-:Y:S01]  /*0420*/  IMAD.WIDE.U32 R28, R28, -0x326172a9, RZ ;  /* 0xcd9e8d571c1c7825 */ /* 0x000fe200078e00ff */
[C---:B------:R-:W-:Y:S02]  /*0430*/  LOP3.LUT P2, RZ, R13.reuse, 0xffffff00, RZ, 0xc0, !PT ;  /* 0xffffff000dff7812 */ /* 0x040fe4000784c0ff */
[----:B------:R-:W-:Y:S01]  /*0440*/  ISETP.GE.U32.AND P5, PT, R13, 0x200, PT ;  /* 0x000002000d00780c */ /* 0x000fe20003fa6070 */
[----:B------:R-:W-:Y:S01]  /*0450*/  VIADD R14, R101, 0x646e171e ;  /* 0x646e171e650e7836 */ /* 0x000fe20000000000 */
[----:B------:R-:W-:Y:S01]  /*0460*/  ISETP.GE.U32.AND P4, PT, R13, 0x300, PT ;  /* 0x000003000d00780c */ /* 0x000fe20003f86070 */
[----:B------:R-:W-:Y:S01]  /*0470*/  VIADD R16, R101, 0x1fd5c5a3 ;  /* 0x1fd5c5a365107836 */ /* 0x000fe20000000000 */
[----:B------:R-:W-:Y:S02]  /*0480*/  LOP3.LUT R18, R23, R18, R12, 0x96, !PT ;  /* 0x0000001217127212 */ /* 0x000fe400078e960c */
[----:B------:R-:W-:-:S03]  /*0490*/  LOP3.LUT R22, R29, R22, R15, 0x96, !PT ;  /* 0x000000161d167212 */ /* 0x000fc600078e960f */
[----:B------:R-:W-:Y:S02]  /*04a0*/  IMAD.WIDE.U32 R18, R18, -0x2daee0ad, RZ ;  /* 0xd2511f5312127825 */ /* 0x000fe400078e00ff */
[----:B------:R-:W-:Y:S02]  /*04b0*/  @P2 LOP3.LUT R44, R44, 0x20, RZ, 0xfc, !PT ;  /* 0x000000202c2c2812 */ /* 0x000fe400078efcff */
[----:B------:R-:W-:Y:S01]  /*04c0*/  IMAD.WIDE.U32 R22, R22, -0x2daee0ad, RZ ;  /* 0xd2511f5316167825 */ /* 0x000fe200078e00ff */
[----:B------:R-:W-:Y:S02]  /*04d0*/  LOP3.LUT R17, R19, R20, R14, 0x96, !PT ;  /* 0x0000001413117212 */ /* 0x000fe400078e960e */
[----:B------:R-:W-:-:S04]  /*04e0*/  LOP3.LUT R44, R44, 0xffffff7f, RZ, 0xc0, !PT ;  /* 0xffffff7f2c2c7812 */ /* 0x000fc800078ec0ff */
[----:B------:R-:W-:-:S04]  /*04f0*/  @P5 LOP3.LUT R44, R44, 0x80, RZ, 0xfc, !PT ;  /* 0x000000802c2c5812 */ /* 0x000fc800078efcff */
[----:B------:R-:W-:-:S04]  /*0500*/  LOP3.LUT R44, R44, 0xffffffbf, RZ, 0xc0, !PT ;  /* 0xffffffbf2c2c7812 */ /* 0x000fc800078ec0ff */
[----:B------:R-:W-:Y:S01]  /*0510*/  @P4 LOP3.LUT R44, R44, 0x40, RZ, 0xfc, !PT ;  /* 0x000000402c2c4812 */ /* 0x000fe200078efcff */
[----:B------:R-:W-:Y:S06]  /*0520*/  @!P2 BRA `(.L_x_2591) ;  /* 0x000000000068a947 */ /* 0x000fec0003800000 */
[----:B------:R-:W-:Y:S01]  /*0530*/  ULDC.64 UR6, c[0x0][0x2c8] ;  /* 0x0000b20000067ab9 */ /* 0x000fe20000000a00 */
[----:B------:R-:W-:Y:S01]  /*0540*/  ULDC.64 UR8, c[0x0][0x2d0] ;  /* 0x0000b40000087ab9 */ /* 0x000fe20000000a00 */
[----:B------:R-:W-:Y:S01]  /*0550*/  ISETP.NE.U32.AND P0, PT, RZ, UR6, PT ;  /* 0x00000006ff007c0c */ /* 0x000fe2000bf05070 */
[----:B------:R-:W0:Y:S01]  /*0560*/  LDC.64 R24, c[0x0][0x260] ;  /* 0x00009800ff187b82 */ /* 0x000e220000000a00 */
[----:B------:R-:W-:Y:S01]  /*0570*/  ISETP.NE.U32.AND P1, PT, RZ, UR8, PT ;  /* 0x00000008ff007c0c */ /* 0x000fe2000bf25070 */
[C---:B------:R-:W-:Y:S01]  /*0580*/  IMAD.SHL.U32 R40, R33.reuse, 0x10, RZ ;  /* 0x0000001021287824 */ /* 0x040fe200078e00ff */
[----:B------:R-:W-:Y:S02]  /*0590*/  ISETP.NE.AND.EX P0, PT, RZ, UR7, PT, P0 ;  /* 0x00000007ff007c0c */ /* 0x000fe4000bf05300 */
[----:B------:R-:W-:Y:S02]  /*05a0*/  ISETP.NE.AND.EX P1, PT, RZ, UR9, PT, P1 ;  /* 0x00000009ff007c0c */ /* 0x000fe4000bf25310 */
[----:B------:R-:W-:-:S09]  /*05b0*/  SHF.L.U64.HI R26, R33, 0x4, RZ ;  /* 0x00000004211a7819 */ /* 0x000fd200000102ff */
        /* <DEDUP_REMOVED lines=12> */
[----:B------:R-:W-:Y:S02]  /*0680*/  LOP3.LUT R33, R33, 0x100, RZ, 0xfc, !PT ;  /* 0x0000010021217812 */ /* 0x000fe400078efcff */
[----:B------:R-:W-:-:S02]  /*0690*/  @!P0 CS2R R36, SRZ ;  /* 0x0000000000248805 */ /* 0x000fc4000001ff00 */
[----:B------:R-:W-:Y:S02]  /*06a0*/  @!P0 CS2R R38, SRZ ;  /* 0x0000000000268805 */ /* 0x000fe4000001ff00 */
[----:B------:R-:W-:Y:S02]  /*06b0*/  @!P1 CS2R R52, SRZ ;  /* 0x0000000000349805 */ /* 0x000fe4000001ff00 */
[----:B0-----:R-:W-:-:S07]  /*06c0*/  @!P1 CS2R R54, SRZ ;  /* 0x0000000000369805 */ /* 0x001fce000001ff00 */
.L_x_2591:
[----:B------:R-:W-:Y:S05]  /*06d0*/  BSYNC B0 ;  /* 0x0000000000007941 */ /* 0x000fea0003800000 */
.L_x_2590:
        /* <DEDUP_REMOVED lines=22> */
[----:B------:R-:W5:Y:S01]  /*0840*/  LDG.E.128 R72, desc[UR4][R72.64] ;  /* 0x0000000448487981 */ /* 0x000f62000c1e1d00 */
[----:B------:R-:W-:Y:S01]  /*0850*/  VIADD R33, R33, 0x100 ;  /* 0x0000010021217836 */ /* 0x000fe20000000000 */
[----:B------:R-:W-:-:S02]  /*0860*/  @!P0 CS2R R84, SRZ ;  /* 0x0000000000548805 */ /* 0x000fc4000001ff00 */
[----:B------:R-:W-:Y:S02]  /*0870*/  @!P0 CS2R R86, SRZ ;  /* 0x0000000000568805 */ /* 0x000fe4000001ff00 */
[----:B------:R-:W-:Y:S02]  /*0880*/  @!P1 CS2R R80, SRZ ;  /* 0x0000000000509805 */ /* 0x000fe4000001ff00 */
[----:B0-----:R-:W-:-:S07]  /*0890*/  @!P1 CS2R R82, SRZ ;  /* 0x0000000000529805 */ /* 0x001fce000001ff00 */
.L_x_2593:
[----:B------:R-:W-:Y:S05]  /*08a0*/  BSYNC B0 ;  /* 0x0000000000007941 */ /* 0x000fea0003800000 */
.L_x_2592:
        /* <DEDUP_REMOVED lines=27> */
.L_x_2595:
[----:B------:R-:W-:Y:S05]  /*0a60*/  BSYNC B0 ;  /* 0x0000000000007941 */ /* 0x000fea0003800000 */
.L_x_2594:
[----:B------:R-:W-:Y:S01]  /*0a70*/  ULDC UR6, c[0x0][0x214] ;  /* 0x0000850000067ab9 */ /* 0x000fe20000000800 */
[----:B------:R-:W-:Y:S01]  /*0a80*/  LOP3.LUT R156, R23, R18, R16, 0x96, !PT ;  /* 0x00000012179c7212 */ /* 0x000fe200078e9610 */
[----:B------:R-:W-:Y:S01]  /*0a90*/  IMAD.WIDE.U32 R20, R17, -0x326172a9, RZ ;  /* 0xcd9e8d5711147825 */ /* 0x000fe200078e00ff */
[----:B------:R-:W-:Y:S02]  /*0aa0*/  ISETP.GE.AND P0, PT, R46, UR6, PT ;  /* 0x000000062e007c0c */ /* 0x000fe4000bf06270 */
[----:B------:R-:W-:Y:S01]  /*0ab0*/  IADD3 R17, R100, 0x5384540f, RZ ;  /* 0x5384540f64117810 */ /* 0x000fe20007ffe0ff */
[----:B------:R-:W-:-:S03]  /*0ac0*/  IMAD.HI.U32 R19, R156, -0x326172a9, RZ ;  /* 0xcd9e8d579c137827 */ /* 0x000fc600078e00ff */
[----:B------:R-:W-:Y:S01]  /*0ad0*/  LOP3.LUT R157, R21, R28, R17, 0x96, !PT ;  /* 0x0000001c159d7212 */ /* 0x000fe200078e9611 */
[----:B------:R-:W-:-:S04]  /*0ae0*/  VIADD R18, R100, 0xf1bbcdc8 ;  /* 0xf1bbcdc864127836 */ /* 0x000fc80000000000 */
[----:B------:R-:W-:Y:S01]  /*0af0*/  IMAD.HI.U32 R21, R157, -0x2daee0ad, RZ ;  /* 0xd2511f539d157827 */ /* 0x000fe200078e00ff */
[----:B------:R-:W-:-:S03]  /*0b00*/  LOP3.LUT R152, R19, R20, R18, 0x96, !PT ;  /* 0x0000001413987212 */ /* 0x000fc600078e9612 */
[----:B------:R-:W-:Y:S01]  /*0b10*/  VIADD R19, R101, 0xdb3d7428 ;  /* 0xdb3d742865137836 */ /* 0x000fe20000000000 */
[----:B------:R-:W-:Y:S06]  /*0b20*/  @P0 EXIT ;  /* 0x000000000000094d */ /* 0x000fec0003800000 */
[----:B------:R-:W-:Y:S01]  /*0b30*/  SHF.R.S32.HI R135, RZ, 0x3, R135 ;  /* 0x00000003ff877819 */ /* 0x000fe20000011487 */
[--C-:B-----5:R-:W-:Y:S01]  /*0b40*/  HADD2.F32 R126, -RZ, R58.reuse.H0_H0 ;  /* 0x2000003aff7e7230 */ /* 0x120fe20000004100 */
[----:B------:R-:W-:Y:S01]  /*0b50*/  ULDC.U8 UR6, c[0x0][0x2a0] ;  /* 0x0000a80000067ab9 */ /* 0x000fe20000000000 */
[----:B------:R-:W-:Y:S01]  /*0b60*/  HADD2.F32 R129, -RZ, R58.H1_H1 ;  /* 0x3000003aff817230 */ /* 0x000fe20000004100 */
[C---:B------:R-:W-:Y:S01]  /*0b70*/  SHF.L.U32 R58, R0.reuse, 0x5, RZ ;  /* 0x00000005003a7819 */ /* 0x040fe200000006ff */
[--C-:B------:R-:W-:Y:S01]  /*0b80*/  HADD2.F32 R121, -RZ, R56.reuse.H0_H0 ;  /* 0x20000038ff797230 */ /* 0x100fe20000004100 */
[----:B------:R-:W-:Y:S01]  /*0b90*/  ISETP.NE.AND P0, PT, RZ, UR6, PT ;  /* 0x00000006ff007c0c */ /* 0x000fe2000bf05270 */
[----:B------:R-:W-:Y:S01]  /*0ba0*/  HADD2.F32 R125, -RZ, R56.H1_H1 ;  /* 0x30000038ff7d7230 */ /* 0x000fe20000004100 */
[----:B------:R-:W-:Y:S01]  /*0bb0*/  LOP3.LUT R56, R135, 0xff, RZ, 0xc0, !PT ;  /* 0x000000ff87387812 */ /* 0x000fe200078ec0ff */
[--C-:B------:R-:W-:Y:S01]  /*0bc0*/  HADD2.F32 R124, -RZ, R57.reuse.H0_H0 ;  /* 0x20000039ff7c7230 */ /* 0x100fe20000004100 */
[----:B------:R-:W-:Y:S01]  /*0bd0*/  SHF.R.U32.HI R135, RZ, 0x3, R135 ;  /* 0x00000003ff877819 */ /* 0x000fe20000011687 */
[----:B------:R-:W-:Y:S01]  /*0be0*/  HADD2.F32 R127, -RZ, R57.H1_H1 ;  /* 0x30000039ff7f7230 */ /* 0x000fe20000004100 */
[----:B------:R-:W-:Y:S01]  /*0bf0*/  LOP3.LUT R57, R0, 0xe0, RZ, 0xc0, !PT ;  /* 0x000000e000397812 */ /* 0x000fe200078ec0ff */
[--C-:B------:R-:W-:Y:S01]  /*0c00*/  HADD2.F32 R128, -RZ, R59.reuse.H0_H0 ;  /* 0x2000003bff807230 */ /* 0x100fe20000004100 */
[----:B------:R-:W-:Y:S01]  /*0c10*/  LOP3.LUT R150, R21, R22, R19, 0x96, !PT ;  /* 0x0000001615967212 */ /* 0x000fe200078e9613 */
[----:B------:R-:W-:Y:S01]  /*0c20*/  HADD2.F32 R131, -RZ, R59.H1_H1 ;  /* 0x3000003bff837230 */ /* 0x000fe20000004100 */
[----:B------:R-:W-:Y:S01]  /*0c30*/  LOP3.LUT R59, R58, 0x3e0, RZ, 0xc0, !PT ;  /* 0x000003e03a3b7812 */ /* 0x000fe200078ec0ff */
[--C-:B------:R-:W-:Y:S01]  /*0c40*/  HADD2.F32 R105, -RZ, R81.reuse.H0_H0 ;  /* 0x20000051ff697230 */ /* 0x100fe20000004100 */
[C---:B------:R-:W-:Y:S01]  /*0c50*/  VIADDMNMX R57, R56.reuse, -R57, RZ, !PT ;  /* 0x8000003938397246 */ /* 0x040fe200078001ff */
[----:B------:R-:W-:Y:S01]  /*0c60*/  HADD2.F32 R106, -RZ, R81.H1_H1 ;  /* 0x30000051ff6a7230 */ /* 0x000fe20000004100 */
[----:B------:R-:W-:Y:S01]  /*0c70*/  VIADDMNMX R59, R56, -R59, RZ, !PT ;  /* 0x8000003b383b7246 */ /* 0x000fe200078001ff */
[--C-:B------:R-:W-:Y:S01]  /*0c80*/  HADD2.F32 R94, -RZ, R84.reuse.H0_H0 ;  /* 0x20000054ff5e7230 */ /* 0x100fe20000004100 */
[----:B------:R-:W-:Y:S01]  /*0c90*/  LOP3.LUT R56, R135, 0x1fffffe0, RZ, 0xc0, !PT ;  /* 0x1fffffe087387812 */ /* 0x000fe200078ec0ff */
[----:B------:R-:W-:Y:S01]  /*0ca0*/  HADD2.F32 R95, -RZ, R84.H1_H1 ;  /* 0x30000054ff5f7230 */ /* 0x000fe20000004100 */
[----:B------:R-:W-:Y:S01]  /*0cb0*/  VIMNMX R57, R57, 0x20, PT ;  /* 0x0000002039397848 */ /* 0x000fe20003fe0100 */
[--C-:B------:R-:W-:Y:S01]  /*0cc0*/  HADD2.F32 R93, -RZ, R85.reuse.H0_H0 ;  /* 0x20000055ff5d7230 */ /* 0x100fe20000004100 */
[----:B------:R-:W-:Y:S01]  /*0cd0*/  VIMNMX R59, R59, 0x20, PT ;  /* 0x000000203b3b7848 */ /* 0x000fe20003fe0100 */
[----:B------:R-:W-:Y:S01]  /*0ce0*/  HADD2.F32 R96, -RZ, R85.H1_H1 ;  /* 0x30000055ff607230 */ /* 0x000fe20000004100 */
[----:B------:R-:W-:Y:S01]  /*0cf0*/  IADD3 R158, R100, -0x700cb87f, RZ ;  /* 0x8ff34781649e7810 */ /* 0x000fe20007ffe0ff */
[----:B------:R-:W-:Y:S01]  /*0d00*/  IMAD.IADD R57, R57, 0x1, R56 ;  /* 0x0000000139397824 */ /* 0x000fe200078e0238 */
[----:B------:R-:W-:Y:S01]  /*0d10*/  LOP3.LUT R44, R44, 0xfffffeff, RZ, 0xc0, !PT ;  /* 0xfffffeff2c2c7812 */ /* 0x000fe200078ec0ff */
[--C-:B------:R-:W-:Y:S01]  /*0d20*/  HADD2.F32 R81, -RZ, R83.reuse.H0_H0 ;  /* 0x20000053ff517230 */ /* 0x100fe20000004100 */
[----:B------:R-:W-:Y:S01]  /*0d30*/  HFMA2.MMA R136, -RZ, RZ, 0, 5.9604644775390625e-08 ;  /* 0x00000001ff887435 */ /* 0x000fe200000001ff */
[----:B------:R-:W-:Y:S01]  /*0d40*/  IMAD.SHL.U32 R57, R57, 0x8, RZ ;  /* 0x0000000839397824 */ /* 0x000fe200078e00ff */
[----:B------:R-:W-:Y:S01]  /*0d50*/  LOP3.LUT R155, R134, 0x3, RZ, 0xc0, !PT ;  /* 0x00000003869b7812 */ /* 0x000fe200078ec0ff */
[----:B------:R-:W-:Y:S01]  /*0d60*/  HADD2.F32 R108, -RZ, R83.H1_H1 ;  /* 0x30000053ff6c7230 */ /* 0x000fe20000004100 */
[----:B------:R-:W-:Y:S01]  /*0d70*/  @P0 LOP3.LUT R44, R44, 0x100, RZ, 0xfc, !PT ;  /* 0x000001002c2c0812 */ /* 0x000fe200078efcff */
[--C-:B------:R-:W-:Y:S01]  /*0d80*/  HADD2.F32 R84, -RZ, R86.reuse.H0_H0 ;  /* 0x20000056ff547230 */ /* 0x100fe20000004100 */
[----:B------:R-:W-:Y:S01]  /*0d90*/  I2FP.F32.U32 R57, R57 ;  /* 0x0000003900397245 */ /* 0x000fe20000201000 */
[----:B------:R-:W-:Y:S01]  /*0da0*/  HADD2.F32 R97, -RZ, R86.H1_H1 ;  /* 0x30000056ff617230 */ /* 0x000fe20000004100 */
[----:B------:R-:W-:Y:S01]  /*0db0*/  ULDC UR15, c[0x0][0x218] ;  /* 0x00008600000f7ab9 */ /* 0x000fe20000000800 */
[--C-:B------:R-:W-:Y:S01]  /*0dc0*/  HADD2.F32 R85, -RZ, R87.reuse.H0_H0 ;  /* 0x20000057ff557230 */ /* 0x100fe20000004100 */
[----:B------:R0:W1:Y:S01]  /*0dd0*/  MUFU.RCP R154, R57 ;  /* 0x00000039009a7308 */ /* 0x0000620000001000 */
        /* <DEDUP_REMOVED lines=10> */
[----:B------:R-:W-:Y:S01]  /*0e80*/  VIADD R159, R101, 0x96a522ad ;  /* 0x96a522ad659f7836 */ /* 0x000fe20000000000 */
[----:B------:R-:W-:Y:S01]  /*0e90*/  ULDC.64 UR16, c[0x0][0x210] ;  /* 0x0000840000107ab9 */ /* 0x000fe20000000a00 */
[----:B------:R-:W-:-:S02]  /*0ea0*/  IMAD R156, R156, -0x326172a9, RZ ;  /* 0xcd9e8d579c9c7824 */ /* 0x000fc400078e02ff */
[----:B------:R-:W-:Y:S02]  /*0eb0*/  IMAD R157, R157, -0x2daee0ad, RZ ;  /* 0xd2511f539d9d7824 */ /* 0x000fe400078e02ff */
[----:B------:R-:W-:-:S04]  /*0ec0*/  IMAD.HI.U32 R58, R152, -0x2daee0ad, RZ ;  /* 0xd2511f53983a7827 */ /* 0x000fc800078e00ff */
[----:B------:R-:W-:Y:S01]  /*0ed0*/  IMAD.HI.U32 R61, R150, -0x326172a9, RZ ;  /* 0xcd9e8d57963d7827 */ /* 0x000fe200078e00ff */
[----:B------:R-:W-:-:S03]  /*0ee0*/  LOP3.LUT R157, R58, R157, R159, 0x96, !PT ;  /* 0x0000009d3a9d7212 */ /* 0x000fc600078e969f */
[--C-:B------:R-:W-:Y:S01]  /*0ef0*/  HADD2.F32 R29, -RZ, R36.reuse.H0_H0 ;  /* 0x20000024ff1d7230 */ /* 0x100fe20000004100 */
[----:B------:R-:W-:Y:S01]  /*0f00*/  LOP3.LUT R156, R61, R156, R158, 0x96, !PT ;  /* 0x0000009c3d9c7212 */ /* 0x000fe200078e969e */
        /* <DEDUP_REMOVED lines=9> */
[----:B------:R-:W-:Y:S02]  /*0fa0*/  IMAD.IADD R59, R56, 0x1, R59 ;  /* 0x00000001383b7824 */ /* 0x000fe400078e023b */
        /* <DEDUP_REMOVED lines=25> */
[----:B------:R-:W-:Y:S02]  /*1140*/  HADD2.F32 R42, -RZ, R43.H0_H0 ;  /* 0x2000002bff2a7230 */ /* 0x000fe40000004100 */
[----:B------:R-:W-:Y:S02]  /*1150*/  HADD2.F32 R53, -RZ, R54.H0_H0 ;  /* 0x20000036ff357230 */ /* 0x000fe40000004100 */
[----:B------:R-:W-:Y:S02]  /*1160*/  HADD2.F32 R55, -RZ, R76.H0_H0 ;  /* 0x2000004cff377230 */ /* 0x000fe40000004100 */
[----:B------:R-:W-:Y:S02]  /*1170*/  HADD2.F32 R90, -RZ, R77.H0_H0 ;  /* 0x2000004dff5a7230 */ /* 0x000fe40000004100 */
[----:B------:R-:W-:Y:S02]  /*1180*/  HADD2.F32 R78, -RZ, R79.H0_H0 ;  /* 0x2000004fff4e7230 */ /* 0x000fe40000004100 */
[----:B------:R-:W-:-:S02]  /*1190*/  HADD2.F32 R75, -RZ, R80.H0_H0 ;  /* 0x20000050ff4b7230 */ /* 0x000fc40000004100 */
[--C-:B------:R-:W-:Y:S02]  /*11a0*/  HADD2.F32 R104, -RZ, R82.reuse.H0_H0 ;  /* 0x20000052ff687230 */ /* 0x100fe40000004100 */
[----:B------:R-:W-:Y:S02]  /*11b0*/  HADD2.F32 R107, -RZ, R82.H1_H1 ;  /* 0x30000052ff6b7230 */ /* 0x000fe40000004100 */
[----:B------:R-:W-:Y:S02]  /*11c0*/  HADD2.F32 R27, -RZ, R27.H1_H1 ;  /* 0x3000001bff1b7230 */ /* 0x000fe40000004100 */
[----:B------:R-:W-:Y:S02]  /*11d0*/  HADD2.F32 R43, -RZ, R43.H1_H1 ;  /* 0x3000002bff2b7230 */ /* 0x000fe40000004100 */
[----:B------:R-:W-:Y:S02]  /*11e0*/  HADD2.F32 R54, -RZ, R54.H1_H1 ;  /* 0x30000036ff367230 */ /* 0x000fe40000004100 */
[----:B------:R-:W-:-:S02]  /*11f0*/  HADD2.F32 R76, -RZ, R76.H1_H1 ;  /* 0x3000004cff4c7230 */ /* 0x000fc40000004100 */
[----:B------:R-:W-:Y:S02]  /*1200*/  HADD2.F32 R77, -RZ, R77.H1_H1 ;  /* 0x3000004dff4d7230 */ /* 0x000fe40000004100 */
[----:B------:R-:W-:Y:S02]  /*1210*/  HADD2.F32 R79, -RZ, R79.H1_H1 ;  /* 0x3000004fff4f7230 */ /* 0x000fe40000004100 */
        /* <DEDUP_REMOVED lines=23> */
[----:B------:R-:W-:Y:S02]  /*1390*/  IMAD.MOV.U32 R153, RZ, RZ, RZ ;  /* 0x000000ffff997224 */ /* 0x000fe400078e00ff */
[----:B------:R-:W-:Y:S02]  /*13a0*/  IMAD.SHL.U32 R151, R59, 0x8, RZ ;  /* 0x000000083b977824 */ /* 0x000fe400078e00ff */
[----:B------:R-:W-:Y:S02]  /*13b0*/  IMAD R152, R152, -0x2daee0ad, RZ ;  /* 0xd2511f5398987824 */ /* 0x000fe400078e02ff */
[----:B01----:R-:W-:-:S07]  /*13c0*/  IMAD R150, R150, -0x326172a9, RZ ;  /* 0xcd9e8d5796967824 */ /* 0x003fce00078e02ff */
.L_x_2995:
[----:B0-----:R-:W-:Y:S01]  /*13d0*/  IMAD R64, R46, UR15, RZ ;  /* 0x0000000f2e407c24 */ /* 0x001fe2000f8e02ff */
[----:B------:R-:W-:Y:S01]  /*13e0*/  LOP3.LUT P0, RZ, R44, 0x20, RZ, 0xc0, !PT ;  /* 0x000000202cff7812 */ /* 0x000fe2000780c0ff */
        /* <DEDUP_REMOVED lines=32> */
.L_x_2599:
[----:B------:R-:W-:-:S07]  /*15f0*/  IMAD.MOV.U32 R161, RZ, RZ, R150 ;  /* 0x000000ffffa17224 */ /* 0x000fce00078e0096 */
.L_x_2600:
[----:B------:R-:W-:Y:S05]  /*1600*/  BSYNC B1 ;  /* 0x0000000000017941 */ /* 0x000fea0003800000 */
.L_x_2598:
        /* <DEDUP_REMOVED lines=16> */
.L_x_2604:
[----:B------:R-:W-:Y:S05]  /*1710*/  BSYNC B2 ;  /* 0x0000000000027941 */ /* 0x000fea0003800000 */
.L_x_2603:
        /* <DEDUP_REMOVED lines=42> */
[----:B------:R-:W-:Y:S01]  /*19c0*/  LOP3.LUT R157, R71, R134, R159, 0x96, !PT ;  /* 0x00000086479d7212 */ /* 0x000fe200078e969f */
[----:B------:R-:W-:-:S09]  /*19d0*/  IMAD.MOV.U32 R152, RZ, RZ, R70 ;  /* 0x000000ffff987224 */ /* 0x000fd200078e0046 */
.L_x_2602:
[----:B------:R-:W-:Y:S05]  /*19e0*/  BSYNC B1 ;  /* 0x0000000000017941 */ /* 0x000fea0003800000 */
.L_x_2601:
[----:B------:R-:W0:Y:S01]  /*19f0*/  LDC R162, c[0x0][0x294] ;  /* 0x0000a500ffa27b82 */ /* 0x000e220000000800 */
[----:B------:R-:W-:Y:S01]  /*1a00*/  I2FP.F32.U32 R71, R161 ;  /* 0x000000a100477245 */ /* 0x000fe20000201000 */
[----:B------:R-:W-:Y:S01]  /*1a10*/  IMAD.MOV.U32 R164, RZ, RZ, 0x2f800000 ;  /* 0x2f800000ffa47424 */ /* 0x000fe200078e00ff */
[----:B------:R-:W-:Y:S01]  /*1a20*/  ISETP.NE.U32.AND P2, PT, R68, RZ, PT ;  /* 0x000000ff4400720c */ /* 0x000fe20003f45070 */
[----:B-----5:R-:W-:Y:S01]  /*1a30*/  HADD2.F32 R68, -RZ, R64.H0_H0 ;  /* 0x20000040ff447230 */ /* 0x020fe20000004100 */
[----:B------:R-:W-:Y:S01]  /*1a40*/  LOP3.LUT R44, R44, 0xffffffef, RZ, 0xc0, !PT ;  /* 0xffffffef2c2c7812 */ /* 0x000fe200078ec0ff */
[----:B------:R-:W-:Y:S01]  /*1a50*/  FFMA.FTZ R71, R71, R164, 1.1641532182693481445e-10 ;  /* 0x2f00000047477423 */ /* 0x000fe200000100a4 */
[----:B------:R-:W-:Y:S01]  /*1a60*/  ISETP.NE.AND.EX P2, PT, R69, RZ, PT, P2 ;  /* 0x000000ff4500720c */ /* 0x000fe20003f45320 */
[----:B------:R-:W1:Y:S03]  /*1a70*/  LDC R137, c[0x0][0x298] ;  /* 0x0000a600ff897b82 */ /* 0x000e660000000800 */
[----:B0-----:R-:W-:Y:S01]  /*1a80*/  FSETP.GTU.FTZ.AND P3, PT, R71, R162, PT ;  /* 0x000000a24700720b */ /* 0x001fe20003f7c000 */
[----:B-1----:R-:W-:-:S12]  /*1a90*/  FMUL.FTZ R68, R68, R137 ;  /* 0x0000008944447220 */ /* 0x002fd80000410000 */
[----:B------:R-:W-:Y:S02]  /*1aa0*/  @P3 LOP3.LUT R44, R44, 0x10, RZ, 0xfc, !PT ;  /* 0x000000102c2c3812 */ /* 0x000fe400078efcff */
[----:B------:R-:W-:Y:S01]  /*1ab0*/  FSEL R161, R68, RZ, !P3 ;  /* 0x000000ff44a17208 */ /* 0x000fe20005800000 */
[----:B------:R-:W-:Y:S06]  /*1ac0*/  @P2 BRA `(.L_x_2605) ;  /* 0x0000000000182947 */ /* 0x000fec0003800000 */
[----:B------:R-:W-:Y:S01]  /*1ad0*/  IMAD.MOV.U32 R68, RZ, RZ, R166 ;  /* 0x000000ffff447224 */ /* 0x000fe200078e00a6 */
[----:B------:R-:W-:Y:S06]  /*1ae0*/  @!P1 BRA `(.L_x_2606) ;  /* 0x0000000400689947 */ /* 0x000fec0003800000 */
[----:B------:R-:W-:Y:S01]  /*1af0*/  HADD2.F32 R70, -RZ, R56.H0_H0 ;  /* 0x20000038ff467230 */ /* 0x000fe20000004100 */
[----:B------:R-:W-:-:S04]  /*1b00*/  MOV R68, R166 ;  /* 0x000000a600447202 */ /* 0x000fc80000000f00 */
[----:B------:R-:W-:Y:S01]  /*1b10*/  FADD.FTZ R161, R70, R161 ;  /* 0x000000a146a17221 */ /* 0x000fe20000010000 */
[----:B------:R-:W-:Y:S06]  /*1b20*/  BRA `(.L_x_2606) ;  /* 0x0000000400587947 */ /* 0x000fec0003800000 */
.L_x_2605:
        /* <DEDUP_REMOVED lines=12> */
.L_x_2608:
[----:B------:R-:W-:-:S07]  /*1bf0*/  IMAD.MOV.U32 R149, RZ, RZ, R150 ;  /* 0x000000ffff957224 */ /* 0x000fce00078e0096 */
.L_x_2609:
[----:B------:R-:W-:Y:S05]  /*1c00*/  BSYNC B1 ;  /* 0x0000000000017941 */ /* 0x000fea0003800000 */
.L_x_2607:
        /* <DEDUP_REMOVED lines=16> */
.L_x_2613:
[----:B------:R-:W-:Y:S05]  /*1d10*/  BSYNC B2 ;  /* 0x0000000000027941 */ /* 0x000fea0003800000 */
.L_x_2612:
        /* <DEDUP_REMOVED lines=44> */
.L_x_2611:
[----:B------:R-:W-:Y:S05]  /*1fe0*/  BSYNC B1 ;  /* 0x0000000000017941 */ /* 0x000fea0003800000 */
.L_x_2610:
[----:B------:R-:W-:Y:S01]  /*1ff0*/  I2FP.F32.U32 R69, R149 ;  /* 0x0000009500457245 */ /* 0x000fe20000201000 */
[----:B------:R-:W-:Y:S02]  /*2000*/  HADD2.F32 R70, -RZ, R60.H0_H0 ;  /* 0x2000003cff467230 */ /* 0x000fe40000004100 */
[----:B------:R-:W-:Y:S02]  /*2010*/  @P1 HADD2.F32 R134, -RZ, R56.H0_H0 ;  /* 0x20000038ff861230 */ /* 0x000fe40000004100 */
[----:B------:R-:W-:Y:S01]  /*2020*/  FFMA.FTZ R69, R69, R164, 1.1641532182693481445e-10 ;  /* 0x2f00000045457423 */ /* 0x000fe200000100a4 */
[----:B------:R-:W-:-:S04]  /*2030*/  FMUL.FTZ R70, R70, R137 ;  /* 0x0000008946467220 */ /* 0x000fc80000410000 */
[----:B------:R-:W-:-:S04]  /*2040*/  FSETP.GTU.FTZ.AND P3, PT, R69, R162, PT ;  /* 0x000000a24500720b */ /* 0x000fc80003f7c000 */
[----:B------:R-:W-:Y:S02]  /*2050*/  FSEL R70, R70, RZ, !P3 ;  /* 0x000000ff46467208 */ /* 0x000fe40005800000 */
[----:B------:R-:W-:-:S03]  /*2060*/  SEL R149, RZ, 0x1, P3 ;  /* 0x00000001ff957807 */ /* 0x000fc60001800000 */
[----:B------:R-:W-:-:S04]  /*2070*/  FADD.FTZ R161, R70, R161 ;  /* 0x000000a146a17221 */ /* 0x000fc80000010000 */
[----:B------:R-:W-:-:S07]  /*2080*/  @P1 FADD.FTZ R161, R134, R161 ;  /* 0x000000a186a11221 */ /* 0x000fce0000010000 */
.L_x_2606:
        /* <DEDUP_REMOVED lines=12> */
.L_x_2615:
[----:B------:R-:W-:-:S07]  /*2150*/  IMAD.MOV.U32 R155, RZ, RZ, R150 ;  /* 0x000000ffff9b7224 */ /* 0x000fce00078e0096 */
.L_x_2616:
[----:B------:R-:W-:Y:S05]  /*2160*/  BSYNC B1 ;  /* 0x0000000000017941 */ /* 0x000fea0003800000 */
.L_x_2614:
        /* <DEDUP_REMOVED lines=16> */
.L_x_2620:
[----:B------:R-:W-:Y:S05]  /*2270*/  BSYNC B2 ;  /* 0x0000000000027941 */ /* 0x000fea0003800000 */
.L_x_2619:
        /* <DEDUP_REMOVED lines=44> */
.L_x_2618:
[----:B------:R-:W-:Y:S05]  /*2540*/  BSYNC B1 ;  /* 0x0000000000017941 */ /* 0x000fea0003800000 */
.L_x_2617:
[----:B------:R-:W-:Y:S01]  /*2550*/  I2FP.F32.U32 R71, R155 ;  /* 0x0000009b00477245 */ /* 0x000fe20000201000 */
[----:B------:R-:W-:Y:S01]  /*2560*/  HADD2.F32 R64, -RZ, R64.H1_H1 ;  /* 0x30000040ff407230 */ /* 0x000fe20000004100 */
        /* <DEDUP_REMOVED lines=9> */
[----:B------:R-:W-:Y:S02]  /*2600*/  HADD2.F32 R68, -RZ, R56.H1_H1 ;  /* 0x30000038ff447230 */ /* 0x000fe40000004100 */
[----:B------:R-:W-:-:S03]  /*2610*/  IMAD.MOV.U32 R64, RZ, RZ, R69 ;  /* 0x000000ffff407224 */ /* 0x000fc600078e0045 */
[----:B------:R-:W-:Y:S01]  /*2620*/  FADD.FTZ R169, R68, R169 ;  /* 0x000000a944a97221 */ /* 0x000fe20000010000 */
[----:B------:R-:W-:Y:S06]  /*2630*/  BRA `(.L_x_2622) ;  /* 0x0000000400587947 */ /* 0x000fec0003800000 */
.L_x_2621:
        /* <DEDUP_REMOVED lines=12> */
.L_x_2624:
[----:B------:R-:W-:-:S07]  /*2700*/  IMAD.MOV.U32 R148, RZ, RZ, R150 ;  /* 0x000000ffff947224 */ /* 0x000fce00078e0096 */
.L_x_2625:
[----:B------:R-:W-:Y:S05]  /*2710*/  BSYNC B1 ;  /* 0x0000000000017941 */ /* 0x000fea0003800000 */
.L_x_2623:
        /* <DEDUP_REMOVED lines=16> */
.L_x_2629:
[----:B------:R-:W-:Y:S05]  /*2820*/  BSYNC B2 ;  /* 0x0000000000027941 */ /* 0x000fea0003800000 */
.L_x_2628:
        /* <DEDUP_REMOVED lines=44> */
.L_x_2627:
[----:B------:R-:W-:Y:S05]  /*2af0*/  BSYNC B1 ;  /* 0x0000000000017941 */ /* 0x000fea0003800000 */
.L_x_2626:
[----:B------:R-:W-:Y:S01]  /*2b00*/  I2FP.F32.U32 R69, R148 ;  /* 0x0000009400457245 */ /* 0x000fe20000201000 */
[----:B------:R-:W-:Y:S02]  /*2b10*/  HADD2.F32 R68, -RZ, R60.H1_H1 ;  /* 0x3000003cff447230 */ /* 0x000fe40000004100 */
[----:B------:R-:W-:Y:S02]  /*2b20*/  @P1 HADD2.F32 R70, -RZ, R56.H1_H1 ;  /* 0x30000038ff461230 */ /* 0x000fe40000004100 */
[----:B------:R-:W-:Y:S01]  /*2b30*/  FFMA.FTZ R69, R69, R164, 1.1641532182693481445e-10 ;  /* 0x2f00000045457423 */ /* 0x000fe200000100a4 */
[----:B------:R-:W-:-:S04]  /*2b40*/  FMUL.FTZ R68, R68, R137 ;  /* 0x0000008944447220 */ /* 0x000fc80000410000 */
[----:B------:R-:W-:-:S04]  /*2b50*/  FSETP.GTU.FTZ.AND P3, PT, R69, R162, PT ;  /* 0x000000a24500720b */ /* 0x000fc80003f7c000 */
[----:B------:R-:W-:Y:S02]  /*2b60*/  FSEL R68, R68, RZ, !P3 ;  /* 0x000000ff44447208 */ /* 0x000fe40005800000 */
[----:B------:R-:W-:-:S03]  /*2b70*/  SEL R148, RZ, 0x1, P3 ;  /* 0x00000001ff947807 */ /* 0x000fc60001800000 */
[----:B------:R-:W-:-:S04]  /*2b80*/  FADD.FTZ R169, R68, R169 ;  /* 0x000000a944a97221 */ /* 0x000fc80000010000 */
[----:B------:R-:W-:-:S07]  /*2b90*/  @P1 FADD.FTZ R169, R70, R169 ;  /* 0x000000a946a91221 */ /* 0x000fce0000010000 */
.L_x_2622:
        /* <DEDUP_REMOVED lines=12> */
.L_x_2631:
[----:B------:R-:W-:-:S07]  /*2c60*/  IMAD.MOV.U32 R155, RZ, RZ, R150 ;  /* 0x000000ffff9b7224 */ /* 0x000fce00078e0096 */
.L_x_2632:
[----:B------:R-:W-:Y:S05]  /*2c70*/  BSYNC B1 ;  /* 0x0000000000017941 */ /* 0x000fea0003800000 */
.L_x_2630:
        /* <DEDUP_REMOVED lines=16> */
.L_x_2636:
[----:B------:R-:W-:Y:S05]  /*2d80*/  BSYNC B2 ;  /* 0x0000000000027941 */ /* 0x000fea0003800000 */
.L_x_2635:
        /* <DEDUP_REMOVED lines=44> */
.L_x_2634:
[----:B------:R-:W-:Y:S05]  /*3050*/  BSYNC B1 ;  /* 0x0000000000017941 */ /* 0x000fea0003800000 */
.L_x_2633:
[----:B------:R-:W-:Y:S01]  /*3060*/  I2FP.F32.U32 R69, R155 ;  /* 0x0000009b00457245 */ /* 0x000fe20000201000 */
[----:B------:R-:W-:Y:S01]  /*3070*/  HADD2.F32 R64, -RZ, R65.H0_H0 ;  /* 0x20000041ff407230 */ /* 0x000fe20000004100 */
        /* <DEDUP_REMOVED lines=9> */
[----:B------:R-:W-:Y:S02]  /*3110*/  HADD2.F32 R70, -RZ, R57.H0_H0 ;  /* 0x20000039ff467230 */ /* 0x000fe40000004100 */
[----:B------:R-:W-:-:S03]  /*3120*/  IMAD.MOV.U32 R64, RZ, RZ, R68 ;  /* 0x000000ffff407224 */ /* 0x000fc600078e0044 */
[----:B------:R-:W-:Y:S01]  /*3130*/  FADD.FTZ R167, R70, R167 ;  /* 0x000000a746a77221 */ /* 0x000fe20000010000 */
[----:B------:R-:W-:Y:S06]  /*3140*/  BRA `(.L_x_2638) ;  /* 0x0000000400587947 */ /* 0x000fec0003800000 */
.L_x_2637:
        /* <DEDUP_REMOVED lines=12> */
.L_x_2640:
[----:B------:R-:W-:-:S07]  /*3210*/  MOV R147, R150 ;  /* 0x0000009600937202 */ /* 0x000fce0000000f00 */
.L_x_2641:
[----:B------:R-:W-:Y:S05]  /*3220*/  BSYNC B1 ;  /* 0x0000000000017941 */ /* 0x000fea0003800000 */
.L_x_2639:
        /* <DEDUP_REMOVED lines=16> */
.L_x_2645:
[----:B------:R-:W-:Y:S05]  /*3330*/  BSYNC B2 ;  /* 0x0000000000027941 */ /* 0x000fea0003800000 */
.L_x_2644:
        /* <DEDUP_REMOVED lines=44> */
.L_x_2643:
[----:B------:R-:W-:Y:S05]  /*3600*/  BSYNC B1 ;  /* 0x0000000000017941 */ /* 0x000fea0003800000 */
.L_x_2642:
        /* <DEDUP_REMOVED lines=10> */
.L_x_2638:
        /* <DEDUP_REMOVED lines=12> */
.L_x_2647:
[----:B------:R-:W-:-:S07]  /*3770*/  MOV R155, R150 ;  /* 0x00000096009b7202 */ /* 0x000fce0000000f00 */
.L_x_2648:
[----:B------:R-:W-:Y:S05]  /*3780*/  BSYNC B1 ;  /* 0x0000000000017941 */ /* 0x000fea0003800000 */
.L_x_2646:
        /* <DEDUP_REMOVED lines=16> */
.L_x_2652:
[----:B------:R-:W-:Y:S05]  /*3890*/  BSYNC B2 ;  /* 0x0000000000027941 */ /* 0x000fea0003800000 */
.L_x_2651:
        /* <DEDUP_REMOVED lines=44> */
.L_x_2650:
[----:B------:R-:W-:Y:S05]  /*3b60*/  BSYNC B1 ;  /* 0x0000000000017941 */ /* 0x000fea0003800000 */
.L_x_2649:
        /* <DEDUP_REMOVED lines=11> */
[----:B------:R-:W-:Y:S01]  /*3c20*/  HADD2.F32 R70, -RZ, R57.H1_H1 ;  /* 0x30000039ff467230 */ /* 0x000fe20000004100 */
[----:B------:R-:W-:-:S04]  /*3c30*/  MOV R64, R68 ;  /* 0x0000004400407202 */ /* 0x000fc80000000f00 */
[----:B------:R-:W-:Y:S01]  /*3c40*/  FADD.FTZ R185, R70, R185 ;  /* 0x000000b946b97221 */ /* 0x000fe20000010000 */
[----:B------:R-:W-:Y:S06]  /*3c50*/  BRA `(.L_x_2654) ;  /* 0x0000000400587947 */ /* 0x000fec0003800000 */
.L_x_2653:
        /* <DEDUP_REMOVED lines=12> */
.L_x_2656:
[----:B------:R-:W-:-:S07]  /*3d20*/  IMAD.MOV.U32 R146, RZ, RZ, R150 ;  /* 0x000000ffff927224 */ /* 0x000fce00078e0096 */
.L_x_2657:
[----:B------:R-:W-:Y:S05]  /*3d30*/  BSYNC B1 ;  /* 0x0000000000017941 */ /* 0x000fea0003800000 */
.L_x_2655:
        /* <DEDUP_REMOVED lines=16> */
.L_x_2661:
[----:B------:R-:W-:Y:S05]  /*3e40*/  BSYNC B2 ;  /* 0x0000000000027941 */ /* 0x000fea0003800000 */
.L_x_2660:
        /* <DEDUP_REMOVED lines=44> */
.L_x_2659:
[----:B------:R-:W-:Y:S05]  /*4110*/  BSYNC B1 ;  /* 0x0000000000017941 */ /* 0x000fea0003800000 */
.L_x_2658:
        /* <DEDUP_REMOVED lines=10> */
.L_x_2654:
        /* <DEDUP_REMOVED lines=12> */
.L_x_2663:
[----:B------:R-:W-:-:S07]  /*4280*/  IMAD.MOV.U32 R155, RZ, RZ, R150 ;  /* 0x000000ffff9b7224 */ /* 0x000fce00078e0096 */
.L_x_2664:
[----:B------:R-:W-:Y:S05]  /*4290*/  BSYNC B1 ;  /* 0x0000000000017941 */ /* 0x000fea0003800000 */
.L_x_2662:
        /* <DEDUP_REMOVED lines=16> */
.L_x_2668:
[----:B------:R-:W-:Y:S05]  /*43a0*/  BSYNC B2 ;  /* 0x0000000000027941 */ /* 0x000fea0003800000 */
.L_x_2667:
        /* <DEDUP_REMOVED lines=44> */
.L_x_2666:
[----:B------:R-:W-:Y:S05]  /*4670*/  BSYNC B1 ;  /* 0x0000000000017941 */ /* 0x000fea0003800000 */
.L_x_2665:
        /* <DEDUP_REMOVED lines=11> */
[----:B------:R-:W-:Y:S02]  /*4730*/  HADD2.F32 R68, -RZ, R58.H0_H0 ;  /* 0x2000003aff447230 */ /* 0x000fe40000004100 */
[----:B------:R-:W-:-:S03]  /*4740*/  IMAD.MOV.U32 R64, RZ, RZ, R65 ;  /* 0x000000ffff407224 */ /* 0x000fc600078e0041 */
[----:B------:R-:W-:Y:S01]  /*4750*/  FADD.FTZ R183, R68, R183 ;  /* 0x000000b744b77221 */ /* 0x000fe20000010000 */
[----:B------:R-:W-:Y:S06]  /*4760*/  BRA `(.L_x_2670) ;  /* 0x0000000400587947 */ /* 0x000fec0003800000 */
.L_x_2669:
        /* <DEDUP_REMOVED lines=12> */
.L_x_2672:
[----:B------:R-:W-:-:S07]  /*4830*/  IMAD.MOV.U32 R145, RZ, RZ, R150 ;  /* 0x000000ffff917224 */ /* 0x000fce00078e0096 */
.L_x_2673:
[----:B------:R-:W-:Y:S05]  /*4840*/  BSYNC B1 ;  /* 0x0000000000017941 */ /* 0x000fea0003800000 */
.L_x_2671:
        /* <DEDUP_REMOVED lines=16> */
.L_x_2677:
[----:B------:R-:W-:Y:S05]  /*4950*/  BSYNC B2 ;  /* 0x0000000000027941 */ /* 0x000fea0003800000 */
.L_x_2676:
        /* <DEDUP_REMOVED lines=44> */
.L_x_2675:
[----:B------:R-:W-:Y:S05]  /*4c20*/  BSYNC B1 ;  /* 0x0000000000017941 */ /* 0x000fea0003800000 */
.L_x_2674:
        /* <DEDUP_REMOVED lines=10> */
.L_x_2670:
        /* <DEDUP_REMOVED lines=12> */
.L_x_2679:
[----:B------:R-:W-:-:S07]  /*4d90*/  IMAD.MOV.U32 R155, RZ, RZ, R150 ;  /* 0x000000ffff9b7224 */ /* 0x000fce00078e0096 */
.L_x_2680:
[----:B------:R-:W-:Y:S05]  /*4da0*/  BSYNC B1 ;  /* 0x0000000000017941 */ /* 0x000fea0003800000 */
.L_x_2678:
        /* <DEDUP_REMOVED lines=16> */
.L_x_2684:
[----:B------:R-:W-:Y:S05]  /*4eb0*/  BSYNC B2 ;  /* 0x0000000000027941 */ /* 0x000fea0003800000 */
.L_x_2683:
        /* <DEDUP_REMOVED lines=43> */
[----:B------:R-:W-:-:S11]  /*5170*/  HFMA2.MMA R65, -RZ, RZ, 0, 0 ;  /* 0x00000000ff417435 */ /* 0x000fd600000001ff */
.L_x_2682:
[----:B------:R-:W-:Y:S05]  /*5180*/  BSYNC B1 ;  /* 0x0000000000017941 */ /* 0x000fea0003800000 */
.L_x_2681:
[----:B------:R-:W-:Y:S01]  /*5190*/  I2FP.F32.U32 R69, R155 ;  /* 0x0000009b00457245 */ /* 0x000fe20000201000 */
[----:B------:R-:W-:-:S04]  /*51a0*/  HADD2.F32 R66, -RZ, R66.H1_H1 ;  /* 0x30000042ff427230 */ /* 0x000fc80000004100 */
[----:B------:R-:W-:Y:S01]  /*51b0*/  FFMA.FTZ R69, R69, R164, 1.1641532182693481445e-10 ;  /* 0x2f00000045457423 */ /* 0x000fe200000100a4 */
[----:B------:R-:W-:-:S04]  /*51c0*/  FMUL.FTZ R66, R66, R137 ;  /* 0x0000008942427220 */ /* 0x000fc80000410000 */
[----:B------:R-:W-:-:S04]  /*51d0*/  FSETP.GTU.FTZ.AND P3, PT, R69, R162, PT ;  /* 0x000000a24500720b */ /* 0x000fc80003f7c000 */
[----:B------:R-:W-:Y:S01]  /*51e0*/  FSEL R201, R66, RZ, !P3 ;  /* 0x000000ff42c97208 */ /* 0x000fe20005800000 */
[----:B------:R-:W-:Y:S08]  /*51f0*/  @P2 BRA `(.L_x_2685) ;  /* 0x0000000000182947 */ /* 0x000ff00003800000 */
[----:B------:R-:W-:Y:S01]  /*5200*/  IMAD.MOV.U32 R64, RZ, RZ, R65 ;  /* 0x000000ffff407224 */ /* 0x000fe200078e0041 */
[----:B------:R-:W-:Y:S06]  /*5210*/  @!P1 BRA `(.L_x_2686) ;  /* 0x0000000400689947 */ /* 0x000fec0003800000 */
[----:B------:R-:W-:Y:S01]  /*5220*/  HADD2.F32 R66, -RZ, R58.H1_H1 ;  /* 0x3000003aff427230 */ /* 0x000fe20000004100 */
[----:B------:R-:W-:-:S04]  /*5230*/  MOV R64, R65 ;  /* 0x0000004100407202 */ /* 0x000fc80000000f00 */
[----:B------:R-:W-:Y:S01]  /*5240*/  FADD.FTZ R201, R66, R201 ;  /* 0x000000c942c97221 */ /* 0x000fe20000010000 */
[----:B------:R-:W-:Y:S06]  /*5250*/  BRA `(.L_x_2686) ;  /* 0x0000000400587947 */ /* 0x000fec0003800000 */
.L_x_2685:
        /* <DEDUP_REMOVED lines=12> */
.L_x_2688:
[----:B------:R-:W-:-:S07]  /*5320*/  IMAD.MOV.U32 R66, RZ, RZ, R150 ;  /* 0x000000ffff427224 */ /* 0x000fce00078e0096 */
.L_x_2689:
[----:B------:R-:W-:Y:S05]  /*5330*/  BSYNC B1 ;  /* 0x0000000000017941 */ /* 0x000fea0003800000 */
.L_x_2687:
        /* <DEDUP_REMOVED lines=16> */
.L_x_2693:
[----:B------:R-:W-:Y:S05]  /*5440*/  BSYNC B2 ;  /* 0x0000000000027941 */ /* 0x000fea0003800000 */
.L_x_2692:
        /* <DEDUP_REMOVED lines=44> */
.L_x_2691:
[----:B------:R-:W-:Y:S05]  /*5710*/  BSYNC B1 ;  /* 0x0000000000017941 */ /* 0x000fea0003800000 */
.L_x_2690:
        /* <DEDUP_REMOVED lines=10> */
.L_x_2686:
        /* <DEDUP_REMOVED lines=12> */
.L_x_2695:
[----:B------:R-:W-:-:S07]  /*5880*/  MOV R66, R150 ;  /* 0x0000009600427202 */ /* 0x000fce0000000f00 */
.L_x_2696:
[----:B------:R-:W-:Y:S05]  /*5890*/  BSYNC B1 ;  /* 0x0000000000017941 */ /* 0x000fea0003800000 */
.L_x_2694:
        /* <DEDUP_REMOVED lines=16> */
.L_x_2700:
[----:B------:R-:W-:Y:S05]  /*59a0*/  BSYNC B2 ;  /* 0x0000000000027941 */ /* 0x000fea0003800000 */
.L_x_2699:
        /* <DEDUP_REMOVED lines=44> */
.L_x_2698:
[----:B------:R-:W-:Y:S05]  /*5c70*/  BSYNC B1 ;  /* 0x0000000000017941 */ /* 0x000fea0003800000 */
.L_x_2697:
[----:B------:R-:W-:Y:S01]  /*5c80*/  I2FP.F32.U32 R69, R66 ;  /* 0x0000004200457245 */ /* 0x000fe20000201000 */
[----:B------:R-:W-:-:S04]  /*5c90*/  HADD2.F32 R64, -RZ, R67.H0_H0 ;  /* 0x20000043ff407230 */ /* 0x000fc80000004100 */
[----:B------:R-:W-:Y:S01]  /*5ca0*/  FFMA.FTZ R69, R69, R164, 1.1641532182693481445e-10 ;  /* 0x2f00000045457423 */ /* 0x000fe200000100a4 */
[----:B------:R-:W-:-:S04]  /*5cb0*/  FMUL.FTZ R64, R64, R137 ;  /* 0x0000008940407220 */ /* 0x000fc80000410000 */
[----:B------:R-:W-:-:S04]  /*5cc0*/  FSETP.GTU.FTZ.AND P4, PT, R69, R162, PT ;  /* 0x000000a24500720b */ /* 0x000fc80003f9c000 */
[----:B------:R-:W-:Y:S01]  /*5cd0*/  FSEL R199, R64, RZ, !P4 ;  /* 0x000000ff40c77208 */ /* 0x000fe20006000000 */
[----:B------:R-:W-:Y:S08]  /*5ce0*/  @P2 BRA `(.L_x_2701) ;  /* 0x0000000000182947 */ /* 0x000ff00003800000 */
[----:B------:R-:W-:Y:S01]  /*5cf0*/  IMAD.MOV.U32 R64, RZ, RZ, R65 ;  /* 0x000000ffff407224 */ /* 0x000fe200078e0041 */
[----:B------:R-:W-:Y:S06]  /*5d00*/  @!P1 BRA `(.L_x_2702) ;  /* 0x0000000400689947 */ /* 0x000fec0003800000 */
[----:B------:R-:W-:Y:S01]  /*5d10*/  HADD2.F32 R66, -RZ, R59.H0_H0 ;  /* 0x2000003bff427230 */ /* 0x000fe20000004100 */
[----:B------:R-:W-:-:S04]  /*5d20*/  MOV R64, R65 ;  /* 0x0000004100407202 */ /* 0x000fc80000000f00 */
[----:B------:R-:W-:Y:S01]  /*5d30*/  FADD.FTZ R199, R66, R199 ;  /* 0x000000c742c77221 */ /* 0x000fe20000010000 */
[----:B------:R-:W-:Y:S06]  /*5d40*/  BRA `(.L_x_2702) ;  /* 0x0000000400587947 */ /* 0x000fec0003800000 */
.L_x_2701:
        /* <DEDUP_REMOVED lines=12> */
.L_x_2704:
[----:B------:R-:W-:-:S07]  /*5e10*/  IMAD.MOV.U32 R66, RZ, RZ, R150 ;  /* 0x000000ffff427224 */ /* 0x000fce00078e0096 */
.L_x_2705:
[----:B------:R-:W-:Y:S05]  /*5e20*/  BSYNC B1 ;  /* 0x0000000000017941 */ /* 0x000fea0003800000 */
.L_x_2703:
        /* <DEDUP_REMOVED lines=16> */
.L_x_2709:
[----:B------:R-:W-:Y:S05]  /*5f30*/  BSYNC B2 ;  /* 0x0000000000027941 */ /* 0x000fea0003800000 */
.L_x_2708:
        /* <DEDUP_REMOVED lines=44> */
.L_x_2707:
[----:B------:R-:W-:Y:S05]  /*6200*/  BSYNC B1 ;  /* 0x0000000000017941 */ /* 0x000fea0003800000 */
.L_x_2706:
        /* <DEDUP_REMOVED lines=10> */
.L_x_2702:
        /* <DEDUP_REMOVED lines=12> */
.L_x_2711:
[----:B------:R-:W-:-:S07]  /*6370*/  MOV R66, R150 ;  /* 0x0000009600427202 */ /* 0x000fce0000000f00 */
.L_x_2712:
[----:B------:R-:W-:Y:S05]  /*6380*/  BSYNC B1 ;  /* 0x0000000000017941 */ /* 0x000fea0003800000 */
.L_x_2710:
        /* <DEDUP_REMOVED lines=16> */
.L_x_2716:
[----:B------:R-:W-:Y:S05]  /*6490*/  BSYNC B2 ;  /* 0x0000000000027941 */ /* 0x000fea0003800000 */
.L_x_2715:
        /* <DEDUP_REMOVED lines=44> */
.L_x_2714:
[----:B------:R-:W-:Y:S05]  /*6760*/  BSYNC B1 ;  /* 0x0000000000017941 */ /* 0x000fea0003800000 */
.L_x_2713:
        /* <DEDUP_REMOVED lines=13> */
.L_x_2717:
        /* <DEDUP_REMOVED lines=12> */
.L_x_2720:
[----:B------:R-:W-:-:S07]  /*6900*/  IMAD.MOV.U32 R134, RZ, RZ, R150 ;  /* 0x000000ffff867224 */ /* 0x000fce00078e0096 */
.L_x_2721:
[----:B------:R-:W-:Y:S05]  /*6910*/  BSYNC B1 ;  /* 0x0000000000017941 */ /* 0x000fea0003800000 */
.L_x_2719:
        /* <DEDUP_REMOVED lines=16> */
.L_x_2725:
[----:B------:R-:W-:Y:S05]  /*6a20*/  BSYNC B2 ;  /* 0x0000000000027941 */ /* 0x000fea0003800000 */
.L_x_2724:
        /* <DEDUP_REMOVED lines=44> */
.L_x_2723:
[----:B------:R-:W-:Y:S05]  /*6cf0*/  BSYNC B1 ;  /* 0x0000000000017941 */ /* 0x000fea0003800000 */
.L_x_2722:
        /* <DEDUP_REMOVED lines=10> */
.L_x_2718:
[----:B------:R-:W-:Y:S02]  /*6da0*/  SEL R65, RZ, 0x10000, P4 ;  /* 0x00010000ff417807 */ /* 0x000fe40002000000 */
        /* <DEDUP_REMOVED lines=16> */
[----:B------:R-:W-:Y:S02]  /*6eb0*/  SHF.L.U32 R162, R209, 0x3, RZ ;  /* 0x00000003d1a27819 */ /* 0x000fe400000006ff */
[----:B------:R-:W-:Y:S02]  /*6ec0*/  LOP3.LUT R67, R67, R68, R69, 0xfe, !PT ;  /* 0x0000004443437212 */ /* 0x000fe400078efe45 */
[----:B------:R-:W-:Y:S02]  /*6ed0*/  LEA.HI.X R135, R209, UR7, RZ, 0x4, P1 ;  /* 0x00000007d1877c11 */ /* 0x000fe400088f24ff */
[----:B------:R-:W-:Y:S02]  /*6ee0*/  LOP3.LUT R70, R70, R66, R64, 0xfe, !PT ;  /* 0x0000004246467212 */ /* 0x000fe400078efe40 */
[----:B------:R-:W-:-:S02]  /*6ef0*/  SEL R137, RZ, 0x1, P2 ;  /* 0x00000001ff897807 */ /* 0x000fc40001000000 */
[----:B------:R-:W-:Y:S02]  /*6f00*/  SHF.L.U64.HI R164, R209, 0x3, RZ ;  /* 0x00000003d1a47819 */ /* 0x000fe400000102ff */
[----:B------:R-:W-:Y:S02]  /*6f10*/  IADD3 R68, P1, R162, UR10, RZ ;  /* 0x0000000aa2447c10 */ /* 0x000fe4000ff3e0ff */
[----:B------:R-:W-:Y:S02]  /*6f20*/  LOP3.LUT R71, R71, R67, R65, 0xfe, !PT ;  /* 0x0000004347477212 */ /* 0x000fe400078efe41 */
[----:B------:R-:W-:Y:S02]  /*6f30*/  F2FP.F16.F32.PACK_AB R67, R203, R199 ;  /* 0x000000c7cb43723e */ /* 0x000fe400000000ff */
[----:B------:R-:W-:Y:S02]  /*6f40*/  F2FP.F16.F32.PACK_AB R66, R201, R183 ;  /* 0x000000b7c942723e */ /* 0x000fe400000000ff */
[----:B------:R-:W-:-:S02]  /*6f50*/  F2FP.F16.F32.PACK_AB R65, R185, R167 ;  /* 0x000000a7b941723e */ /* 0x000fc400000000ff */
[----:B------:R-:W-:Y:S02]  /*6f60*/  F2FP.F16.F32.PACK_AB R64, R169, R161 ;  /* 0x000000a1a940723e */ /* 0x000fe400000000ff */
        /* <DEDUP_REMOVED lines=25> */
.L_x_2726:
[----:B------:R-:W-:-:S07]  /*7100*/  IADD3 R137, R209, 0x100, RZ ;  /* 0x00000100d1897810 */ /* 0x000fce0007ffe0ff */
.L_x_2597:
[----:B------:R-:W-:Y:S05]  /*7110*/  BSYNC B0 ;  /* 0x0000000000007941 */ /* 0x000fea0003800000 */
.L_x_2596:
        /* <DEDUP_REMOVED lines=29> */
.L_x_2730:
[----:B------:R-:W-:-:S07]  /*72f0*/  IMAD.MOV.U32 R166, RZ, RZ, R150 ;  /* 0x000000ffffa67224 */ /* 0x000fce00078e0096 */
.L_x_2731:
[----:B------:R-:W-:Y:S05]  /*7300*/  BSYNC B1 ;  /* 0x0000000000017941 */ /* 0x000fea0003800000 */
.L_x_2729:
        /* <DEDUP_REMOVED lines=16> */
.L_x_2735:
[----:B------:R-:W-:Y:S05]  /*7410*/  BSYNC B2 ;  /* 0x0000000000027941 */ /* 0x000fea0003800000 */
.L_x_2734:
        /* <DEDUP_REMOVED lines=44> */
.L_x_2733:
[----:B------:R-:W-:Y:S05]  /*76e0*/  BSYNC B1 ;  /* 0x0000000000017941 */ /* 0x000fea0003800000 */
.L_x_2732:
[----:B------:R-:W0:Y:S01]  /*76f0*/  LDC R164, c[0x0][0x294] ;  /* 0x0000a500ffa47b82 */ /* 0x000e220000000800 */
[----:B------:R-:W-:Y:S01]  /*7700*/  I2FP.F32.U32 R71, R166 ;  /* 0x000000a600477245 */ /* 0x000fe20000201000 */
[----:B------:R-:W-:Y:S01]  /*7710*/  HFMA2.MMA R166, -RZ, RZ, 0.1171875, 0 ;  /* 0x2f800000ffa67435 */ /* 0x000fe200000001ff */
[----:B------:R-:W-:Y:S01]  /*7720*/  ISETP.NE.U32.AND P2, PT, R68, RZ, PT ;  /* 0x000000ff4400720c */ /* 0x000fe20003f45070 */
[----:B-----5:R-:W-:Y:S01]  /*7730*/  HADD2.F32 R135, -RZ, R64.H0_H0 ;  /* 0x20000040ff877230 */ /* 0x020fe20000004100 */
[----:B------:R-:W-:Y:S02]  /*7740*/  LOP3.LUT R44, R44, 0xffffffef, RZ, 0xc0, !PT ;  /* 0xffffffef2c2c7812 */ /* 0x000fe400078ec0ff */
[----:B------:R-:W-:Y:S01]  /*7750*/  ISETP.NE.AND.EX P2, PT, R69, RZ, PT, P2 ;  /* 0x000000ff4500720c */ /* 0x000fe20003f45320 */
[----:B------:R-:W1:Y:S04]  /*7760*/  LDC R162, c[0x0][0x298] ;  /* 0x0000a600ffa27b82 */ /* 0x000e680000000800 */
        /* <DEDUP_REMOVED lines=12> */
.L_x_2736:
        /* <DEDUP_REMOVED lines=12> */
.L_x_2739:
[----:B------:R-:W-:-:S07]  /*78f0*/  IMAD.MOV.U32 R149, RZ, RZ, R150 ;  /* 0x000000ffff957224 */ /* 0x000fce00078e0096 */
.L_x_2740:
[----:B------:R-:W-:Y:S05]  /*7900*/  BSYNC B1 ;  /* 0x0000000000017941 */ /* 0x000fea0003800000 */
.L_x_2738:
        /* <DEDUP_REMOVED lines=16> */
.L_x_2744:
[----:B------:R-:W-:Y:S05]  /*7a10*/  BSYNC B2 ;  /* 0x0000000000027941 */ /* 0x000fea0003800000 */
.L_x_2743:
        /* <DEDUP_REMOVED lines=44> */
.L_x_2742:
[----:B------:R-:W-:Y:S05]  /*7ce0*/  BSYNC B1 ;  /* 0x0000000000017941 */ /* 0x000fea0003800000 */
.L_x_2741:
        /* <DEDUP_REMOVED lines=10> */
.L_x_2737:
        /* <DEDUP_REMOVED lines=12> */
.L_x_2746:
[----:B------:R-:W-:-:S07]  /*7e50*/  MOV R155, R150 ;  /* 0x00000096009b7202 */ /* 0x000fce0000000f00 */
.L_x_2747:
[----:B------:R-:W-:Y:S05]  /*7e60*/  BSYNC B1 ;  /* 0x0000000000017941 */ /* 0x000fea0003800000 */
.L_x_2745:
        /* <DEDUP_REMOVED lines=16> */
.L_x_2751:
[----:B------:R-:W-:Y:S05]  /*7f70*/  BSYNC B2 ;  /* 0x0000000000027941 */ /* 0x000fea0003800000 */
.L_x_2750:
        /* <DEDUP_REMOVED lines=44> */
.L_x_2749:
[----:B------:R-:W-:Y:S05]  /*8240*/  BSYNC B1 ;  /* 0x0000000000017941 */ /* 0x000fea0003800000 */
.L_x_2748:
        /* <DEDUP_REMOVED lines=15> */
.L_x_2752:
        /* <DEDUP_REMOVED lines=12> */
.L_x_2755:
[----:B------:R-:W-:-:S07]  /*8400*/  IMAD.MOV.U32 R148, RZ, RZ, R150 ;  /* 0x000000ffff947224 */ /* 0x000fce00078e0096 */
.L_x_2756:
[----:B------:R-:W-:Y:S05]  /*8410*/  BSYNC B1 ;  /* 0x0000000000017941 */ /* 0x000fea0003800000 */
.L_x_2754:
        /* <DEDUP_REMOVED lines=16> */
.L_x_2760:
[----:B------:R-:W-:Y:S05]  /*8520*/  BSYNC B2 ;  /* 0x0000000000027941 */ /* 0x000fea0003800000 */
.L_x_2759:
        /* <DEDUP_REMOVED lines=44> */
.L_x_2758:
[----:B------:R-:W-:Y:S05]  /*87f0*/  BSYNC B1 ;  /* 0x0000000000017941 */ /* 0x000fea0003800000 */
.L_x_2757:
        /* <DEDUP_REMOVED lines=10> */
.L_x_2753:
        /* <DEDUP_REMOVED lines=12> */
.L_x_2762:
[----:B------:R-:W-:-:S07]  /*8960*/  MOV R155, R150 ;  /* 0x00000096009b7202 */ /* 0x000fce0000000f00 */
.L_x_2763:
[----:B------:R-:W-:Y:S05]  /*8970*/  BSYNC B1 ;  /* 0x0000000000017941 */ /* 0x000fea0003800000 */
.L_x_2761:
        /* <DEDUP_REMOVED lines=16> */
.L_x_2767:
[----:B------:R-:W-:Y:S05]  /*8a80*/  BSYNC B2 ;  /* 0x0000000000027941 */ /* 0x000fea0003800000 */
.L_x_2766:
        /* <DEDUP_REMOVED lines=44> */
.L_x_2765:
[----:B------:R-:W-:Y:S05]  /*8d50*/  BSYNC B1 ;  /* 0x0000000000017941 */ /* 0x000fea0003800000 */
.L_x_2764:
        /* <DEDUP_REMOVED lines=11> */
[----:B------:R-:W-:Y:S01]  /*8e10*/  HADD2.F32 R70, -RZ, R57.H0_H0 ;  /* 0x20000039ff467230 */ /* 0x000fe20000004100 */
[----:B------:R-:W-:-:S04]  /*8e20*/  MOV R64, R68 ;  /* 0x0000004400407202 */ /* 0x000fc80000000f00 */
[----:B------:R-:W-:Y:S01]  /*8e30*/  FADD.FTZ R173, R70, R173 ;  /* 0x000000ad46ad7221 */ /* 0x000fe20000010000 */
[----:B------:R-:W-:Y:S06]  /*8e40*/  BRA `(.L_x_2769) ;  /* 0x0000000400587947 */ /* 0x000fec0003800000 */
.L_x_2768:
        /* <DEDUP_REMOVED lines=12> */
.L_x_2771:
[----:B------:R-:W-:-:S07]  /*8f10*/  IMAD.MOV.U32 R147, RZ, RZ, R150 ;  /* 0x000000ffff937224 */ /* 0x000fce00078e0096 */
.L_x_2772:
[----:B------:R-:W-:Y:S05]  /*8f20*/  BSYNC B1 ;  /* 0x0000000000017941 */ /* 0x000fea0003800000 */
.L_x_2770:
        /* <DEDUP_REMOVED lines=16> */
.L_x_2776:
[----:B------:R-:W-:Y:S05]  /*9030*/  BSYNC B2 ;  /* 0x0000000000027941 */ /* 0x000fea0003800000 */
.L_x_2775:
        /* <DEDUP_REMOVED lines=44> */
.L_x_2774:
[----:B------:R-:W-:Y:S05]  /*9300*/  BSYNC B1 ;  /* 0x0000000000017941 */ /* 0x000fea0003800000 */
.L_x_2773:
        /* <DEDUP_REMOVED lines=10> */
.L_x_2769:
        /* <DEDUP_REMOVED lines=12> */
.L_x_2778:
[----:B------:R-:W-:-:S07]  /*9470*/  MOV R155, R150 ;  /* 0x00000096009b7202 */ /* 0x000fce0000000f00 */
.L_x_2779:
[----:B------:R-:W-:Y:S05]  /*9480*/  BSYNC B1 ;  /* 0x0000000000017941 */ /* 0x000fea0003800000 */
.L_x_2777:
        /* <DEDUP_REMOVED lines=16> */
.L_x_2783:
[----:B------:R-:W-:Y:S05]  /*9590*/  BSYNC B2 ;  /* 0x0000000000027941 */ /* 0x000fea0003800000 */
.L_x_2782:
        /* <DEDUP_REMOVED lines=44> */
.L_x_2781:
[----:B------:R-:W-:Y:S05]  /*9860*/  BSYNC B1 ;  /* 0x0000000000017941 */ /* 0x000fea0003800000 */
.L_x_2780:
        /* <DEDUP_REMOVED lines=15> */
.L_x_2784:
        /* <DEDUP_REMOVED lines=12> */
.L_x_2787:
[----:B------:R-:W-:-:S07]  /*9a20*/  IMAD.MOV.U32 R146, RZ, RZ, R150 ;  /* 0x000000ffff927224 */ /* 0x000fce00078e0096 */
.L_x_2788:
[----:B------:R-:W-:Y:S05]  /*9a30*/  BSYNC B1 ;  /* 0x0000000000017941 */ /* 0x000fea0003800000 */
.L_x_2786:
        /* <DEDUP_REMOVED lines=16> */
.L_x_2792:
[----:B------:R-:W-:Y:S05]  /*9b40*/  BSYNC B2 ;  /* 0x0000000000027941 */ /* 0x000fea0003800000 */
.L_x_2791:
        /* <DEDUP_REMOVED lines=44> */
.L_x_2790:
[----:B------:R-:W-:Y:S05]  /*9e10*/  BSYNC B1 ;  /* 0x0000000000017941 */ /* 0x000fea0003800000 */
.L_x_2789:
        /* <DEDUP_REMOVED lines=10> */
.L_x_2785:
        /* <DEDUP_REMOVED lines=12> */
.L_x_2794:
[----:B------:R-:W-:-:S07]  /*9f80*/  MOV R155, R150 ;  /* 0x00000096009b7202 */ /* 0x000fce0000000f00 */
.L_x_2795:
[----:B------:R-:W-:Y:S05]  /*9f90*/  BSYNC B1 ;  /* 0x0000000000017941 */ /* 0x000fea0003800000 */
.L_x_2793:
        /* <DEDUP_REMOVED lines=16> */
.L_x_2799:
[----:B------:R-:W-:Y:S05]  /*a0a0*/  BSYNC B2 ;  /* 0x0000000000027941 */ /* 0x000fea0003800000 */
.L_x_2798:
        /* <DEDUP_REMOVED lines=44> */
.L_x_2797:
[----:B------:R-:W-:Y:S05]  /*a370*/  BSYNC B1 ;  /* 0x0000000000017941 */ /* 0x000fea0003800000 */
.L_x_2796:
        /* <DEDUP_REMOVED lines=15> */
.L_x_2800:
        /* <DEDUP_REMOVED lines=12> */
.L_x_2803:
[----:B------:R-:W-:-:S07]  /*a530*/  IMAD.MOV.U32 R145, RZ, RZ, R150 ;  /* 0x000000ffff917224 */ /* 0x000fce00078e0096 */
.L_x_2804:
[----:B------:R-:W-:Y:S05]  /*a540*/  BSYNC B1 ;  /* 0x0000000000017941 */ /* 0x000fea0003800000 */
.L_x_2802:
        /* <DEDUP_REMOVED lines=16> */
.L_x_2808:
[----:B------:R-:W-:Y:S05]  /*a650*/  BSYNC B2 ;  /* 0x0000000000027941 */ /* 0x000fea0003800000 */
.L_x_2807:
        /* <DEDUP_REMOVED lines=44> */
.L_x_2806:
[----:B------:R-:W-:Y:S05]  /*a920*/  BSYNC B1 ;  /* 0x0000000000017941 */ /* 0x000fea0003800000 */
.L_x_2805:
        /* <DEDUP_REMOVED lines=10> */
.L_x_2801:
        /* <DEDUP_REMOVED lines=12> */
.L_x_2810:
[----:B------:R-:W-:-:S07]  /*aa90*/  MOV R155, R150 ;  /* 0x00000096009b7202 */ /* 0x000fce0000000f00 */
.L_x_2811:
[----:B------:R-:W-:Y:S05]  /*aaa0*/  BSYNC B1 ;  /* 0x0000000000017941 */ /* 0x000fea0003800000 */
.L_x_2809:
        /* <DEDUP_REMOVED lines=16> */
.L_x_2815:
[----:B------:R-:W-:Y:S05]  /*abb0*/  BSYNC B2 ;  /* 0x0000000000027941 */ /* 0x000fea0003800000 */
.L_x_2814:
        /* <DEDUP_REMOVED lines=44> */
.L_x_2813:
[----:B------:R-:W-:Y:S05]  /*ae80*/  BSYNC B1 ;  /* 0x0000000000017941 */ /* 0x000fea0003800000 */
.L_x_2812:
        /* <DEDUP_REMOVED lines=13> */
.L_x_2816:
        /* <DEDUP_REMOVED lines=12> */
.L_x_2819:
[----:B------:R-:W-:-:S07]  /*b020*/  IMAD.MOV.U32 R66, RZ, RZ, R150 ;  /* 0x000000ffff427224 */ /* 0x000fce00078e0096 */
.L_x_2820:
[----:B------:R-:W-:Y:S05]  /*b030*/  BSYNC B1 ;  /* 0x0000000000017941 */ /* 0x000fea0003800000 */
.L_x_2818:
        /* <DEDUP_REMOVED lines=16> */
.L_x_2824:
[----:B------:R-:W-:Y:S05]  /*b140*/  BSYNC B2 ;  /* 0x0000000000027941 */ /* 0x000fea0003800000 */
.L_x_2823:
        /* <DEDUP_REMOVED lines=44> */
.L_x_2822:
[----:B------:R-:W-:Y:S05]  /*b410*/  BSYNC B1 ;  /* 0x0000000000017941 */ /* 0x000fea0003800000 */
.L_x_2821:
        /* <DEDUP_REMOVED lines=10> */
.L_x_2817:
        /* <DEDUP_REMOVED lines=12> */
.L_x_2826:
[----:B------:R-:W-:-:S07]  /*b580*/  MOV R66, R150 ;  /* 0x0000009600427202 */ /* 0x000fce0000000f00 */
.L_x_2827:
[----:B------:R-:W-:Y:S05]  /*b590*/  BSYNC B1 ;  /* 0x0000000000017941 */ /* 0x000fea0003800000 */
.L_x_2825:
        /* <DEDUP_REMOVED lines=16> */
.L_x_2831:
[----:B------:R-:W-:Y:S05]  /*b6a0*/  BSYNC B2 ;  /* 0x0000000000027941 */ /* 0x000fea0003800000 */
.L_x_2830:
        /* <DEDUP_REMOVED lines=44> */
.L_x_2829:
[----:B------:R-:W-:Y:S05]  /*b970*/  BSYNC B1 ;  /* 0x0000000000017941 */ /* 0x000fea0003800000 */
.L_x_2828:
        /* <DEDUP_REMOVED lines=13> */
.L_x_2832:
        /* <DEDUP_REMOVED lines=12> */
.L_x_2835:
[----:B------:R-:W-:-:S07]  /*bb10*/  IMAD.MOV.U32 R66, RZ, RZ, R150 ;  /* 0x000000ffff427224 */ /* 0x000fce00078e0096 */
.L_x_2836:
[----:B------:R-:W-:Y:S05]  /*bb20*/  BSYNC B1 ;  /* 0x0000000000017941 */ /* 0x000fea0003800000 */
.L_x_2834:
        /* <DEDUP_REMOVED lines=16> */
.L_x_2840:
[----:B------:R-:W-:Y:S05]  /*bc30*/  BSYNC B2 ;  /* 0x0000000000027941 */ /* 0x000fea0003800000 */
.L_x_2839:
        /* <DEDUP_REMOVED lines=44> */
.L_x_2838:
[----:B------:R-:W-:Y:S05]  /*bf00*/  BSYNC B1 ;  /* 0x0000000000017941 */ /* 0x000fea0003800000 */
.L_x_2837:
        /* <DEDUP_REMOVED lines=10> */
.L_x_2833:
        /* <DEDUP_REMOVED lines=12> */
.L_x_2842:
[----:B------:R-:W-:-:S07]  /*c070*/  MOV R66, R150 ;  /* 0x0000009600427202 */ /* 0x000fce0000000f00 */
.L_x_2843:
[----:B------:R-:W-:Y:S05]  /*c080*/  BSYNC B1 ;  /* 0x0000000000017941 */ /* 0x000fea0003800000 */
.L_x_2841:
        /* <DEDUP_REMOVED lines=16> */
.L_x_2847:
[----:B------:R-:W-:Y:S05]  /*c190*/  BSYNC B2 ;  /* 0x0000000000027941 */ /* 0x000fea0003800000 */
.L_x_2846:
        /* <DEDUP_REMOVED lines=44> */
.L_x_2845:
[----:B------:R-:W-:Y:S05]  /*c460*/  BSYNC B1 ;  /* 0x0000000000017941 */ /* 0x000fea0003800000 */
.L_x_2844:
        /* <DEDUP_REMOVED lines=13> */
.L_x_2848:
        /* <DEDUP_REMOVED lines=12> */
.L_x_2851:
[----:B------:R-:W-:-:S07]  /*c600*/  IMAD.MOV.U32 R134, RZ, RZ, R150 ;  /* 0x000000ffff867224 */ /* 0x000fce00078e0096 */
.L_x_2852:
[----:B------:R-:W-:Y:S05]  /*c610*/  BSYNC B1 ;  /* 0x0000000000017941 */ /* 0x000fea0003800000 */
.L_x_2850:
        /* <DEDUP_REMOVED lines=16> */
.L_x_2856:
[----:B------:R-:W-:Y:S05]  /*c720*/  BSYNC B2 ;  /* 0x0000000000027941 */ /* 0x000fea0003800000 */
.L_x_2855:
        /* <DEDUP_REMOVED lines=44> */
.L_x_2854:
[----:B------:R-:W-:Y:S05]  /*c9f0*/  BSYNC B1 ;  /* 0x0000000000017941 */ /* 0x000fea0003800000 */
.L_x_2853:
        /* <DEDUP_REMOVED lines=10> */
.L_x_2849:
        /* <DEDUP_REMOVED lines=54> */
.L_x_2857:
[----:B------:R-:W-:-:S07]  /*ce00*/  IADD3 R137, R137, 0x100, RZ ;  /* 0x0000010089897810 */ /* 0x000fce0007ffe0ff */
.L_x_2728:
[----:B------:R-:W-:Y:S05]  /*ce10*/  BSYNC B0 ;  /* 0x0000000000007941 */ /* 0x000fea0003800000 */
.L_x_2727:
        /* <DEDUP_REMOVED lines=29> */
.L_x_2861:
[----:B------:R-:W-:-:S07]  /*cff0*/  IMAD.MOV.U32 R166, RZ, RZ, R150 ;  /* 0x000000ffffa67224 */ /* 0x000fce00078e0096 */
.L_x_2862:
[----:B------:R-:W-:Y:S05]  /*d000*/  BSYNC B1 ;  /* 0x0000000000017941 */ /* 0x000fea0003800000 */
.L_x_2860:
        /* <DEDUP_REMOVED lines=16> */
.L_x_2866:
[----:B------:R-:W-:Y:S05]  /*d110*/  BSYNC B2 ;  /* 0x0000000000027941 */ /* 0x000fea0003800000 */
.L_x_2865:
        /* <DEDUP_REMOVED lines=44> */
.L_x_2864:
[----:B------:R-:W-:Y:S05]  /*d3e0*/  BSYNC B1 ;  /* 0x0000000000017941 */ /* 0x000fea0003800000 */
.L_x_2863:
        /* <DEDUP_REMOVED lines=20> */
.L_x_2867:
        /* <DEDUP_REMOVED lines=12> */
.L_x_2870:
[----:B------:R-:W-:-:S07]  /*d5f0*/  IMAD.MOV.U32 R149, RZ, RZ, R150 ;  /* 0x000000ffff957224 */ /* 0x000fce00078e0096 */
.L_x_2871:
[----:B------:R-:W-:Y:S05]  /*d600*/  BSYNC B1 ;  /* 0x0000000000017941 */ /* 0x000fea0003800000 */
.L_x_2869:
        /* <DEDUP_REMOVED lines=16> */
.L_x_2875:
[----:B------:R-:W-:Y:S05]  /*d710*/  BSYNC B2 ;  /* 0x0000000000027941 */ /* 0x000fea0003800000 */
.L_x_2874:
        /* <DEDUP_REMOVED lines=44> */
.L_x_2873:
[----:B------:R-:W-:Y:S05]  /*d9e0*/  BSYNC B1 ;  /* 0x0000000000017941 */ /* 0x000fea0003800000 */
.L_x_2872:
        /* <DEDUP_REMOVED lines=10> */
.L_x_2868:
        /* <DEDUP_REMOVED lines=12> */
.L_x_2877:
[----:B------:R-:W-:-:S07]  /*db50*/  MOV R155, R150 ;  /* 0x00000096009b7202 */ /* 0x000fce0000000f00 */
.L_x_2878:
[----:B------:R-:W-:Y:S05]  /*db60*/  BSYNC B1 ;  /* 0x0000000000017941 */ /* 0x000fea0003800000 */
.L_x_2876:
        /* <DEDUP_REMOVED lines=16> */
.L_x_2882:
[----:B------:R-:W-:Y:S05]  /*dc70*/  BSYNC B2 ;  /* 0x0000000000027941 */ /* 0x000fea0003800000 */
.L_x_2881:
        /* <DEDUP_REMOVED lines=44> */
.L_x_2880:
[----:B------:R-:W-:Y:S05]  /*df40*/  BSYNC B1 ;  /* 0x0000000000017941 */ /* 0x000fea0003800000 */
.L_x_2879:
        /* <DEDUP_REMOVED lines=15> */
.L_x_2883:
        /* <DEDUP_REMOVED lines=12> */
.L_x_2886:
[----:B------:R-:W-:-:S07]  /*e100*/  IMAD.MOV.U32 R148, RZ, RZ, R150 ;  /* 0x000000ffff947224 */ /* 0x000fce00078e0096 */
.L_x_2887:
[----:B------:R-:W-:Y:S05]  /*e110*/  BSYNC B1 ;  /* 0x0000000000017941 */ /* 0x000fea0003800000 */
.L_x_2885:
        /* <DEDUP_REMOVED lines=16> */
.L_x_2891:
[----:B------:R-:W-:Y:S05]  /*e220*/  BSYNC B2 ;  /* 0x0000000000027941 */ /* 0x000fea0003800000 */
.L_x_2890:
        /* <DEDUP_REMOVED lines=44> */
.L_x_2889:
[----:B------:R-:W-:Y:S05]  /*e4f0*/  BSYNC B1 ;  /* 0x0000000000017941 */ /* 0x000fea0003800000 */
.L_x_2888:
        /* <DEDUP_REMOVED lines=10> */
.L_x_2884:
        /* <DEDUP_REMOVED lines=12> */
.L_x_2893:
[----:B------:R-:W-:-:S07]  /*e660*/  MOV R155, R150 ;  /* 0x00000096009b7202 */ /* 0x000fce0000000f00 */
.L_x_2894:
[----:B------:R-:W-:Y:S05]  /*e670*/  BSYNC B1 ;  /* 0x0000000000017941 */ /* 0x000fea0003800000 */
.L_x_2892:
        /* <DEDUP_REMOVED lines=16> */
.L_x_2898:
[----:B------:R-:W-:Y:S05]  /*e780*/  BSYNC B2 ;  /* 0x0000000000027941 */ /* 0x000fea0003800000 */
.L_x_2897:
        /* <DEDUP_REMOVED lines=44> */
.L_x_2896:
[----:B------:R-:W-:Y:S05]  /*ea50*/  BSYNC B1 ;  /* 0x0000000000017941 */ /* 0x000fea0003800000 */
.L_x_2895:
        /* <DEDUP_REMOVED lines=15> */
.L_x_2899:
        /* <DEDUP_REMOVED lines=12> */
.L_x_2902:
[----:B------:R-:W-:-:S07]  /*ec10*/  IMAD.MOV.U32 R147, RZ, RZ, R150 ;  /* 0x000000ffff937224 */ /* 0x000fce00078e0096 */
.L_x_2903:
[----:B------:R-:W-:Y:S05]  /*ec20*/  BSYNC B1 ;  /* 0x0000000000017941 */ /* 0x000fea0003800000 */
.L_x_2901:
        /* <DEDUP_REMOVED lines=16> */
.L_x_2907:
[----:B------:R-:W-:Y:S05]  /*ed30*/  BSYNC B2 ;  /* 0x0000000000027941 */ /* 0x000fea0003800000 */
.L_x_2906:
        /* <DEDUP_REMOVED lines=44> */
.L_x_2905:
[----:B------:R-:W-:Y:S05]  /*f000*/  BSYNC B1 ;  /* 0x0000000000017941 */ /* 0x000fea0003800000 */
.L_x_2904:
        /* <DEDUP_REMOVED lines=10> */
.L_x_2900:
        /* <DEDUP_REMOVED lines=12> */
.L_x_2909:
[----:B------:R-:W-:-:S07]  /*f170*/  MOV R155, R150 ;  /* 0x00000096009b7202 */ /* 0x000fce0000000f00 */
.L_x_2910:
[----:B------:R-:W-:Y:S05]  /*f180*/  BSYNC B1 ;  /* 0x0000000000017941 */ /* 0x000fea0003800000 */
.L_x_2908:
        /* <DEDUP_REMOVED lines=16> */
.L_x_2914:
[----:B------:R-:W-:Y:S05]  /*f290*/  BSYNC B2 ;  /* 0x0000000000027941 */ /* 0x000fea0003800000 */
.L_x_2913:
        /* <DEDUP_REMOVED lines=44> */
.L_x_2912:
[----:B------:R-:W-:Y:S05]  /*f560*/  BSYNC B1 ;  /* 0x0000000000017941 */ /* 0x000fea0003800000 */
.L_x_2911:
        /* <DEDUP_REMOVED lines=15> */
.L_x_2915:
        /* <DEDUP_REMOVED lines=12> */
.L_x_2918:
[----:B------:R-:W-:-:S07]  /*f720*/  IMAD.MOV.U32 R146, RZ, RZ, R150 ;  /* 0x000000ffff927224 */ /* 0x000fce00078e0096 */
.L_x_2919:
[----:B------:R-:W-:Y:S05]  /*f730*/  BSYNC B1 ;  /* 0x0000000000017941 */ /* 0x000fea0003800000 */
.L_x_2917:
        /* <DEDUP_REMOVED lines=16> */
.L_x_2923:
[----:B------:R-:W-:Y:S05]  /*f840*/  BSYNC B2 ;  /* 0x0000000000027941 */ /* 0x000fea0003800000 */
.L_x_2922:
        /* <DEDUP_REMOVED lines=44> */
.L_x_2921:
[----:B------:R-:W-:Y:S05]  /*fb10*/  BSYNC B1 ;  /* 0x0000000000017941 */ /* 0x000fea0003800000 */
.L_x_2920:
        /* <DEDUP_REMOVED lines=10> */
.L_x_2916:
        /* <DEDUP_REMOVED lines=12> */
.L_x_2925:
[----:B------:R-:W-:-:S07]  /*fc80*/  MOV R155, R150 ;  /* 0x00000096009b7202 */ /* 0x000fce0000000f00 */
.L_x_2926:
[----:B------:R-:W-:Y:S05]  /*fc90*/  BSYNC B1 ;  /* 0x0000000000017941 */ /* 0x000fea0003800000 */
.L_x_2924:
        /* <DEDUP_REMOVED lines=16> */
.L_x_2930:
[----:B------:R-:W-:Y:S05]  /*fda0*/  BSYNC B2 ;  /* 0x0000000000027941 */ /* 0x000fea0003800000 */
.L_x_2929:
        /* <DEDUP_REMOVED lines=44> */
.L_x_2928:
[----:B------:R-:W-:Y:S05]  /*10070*/  BSYNC B1 ;  /* 0x0000000000017941 */ /* 0x000fea0003800000 */
.L_x_2927:
        /* <DEDUP_REMOVED lines=15> */
.L_x_2931:
        /* <DEDUP_REMOVED lines=12> */
.L_x_2934:
[----:B------:R-:W-:-:S07]  /*10230*/  IMAD.MOV.U32 R145, RZ, RZ, R150 ;  /* 0x000000ffff917224 */ /* 0x000fce00078e0096 */
.L_x_2935:
[----:B------:R-:W-:Y:S05]  /*10240*/  BSYNC B1 ;  /* 0x0000000000017941 */ /* 0x000fea0003800000 */
.L_x_2933:
        /* <DEDUP_REMOVED lines=16> */
.L_x_2939:
[----:B------:R-:W-:Y:S05]  /*10350*/  BSYNC B2 ;  /* 0x0000000000027941 */ /* 0x000fea0003800000 */
.L_x_2938:
        /* <DEDUP_REMOVED lines=44> */
.L_x_2937:
[----:B------:R-:W-:Y:S05]  /*10620*/  BSYNC B1 ;  /* 0x0000000000017941 */ /* 0x000fea0003800000 */
.L_x_2936:
        /* <DEDUP_REMOVED lines=10> */
.L_x_2932:
        /* <DEDUP_REMOVED lines=12> */
.L_x_2941:
[----:B------:R-:W-:-:S07]  /*10790*/  MOV R155, R150 ;  /* 0x00000096009b7202 */ /* 0x000fce0000000f00 */
.L_x_2942:
[----:B------:R-:W-:Y:S05]  /*107a0*/  BSYNC B1 ;  /* 0x0000000000017941 */ /* 0x000fea0003800000 */
.L_x_2940:
        /* <DEDUP_REMOVED lines=16> */
.L_x_2946:
[----:B------:R-:W-:Y:S05]  /*108b0*/  BSYNC B2 ;  /* 0x0000000000027941 */ /* 0x000fea0003800000 */
.L_x_2945:
        /* <DEDUP_REMOVED lines=44> */
.L_x_2944:
[----:B------:R-:W-:Y:S05]  /*10b80*/  BSYNC B1 ;  /* 0x0000000000017941 */ /* 0x000fea0003800000 */
.L_x_2943:
        /* <DEDUP_REMOVED lines=13> */
.L_x_2947:
        /* <DEDUP_REMOVED lines=12> */
.L_x_2950:
[----:B------:R-:W-:-:S07]  /*10d20*/  IMAD.MOV.U32 R66, RZ, RZ, R150 ;  /* 0x000000ffff427224 */ /* 0x000fce00078e0096 */
.L_x_2951:
[----:B------:R-:W-:Y:S05]  /*10d30*/  BSYNC B1 ;  /* 0x0000000000017941 */ /* 0x000fea0003800000 */
.L_x_2949:
        /* <DEDUP_REMOVED lines=16> */
.L_x_2955:
[----:B------:R-:W-:Y:S05]  /*10e40*/  BSYNC B2 ;  /* 0x0000000000027941 */ /* 0x000fea0003800000 */
.L_x_2954:
        /* <DEDUP_REMOVED lines=44> */
.L_x_2953:
[----:B------:R-:W-:Y:S05]  /*11110*/  BSYNC B1 ;  /* 0x0000000000017941 */ /* 0x000fea0003800000 */
.L_x_2952:
        /* <DEDUP_REMOVED lines=10> */
.L_x_2948:
        /* <DEDUP_REMOVED lines=12> */
.L_x_2957:
[----:B------:R-:W-:-:S07]  /*11280*/  MOV R66, R150 ;  /* 0x0000009600427202 */ /* 0x000fce0000000f00 */
.L_x_2958:
[----:B------:R-:W-:Y:S05]  /*11290*/  BSYNC B1 ;  /* 0x0000000000017941 */ /* 0x000fea0003800000 */
.L_x_2956:
        /* <DEDUP_REMOVED lines=16> */
.L_x_2962:
[----:B------:R-:W-:Y:S05]  /*113a0*/  BSYNC B2 ;  /* 0x0000000000027941 */ /* 0x000fea0003800000 */
.L_x_2961:
        /* <DEDUP_REMOVED lines=44> */
.L_x_2960:
[----:B------:R-:W-:Y:S05]  /*11670*/  BSYNC B1 ;  /* 0x0000000000017941 */ /* 0x000fea0003800000 */
.L_x_2959:
        /* <DEDUP_REMOVED lines=13> */
.L_x_2963:
        /* <DEDUP_REMOVED lines=12> */
.L_x_2966:
[----:B------:R-:W-:-:S07]  /*11810*/  IMAD.MOV.U32 R66, RZ, RZ, R150 ;  /* 0x000000ffff427224 */ /* 0x000fce00078e0096 */
.L_x_2967:
[----:B------:R-:W-:Y:S05]  /*11820*/  BSYNC B1 ;  /* 0x0000000000017941 */ /* 0x000fea0003800000 */
.L_x_2965:
        /* <DEDUP_REMOVED lines=16> */
.L_x_2971:
[----:B------:R-:W-:Y:S05]  /*11930*/  BSYNC B2 ;  /* 0x0000000000027941 */ /* 0x000fea0003800000 */
.L_x_2970:
        /* <DEDUP_REMOVED lines=44> */
.L_x_2969:
[----:B------:R-:W-:Y:S05]  /*11c00*/  BSYNC B1 ;  /* 0x0000000000017941 */ /* 0x000fea0003800000 */
.L_x_2968:
        /* <DEDUP_REMOVED lines=10> */
.L_x_2964:
        /* <DEDUP_REMOVED lines=12> */
.L_x_2973:
[----:B------:R-:W-:-:S07]  /*11d70*/  MOV R66, R150 ;  /* 0x0000009600427202 */ /* 0x000fce0000000f00 */
.L_x_2974:
[----:B------:R-:W-:Y:S05]  /*11d80*/  BSYNC B1 ;  /* 0x0000000000017941 */ /* 0x000fea0003800000 */
.L_x_2972:
        /* <DEDUP_REMOVED lines=16> */
.L_x_2978:
[----:B------:R-:W-:Y:S05]  /*11e90*/  BSYNC B2 ;  /* 0x0000000000027941 */ /* 0x000fea0003800000 */
.L_x_2977:
        /* <DEDUP_REMOVED lines=44> */
.L_x_2976:
[----:B------:R-:W-:Y:S05]  /*12160*/  BSYNC B1 ;  /* 0x0000000000017941 */ /* 0x000fea0003800000 */
.L_x_2975:
        /* <DEDUP_REMOVED lines=13> */
.L_x_2979:
        /* <DEDUP_REMOVED lines=12> */
.L_x_2982:
[----:B------:R-:W-:-:S07]  /*12300*/  IMAD.MOV.U32 R134, RZ, RZ, R150 ;  /* 0x000000ffff867224 */ /* 0x000fce00078e0096 */
.L_x_2983:
[----:B------:R-:W-:Y:S05]  /*12310*/  BSYNC B1 ;  /* 0x0000000000017941 */ /* 0x000fea0003800000 */
.L_x_2981:
        /* <DEDUP_REMOVED lines=16> */
.L_x_2987:
[----:B------:R-:W-:Y:S05]  /*12420*/  BSYNC B2 ;  /* 0x0000000000027941 */ /* 0x000fea0003800000 */
.L_x_2986:
        /* <DEDUP_REMOVED lines=44> */
.L_x_2985:
[----:B------:R-:W-:Y:S05]  /*126f0*/  BSYNC B1 ;  /* 0x0000000000017941 */ /* 0x000fea0003800000 */
.L_x_2984:
        /* <DEDUP_REMOVED lines=10> */
.L_x_2980:
        /* <DEDUP_REMOVED lines=54> */
.L_x_2859:
[----:B------:R-:W-:Y:S05]  /*12b00*/  BSYNC B0 ;  /* 0x0000000000007941 */ /* 0x000fea0003800000 */
.L_x_2858:
        /* <DEDUP_REMOVED lines=104> */
.L_x_3006:
        /* <DEDUP_REMOVED lines=20> */
[----:B------:R-:W-:Y:S01]  /*132d0*/  IMAD.MOV.U32 R66, RZ, RZ, RZ ;  /* 0x000000ffff427224 */ /* 0x000fe200078e00ff */
[----:B------:R-:W-:-:S03]  /*132e0*/  @!P0 MOV R66, R151 ;  /* 0x0000009700428202 */ /* 0x000fc60000000f00 */
[----:B------:R1:W-:Y:S01]  /*132f0*/  @!P0 LDS.64 R64, [R68] ;  /* 0x0000000044408984 */ /* 0x0003e20000000a00 */
[----:B------:R-:W-:-:S03]  /*13300*/  LOP3.LUT P0, RZ, R67, 0x1f, R0, 0xf8, !PT ;  /* 0x0000001f43ff7812 */ /* 0x000fc6000780f800 */
[----:B------:R-:W2:Y:S01]  /*13310*/  SHFL.DOWN PT, R69, R66, 0x4, 0x1f ;  /* 0x08801f0042457f89 */ /* 0x000ea200000e0000 */
[----:B-1----:R-:W-:Y:S01]  /*13320*/  I2FP.F32.S32 R68, R66 ;  /* 0x0000004200447245 */ /* 0x002fe20000201400 */
[----:B--2---:R-:W-:Y:S01]  /*13330*/  IMAD.IADD R134, R69, 0x1, R66 ;  /* 0x0000000145867824 */ /* 0x004fe200078e0242 */
[----:B------:R-:W-:-:S04]  /*13340*/  I2FP.F32.S32 R162, R69 ;  /* 0x0000004500a27245 */ /* 0x000fc80000201400 */
[----:B------:R-:W-:Y:S01]  /*13350*/  I2FP.F32.S32 R135, R134 ;  /* 0x0000008600877245 */ /* 0x000fe20000201400 */
[----:B------:R-:W1:Y:S03]  /*13360*/  SHFL.DOWN PT, R137, R134, 0x2, 0x1f ;  /* 0x08401f0086897f89 */ /* 0x000e6600000e0000 */
[----:B------:R-:W2:Y:S01]  /*13370*/  MUFU.RCP R136, R135 ;  /* 0x0000008700887308 */ /* 0x000ea20000001000 */
[----:B0-----:R-:W0:Y:S04]  /*13380*/  SHFL.DOWN PT, R71, R64, 0x4, 0x1f ;  /* 0x08801f0040477f89 */ /* 0x001e2800000e0000 */
[----:B------:R-:W3:Y:S01]  /*13390*/  SHFL.DOWN PT, R70, R65, 0x4, 0x1f ;  /* 0x08801f0041467f89 */ /* 0x000ee200000e0000 */
[----:B-1----:R-:W-:-:S02]  /*133a0*/  IADD3 R134, R134, R137, RZ ;  /* 0x0000008986867210 */ /* 0x002fc40007ffe0ff */
[----:B------:R-:W-:-:S03]  /*133b0*/  I2FP.F32.S32 R137, R137 ;  /* 0x0000008900897245 */ /* 0x000fc60000201400 */
        /* <DEDUP_REMOVED lines=12> */
[----:B------:R-:W-:-:S05]  /*13480*/  FFMA.FTZ R65, R136, R71, R65 ;  /* 0x0000004788417223 */ /* 0x000fca0000010041 */
[----:B------:R-:W3:Y:S01]  /*13490*/  SHFL.DOWN PT, R66, R65, 0x2, 0x1f ;  /* 0x08401f0041427f89 */ /* 0x000ee200000e0000 */
[----:B-1----:R-:W-:Y:S01]  /*134a0*/  IMAD.IADD R134, R134, 0x1, R211 ;  /* 0x0000000186867824 */ /* 0x002fe200078e02d3 */
[----:B------:R-:W-:-:S04]  /*134b0*/  I2FP.F32.S32 R211, R211 ;  /* 0x000000d300d37245 */ /* 0x000fc80000201400 */
[----:B------:R-:W-:-:S06]  /*134c0*/  I2FP.F32.S32 R134, R134 ;  /* 0x0000008600867245 */ /* 0x000fcc0000201400 */
[----:B------:R-:W1:Y:S01]  /*134d0*/  MUFU.RCP R134, R134 ;  /* 0x0000008600867308 */ /* 0x000e620000001000 */
[----:B0-----:R-:W-:Y:S01]  /*134e0*/  FMUL.FTZ R136, R69, R137 ;  /* 0x0000008945887220 */ /* 0x001fe20000410000 */
[----:B------:R-:W-:-:S03]  /*134f0*/  FADD.FTZ R69, R64, -R69 ;  /* 0x8000004540457221 */ /* 0x000fc60000010000 */
[----:B------:R-:W-:Y:S01]  /*13500*/  FFMA.FTZ R71, R135, R64, R136 ;  /* 0x0000004087477223 */ /* 0x000fe20000010088 */
[----:B------:R-:W-:-:S03]  /*13510*/  FMUL.FTZ R64, R69, R69 ;  /* 0x0000004545407220 */ /* 0x000fc60000410000 */
[----:B--2---:R-:W-:Y:S01]  /*13520*/  FMUL.FTZ R71, R70, R71 ;  /* 0x0000004746477220 */ /* 0x004fe20000410000 */
[----:B------:R-:W-:Y:S01]  /*13530*/  FMUL.FTZ R64, R135, R64 ;  /* 0x0000004087407220 */ /* 0x000fe20000410000 */
[----:B---3--:R-:W-:-:S03]  /*13540*/  FADD.FTZ R65, R65, R66 ;  /* 0x0000004241417221 */ /* 0x008fc60000010000 */
[----:B------:R-:W0:Y:S01]  /*13550*/  SHFL.DOWN PT, R136, R71, 0x1, 0x1f ;  /* 0x08201f0047887f89 */ /* 0x000e2200000e0000 */
[----:B------:R-:W-:-:S04]  /*13560*/  FMUL.FTZ R64, R64, R137 ;  /* 0x0000008940407220 */ /* 0x000fc80000410000 */
[----:B------:R-:W-:Y:S02]  /*13570*/  FFMA.FTZ R64, R70, R64, R65 ;  /* 0x0000004046407223 */ /* 0x000fe40000010041 */
[----:B------:R-:W2:Y:S03]  /*13580*/  LDC R70, c[0x0][0x2d8] ;  /* 0x0000b600ff467b82 */ /* 0x000ea60000000800 */
[----:B------:R-:W3:Y:S01]  /*13590*/  SHFL.DOWN PT, R65, R64, 0x1, 0x1f ;  /* 0x08201f0040417f89 */ /* 0x000ee200000e0000 */
[----:B0-----:R-:W-:Y:S01]  /*135a0*/  FADD.FTZ R66, R71, -R136 ;  /* 0x8000008847427221 */ /* 0x001fe20000010000 */
[----:B------:R-:W-:-:S03]  /*135b0*/  FMUL.FTZ R135, R136, R211 ;  /* 0x000000d388877220 */ /* 0x000fc60000410000 */
[----:B------:R-:W-:Y:S01]  /*135c0*/  FMUL.FTZ R69, R66, R66 ;  /* 0x0000004242457220 */ /* 0x000fe20000410000 */
[C---:B------:R-:W-:Y:S01]  /*135d0*/  FFMA.FTZ R135, R68.reuse, R71, R135 ;  /* 0x0000004744877223 */ /* 0x040fe20000010087 */
[----:B------:R-:W0:Y:S02]  /*135e0*/  @!P0 LDC.64 R66, c[0x0][0x250] ;  /* 0x00009400ff428b82 */ /* 0x000e240000000a00 */
[----:B------:R-:W-:Y:S01]  /*135f0*/  FMUL.FTZ R69, R68, R69 ;  /* 0x0000004544457220 */ /* 0x000fe20000410000 */
[----:B-1----:R-:W-:Y:S01]  /*13600*/  FMUL.FTZ R135, R134, R135 ;  /* 0x0000008786877220 */ /* 0x002fe20000410000 */
[----:B---3--:R-:W-:Y:S02]  /*13610*/  FADD.FTZ R65, R64, R65 ;  /* 0x0000004140417221 */ /* 0x008fe40000010000 */
[----:B------:R-:W-:-:S03]  /*13620*/  FMUL.FTZ R69, R69, R211 ;  /* 0x000000d345457220 */ /* 0x000fc60000410000 */
[----:B------:R-:W1:Y:S01]  /*13630*/  SHFL.IDX PT, R135, R135, RZ, 0x1f ;  /* 0x00001fff87877589 */ /* 0x000e6200000e0000 */
[----:B------:R-:W-:Y:S02]  /*13640*/  FFMA.FTZ R69, R134, R69, R65 ;  /* 0x0000004586457223 */ /* 0x000fe40000010041 */
[----:B------:R-:W3:Y:S04]  /*13650*/  @!P0 LDC.64 R64, c[0x0][0x258] ;  /* 0x00009600ff408b82 */ /* 0x000ee80000000a00 */
[----:B------:R-:W2:Y:S01]  /*13660*/  SHFL.IDX PT, R69, R69, RZ, 0x1f ;  /* 0x00001fff45457589 */ /* 0x000ea200000e0000 */
[----:B0-----:R-:W-:-:S04]  /*13670*/  @!P0 IMAD.WIDE R66, R46, 0x4, R66 ;  /* 0x000000042e428825 */ /* 0x001fc800078e0242 */
[C---:B-1----:R-:W-:Y:S01]  /*13680*/  FMUL.FTZ R68, R135.reuse, R135 ;  /* 0x0000008787447220 */ /* 0x042fe20000410000 */
[----:B------:R0:W-:Y:S01]  /*13690*/  @!P0 STG.E desc[UR4][R66.64], R135 ;  /* 0x0000008742008986 */ /* 0x0001e2000c101904 */
[----:B------:R-:W-:Y:S01]  /*136a0*/  FSEL R162, R135, RZ, !P2 ;  /* 0x000000ff87a27208 */ /* 0x000fe20005000000 */
[----:B---3--:R-:W-:Y:S02]  /*136b0*/  @!P0 IMAD.WIDE R64, R46, 0x4, R64 ;  /* 0x000000042e408825 */ /* 0x008fe400078e0240 */
[----:B------:R-:W-:Y:S02]  /*136c0*/  FSEL R71, R68, RZ, P2 ;  /* 0x000000ff44477208 */ /* 0x000fe40001000000 */
[----:B--2---:R-:W-:-:S04]  /*136d0*/  FFMA.FTZ R68, R69, UR14, R70 ;  /* 0x0000000e45447c23 */ /* 0x004fc80008010046 */
        /* <DEDUP_REMOVED lines=26> */
[----:B------:R-:W-:Y:S01]  /*13880*/  F2FP.F16.F32.PACK_AB R64, R65, R64 ;  /* 0x000000404140723e */ /* 0x000fe200000000ff */
[C---:B------:R-:W-:Y:S01]  /*13890*/  FMUL.FTZ R170, R211.reuse, R164 ;  /* 0x000000a4d3aa7220 */ /* 0x040fe20000410000 */
[----:B------:R-:W-:Y:S01]  /*138a0*/  FMUL.FTZ R172, R211, R172 ;  /* 0x000000acd3ac7220 */ /* 0x000fe20000410000 */
[----:B------:R-:W-:Y:S01]  /*138b0*/  F2FP.F16.F32.PACK_AB R65, R213, R66 ;  /* 0x00000042d541723e */ /* 0x000fe200000000ff */
[----:B------:R-:W-:Y:S01]  /*138c0*/  FFMA.FTZ R164, R38, R70, R51 ;  /* 0x0000004626a47223 */ /* 0x000fe20000010033 */
[----:B------:R-:W-:Y:S01]  /*138d0*/  F2FP.F16.F32.PACK_AB R66, R215, R68 ;  /* 0x00000044d742723e */ /* 0x000fe200000000ff */
        /* <DEDUP_REMOVED lines=12> */
[----:B------:R-:W-:Y:S01]  /*139a0*/  F2FP.F16.F32.PACK_AB R70, R217, R70 ;  /* 0x00000046d946723e */ /* 0x000fe200000000ff */
[----:B0-----:R-:W-:Y:S01]  /*139b0*/  IMAD.WIDE.U32 R134, R209, 0x10, R134 ;  /* 0x00000010d1867825 */ /* 0x001fe200078e0086 */
[----:B------:R-:W-:Y:S01]  /*139c0*/  F2FP.F16.F32.PACK_AB R69, R215, R164 ;  /* 0x000000a4d745723e */ /* 0x000fe200000000ff */
[----:B------:R1:W-:Y:S01]  /*139d0*/  STG.E.128 desc[UR4][R136.64], R64 ;  /* 0x0000004088007986 */ /* 0x0003e2000c101d04 */
[----:B------:R-:W-:Y:S02]  /*139e0*/  F2FP.F16.F32.PACK_AB R68, R213, R68 ;  /* 0x00000044d544723e */ /* 0x000fe400000000ff */
[----:B------:R-:W-:-:S03]  /*139f0*/  IADD3 R209, R209, 0x100, RZ ;  /* 0x00000100d1d17810 */ /* 0x000fc60007ffe0ff */
[----:B------:R1:W-:Y:S04]  /*13a00*/  STG.E.128 desc[UR4][R134.64], R68 ;  /* 0x0000004486007986 */ /* 0x0003e8000c101d04 */
.L_x_2990:
[----:B------:R-:W-:Y:S05]  /*13a10*/  BSYNC B0 ;  /* 0x0000000000007941 */ /* 0x000fea0003800000 */
.L_x_2989:
        /* <DEDUP_REMOVED lines=47> */
[----:B------:R-:W-:Y:S01]  /*13d10*/  F2FP.F16.F32.PACK_AB R68, R213, R68 ;  /* 0x00000044d544723e */ /* 0x000fe200000000ff */
[----:B------:R-:W-:-:S04]  /*13d20*/  VIADD R209, R209, 0x100 ;  /* 0x00000100d1d17836 */ /* 0x000fc80000000000 */
[----:B------:R2:W-:Y:S03]  /*13d30*/  STG.E.128 desc[UR4][R134.64], R68 ;  /* 0x0000004486007986 */ /* 0x0005e6000c101d04 */
.L_x_2992:
[----:B------:R-:W-:Y:S05]  /*13d40*/  BSYNC B0 ;  /* 0x0000000000007941 */ /* 0x000fea0003800000 */
.L_x_2991:
        /* <DEDUP_REMOVED lines=27> */
[----:B------:R-:W-:Y:S01]  /*13f00*/  F2FP.F16.F32.PACK_AB R64, R65, R64 ;  /* 0x000000404140723e */ /* 0x000fe200000000ff */
[----:B------:R-:W-:Y:S01]  /*13f10*/  FFMA.FTZ R162, R124, R70, R133 ;  /* 0x000000467ca27223 */ /* 0x000fe20000010085 */
[----:B------:R-:W-:Y:S01]  /*13f20*/  F2FP.F16.F32.PACK_AB R65, R71, R66 ;  /* 0x000000424741723e */ /* 0x000fe200000000ff */
[----:B------:R-:W-:Y:S01]  /*13f30*/  FFMA.FTZ R70, R126, R166, R139 ;  /* 0x000000a67e467223 */ /* 0x000fe2000001008b */
[----:B------:R-:W-:Y:S01]  /*13f40*/  F2FP.F16.F32.PACK_AB R66, R211, R68 ;  /* 0x00000044d342723e */ /* 0x000fe200000000ff */
        /* <DEDUP_REMOVED lines=10> */
[----:B------:R-:W-:Y:S02]  /*13ff0*/  F2FP.F16.F32.PACK_AB R67, R166, R67 ;  /* 0x00000043a643723e */ /* 0x000fe400000000ff */
[----:B------:R-:W-:Y:S02]  /*14000*/  F2FP.F16.F32.PACK_AB R71, R172, R71 ;  /* 0x00000047ac47723e */ /* 0x000fe400000000ff */
[----:B------:R-:W-:Y:S01]  /*14010*/  F2FP.F16.F32.PACK_AB R70, R213, R70 ;  /* 0x00000046d546723e */ /* 0x000fe200000000ff */
[----:B------:R3:W-:Y:S01]  /*14020*/  STG.E.128 desc[UR4][R134.64], R64 ;  /* 0x0000004086007986 */ /* 0x0007e2000c101d04 */
[----:B------:R-:W-:-:S02]  /*14030*/  F2FP.F16.F32.PACK_AB R69, R211, R162 ;  /* 0x000000a2d345723e */ /* 0x000fc400000000ff */
[----:B------:R-:W-:-:S05]  /*14040*/  F2FP.F16.F32.PACK_AB R68, R209, R68 ;  /* 0x00000044d144723e */ /* 0x000fca00000000ff */
[----:B------:R3:W-:Y:S02]  /*14050*/  STG.E.128 desc[UR4][R136.64], R68 ;  /* 0x0000004488007986 */ /* 0x0007e4000c101d04 */
.L_x_2994:
[----:B------:R-:W-:Y:S05]  /*14060*/  BSYNC B0 ;  /* 0x0000000000007941 */ /* 0x000fea0003800000 */
.L_x_2993:
[----:B------:R-:W-:Y:S02]  /*14070*/  IADD3 R46, R46, UR16, RZ ;  /* 0x000000102e2e7c10 */ /* 0x000fe4000fffe0ff */
[----:B-123--:R-:W-:Y:S02]  /*14080*/  SEL R136, RZ, 0x1, P1 ;  /* 0x00000001ff887807 */ /* 0x00efe40000800000 */
[----:B------:R-:W-:-:S13]  /*14090*/  ISETP.GE.AND P0, PT, R46, UR17, PT ;  /* 0x000000112e007c0c */ /* 0x000fda000bf06270 */
[----:B------:R-:W-:Y:S05]  /*140a0*/  @!P0 BRA `(.L_x_2995) ;  /* 0xfffffed000c88947 */ /* 0x000fea000383ffff */
[----:B------:R-:W-:Y:S05]  /*140b0*/  EXIT ;  /* 0x000000000000794d */ /* 0x000fea0003800000 */
.L_x_2988:
[----:B------:R-:W-:Y:S01]  /*140c0*/  HFMA2.MMA R137, -RZ, RZ, 0, 5.9604644775390625e-08 ;  /* 0x00000001ff897435 */ /* 0x000fe200000001ff */
[----:B------:R-:W-:Y:S01]  /*140d0*/  IMAD.MOV.U32 R162, RZ, RZ, R68 ;  /* 0x000000ffffa27224 */ /* 0x000fe200078e0044 */
[----:B------:R-:W-:Y:S01]  /*140e0*/  MOV R135, 0xffffffff ;  /* 0xffffffff00877802 */ /* 0x000fe20000000f00 */
[----:B------:R-:W-:-:S08]  /*140f0*/  IMAD.MOV.U32 R164, RZ, RZ, 0x1f ;  /* 0x0000001fffa47424 */ /* 0x000fd000078e00ff */
[----:B------:R-:W-:Y:S05]  /*14100*/  WARPSYNC.COLLECTIVE R135, `(.L_x_2996) ;  /* 0x0000000087087348 */ /* 0x000fea0003c00000 */
[----:B------:R0:W1:Y:S02]  /*14110*/  SHFL.BFLY P4, R136, R162, R137, R164 ;  /* 0x0c000089a2887389 */ /* 0x00006400000800a4 */
[----:B01----:R-:W-:Y:S01]  /*14120*/  ENDCOLLECTIVE ;  /* 0x000000000000791b */ /* 0x003fe20003800000 */
.L_x_2996:
[----:B------:R-:W-:Y:S02]  /*14130*/  IMAD.MOV.U32 R137, RZ, RZ, 0x2 ;  /* 0x00000002ff897424 */ /* 0x000fe400078e00ff */
[----:B------:R-:W-:-:S04]  /*14140*/  IMAD.MOV.U32 R65, RZ, RZ, R136 ;  /* 0x000000ffff417224 */ /* 0x000fc800078e0088 */
[----:B------:R-:W-:-:S05]  /*14150*/  FADD.FTZ R69, R68, R65 ;  /* 0x0000004144457221 */ /* 0x000fca0000010000 */
[----:B------:R-:W-:-:S07]  /*14160*/  MOV R162, R69 ;  /* 0x0000004500a27202 */ /* 0x000fce0000000f00 */
[----:B------:R-:W-:Y:S05]  /*14170*/  WARPSYNC.COLLECTIVE R135, `(.L_x_2997) ;  /* 0x0000000087087348 */ /* 0x000fea0003c00000 */
[----:B------:R0:W1:Y:S02]  /*14180*/  SHFL.BFLY P4, R136, R162, R137, R164 ;  /* 0x0c000089a2887389 */ /* 0x00006400000800a4 */
[----:B01----:R-:W-:Y:S01]  /*14190*/  ENDCOLLECTIVE ;  /* 0x000000000000791b */ /* 0x003fe20003800000 */
.L_x_2997:
[----:B------:R-:W-:Y:S01]  /*141a0*/  HFMA2.MMA R137, -RZ, RZ, 0, 2.384185791015625e-07 ;  /* 0x00000004ff897435 */ /* 0x000fe200000001ff */
[----:B------:R-:W-:-:S05]  /*141b0*/  MOV R64, R136 ;  /* 0x0000008800407202 */ /* 0x000fca0000000f00 */
[----:B------:R-:W-:-:S04]  /*141c0*/  FADD.FTZ R70, R69, R64 ;  /* 0x0000004045467221 */ /* 0x000fc80000010000 */
[----:B------:R-:W-:-:S07]  /*141d0*/  IMAD.MOV.U32 R162, RZ, RZ, R70 ;  /* 0x000000ffffa27224 */ /* 0x000fce00078e0046 */
[----:B------:R-:W-:Y:S05]  /*141e0*/  WARPSYNC.COLLECTIVE R135, `(.L_x_2998) ;  /* 0x0000000087087348 */ /* 0x000fea0003c00000 */
[----:B------:R0:W1:Y:S02]  /*141f0*/  SHFL.BFLY P4, R136, R162, R137, R164 ;  /* 0x0c000089a2887389 */ /* 0x00006400000800a4 */
[----:B01----:R-:W-:Y:S01]  /*14200*/  ENDCOLLECTIVE ;  /* 0x000000000000791b */ /* 0x003fe20003800000 */
.L_x_2998:
[----:B------:R-:W-:Y:S02]  /*14210*/  IMAD.MOV.U32 R137, RZ, RZ, 0x8 ;  /* 0x00000008ff897424 */ /* 0x000fe400078e00ff */
[----:B------:R-:W-:-:S04]  /*14220*/  IMAD.MOV.U32 R65, RZ, RZ, R136 ;  /* 0x000000ffff417224 */ /* 0x000fc800078e0088 */
[----:B------:R-:W-:-:S05]  /*14230*/  FADD.FTZ R71, R70, R65 ;  /* 0x0000004146477221 */ /* 0x000fca0000010000 */
[----:B------:R-:W-:-:S07]  /*14240*/  MOV R162, R71 ;  /* 0x0000004700a27202 */ /* 0x000fce0000000f00 */
[----:B------:R-:W-:Y:S05]  /*14250*/  WARPSYNC.COLLECTIVE R135, `(.L_x_2999) ;  /* 0x0000000087087348 */ /* 0x000fea0003c00000 */
[----:B------:R0:W1:Y:S02]  /*14260*/  SHFL.BFLY P4, R136, R162, R137, R164 ;  /* 0x0c000089a2887389 */ /* 0x00006400000800a4 */
[----:B01----:R-:W-:Y:S01]  /*14270*/  ENDCOLLECTIVE ;  /* 0x000000000000791b */ /* 0x003fe20003800000 */
.L_x_2999:
[----:B------:R-:W-:Y:S01]  /*14280*/  HFMA2.MMA R137, -RZ, RZ, 0, 9.5367431640625e-07 ;  /* 0x00000010ff897435 */ /* 0x000fe200000001ff */
[----:B------:R-:W-:-:S05]  /*14290*/  MOV R64, R136 ;  /* 0x0000008800407202 */ /* 0x000fca0000000f00 */
[----:B------:R-:W-:-:S04]  /*142a0*/  FADD.FTZ R134, R71, R64 ;  /* 0x0000004047867221 */ /* 0x000fc80000010000 */
[----:B------:R-:W-:-:S07]  /*142b0*/  IMAD.MOV.U32 R162, RZ, RZ, R134 ;  /* 0x000000ffffa27224 */ /* 0x000fce00078e0086 */
[----:B------:R-:W-:Y:S05]  /*142c0*/  WARPSYNC.COLLECTIVE R135, `(.L_x_3000) ;  /* 0x0000000087087348 */ /* 0x000fea0003c00000 */
[----:B------:R0:W1:Y:S02]  /*142d0*/  SHFL.BFLY P4, R136, R162, R137, R164 ;  /* 0x0c000089a2887389 */ /* 0x00006400000800a4 */
[----:B01----:R-:W-:Y:S01]  /*142e0*/  ENDCOLLECTIVE ;  /* 0x000000000000791b */ /* 0x003fe20003800000 */
.L_x_3000:
[----:B------:R-:W-:Y:S02]  /*142f0*/  IMAD.MOV.U32 R137, RZ, RZ, 0x1 ;  /* 0x00000001ff897424 */ /* 0x000fe400078e00ff */
        /* <DEDUP_REMOVED lines=52> */
[----:B------:R-:W-:-:S07]  /*14640*/  MOV R162, R65 ;  /* 0x0000004100a27202 */ /* 0x000fce0000000f00 */
[----:B------:R-:W-:Y:S05]  /*14650*/  WARPSYNC.COLLECTIVE R135, `(.L_x_3001) ;  /* 0x0000000087087348 */ /* 0x000fea0003c00000 */
[----:B------:R0:W1:Y:S02]  /*14660*/  SHFL.BFLY P4, R136, R162, R137, R164 ;  /* 0x0c000089a2887389 */ /* 0x00006400000800a4 */
[----:B01----:R-:W-:Y:S01]  /*14670*/  ENDCOLLECTIVE ;  /* 0x000000000000791b */ /* 0x003fe20003800000 */
.L_x_3001:
[----:B------:R-:W-:Y:S01]  /*14680*/  HFMA2.MMA R137, -RZ, RZ, 0, 1.1920928955078125e-07 ;  /* 0x00000002ff897435 */ /* 0x000fe200000001ff */
[----:B------:R-:W-:-:S05]  /*14690*/  MOV R68, R136 ;  /* 0x0000008800447202 */ /* 0x000fca0000000f00 */
[----:B------:R-:W-:-:S04]  /*146a0*/  FADD.FTZ R68, R65, R68 ;  /* 0x0000004441447221 */ /* 0x000fc80000010000 */
[----:B------:R-:W-:-:S07]  /*146b0*/  IMAD.MOV.U32 R162, RZ, RZ, R68 ;  /* 0x000000ffffa27224 */ /* 0x000fce00078e0044 */
[----:B------:R-:W-:Y:S05]  /*146c0*/  WARPSYNC.COLLECTIVE R135, `(.L_x_3002) ;  /* 0x0000000087087348 */ /* 0x000fea0003c00000 */
[----:B------:R0:W1:Y:S02]  /*146d0*/  SHFL.BFLY P4, R136, R162, R137, R164 ;  /* 0x0c000089a2887389 */ /* 0x00006400000800a4 */
[----:B01----:R-:W-:Y:S01]  /*146e0*/  ENDCOLLECTIVE ;  /* 0x000000000000791b */ /* 0x003fe20003800000 */
.L_x_3002:
[----:B------:R-:W-:Y:S02]  /*146f0*/  IMAD.MOV.U32 R137, RZ, RZ, 0x4 ;  /* 0x00000004ff897424 */ /* 0x000fe400078e00ff */
[----:B------:R-:W-:-:S04]  /*14700*/  IMAD.MOV.U32 R69, RZ, RZ, R136 ;  /* 0x000000ffff457224 */ /* 0x000fc800078e0088 */
[----:B------:R-:W-:-:S05]  /*14710*/  FADD.FTZ R69, R68, R69 ;  /* 0x0000004544457221 */ /* 0x000fca0000010000 */
[----:B------:R-:W-:-:S07]  /*14720*/  MOV R162, R69 ;  /* 0x0000004500a27202 */ /* 0x000fce0000000f00 */
[----:B------:R-:W-:Y:S05]  /*14730*/  WARPSYNC.COLLECTIVE R135, `(.L_x_3003) ;  /* 0x0000000087087348 */ /* 0x000fea0003c00000 */
[----:B------:R0:W1:Y:S02]  /*14740*/  SHFL.BFLY P4, R136, R162, R137, R164 ;  /* 0x0c000089a2887389 */ /* 0x00006400000800a4 */
[----:B01----:R-:W-:Y:S01]  /*14750*/  ENDCOLLECTIVE ;  /* 0x000000000000791b */ /* 0x003fe20003800000 */
.L_x_3003:
[----:B------:R-:W-:Y:S01]  /*14760*/  HFMA2.MMA R137, -RZ, RZ, 0, 4.76837158203125e-07 ;  /* 0x00000008ff897435 */ /* 0x000fe200000001ff */
[----:B------:R-:W-:-:S05]  /*14770*/  MOV R70, R136 ;  /* 0x0000008800467202 */ /* 0x000fca0000000f00 */
[----:B------:R-:W-:-:S04]  /*14780*/  FADD.FTZ R70, R69, R70 ;  /* 0x0000004645467221 */ /* 0x000fc80000010000 */
[----:B------:R-:W-:-:S07]  /*14790*/  IMAD.MOV.U32 R162, RZ, RZ, R70 ;  /* 0x000000ffffa27224 */ /* 0x000fce00078e0046 */
[----:B------:R-:W-:Y:S05]  /*147a0*/  WARPSYNC.COLLECTIVE R135, `(.L_x_3004) ;  /* 0x0000000087087348 */ /* 0x000fea0003c00000 */
[----:B------:R0:W1:Y:S02]  /*147b0*/  SHFL.BFLY P4, R136, R162, R137, R164 ;  /* 0x0c000089a2887389 */ /* 0x00006400000800a4 */
[----:B01----:R-:W-:Y:S01]  /*147c0*/  ENDCOLLECTIVE ;  /* 0x000000000000791b */ /* 0x003fe20003800000 */
.L_x_3004:
[----:B------:R-:W-:Y:S02]  /*147d0*/  IMAD.MOV.U32 R137, RZ, RZ, 0x10 ;  /* 0x00000010ff897424 */ /* 0x000fe400078e00ff */
[----:B------:R-:W-:-:S04]  /*147e0*/  IMAD.MOV.U32 R71, RZ, RZ, R136 ;  /* 0x000000ffff477224 */ /* 0x000fc800078e0088 */
[----:B------:R-:W-:-:S05]  /*147f0*/  FADD.FTZ R71, R70, R71 ;  /* 0x0000004746477221 */ /* 0x000fca0000010000 */
[----:B------:R-:W-:-:S07]  /*14800*/  MOV R162, R71 ;  /* 0x0000004700a27202 */ /* 0x000fce0000000f00 */
[----:B------:R-:W-:Y:S05]  /*14810*/  WARPSYNC.COLLECTIVE R135, `(.L_x_3005) ;  /* 0x0000000087087348 */ /* 0x000fea0003c00000 */
[----:B------:R0:W1:Y:S02]  /*14820*/  SHFL.BFLY P4, R136, R162, R137, R164 ;  /* 0x0c000089a2887389 */ /* 0x00006400000800a4 */
[----:B01----:R-:W-:Y:S01]  /*14830*/  ENDCOLLECTIVE ;  /* 0x000000000000791b */ /* 0x003fe20003800000 */
.L_x_3005:
[----:B------:R-:W-:Y:S01]  /*14840*/  MOV R134, R136 ;  /* 0x0000008800867202 */ /* 0x000fe20000000f00 */
[----:B------:R-:W-:Y:S06]  /*14850*/  BRA `(.L_x_3006) ;  /* 0xffffffe8004c7947 */ /* 0x000fec000383ffff */
.L_x_3007:
        /* <DEDUP_REMOVED lines=10> */
.L_x_20552:


//--------------------- .text._ZN10layer_norm31ln_parallel_residual_fwd_kernelINS_13Kernel_traitsI6__halfS2_S2_S2_fjLj6144ELj1ELj1ELj8ELj16ENS_18Kernel_traits_baseILj6144ES2_S2_S2_S2_fjLj256EEEEELb1ELb0ELb1EEEvNS_9FwdParamsE --------------------------
	.section	.text._ZN10layer_norm31ln_parallel_residual_fwd_kernelINS_13Kernel_traitsI6__halfS2_S2_S2_fjLj6144ELj1ELj1ELj8ELj16ENS_18Kernel_traits_baseILj6144ES2_S2_S2_S2_fjLj256EEEEELb1ELb0ELb1EEEvNS_9FwdParamsE,"ax",@progbits
	.align	128
        .global         _ZN10layer_norm31ln_parallel_residual_fwd_kernelINS_13Kernel_traitsI6__halfS2_S2_S2_fjLj6144ELj1ELj1ELj8ELj16ENS_18Kernel_traits_baseILj6144ES2_S2_S2_S2_fjLj256EEEEELb1ELb0ELb1EEEvNS_9FwdParamsE
        .type           _ZN10layer_norm31ln_parallel_residual_fwd_kernelINS_13Kernel_traitsI6__halfS2_S2_S2_fjLj6144ELj1ELj1ELj8ELj16ENS_18Kernel_traits_baseILj6144ES2_S2_S2_S2_fjLj256EEEEELb1ELb0ELb1EEEvNS_9FwdParamsE,@function
        .size           _ZN10layer_norm31ln_parallel_residual_fwd_kernelINS_13Kernel_traitsI6__halfS2_S2_S2_fjLj6144ELj1ELj1ELj8ELj16ENS_18Kernel_traits_baseILj6144ES2_S2_S2_S2_fjLj256EEEEELb1ELb0ELb1EEEvNS_9FwdParamsE,(.L_x_20553 - _ZN10layer_norm31ln_parallel_residual_fwd_kernelINS_13Kernel_traitsI6__halfS2_S2_S2_fjLj6144ELj1ELj1ELj8ELj16ENS_18Kernel_traits_baseILj6144ES2_S2_S2_S2_fjLj256EEEEELb1ELb0ELb1EEEvNS_9FwdParamsE)
        .other          _ZN10layer_norm31ln_parallel_residual_fwd_kernelINS_13Kernel_traitsI6__halfS2_S2_S2_fjLj6144ELj1ELj1ELj8ELj16ENS_18Kernel_traits_baseILj6144ES2_S2_S2_S2_fjLj256EEEEELb1ELb0ELb1EEEvNS_9FwdParamsE,@"STO_CUDA_ENTRY STV_DEFAULT"
_ZN10layer_norm31ln_parallel_residual_fwd_kernelINS_13Kernel_traitsI6__halfS2_S2_S2_fjLj6144ELj1ELj1ELj8ELj16ENS_18Kernel_traits_baseILj6144ES2_S2_S2_S2_fjLj256EEEEELb1ELb0ELb1EEEvNS_9FwdParamsE:
.text._ZN10layer_norm31ln_parallel_residual_fwd_kernelINS_13Kernel_traitsI6__halfS2_S2_S2_fjLj6144ELj1ELj1ELj8ELj16ENS_18Kernel_traits_baseILj6144ES2_S2_S2_S2_fjLj256EEEEELb1ELb0ELb1EEEvNS_9FwdParamsE:
[----:B------:R-:W-:Y:S01]  /*0000*/  LDC R1, c[0x0][0x28] ;  /* 0x00000a00ff017b82 */ /* 0x000fe20000000800 */
[----:B------:R-:W0:Y:S07]  /*0010*/  S2R R113, SR_TID.X ;  /* 0x0000000000717919 */ /* 0x000e2e0000002100 */
[----:B------:R-:W1:Y:S01]  /*0020*/  LDC R148, c[0x0][0x2e8] ;  /* 0x0000ba00ff947b82 */ /* 0x000e620000000800 */
[----:B------:R-:W-:-:S07]  /*0030*/  ULDC.U8 UR4, c[0x0][0x2f4] ;  /* 0x0000bd0000047ab9 */ /* 0x000fce0000000000 */
[----:B------:R-:W2:Y:S01]  /*0040*/  LDC R149, c[0x0][0x2ec] ;  /* 0x0000bb00ff957b82 */ /* 0x000ea20000000800 */
[----:B------:R-:W-:Y:S01]  /*0050*/  ISETP.NE.AND P2, PT, RZ, UR4, PT ;  /* 0x00000004ff007c0c */ /* 0x000fe2000bf45270 */
[----:B------:R-:W-:Y:S01]  /*0060*/  ULDC.64 UR6, c[0x0][0x2e0] ;  /* 0x0000b80000067ab9 */ /* 0x000fe20000000a00 */
[----:B------:R-:W-:Y:S01]  /*0070*/  ULDC.64 UR4, c[0x0][0x208] ;  /* 0x0000820000047ab9 */ /* 0x000fe20000000a00 */
[----:B------:R-:W-:Y:S01]  /*0080*/  MOV R126, UR6 ;  /* 0x00000006007e7c02 */ /* 0x000fe20008000f00 */
[----:B------:R-:W-:Y:S01]  /*0090*/  IMAD.U32 R127, RZ, RZ, UR7 ;  /* 0x00000007ff7f7e24 */ /* 0x000fe2000f8e00ff */
[----:B------:R-:W-:Y:S01]  /*00a0*/  ULDC.64 UR6, c[0x0][0x2c8] ;  /* 0x0000b20000067ab9 */ /* 0x000fe20000000a00 */
[----:B------:R-:W-:Y:S01]  /*00b0*/  ULDC.64 UR10, c[0x0][0x268] ;  /* 0x00009a00000a7ab9 */ /* 0x000fe20000000a00 */
[----:B------:R-:W-:Y:S01]  /*00c0*/  ISETP.NE.U32.AND P0, PT, RZ, UR6, PT ;  /* 0x00000006ff007c0c */ /* 0x000fe2000bf05070 */
[----:B------:R-:W3:Y:S01]  /*00d0*/  LDC R12, c[0x0][RZ] ;  /* 0x00000000ff0c7b82 */ /* 0x000ee20000000800 */
[----:B------:R-:W-:Y:S01]  /*00e0*/  ULDC.64 UR8, c[0x0][0x260] ;  /* 0x0000980000087ab9 */ /* 0x000fe20000000a00 */
[----:B0-----:R-:W-:-:S03]  /*00f0*/  SHF.L.U32 R0, R113, 0x4, RZ ;  /* 0x0000000471007819 */ /* 0x001fc600000006ff */
[----:B--2---:R-:W-:Y:S01]  /*0100*/  @P2 IMAD.MOV.U32 R3, RZ, RZ, R149 ;  /* 0x000000ffff032224 */ /* 0x004fe200078e0095 */
[----:B-1----:R-:W-:Y:S01]  /*0110*/  @P2 MOV R2, R148 ;  /* 0x0000009400022202 */ /* 0x002fe20000000f00 */
[----:B------:R-:W5:Y:S01]  /*0120*/  @P2 LDG.E.64 R126, desc[UR4][R126.64] ;  /* 0x000000047e7e2981 */ /* 0x000f62000c1e1b00 */
[----:B------:R-:W-:Y:S02]  /*0130*/  LOP3.LUT R6, R0, 0xff0, RZ, 0xc0, !PT ;  /* 0x00000ff000067812 */ /* 0x000fe400078ec0ff */
[----:B------:R-:W-:Y:S01]  /*0140*/  ISETP.NE.AND.EX P0, PT, RZ, UR7, PT, P0 ;  /* 0x00000007ff007c0c */ /* 0x000fe2000bf05300 */
[----:B------:R0:W5:Y:S01]  /*0150*/  @P2 LDG.E.64 R4, desc[UR4][R2.64] ;  /* 0x0000000402042981 */ /* 0x000162000c1e1b00 */
[----:B------:R-:W-:Y:S02]  /*0160*/  IADD3 R8, P1, R6, UR6, RZ ;  /* 0x0000000606087c10 */ /* 0x000fe4000ff3e0ff */
[----:B------:R-:W-:-:S03]  /*0170*/  LOP3.LUT R0, R113, 0xff, RZ, 0xc0, !PT ;  /* 0x000000ff71007812 */ /* 0x000fc600078ec0ff */
[----:B------:R-:W-:Y:S01]  /*0180*/  IMAD.X R9, RZ, RZ, UR7, P1 ;  /* 0x00000007ff097e24 */ /* 0x000fe200088e06ff */
[----:B------:R-:W-:Y:S02]  /*0190*/  ULDC.64 UR6, c[0x0][0x2d0] ;  /* 0x0000b40000067ab9 */ /* 0x000fe40000000a00 */
[----:B------:R-:W-:Y:S02]  /*01a0*/  ISETP.NE.U32.AND P1, PT, RZ, UR6, PT ;  /* 0x00000006ff007c0c */ /* 0x000fe4000bf25070 */
[----:B0-----:R-:W-:Y:S01]  /*01b0*/  SHF.L.U32 R3, R0, 0x4, RZ ;  /* 0x0000000400037819 */ /* 0x001fe200000006ff */
[----:B------:R-:W5:Y:S01]  /*01c0*/  @P0 LDG.E.128 R24, desc[UR4][R8.64] ;  /* 0x0000000408180981 */ /* 0x000f62000c1e1d00 */
[----:B------:R-:W-:Y:S02]  /*01d0*/  ISETP.NE.AND.EX P1, PT, RZ, UR7, PT, P1 ;  /* 0x00000007ff007c0c */ /* 0x000fe4000bf25310 */
[----:B------:R-:W-:Y:S01]  /*01e0*/  IADD3 R10, P3, R3, UR6, RZ ;  /* 0x00000006030a7c10 */ /* 0x000fe2000ff7e0ff */
[----:B------:R-:W5:Y:S04]  /*01f0*/  @P0 LDG.E.128 R32, desc[UR4][R8.64+0x1000] ;  /* 0x0010000408200981 */ /* 0x000f68000c1e1d00 */
[----:B------:R-:W-:Y:S01]  /*0200*/  IMAD.X R11, RZ, RZ, UR7, P3 ;  /* 0x00000007ff0b7e24 */ /* 0x000fe200098e06ff */
[----:B------:R-:W0:Y:S01]  /*0210*/  S2UR UR6, SR_CTAID.X ;  /* 0x00000000000679c3 */ /* 0x000e220000002500 */
[----:B------:R-:W-:Y:S01]  /*0220*/  ULDC UR7, c[0x0][0x214] ;  /* 0x0000850000077ab9 */ /* 0x000fe20000000800 */
[----:B------:R1:W5:Y:S04]  /*0230*/  @P0 LDG.E.128 R40, desc[UR4][R8.64+0x2000] ;  /* 0x0020000408280981 */ /* 0x000368000c1e1d00 */
[----:B------:R2:W5:Y:S04]  /*0240*/  @P1 LDG.E.128 R48, desc[UR4][R10.64] ;  /* 0x000000040a301981 */ /* 0x000568000c1e1d00 */
[----:B------:R2:W5:Y:S04]  /*0250*/  @P1 LDG.E.128 R80, desc[UR4][R10.64+0x1000] ;  /* 0x001000040a501981 */ /* 0x000568000c1e1d00 */
[----:B------:R2:W5:Y:S01]  /*0260*/  @P1 LDG.E.128 R76, desc[UR4][R10.64+0x2000] ;  /* 0x002000040a4c1981 */ /* 0x000562000c1e1d00 */
[----:B0-----:R-:W-:-:S04]  /*0270*/  LEA.HI R2, R113, UR6, RZ, 0x18 ;  /* 0x0000000671027c11 */ /* 0x001fc8000f8fc0ff */
[----:B------:R-:W-:Y:S02]  /*0280*/  ISETP.GE.AND P3, PT, R2, UR7, PT ;  /* 0x0000000702007c0c */ /* 0x000fe4000bf66270 */
[----:B-1----:R-:W-:Y:S02]  /*0290*/  IADD3 R8, P5, R3, UR10, RZ ;  /* 0x0000000a03087c10 */ /* 0x002fe4000ffbe0ff */
[----:B------:R-:W-:Y:S01]  /*02a0*/  IADD3 R6, P4, R6, UR8, RZ ;  /* 0x0000000806067c10 */ /* 0x000fe2000ff9e0ff */
[----:B---3--:R-:W-:Y:S02]  /*02b0*/  IMAD R113, R12, UR6, R113 ;  /* 0x000000060c717c24 */ /* 0x008fe4000f8e0271 */
[----:B------:R-:W-:Y:S01]  /*02c0*/  IMAD.X R9, RZ, RZ, UR11, P5 ;  /* 0x0000000bff097e24 */ /* 0x000fe2000a8e06ff */
[----:B------:R-:W-:-:S05]  /*02d0*/  IADD3.X R7, RZ, UR9, RZ, P4, !PT ;  /* 0x00000009ff077c10 */ /* 0x000fca000a7fe4ff */
[----:B--2---:R-:W-:Y:S05]  /*02e0*/  @P3 EXIT ;  /* 0x000000000000394d */ /* 0x004fea0003800000 */
[----:B------:R-:W0:Y:S01]  /*02f0*/  @P2 LDC R3, c[0x0][0x2f0] ;  /* 0x0000bc00ff032b82 */ /* 0x000e220000000800 */
[----:B------:R-:W-:Y:S01]  /*0300*/  IMAD.WIDE.U32 R12, R113, -0x326172a9, RZ ;  /* 0xcd9e8d57710c7825 */ /* 0x000fe200078e00ff */
[----:B------:R-:W5:Y:S04]  /*0310*/  LDG.E.128 R60, desc[UR4][R8.64] ;  /* 0x00000004083c7981 */ /* 0x000f68000c1e1d00 */
[----:B------:R-:W5:Y:S04]  /*0320*/  LDG.E.128 R56, desc[UR4][R8.64+0x1000] ;  /* 0x0010000408387981 */ /* 0x000f68000c1e1d00 */
[----:B------:R1:W5:Y:S04]  /*0330*/  LDG.E.128 R52, desc[UR4][R8.64+0x2000] ;  /* 0x0020000408347981 */ /* 0x000368000c1e1d00 */
[----:B------:R-:W5:Y:S04]  /*0340*/  LDG.E.128 R72, desc[UR4][R6.64] ;  /* 0x0000000406487981 */ /* 0x000f68000c1e1d00 */
[----:B------:R-:W5:Y:S04]  /*0350*/  LDG.E.128 R68, desc[UR4][R6.64+0x1000] ;  /* 0x0010000406447981 */ /* 0x000f68000c1e1d00 */
[----:B------:R2:W5:Y:S02]  /*0360*/  LDG.E.128 R64, desc[UR4][R6.64+0x2000] ;  /* 0x0020000406407981 */ /* 0x000564000c1e1d00 */
[----:B-----5:R-:W-:-:S02]  /*0370*/  @!P0 CS2R R24, SRZ ;  /* 0x0000000000188805 */ /* 0x020fc4000001ff00 */
[----:B0-----:R-:W-:Y:S02]  /*0380*/  @P2 IADD3 R148, P3, R4, R3, RZ ;  /* 0x0000000304942210 */ /* 0x001fe40007f7e0ff */
[----:B------:R-:W-:Y:S02]  /*0390*/  @!P0 CS2R R26, SRZ ;  /* 0x00000000001a8805 */ /* 0x000fe4000001ff00 */
[----:B------:R-:W-:Y:S02]  /*03a0*/  @!P0 CS2R R32, SRZ ;  /* 0x0000000000208805 */ /* 0x000fe4000001ff00 */
[----:B------:R-:W-:Y:S02]  /*03b0*/  @!P0 CS2R R34, SRZ ;  /* 0x0000000000228805 */ /* 0x000fe4000001ff00 */
[----:B------:R-:W-:Y:S02]  /*03c0*/  @P2 IADD3.X R149, RZ, R5, RZ, P3, !PT ;  /* 0x00000005ff952210 */ /* 0x000fe40001ffe4ff */
[----:B------:R-:W-:-:S02]  /*03d0*/  @!P0 CS2R R40, SRZ ;  /* 0x0000000000288805 */ /* 0x000fc4000001ff00 */
[----:B------:R-:W-:Y:S02]  /*03e0*/  @!P1 CS2R R76, SRZ ;  /* 0x00000000004c9805 */ /* 0x000fe4000001ff00 */
[----:B------:R-:W-:Y:S02]  /*03f0*/  @!P0 CS2R R42, SRZ ;  /* 0x00000000002a8805 */ /* 0x000fe4000001ff00 */
[--C-:B------:R-:W-:Y:S02]  /*0400*/  SHF.R.U64 R114, R148, 0x2, R149.reuse ;  /* 0x0000000294727819 */ /* 0x100fe40000001295 */
[----:B------:R-:W-:Y:S02]  /*0410*/  @!P1 CS2R R48, SRZ ;  /* 0x0000000000309805 */ /* 0x000fe4000001ff00 */
[----:B------:R-:W-:Y:S02]  /*0420*/  SHF.R.U32.HI R115, RZ, 0x2, R149 ;  /* 0x00000002ff737819 */ /* 0x000fe40000011695 */
[----:B------:R-:W-:-:S02]  /*0430*/  @!P1 CS2R R50, SRZ ;  /* 0x0000000000329805 */ /* 0x000fc4000001ff00 */
[----:B------:R-:W-:Y:S01]  /*0440*/  @!P1 CS2R R80, SRZ ;  /* 0x0000000000509805 */ /* 0x000fe2000001ff00 */
[----:B------:R-:W-:Y:S01]  /*0450*/  IMAD.WIDE.U32 R10, R114, -0x2daee0ad, RZ ;  /* 0xd2511f53720a7825 */ /* 0x000fe200078e00ff */
[----:B------:R-:W-:Y:S02]  /*0460*/  LOP3.LUT R4, R13, R115, R126, 0x96, !PT ;  /* 0x000000730d047212 */ /* 0x000fe400078e967e */
[----:B------:R-:W-:Y:S02]  /*0470*/  @!P1 CS2R R82, SRZ ;  /* 0x0000000000529805 */ /* 0x000fe4000001ff00 */
[----:B------:R-:W-:Y:S01]  /*0480*/  @!P1 CS2R R78, SRZ ;  /* 0x00000000004e9805 */ /* 0x000fe2000001ff00 */
[----:B------:R-:W-:Y:S01]  /*0490*/  VIADD R109, R126, 0x8ff34781 ;  /* 0x8ff347817e6d7836 */ /* 0x000fe20000000000 */
[----:B------:R-:W-:Y:S01]  /*04a0*/  LOP3.LUT R14, R11, R127, RZ, 0x3c, !PT ;  /* 0x0000007f0b0e7212 */ /* 0x000fe200078e3cff */
[C---:B------:R-:W-:Y:S01]  /*04b0*/  VIADD R3, R127.reuse, 0xbb67ae85 ;  /* 0xbb67ae857f037836 */ /* 0x040fe20000000000 */
[----:B------:R-:W-:Y:S01]  /*04c0*/  IADD3 R110, R127, -0x695add53, RZ ;  /* 0x96a522ad7f6e7810 */ /* 0x000fe20007ffe0ff */
[----:B-1----:R-:W-:Y:S01]  /*04d0*/  IMAD.WIDE.U32 R8, R4, -0x2daee0ad, RZ ;  /* 0xd2511f5304087825 */ /* 0x002fe200078e00ff */
[----:B------:R-:W-:Y:S01]  /*04e0*/  IADD3 R4, R126, -0x61c88647, RZ ;  /* 0x9e3779b97e047810 */ /* 0x000fe20007ffe0ff */
[----:B------:R-:W-:Y:S01]  /*04f0*/  ULDC.64 UR6, c[0x0][0x228] ;  /* 0x00008a0000067ab9 */ /* 0x000fe20000000a00 */
[----:B------:R-:W-:Y:S01]  /*0500*/  HFMA2.MMA R116, -RZ, RZ, 0, 0 ;  /* 0x00000000ff747435 */ /* 0x000fe200000001ff */
[----:B------:R-:W-:Y:S01]  /*0510*/  IMAD.WIDE.U32 R14, R14, -0x326172a9, RZ ;  /* 0xcd9e8d570e0e7825 */ /* 0x000fe200078e00ff */
[----:B------:R-:W-:Y:S01]  /*0520*/  LOP3.LUT R13, R9, R10, R3, 0x96, !PT ;  /* 0x0000000a090d7212 */ /* 0x000fe200078e9603 */
[----:B------:R-:W-:Y:S01]  /*0530*/  ULDC UR10, c[0x0][0x290] ;  /* 0x0000a400000a7ab9 */ /* 0x000fe20000000800 */
[----:B------:R-:W-:Y:S01]  /*0540*/  ULDC.64 UR18, c[0x0][0x228] ;  /* 0x00008a0000127ab9 */ /* 0x000fe20000000a00 */
[----:B------:R-:W-:Y:S01]  /*0550*/  IMAD.MOV.U32 R125, RZ, RZ, 0x1 ;  /* 0x00000001ff7d7424 */ /* 0x000fe200078e00ff */
[----:B------:R-:W-:Y:S01]  /*0560*/  LOP3.LUT R10, R15, R4, R12, 0x96, !PT ;  /* 0x000000040f0a7212 */ /* 0x000fe200078e960c */
[----:B------:R-:W-:Y:S01]  /*0570*/  VIADD R5, R126, 0x3c6ef372 ;  /* 0x3c6ef3727e057836 */ /* 0x000fe20000000000 */
[----:B------:R-:W-:Y:S01]  /*0580*/  ULDC.64 UR8, c[0x0][0x230] ;  /* 0x00008c0000087ab9 */ /* 0x000fe20000000a00 */
[----:B------:R-:W-:Y:S01]  /*0590*/  IMAD.WIDE.U32 R12, R13, -0x326172a9, RZ ;  /* 0xcd9e8d570d0c7825 */ /* 0x000fe200078e00ff */
[----:B--2---:R-:W-:Y:S01]  /*05a0*/  IADD3 R6, R127, 0x76cf5d0a, RZ ;  /* 0x76cf5d0a7f067810 */ /* 0x004fe20007ffe0ff */
[----:B------:R-:W-:Y:S01]  /*05b0*/  ULDC.64 UR12, c[0x0][0x2b8] ;  /* 0x0000ae00000c7ab9 */ /* 0x000fe20000000a00 */
[----:B------:R-:W-:Y:S01]  /*05c0*/  ULDC.64 UR14, c[0x0][0x2c0] ;  /* 0x0000b000000e7ab9 */ /* 0x000fe20000000a00 */
[----:B------:R-:W-:Y:S01]  /*05d0*/  IMAD.WIDE.U32 R10, R10, -0x2daee0ad, RZ ;  /* 0xd2511f530a0a7825 */ /* 0x000fe200078e00ff */
[----:B------:R-:W-:Y:S01]  /*05e0*/  LOP3.LUT R14, R13, R14, R5, 0x96, !PT ;  /* 0x0000000e0d0e7212 */ /* 0x000fe200078e9605 */
[----:B------:R-:W-:-:S03]  /*05f0*/  ULDC.64 UR16, c[0x0][0x210] ;  /* 0x0000840000107ab9 */ /* 0x000fc60000000a00 */
[----:B------:R-:W-:Y:S01]  /*0600*/  LOP3.LUT R16, R11, R8, R6, 0x96, !PT ;  /* 0x000000080b107212 */ /* 0x000fe200078e9606 */
[----:B------:R-:W-:Y:S02]  /*0610*/  VIADD R7, R127, 0x32370b8f ;  /* 0x32370b8f7f077836 */ /* 0x000fe40000000000 */
[----:B------:R-:W-:Y:S01]  /*0620*/  IMAD.WIDE.U32 R14, R14, -0x2daee0ad, RZ ;  /* 0xd2511f530e0e7825 */ /* 0x000fe200078e00ff */
[----:B------:R-:W-:-:S03]  /*0630*/  IADD3 R8, R126, -0x255992d5, RZ ;  /* 0xdaa66d2b7e087810 */ /* 0x000fc60007ffe0ff */
[----:B------:R-:W-:Y:S01]  /*0640*/  IMAD.WIDE.U32 R16, R16, -0x326172a9, RZ ;  /* 0xcd9e8d5710107825 */ /* 0x000fe200078e00ff */
[----:B------:R-:W-:-:S04]  /*0650*/  LOP3.LUT R20, R15, R10, R7, 0x96, !PT ;  /* 0x0000000a0f147212 */ /* 0x000fc800078e9607 */
        /* <DEDUP_REMOVED lines=9> */
[----:B------:R-:W-:-:S03]  /*06f0*/  IADD3 R12, R126, 0x1715609d, RZ ;  /* 0x1715609d7e0c7810 */ /* 0x000fc60007ffe0ff */
[----:B------:R-:W-:Y:S01]  /*0700*/  IMAD.WIDE.U32 R22, R22, -0x326172a9, RZ ;  /* 0xcd9e8d5716167825 */ /* 0x000fe200078e00ff */
[----:B------:R-:W-:-:S04]  /*0710*/  LOP3.LUT R21, R17, R18, R11, 0x96, !PT ;  /* 0x0000001211157212 */ /* 0x000fc800078e960b */
[----:B------:R-:W-:Y:S01]  /*0720*/  LOP3.LUT R18, R23, R20, R12, 0x96, !PT ;  /* 0x0000001417127212 */ /* 0x000fe200078e960c */
[----:B------:R-:W-:Y:S01]  /*0730*/  VIADD R13, R126, 0xb54cda56 ;  /* 0xb54cda567e0d7836 */ /* 0x000fe20000000000 */
[----:B------:R-:W-:Y:S01]  /*0740*/  IADD3 R14, R127, 0x646e171e, RZ ;  /* 0x646e171e7f0e7810 */ /* 0x000fe20007ffe0ff */
[----:B------:R-:W-:-:S04]  /*0750*/  IMAD.WIDE.U32 R20, R21, -0x326172a9, RZ ;  /* 0xcd9e8d5715147825 */ /* 0x000fc800078e00ff */
        /* <DEDUP_REMOVED lines=10> */
[----:B------:R-:W-:Y:S01]  /*0800*/  IADD3 R18, R127, -0x24c28bd8, RZ ;  /* 0xdb3d74287f127810 */ /* 0x000fe20007ffe0ff */
[----:B------:R-:W-:-:S04]  /*0810*/  IMAD.HI.U32 R20, R85, -0x326172a9, RZ ;  /* 0xcd9e8d5755147827 */ /* 0x000fc800078e00ff */
[----:B------:R-:W-:Y:S01]  /*0820*/  IMAD.HI.U32 R19, R84, -0x2daee0ad, RZ ;  /* 0xd2511f5354137827 */ /* 0x000fe200078e00ff */
[----:B------:R-:W-:-:S03]  /*0830*/  LOP3.LUT R144, R20, R28, R17, 0x96, !PT ;  /* 0x0000001c14907212 */ /* 0x000fc600078e9611 */
[--C-:B------:R-:W-:Y:S01]  /*0840*/  HADD2.F32 R20, -RZ, R24.reuse.H1_H1 ;  /* 0x30000018ff147230 */ /* 0x100fe20000004100 */
[----:B------:R-:W-:Y:S01]  /*0850*/  LOP3.LUT R140, R19, R22, R18, 0x96, !PT ;  /* 0x00000016138c7212 */ /* 0x000fe200078e9612 */
[----:B------:R-:W-:Y:S02]  /*0860*/  HADD2.F32 R19, -RZ, R24.H0_H0 ;  /* 0x20000018ff137230 */ /* 0x000fe40000004100 */
        /* <DEDUP_REMOVED lines=24> */
[----:B------:R-:W-:Y:S02]  /*09f0*/  IMAD R76, R85, -0x326172a9, RZ ;  /* 0xcd9e8d57554c7824 */ /* 0x000fe400078e02ff */
[----:B------:R-:W-:Y:S02]  /*0a00*/  IMAD R77, R84, -0x2daee0ad, RZ ;  /* 0xd2511f53544d7824 */ /* 0x000fe400078e02ff */
[----:B------:R-:W-:Y:S01]  /*0a10*/  IMAD.HI.U32 R158, R144, -0x2daee0ad, RZ ;  /* 0xd2511f53909e7827 */ /* 0x000fe200078e00ff */
[----:B------:R-:W-:Y:S01]  /*0a20*/  ISETP.NE.U32.AND P0, PT, RZ, UR6, PT ;  /* 0x00000006ff007c0c */ /* 0x000fe2000bf05070 */
[----:B------:R-:W-:-:S02]  /*0a30*/  ULDC UR6, c[0x0][0x218] ;  /* 0x0000860000067ab9 */ /* 0x000fc40000000800 */
[----:B------:R-:W-:-:S04]  /*0a40*/  IMAD.HI.U32 R159, R140, -0x326172a9, RZ ;  /* 0xcd9e8d578c9f7827 */ /* 0x000fc800078e00ff */
[--C-:B------:R-:W-:Y:S02]  /*0a50*/  HADD2.F32 R41, -RZ, R43.reuse.H0_H0 ;  /* 0x2000002bff297230 */ /* 0x100fe40000004100 */
[----:B------:R-:W-:Y:S02]  /*0a60*/  HADD2.F32 R42, -RZ, R43.H1_H1 ;  /* 0x3000002bff2a7230 */ /* 0x000fe40000004100 */
[--C-:B------:R-:W-:Y:S02]  /*0a70*/  HADD2.F32 R43, -RZ, R48.reuse.H0_H0 ;  /* 0x20000030ff2b7230 */ /* 0x100fe40000004100 */
[----:B------:R-:W-:Y:S02]  /*0a80*/  HADD2.F32 R44, -RZ, R48.H1_H1 ;  /* 0x30000030ff2c7230 */ /* 0x000fe40000004100 */
[--C-:B------:R-:W-:Y:S02]  /*0a90*/  HADD2.F32 R45, -RZ, R49.reuse.H0_H0 ;  /* 0x20000031ff2d7230 */ /* 0x100fe40000004100 */
[----:B------:R-:W-:-:S02]  /*0aa0*/  HADD2.F32 R46, -RZ, R49.H1_H1 ;  /* 0x30000031ff2e7230 */ /* 0x000fc40000004100 */
[--C-:B------:R-:W-:Y:S02]  /*0ab0*/  HADD2.F32 R47, -RZ, R50.reuse.H0_H0 ;  /* 0x20000032ff2f7230 */ /* 0x100fe40000004100 */
[----:B------:R-:W-:Y:S01]  /*0ac0*/  HADD2.F32 R48, -RZ, R50.H1_H1 ;  /* 0x30000032ff307230 */ /* 0x000fe20000004100 */
[----:B------:R-:W-:Y:S01]  /*0ad0*/  LOP3.LUT R158, R158, R77, R110, 0x96, !PT ;  /* 0x0000004d9e9e7212 */ /* 0x000fe200078e966e */
[--C-:B------:R-:W-:Y:S01]  /*0ae0*/  HADD2.F32 R49, -RZ, R51.reuse.H0_H0 ;  /* 0x20000033ff317230 */ /* 0x100fe20000004100 */
[----:B------:R-:W-:Y:S01]  /*0af0*/  LOP3.LUT R159, R159, R76, R109, 0x96, !PT ;  /* 0x0000004c9f9f7212 */ /* 0x000fe200078e966d */
[----:B------:R-:W-:Y:S01]  /*0b00*/  HADD2.F32 R50, -RZ, R51.H1_H1 ;  /* 0x30000033ff327230 */ /* 0x000fe20000004100 */
[----:B------:R-:W-:Y:S01]  /*0b10*/  LOP3.LUT R148, R148, 0x3, RZ, 0xc0, !PT ;  /* 0x0000000394947812 */ /* 0x000fe200078ec0ff */
        /* <DEDUP_REMOVED lines=12> */
[----:B------:R-:W-:Y:S02]  /*0be0*/  IMAD R144, R144, -0x2daee0ad, RZ ;  /* 0xd2511f5390907824 */ /* 0x000fe400078e02ff */
[----:B------:R-:W-:Y:S01]  /*0bf0*/  IMAD R140, R140, -0x326172a9, RZ ;  /* 0xcd9e8d578c8c7824 */ /* 0x000fe200078e02ff */
[----:B------:R-:W-:Y:S01]  /*0c00*/  ISETP.NE.AND.EX P0, PT, RZ, UR7, PT, P0 ;  /* 0x00000007ff007c0c */ /* 0x000fe2000bf05300 */
[----:B------:R-:W-:-:S12]  /*0c10*/  ULDC.U8 UR7, c[0x0][0x2a0] ;  /* 0x0000a80000077ab9 */ /* 0x000fd80000000000 */
.L_x_3396:
        /* <DEDUP_REMOVED lines=27> */
.L_x_3009:
[----:B------:R-:W-:-:S07]  /*0dd0*/  IMAD.MOV.U32 R89, RZ, RZ, R140 ;  /* 0x000000ffff597224 */ /* 0x000fce00078e008c */
.L_x_3010:
[----:B------:R-:W-:Y:S05]  /*0de0*/  BSYNC B0 ;  /* 0x0000000000007941 */ /* 0x000fea0003800000 */
.L_x_3008:
        /* <DEDUP_REMOVED lines=16> */
.L_x_3014:
[----:B------:R-:W-:Y:S05]  /*0ef0*/  BSYNC B1 ;  /* 0x0000000000017941 */ /* 0x000fea0003800000 */
.L_x_3013:
[----:B------:R-:W-:Y:S01]  /*0f00*/  IMAD.HI.U32 R90, R113, -0x326172a9, RZ ;  /* 0xcd9e8d57715a7827 */ /* 0x000fe200078e00ff */
[----:B------:R-:W-:-:S03]  /*0f10*/  LOP3.LUT R91, R91, R116, R127, 0x96, !PT ;  /* 0x000000745b5b7212 */ /* 0x000fc600078e967f */
[----:B------:R-:W-:Y:S01]  /*0f20*/  IMAD R95, R113, -0x326172a9, RZ ;  /* 0xcd9e8d57715f7824 */ /* 0x000fe200078e02ff */
[----:B------:R-:W-:Y:S01]  /*0f30*/  LOP3.LUT R90, R90, R115, R126, 0x96, !PT ;  /* 0x000000735a5a7212 */ /* 0x000fe200078e967e */
[----:B------:R-:W-:-:S04]  /*0f40*/  IMAD.WIDE.U32 R92, R91, -0x326172a9, RZ ;  /* 0xcd9e8d575b5c7825 */ /* 0x000fc800078e00ff */
[----:B------:R-:W-:Y:S01]  /*0f50*/  IMAD R94, R114, -0x2daee0ad, RZ ;  /* 0xd2511f53725e7824 */ /* 0x000fe200078e02ff */
        /* <DEDUP_REMOVED lines=35> */
[----:B------:R-:W-:-:S07]  /*1190*/  LOP3.LUT R158, R145, R158, R110, 0x96, !PT ;  /* 0x0000009e919e7212 */ /* 0x000fce00078e966e */
.L_x_3012:
[----:B------:R-:W-:Y:S05]  /*11a0*/  BSYNC B0 ;  /* 0x0000000000007941 */ /* 0x000fea0003800000 */
.L_x_3011:
[----:B------:R-:W0:Y:S01]  /*11b0*/  LDC R94, c[0x0][0x298] ;  /* 0x0000a600ff5e7b82 */ /* 0x000e220000000800 */
[----:B------:R-:W-:Y:S01]  /*11c0*/  HFMA2.MMA R128, -RZ, RZ, 0.1171875, 0 ;  /* 0x2f800000ff807435 */ /* 0x000fe200000001ff */
[----:B------:R-:W-:Y:S01]  /*11d0*/  ISETP.NE.U32.AND P2, PT, RZ, UR18, PT ;  /* 0x00000012ff007c0c */ /* 0x000fe2000bf45070 */
[----:B-----5:R-:W-:Y:S01]  /*11e0*/  HADD2.F32 R91, -RZ, R84.H0_H0 ;  /* 0x20000054ff5b7230 */ /* 0x020fe20000004100 */
[----:B------:R-:W-:Y:S02]  /*11f0*/  I2FP.F32.U32 R89, R89 ;  /* 0x0000005900597245 */ /* 0x000fe40000201000 */
[----:B------:R-:W-:Y:S02]  /*1200*/  ISETP.NE.AND.EX P2, PT, RZ, UR19, PT, P2 ;  /* 0x00000013ff007c0c */ /* 0x000fe4000bf45320 */
[----:B------:R-:W1:Y:S03]  /*1210*/  LDC R90, c[0x0][0x294] ;  /* 0x0000a500ff5a7b82 */ /* 0x000e660000000800 */
        /* <DEDUP_REMOVED lines=12> */
.L_x_3015:
        /* <DEDUP_REMOVED lines=12> */
.L_x_3018:
[----:B------:R-:W-:-:S07]  /*13a0*/  IMAD.MOV.U32 R117, RZ, RZ, R140 ;  /* 0x000000ffff757224 */ /* 0x000fce00078e008c */
.L_x_3019:
[----:B------:R-:W-:Y:S05]  /*13b0*/  BSYNC B0 ;  /* 0x0000000000007941 */ /* 0x000fea0003800000 */
.L_x_3017:
        /* <DEDUP_REMOVED lines=16> */
.L_x_3023:
[----:B------:R-:W-:Y:S05]  /*14c0*/  BSYNC B1 ;  /* 0x0000000000017941 */ /* 0x000fea0003800000 */
.L_x_3022:
        /* <DEDUP_REMOVED lines=42> */
.L_x_3021:
[----:B------:R-:W-:Y:S05]  /*1770*/  BSYNC B0 ;  /* 0x0000000000007941 */ /* 0x000fea0003800000 */
.L_x_3020:
        /* <DEDUP_REMOVED lines=10> */
.L_x_3016:
        /* <DEDUP_REMOVED lines=12> */
.L_x_3025:
[----:B------:R-:W-:-:S07]  /*18e0*/  MOV R95, R140 ;  /* 0x0000008c005f7202 */ /* 0x000fce0000000f00 */
.L_x_3026:
[----:B------:R-:W-:Y:S05]  /*18f0*/  BSYNC B0 ;  /* 0x0000000000007941 */ /* 0x000fea0003800000 */
.L_x_3024:
        /* <DEDUP_REMOVED lines=16> */
.L_x_3030:
[----:B------:R-:W-:Y:S05]  /*1a00*/  BSYNC B1 ;  /* 0x0000000000017941 */ /* 0x000fea0003800000 */
.L_x_3029:
        /* <DEDUP_REMOVED lines=33> */
[----:B------:R-:W-:Y:S01]  /*1c20*/  IMAD.WIDE.U32 R158, R158, -0x2daee0ad, RZ ;  /* 0xd2511f539e9e7825 */ /* 0x000fe200078e00ff */
[----:B------:R-:W-:-:S03]  /*1c30*/  HFMA2.MMA R93, -RZ, RZ, 0, 0 ;  /* 0x00000000ff5d7435 */ /* 0x000fc600000001ff */
[----:B------:R-:W-:Y:S01]  /*1c40*/  IMAD.WIDE.U32 R132, R132, -0x326172a9, RZ ;  /* 0xcd9e8d5784847825 */ /* 0x000fe200078e00ff */
[----:B------:R-:W-:-:S04]  /*1c50*/  LOP3.LUT R140, R159, R92, R18, 0x96, !PT ;  /* 0x0000005c9f8c7212 */ /* 0x000fc800078e9612 */
[----:B------:R-:W-:Y:S01]  /*1c60*/  LOP3.LUT R144, R133, R130, R17, 0x96, !PT ;  /* 0x0000008285907212 */ /* 0x000fe200078e9611 */
[----:B------:R-:W-:-:S04]  /*1c70*/  IMAD.WIDE.U32 R140, R140, -0x326172a9, RZ ;  /* 0xcd9e8d578c8c7825 */ /* 0x000fc800078e00ff */
[----:B------:R-:W-:Y:S01]  /*1c80*/  IMAD.WIDE.U32 R144, R144, -0x2daee0ad, RZ ;  /* 0xd2511f5390907825 */ /* 0x000fe200078e00ff */
[----:B------:R-:W-:-:S04]  /*1c90*/  LOP3.LUT R159, R141, R132, R109, 0x96, !PT ;  /* 0x000000848d9f7212 */ /* 0x000fc800078e966d */
[----:B------:R-:W-:-:S07]  /*1ca0*/  LOP3.LUT R158, R145, R158, R110, 0x96, !PT ;  /* 0x0000009e919e7212 */ /* 0x000fce00078e966e */
.L_x_3028:
[----:B------:R-:W-:Y:S05]  /*1cb0*/  BSYNC B0 ;  /* 0x0000000000007941 */ /* 0x000fea0003800000 */
.L_x_3027:
[----:B------:R-:W-:Y:S01]  /*1cc0*/  I2FP.F32.U32 R95, R95 ;  /* 0x0000005f005f7245 */ /* 0x000fe20000201000 */
[----:B------:R-:W-:-:S04]  /*1cd0*/  HADD2.F32 R129, -RZ, R84.H1_H1 ;  /* 0x30000054ff817230 */ /* 0x000fc80000004100 */
        /* <DEDUP_REMOVED lines=8> */
[----:B------:R-:W-:Y:S01]  /*1d60*/  HADD2.F32 R92, -RZ, R80.H1_H1 ;  /* 0x30000050ff5c7230 */ /* 0x000fe20000004100 */
[----:B------:R-:W-:-:S04]  /*1d70*/  MOV R84, R93 ;  /* 0x0000005d00547202 */ /* 0x000fc80000000f00 */
[----:B------:R-:W-:Y:S01]  /*1d80*/  FADD.FTZ R95, R95, R92 ;  /* 0x0000005c5f5f7221 */ /* 0x000fe20000010000 */
[----:B------:R-:W-:Y:S06]  /*1d90*/  BRA `(.L_x_3032) ;  /* 0x0000000400507947 */ /* 0x000fec0003800000 */
.L_x_3031:
        /* <DEDUP_REMOVED lines=12> */
.L_x_3034:
[----:B------:R-:W-:-:S07]  /*1e60*/  IMAD.MOV.U32 R118, RZ, RZ, R140 ;  /* 0x000000ffff767224 */ /* 0x000fce00078e008c */
.L_x_3035:
[----:B------:R-:W-:Y:S05]  /*1e70*/  BSYNC B0 ;  /* 0x0000000000007941 */ /* 0x000fea0003800000 */
.L_x_3033:
        /* <DEDUP_REMOVED lines=16> */
.L_x_3039:
[----:B------:R-:W-:Y:S05]  /*1f80*/  BSYNC B1 ;  /* 0x0000000000017941 */ /* 0x000fea0003800000 */
.L_x_3038:
        /* <DEDUP_REMOVED lines=8> */
[----:B------:R-:W-:Y:S01]  /*2010*/  IMAD.MOV.U32 R84, RZ, RZ, RZ ;  /* 0x000000ffff547224 */ /* 0x000fe200078e00ff */
        /* <DEDUP_REMOVED lines=32> */
[----:B------:R-:W-:-:S07]  /*2220*/  LOP3.LUT R158, R145, R158, R110, 0x96, !PT ;  /* 0x0000009e919e7212 */ /* 0x000fce00078e966e */
.L_x_3037:
[----:B------:R-:W-:Y:S05]  /*2230*/  BSYNC B0 ;  /* 0x0000000000007941 */ /* 0x000fea0003800000 */
.L_x_3036:
        /* <DEDUP_REMOVED lines=10> */
.L_x_3032:
        /* <DEDUP_REMOVED lines=12> */
.L_x_3041:
[----:B------:R-:W-:-:S07]  /*23a0*/  MOV R136, R140 ;  /* 0x0000008c00887202 */ /* 0x000fce0000000f00 */
.L_x_3042:
[----:B------:R-:W-:Y:S05]  /*23b0*/  BSYNC B0 ;  /* 0x0000000000007941 */ /* 0x000fea0003800000 */
.L_x_3040:
        /* <DEDUP_REMOVED lines=16> */
.L_x_3046:
[----:B------:R-:W-:Y:S05]  /*24c0*/  BSYNC B1 ;  /* 0x0000000000017941 */ /* 0x000fea0003800000 */
.L_x_3045:
        /* <DEDUP_REMOVED lines=42> */
.L_x_3044:
[----:B------:R-:W-:Y:S05]  /*2770*/  BSYNC B0 ;  /* 0x0000000000007941 */ /* 0x000fea0003800000 */
.L_x_3043:
[----:B------:R-:W-:Y:S01]  /*2780*/  I2FP.F32.U32 R93, R136 ;  /* 0x00000088005d7245 */ /* 0x000fe20000201000 */
[----:B------:R-:W-:-:S04]  /*2790*/  HADD2.F32 R131, -RZ, R85.H0_H0 ;  /* 0x20000055ff837230 */ /* 0x000fc80000004100 */
        /* <DEDUP_REMOVED lines=12> */
.L_x_3047:
        /* <DEDUP_REMOVED lines=12> */
.L_x_3050:
[----:B------:R-:W-:-:S07]  /*2920*/  IMAD.MOV.U32 R119, RZ, RZ, R140 ;  /* 0x000000ffff777224 */ /* 0x000fce00078e008c */
.L_x_3051:
[----:B------:R-:W-:Y:S05]  /*2930*/  BSYNC B0 ;  /* 0x0000000000007941 */ /* 0x000fea0003800000 */
.L_x_3049:
        /* <DEDUP_REMOVED lines=16> */
.L_x_3055:
[----:B------:R-:W-:Y:S05]  /*2a40*/  BSYNC B1 ;  /* 0x0000000000017941 */ /* 0x000fea0003800000 */
.L_x_3054:
        /* <DEDUP_REMOVED lines=42> */
.L_x_3053:
[----:B------:R-:W-:Y:S05]  /*2cf0*/  BSYNC B0 ;  /* 0x0000000000007941 */ /* 0x000fea0003800000 */
.L_x_3052:
        /* <DEDUP_REMOVED lines=10> */
.L_x_3048:
        /* <DEDUP_REMOVED lines=12> */
.L_x_3057:
[----:B------:R-:W-:-:S07]  /*2e60*/  MOV R129, R140 ;  /* 0x0000008c00817202 */ /* 0x000fce0000000f00 */
.L_x_3058:
[----:B------:R-:W-:Y:S05]  /*2e70*/  BSYNC B0 ;  /* 0x0000000000007941 */ /* 0x000fea0003800000 */
.L_x_3056:
        /* <DEDUP_REMOVED lines=16> */
.L_x_3062:
[----:B------:R-:W-:Y:S05]  /*2f80*/  BSYNC B1 ;  /* 0x0000000000017941 */ /* 0x000fea0003800000 */
.L_x_3061:
        /* <DEDUP_REMOVED lines=36> */
[----:B------:R-:W-:-:S03]  /*31d0*/  HFMA2.MMA R130, -RZ, RZ, 0, 0 ;  /* 0x00000000ff827435 */ /* 0x000fc600000001ff */
[----:B------:R-:W-:Y:S01]  /*31e0*/  LOP3.LUT R144, R135, R132, R17, 0x96, !PT ;  /* 0x0000008487907212 */ /* 0x000fe200078e9611 */
[----:B------:R-:W-:-:S04]  /*31f0*/  IMAD.WIDE.U32 R140, R140, -0x326172a9, RZ ;  /* 0xcd9e8d578c8c7825 */ /* 0x000fc800078e00ff */
[----:B------:R-:W-:Y:S01]  /*3200*/  IMAD.WIDE.U32 R144, R144, -0x2daee0ad, RZ ;  /* 0xd2511f5390907825 */ /* 0x000fe200078e00ff */
[----:B------:R-:W-:-:S04]  /*3210*/  LOP3.LUT R159, R141, R134, R109, 0x96, !PT ;  /* 0x000000868d9f7212 */ /* 0x000fc800078e966d */
[----:B------:R-:W-:-:S07]  /*3220*/  LOP3.LUT R158, R145, R158, R110, 0x96, !PT ;  /* 0x0000009e919e7212 */ /* 0x000fce00078e966e */
.L_x_3060:
[----:B------:R-:W-:Y:S05]  /*3230*/  BSYNC B0 ;  /* 0x0000000000007941 */ /* 0x000fea0003800000 */
.L_x_3059:
        /* <DEDUP_REMOVED lines=14> */
.L_x_3063:
        /* <DEDUP_REMOVED lines=12> */
.L_x_3066:
[----:B------:R-:W-:-:S07]  /*33e0*/  IMAD.MOV.U32 R120, RZ, RZ, R140 ;  /* 0x000000ffff787224 */ /* 0x000fce00078e008c */
.L_x_3067:
[----:B------:R-:W-:Y:S05]  /*33f0*/  BSYNC B0 ;  /* 0x0000000000007941 */ /* 0x000fea0003800000 */
.L_x_3065:
        /* <DEDUP_REMOVED lines=16> */
.L_x_3071:
[----:B------:R-:W-:Y:S05]  /*3500*/  BSYNC B1 ;  /* 0x0000000000017941 */ /* 0x000fea0003800000 */
.L_x_3070:
        /* <DEDUP_REMOVED lines=42> */
.L_x_3069:
[----:B------:R-:W-:Y:S05]  /*37b0*/  BSYNC B0 ;  /* 0x0000000000007941 */ /* 0x000fea0003800000 */
.L_x_3068:
        /* <DEDUP_REMOVED lines=10> */
.L_x_3064:
        /* <DEDUP_REMOVED lines=12> */
.L_x_3073:
[----:B------:R-:W-:-:S07]  /*3920*/  MOV R136, R140 ;  /* 0x0000008c00887202 */ /* 0x000fce0000000f00 */
.L_x_3074:
[----:B------:R-:W-:Y:S05]  /*3930*/  BSYNC B0 ;  /* 0x0000000000007941 */ /* 0x000fea0003800000 */
.L_x_3072:
        /* <DEDUP_REMOVED lines=16> */
.L_x_3078:
[----:B------:R-:W-:Y:S05]  /*3a40*/  BSYNC B1 ;  /* 0x0000000000017941 */ /* 0x000fea0003800000 */
.L_x_3077:
        /* <DEDUP_REMOVED lines=42> */
.L_x_3076:
[----:B------:R-:W-:Y:S05]  /*3cf0*/  BSYNC B0 ;  /* 0x0000000000007941 */ /* 0x000fea0003800000 */
.L_x_3075:
        /* <DEDUP_REMOVED lines=14> */
.L_x_3079:
        /* <DEDUP_REMOVED lines=12> */
.L_x_3082:
[----:B------:R-:W-:-:S07]  /*3ea0*/  IMAD.MOV.U32 R121, RZ, RZ, R140 ;  /* 0x000000ffff797224 */ /* 0x000fce00078e008c */
.L_x_3083:
[----:B------:R-:W-:Y:S05]  /*3eb0*/  BSYNC B0 ;  /* 0x0000000000007941 */ /* 0x000fea0003800000 */
.L_x_3081:
        /* <DEDUP_REMOVED lines=16> */
.L_x_3087:
[----:B------:R-:W-:Y:S05]  /*3fc0*/  BSYNC B1 ;  /* 0x0000000000017941 */ /* 0x000fea0003800000 */
.L_x_3086:
        /* <DEDUP_REMOVED lines=42> */
.L_x_3085:
[----:B------:R-:W-:Y:S05]  /*4270*/  BSYNC B0 ;  /* 0x0000000000007941 */ /* 0x000fea0003800000 */
.L_x_3084:
        /* <DEDUP_REMOVED lines=10> */
.L_x_3080:
        /* <DEDUP_REMOVED lines=12> */
.L_x_3089:
[----:B------:R-:W-:-:S07]  /*43e0*/  MOV R142, R140 ;  /* 0x0000008c008e7202 */ /* 0x000fce0000000f00 */
.L_x_3090:
[----:B------:R-:W-:Y:S05]  /*43f0*/  BSYNC B0 ;  /* 0x0000000000007941 */ /* 0x000fea0003800000 */
.L_x_3088:
        /* <DEDUP_REMOVED lines=16> */
.L_x_3094:
[----:B------:R-:W-:Y:S05]  /*4500*/  BSYNC B1 ;  /* 0x0000000000017941 */ /* 0x000fea0003800000 */
.L_x_3093:
        /* <DEDUP_REMOVED lines=42> */
.L_x_3092:
[----:B------:R-:W-:Y:S05]  /*47b0*/  BSYNC B0 ;  /* 0x0000000000007941 */ /* 0x000fea0003800000 */
.L_x_3091:
        /* <DEDUP_REMOVED lines=13> */
.L_x_3095:
        /* <DEDUP_REMOVED lines=12> */
.L_x_3098:
[----:B------:R-:W-:-:S07]  /*4950*/  IMAD.MOV.U32 R86, RZ, RZ, R140 ;  /* 0x000000ffff567224 */ /* 0x000fce00078e008c */
.L_x_3099:
[----:B------:R-:W-:Y:S05]  /*4960*/  BSYNC B0 ;  /* 0x0000000000007941 */ /* 0x000fea0003800000 */
.L_x_3097:
        /* <DEDUP_REMOVED lines=16> */
.L_x_3103:
[----:B------:R-:W-:Y:S05]  /*4a70*/  BSYNC B1 ;  /* 0x0000000000017941 */ /* 0x000fea0003800000 */
.L_x_3102:
        /* <DEDUP_REMOVED lines=42> */
.L_x_3101:
[----:B------:R-:W-:Y:S05]  /*4d20*/  BSYNC B0 ;  /* 0x0000000000007941 */ /* 0x000fea0003800000 */
.L_x_3100:
        /* <DEDUP_REMOVED lines=10> */
.L_x_3096:
        /* <DEDUP_REMOVED lines=12> */
.L_x_3105:
[----:B------:R-:W-:-:S07]  /*4e90*/  MOV R86, R140 ;  /* 0x0000008c00567202 */ /* 0x000fce0000000f00 */
.L_x_3106:
[----:B------:R-:W-:Y:S05]  /*4ea0*/  BSYNC B0 ;  /* 0x0000000000007941 */ /* 0x000fea0003800000 */
.L_x_3104:
        /* <DEDUP_REMOVED lines=16> */
.L_x_3110:
[----:B------:R-:W-:Y:S05]  /*4fb0*/  BSYNC B1 ;  /* 0x0000000000017941 */ /* 0x000fea0003800000 */
.L_x_3109:
        /* <DEDUP_REMOVED lines=42> */
.L_x_3108:
[----:B------:R-:W-:Y:S05]  /*5260*/  BSYNC B0 ;  /* 0x0000000000007941 */ /* 0x000fea0003800000 */
.L_x_3107:
        /* <DEDUP_REMOVED lines=13> */
.L_x_3111:
        /* <DEDUP_REMOVED lines=12> */
.L_x_3114:
[----:B------:R-:W-:-:S07]  /*5400*/  IMAD.MOV.U32 R86, RZ, RZ, R140 ;  /* 0x000000ffff567224 */ /* 0x000fce00078e008c */
.L_x_3115:
[----:B------:R-:W-:Y:S05]  /*5410*/  BSYNC B0 ;  /* 0x0000000000007941 */ /* 0x000fea0003800000 */
.L_x_3113:
        /* <DEDUP_REMOVED lines=16> */
.L_x_3119:
[----:B------:R-:W-:Y:S05]  /*5520*/  BSYNC B1 ;  /* 0x0000000000017941 */ /* 0x000fea0003800000 */
.L_x_3118:
        /* <DEDUP_REMOVED lines=42> */
.L_x_3117:
[----:B------:R-:W-:Y:S05]  /*57d0*/  BSYNC B0 ;  /* 0x0000000000007941 */ /* 0x000fea0003800000 */
.L_x_3116:
        /* <DEDUP_REMOVED lines=10> */
.L_x_3112:
        /* <DEDUP_REMOVED lines=12> */
.L_x_3121:
[----:B------:R-:W-:-:S07]  /*5940*/  MOV R86, R140 ;  /* 0x0000008c00567202 */ /* 0x000fce0000000f00 */
.L_x_3122:
[----:B------:R-:W-:Y:S05]  /*5950*/  BSYNC B0 ;  /* 0x0000000000007941 */ /* 0x000fea0003800000 */
.L_x_3120:
        /* <DEDUP_REMOVED lines=16> */
.L_x_3126:
[----:B------:R-:W-:Y:S05]  /*5a60*/  BSYNC B1 ;  /* 0x0000000000017941 */ /* 0x000fea0003800000 */
.L_x_3125:
        /* <DEDUP_REMOVED lines=42> */
.L_x_3124:
[----:B------:R-:W-:Y:S05]  /*5d10*/  BSYNC B0 ;  /* 0x0000000000007941 */ /* 0x000fea0003800000 */
.L_x_3123:
        /* <DEDUP_REMOVED lines=13> */
.L_x_3127:
        /* <DEDUP_REMOVED lines=12> */
.L_x_3130:
[----:B------:R-:W-:-:S07]  /*5eb0*/  IMAD.MOV.U32 R124, RZ, RZ, R140 ;  /* 0x000000ffff7c7224 */ /* 0x000fce00078e008c */
.L_x_3131:
[----:B------:R-:W-:Y:S05]  /*5ec0*/  BSYNC B0 ;  /* 0x0000000000007941 */ /* 0x000fea0003800000 */
.L_x_3129:
        /* <DEDUP_REMOVED lines=11> */
[----:B------:R-:W-:Y:S01]  /*5f80*/  @!P6 IADD3 R113, R113, 0x1, RZ ;  /* 0x000000017171e810 */ /* 0x000fe20007ffe0ff */
[----:B------:R-:W-:Y:S02]  /*5f90*/  @!P6 VIADD R86, R116, 0x1 ;  /* 0x000000017456e836 */ /* 0x000fe40000000000 */
[----:B------:R-:W-:Y:S01]  /*5fa0*/  @!P6 IMAD.MOV.U32 R115, RZ, RZ, RZ ;  /* 0x000000ffff73e224 */ /* 0x000fe200078e00ff */
[----:B------:R-:W-:-:S13]  /*5fb0*/  ISETP.NE.AND P0, PT, R113, RZ, !P6 ;  /* 0x000000ff7100720c */ /* 0x000fda0007705270 */
[----:B------:R-:W-:Y:S02]  /*5fc0*/  @P0 IADD3 R86, R116, RZ, RZ ;  /* 0x000000ff74560210 */ /* 0x000fe40007ffe0ff */
[----:B------:R-:W-:Y:S02]  /*5fd0*/  ISETP.NE.AND P0, PT, R84, RZ, PT ;  /* 0x000000ff5400720c */ /* 0x000fe40003f05270 */
[----:B------:R-:W-:-:S11]  /*5fe0*/  @!P6 MOV R116, R86 ;  /* 0x000000560074e202 */ /* 0x000fd60000000f00 */
.L_x_3135:
[----:B------:R-:W-:Y:S05]  /*5ff0*/  BSYNC B1 ;  /* 0x0000000000017941 */ /* 0x000fea0003800000 */
.L_x_3134:
        /* <DEDUP_REMOVED lines=42> */
.L_x_3133:
[----:B------:R-:W-:Y:S05]  /*62a0*/  BSYNC B0 ;  /* 0x0000000000007941 */ /* 0x000fea0003800000 */
.L_x_3132:
        /* <DEDUP_REMOVED lines=10> */
.L_x_3128:
[----:B------:R-:W0:Y:S01]  /*6350*/  LDC.64 R146, c[0x0][0x238] ;  /* 0x00008e00ff927b82 */ /* 0x000e220000000a00 */
[----:B------:R-:W-:Y:S02]  /*6360*/  SEL R134, RZ, 0x1000000, P5 ;  /* 0x01000000ff867807 */ /* 0x000fe40002800000 */
[----:B------:R-:W-:Y:S02]  /*6370*/  P2R R84, PR, RZ, 0x4 ;  /* 0x00000004ff547803 */ /* 0x000fe40000000000 */
[----:B------:R-:W-:Y:S02]  /*6380*/  ISETP.NE.AND P6, PT, R89, RZ, PT ;  /* 0x000000ff5900720c */ /* 0x000fe40003fc5270 */
[----:B------:R-:W-:Y:S01]  /*6390*/  ISETP.NE.AND P5, PT, R130, RZ, PT ;  /* 0x000000ff8200720c */ /* 0x000fe20003fa5270 */
[----:B------:R-:W1:Y:S01]  /*63a0*/  LDC.64 R142, c[0x0][0x240] ;  /* 0x00009000ff8e7b82 */ /* 0x000e620000000a00 */
[----:B------:R-:W-:Y:S02]  /*63b0*/  ISETP.NE.AND P2, PT, R139, RZ, PT ;  /* 0x000000ff8b00720c */ /* 0x000fe40003f45270 */
[----:B------:R-:W-:-:S02]  /*63c0*/  SEL R130, RZ, 0x10000, P4 ;  /* 0x00010000ff827807 */ /* 0x000fc40002000000 */
[----:B------:R-:W-:Y:S02]  /*63d0*/  SEL R89, RZ, 0x100, P3 ;  /* 0x00000100ff597807 */ /* 0x000fe40001800000 */
[----:B------:R-:W-:Y:S01]  /*63e0*/  ISETP.NE.AND P4, PT, R138, RZ, PT ;  /* 0x000000ff8a00720c */ /* 0x000fe20003f85270 */
[----:B------:R-:W2:Y:S01]  /*63f0*/  @P1 LDC.64 R148, c[0x0][0x230] ;  /* 0x00008c00ff941b82 */ /* 0x000ea20000000a00 */
[----:B------:R-:W-:Y:S02]  /*6400*/  ISETP.NE.AND P3, PT, R92, RZ, PT ;  /* 0x000000ff5c00720c */ /* 0x000fe40003f65270 */
[----:B------:R-:W-:Y:S02]  /*6410*/  SEL R154, RZ, 0x1, P2 ;  /* 0x00000001ff9a7807 */ /* 0x000fe40001000000 */
[----:B------:R-:W-:Y:S02]  /*6420*/  SEL R150, RZ, 0x1, P3 ;  /* 0x00000001ff967807 */ /* 0x000fe40001800000 */
[----:B------:R-:W-:Y:S01]  /*6430*/  SEL R152, RZ, 0x1, P4 ;  /* 0x00000001ff987807 */ /* 0x000fe20002000000 */
[----:B0-----:R-:W-:Y:S01]  /*6440*/  IMAD.WIDE.U32 R160, R88, 0x10, R146 ;  /* 0x0000001058a07825 */ /* 0x001fe200078e0092 */
[----:B------:R-:W-:Y:S01]  /*6450*/  ISETP.NE.AND P2, PT, R84, RZ, PT ;  /* 0x000000ff5400720c */ /* 0x000fe20003f45270 */
[----:B------:R-:W0:Y:S01]  /*6460*/  @P0 LDC.64 R138, c[0x0][0x228] ;  /* 0x00008a00ff8a0b82 */ /* 0x000e220000000a00 */
[----:B------:R-:W-:Y:S01]  /*6470*/  F2FP.F16.F32.PACK_AB R87, R137, R135 ;  /* 0x000000878957723e */ /* 0x000fe200000000ff */
[----:B------:R-:W-:Y:S01]  /*6480*/  IMAD.WIDE.U32 R154, R154, 0x1000000, RZ ;  /* 0x010000009a9a7825 */ /* 0x000fe200078e00ff */
[----:B------:R-:W-:-:S02]  /*6490*/  F2FP.F16.F32.PACK_AB R86, R133, R131 ;  /* 0x000000838556723e */ /* 0x000fc400000000ff */
[----:B------:R-:W-:Y:S01]  /*64a0*/  F2FP.F16.F32.PACK_AB R85, R129, R93 ;  /* 0x0000005d8155723e */ /* 0x000fe200000000ff */
[----:B------:R-:W-:Y:S01]  /*64b0*/  IMAD.WIDE.U32 R150, R150, 0x10000, RZ ;  /* 0x0001000096967825 */ /* 0x000fe200078e00ff */
[----:B------:R-:W-:Y:S02]  /*64c0*/  F2FP.F16.F32.PACK_AB R84, R95, R91 ;  /* 0x0000005b5f54723e */ /* 0x000fe400000000ff */
[----:B------:R-:W-:Y:S01]  /*64d0*/  LOP3.LUT R89, R89, R134, R130, 0xfe, !PT ;  /* 0x0000008659597212 */ /* 0x000fe200078efe82 */
[----:B------:R-:W-:Y:S01]  /*64e0*/  IMAD.WIDE.U32 R152, R152, 0x100, RZ ;  /* 0x0000010098987825 */ /* 0x000fe200078e00ff */
[----:B------:R-:W-:Y:S01]  /*64f0*/  SEL R141, RZ, 0x1, P5 ;  /* 0x00000001ff8d7807 */ /* 0x000fe20002800000 */
[----:B------:R3:W-:Y:S03]  /*6500*/  STG.E.128 desc[UR4][R160.64], R84 ;  /* 0x00000054a0007986 */ /* 0x0007e6000c101d04 */
[----:B------:R-:W-:-:S02]  /*6510*/  LOP3.LUT R141, R155, R89, R141, 0xfe, !PT ;  /* 0x000000599b8d7212 */ /* 0x000fc400078efe8d */
[----:B------:R-:W-:Y:S02]  /*6520*/  LOP3.LUT R154, R152, R154, R150, 0xfe, !PT ;  /* 0x0000009a989a7212 */ /* 0x000fe400078efe96 */
[----:B------:R-:W-:-:S05]  /*6530*/  IADD3 R89, R88, 0x100, RZ ;  /* 0x0000010058597810 */ /* 0x000fca0007ffe0ff */
[----:B0-----:R-:W-:-:S04]  /*6540*/  @P0 IMAD.WIDE.U32 R138, R89, 0x10, R138 ;  /* 0x00000010598a0825 */ /* 0x001fc800078e008a */
[----:B--2---:R-:W-:Y:S01]  /*6550*/  @P1 IMAD.WIDE.U32 R148, R89, 0x10, R148 ;  /* 0x0000001059941825 */ /* 0x004fe200078e0094 */
[----:B---3--:R-:W-:Y:S02]  /*6560*/  SEL R85, RZ, 0x1, P6 ;  /* 0x00000001ff557807 */ /* 0x008fe40003000000 */
[----:B------:R-:W-:Y:S01]  /*6570*/  LOP3.LUT R87, R153, R141, R151, 0xfe, !PT ;  /* 0x0000008d99577212 */ /* 0x000fe200078efe97 */
[----:B-1----:R-:W-:Y:S01]  /*6580*/  IMAD.WIDE.U32 R150, R88, 0x8, R142 ;  /* 0x0000000858967825 */ /* 0x002fe200078e008e */
[----:B------:R-:W-:-:S03]  /*6590*/  LOP3.LUT R86, R154, R85, RZ, 0xfc, !PT ;  /* 0x000000559a567212 */ /* 0x000fc600078efcff */
[----:B------:R-:W-:Y:S02]  /*65a0*/  IMAD.WIDE.U32 R84, R89, 0x10, R156 ;  /* 0x0000001059547825 */ /* 0x000fe400078e009c */
        /* <DEDUP_REMOVED lines=11> */
[----:B------:R-:W-:Y:S01]  /*6660*/  IMAD.WIDE.U32 R152, R152, 0x10000, RZ ;  /* 0x0001000098987825 */ /* 0x000fe200078e00ff */
[----:B------:R-:W-:Y:S02]  /*6670*/  LOP3.LUT R154, R118, 0xff, RZ, 0xc0, !PT ;  /* 0x000000ff769a7812 */ /* 0x000fe400078ec0ff */
[----:B------:R-:W-:-:S03]  /*6680*/  LOP3.LUT R92, R141, 0xff00, R92, 0xf8, !PT ;  /* 0x0000ff008d5c7812 */ /* 0x000fc600078ef85c */
[----:B------:R-:W-:Y:S01]  /*6690*/  IMAD.WIDE.U32 R154, R154, 0x100, RZ ;  /* 0x000001009a9a7825 */ /* 0x000fe200078e00ff */
[----:B------:R-:W-:-:S04]  /*66a0*/  LOP3.LUT R141, R92, 0xff, R121, 0xf8, !PT ;  /* 0x000000ff5c8d7812 */ /* 0x000fc800078ef879 */
[----:B------:R-:W-:Y:S02]  /*66b0*/  LOP3.LUT R141, R153, R141, R151, 0xfe, !PT ;  /* 0x0000008d998d7212 */ /* 0x000fe400078efe97 */
[----:B------:R-:W-:Y:S02]  /*66c0*/  LOP3.LUT R150, R154, R150, R152, 0xfe, !PT ;  /* 0x000000969a967212 */ /* 0x000fe400078efe98 */
[----:B------:R-:W-:Y:S02]  /*66d0*/  LOP3.LUT R155, R141, R155, RZ, 0xfc, !PT ;  /* 0x0000009b8d9b7212 */ /* 0x000fe400078efcff */
[----:B------:R-:W-:Y:S01]  /*66e0*/  LOP3.LUT R154, R150, 0xff, R117, 0xf8, !PT ;  /* 0x000000ff969a7812 */ /* 0x000fe200078ef875 */
[----:B0-----:R-:W-:-:S05]  /*66f0*/  IMAD.WIDE.U32 R86, R88, 0x8, R86 ;  /* 0x0000000858567825 */ /* 0x001fca00078e0056 */
[----:B------:R1:W-:Y:S02]  /*6700*/  STG.E.64 desc[UR4][R86.64], R154 ;  /* 0x0000009a56007986 */ /* 0x0003e4000c101b04 */
.L_x_3136:
[----:B------:R2:W5:Y:S04]  /*6710*/  @P0 LDG.E.128 R76, desc[UR4][R138.64] ;  /* 0x000000048a4c0981 */ /* 0x000568000c1e1d00 */
[----:B------:R2:W5:Y:S04]  /*6720*/  @P1 LDG.E.128 R80, desc[UR4][R148.64] ;  /* 0x0000000494501981 */ /* 0x000568000c1e1d00 */
[----:B01----:R-:W5:Y:S01]  /*6730*/  LDG.E.128 R84, desc[UR4][R84.64] ;  /* 0x0000000454547981 */ /* 0x003f62000c1e1d00 */
[C---:B------:R-:W-:Y:S01]  /*6740*/  ISETP.NE.AND P3, PT, R132.reuse, 0x1, PT ;  /* 0x000000018400780c */ /* 0x040fe20003f65270 */
[----:B------:R-:W-:Y:S01]  /*6750*/  BSSY B0, `(.L_x_3137) ;  /* 0x000000c000007945 */ /* 0x000fe20003800000 */
[----:B------:R-:W-:-:S11]  /*6760*/  IADD3 R130, R132, 0x1, RZ ;  /* 0x0000000184827810 */ /* 0x000fd60007ffe0ff */
        /* <DEDUP_REMOVED lines=9> */
.L_x_3138:
[----:B------:R-:W-:-:S07]  /*6800*/  MOV R92, R140 ;  /* 0x0000008c005c7202 */ /* 0x000fce0000000f00 */
.L_x_3139:
[----:B------:R-:W-:Y:S05]  /*6810*/  BSYNC B0 ;  /* 0x0000000000007941 */ /* 0x000fea0003800000 */
.L_x_3137:
        /* <DEDUP_REMOVED lines=16> */
.L_x_3143:
[----:B------:R-:W-:Y:S05]  /*6920*/  BSYNC B1 ;  /* 0x0000000000017941 */ /* 0x000fea0003800000 */
.L_x_3142:
        /* <DEDUP_REMOVED lines=43> */
.L_x_3141:
[----:B------:R-:W-:Y:S05]  /*6be0*/  BSYNC B0 ;  /* 0x0000000000007941 */ /* 0x000fea0003800000 */
.L_x_3140:
[----:B------:R-:W-:Y:S01]  /*6bf0*/  I2FP.F32.U32 R139, R92 ;  /* 0x0000005c008b7245 */ /* 0x000fe20000201000 */
[----:B-----5:R-:W-:-:S04]  /*6c00*/  HADD2.F32 R141, -RZ, R84.H0_H0 ;  /* 0x20000054ff8d7230 */ /* 0x020fc80000004100 */
        /* <DEDUP_REMOVED lines=8> */
[----:B------:R-:W-:Y:S02]  /*6c90*/  HADD2.F32 R134, -RZ, R80.H0_H0 ;  /* 0x20000050ff867230 */ /* 0x000fe40000004100 */
[----:B------:R-:W-:-:S03]  /*6ca0*/  IMAD.MOV.U32 R132, RZ, RZ, R130 ;  /* 0x000000ffff847224 */ /* 0x000fc600078e0082 */
[----:B------:R-:W-:Y:S01]  /*6cb0*/  FADD.FTZ R139, R134, R139 ;  /* 0x0000008b868b7221 */ /* 0x000fe20000010000 */
[----:B------:R-:W-:Y:S06]  /*6cc0*/  BRA `(.L_x_3145) ;  /* 0x0000000400507947 */ /* 0x000fec0003800000 */
.L_x_3144:
        /* <DEDUP_REMOVED lines=12> */
.L_x_3147:
[----:B------:R-:W-:-:S07]  /*6d90*/  MOV R117, R140 ;  /* 0x0000008c00757202 */ /* 0x000fce0000000f00 */
.L_x_3148:
[----:B------:R-:W-:Y:S05]  /*6da0*/  BSYNC B0 ;  /* 0x0000000000007941 */ /* 0x000fea0003800000 */
.L_x_3146:
        /* <DEDUP_REMOVED lines=16> */
.L_x_3152:
[----:B------:R-:W-:Y:S05]  /*6eb0*/  BSYNC B1 ;  /* 0x0000000000017941 */ /* 0x000fea0003800000 */
.L_x_3151:
        /* <DEDUP_REMOVED lines=11> */
[----:B------:R-:W-:Y:S01]  /*6f70*/  IMAD.WIDE.U32 R150, R132, -0x326172a9, RZ ;  /* 0xcd9e8d5784967825 */ /* 0x000fe200078e00ff */
[----:B------:R-:W-:-:S04]  /*6f80*/  HFMA2.MMA R132, -RZ, RZ, 0, 0 ;  /* 0x00000000ff847435 */ /* 0x000fc800000001ff */
        /* <DEDUP_REMOVED lines=29> */
.L_x_3150:
[----:B------:R-:W-:Y:S05]  /*7160*/  BSYNC B0 ;  /* 0x0000000000007941 */ /* 0x000fea0003800000 */
.L_x_3149:
        /* <DEDUP_REMOVED lines=10> */
.L_x_3145:
        /* <DEDUP_REMOVED lines=12> */
.L_x_3154:
[----:B------:R-:W-:-:S07]  /*72d0*/  IMAD.MOV.U32 R130, RZ, RZ, R140 ;  /* 0x000000ffff827224 */ /* 0x000fce00078e008c */
.L_x_3155:
[----:B------:R-:W-:Y:S05]  /*72e0*/  BSYNC B0 ;  /* 0x0000000000007941 */ /* 0x000fea0003800000 */
.L_x_3153:
        /* <DEDUP_REMOVED lines=16> */
.L_x_3159:
[----:B------:R-:W-:Y:S05]  /*73f0*/  BSYNC B1 ;  /* 0x0000000000017941 */ /* 0x000fea0003800000 */
.L_x_3158:
        /* <DEDUP_REMOVED lines=42> */
.L_x_3157:
[----:B------:R-:W-:Y:S05]  /*76a0*/  BSYNC B0 ;  /* 0x0000000000007941 */ /* 0x000fea0003800000 */
.L_x_3156:
        /* <DEDUP_REMOVED lines=10> */
[----:B------:R-:W-:Y:S02]  /*7750*/  HADD2.F32 R132, -RZ, R80.H1_H1 ;  /* 0x30000050ff847230 */ /* 0x000fe40000004100 */
[----:B------:R-:W-:-:S03]  /*7760*/  IMAD.MOV.U32 R84, RZ, RZ, R134 ;  /* 0x000000ffff547224 */ /* 0x000fc600078e0086 */
[----:B------:R-:W-:Y:S01]  /*7770*/  FADD.FTZ R141, R132, R141 ;  /* 0x0000008d848d7221 */ /* 0x000fe20000010000 */
[----:B------:R-:W-:Y:S06]  /*7780*/  BRA `(.L_x_3161) ;  /* 0x0000000400547947 */ /* 0x000fec0003800000 */
.L_x_3160:
        /* <DEDUP_REMOVED lines=12> */
.L_x_3163:
[----:B------:R-:W-:-:S07]  /*7850*/  MOV R118, R140 ;  /* 0x0000008c00767202 */ /* 0x000fce0000000f00 */
.L_x_3164:
[----:B------:R-:W-:Y:S05]  /*7860*/  BSYNC B0 ;  /* 0x0000000000007941 */ /* 0x000fea0003800000 */
.L_x_3162:
        /* <DEDUP_REMOVED lines=16> */
.L_x_3168:
[----:B------:R-:W-:Y:S05]  /*7970*/  BSYNC B1 ;  /* 0x0000000000017941 */ /* 0x000fea0003800000 */
.L_x_3167:
        /* <DEDUP_REMOVED lines=43> */
.L_x_3166:
[----:B------:R-:W-:Y:S05]  /*7c30*/  BSYNC B0 ;  /* 0x0000000000007941 */ /* 0x000fea0003800000 */
.L_x_3165:
        /* <DEDUP_REMOVED lines=10> */
.L_x_3161:
        /* <DEDUP_REMOVED lines=12> */
.L_x_3170:
[----:B------:R-:W-:-:S07]  /*7da0*/  MOV R132, R140 ;  /* 0x0000008c00847202 */ /* 0x000fce0000000f00 */
.L_x_3171:
[----:B------:R-:W-:Y:S05]  /*7db0*/  BSYNC B0 ;  /* 0x0000000000007941 */ /* 0x000fea0003800000 */
.L_x_3169:
        /* <DEDUP_REMOVED lines=16> */
.L_x_3175:
[----:B------:R-:W-:Y:S05]  /*7ec0*/  BSYNC B1 ;  /* 0x0000000000017941 */ /* 0x000fea0003800000 */
.L_x_3174:
        /* <DEDUP_REMOVED lines=43> */
.L_x_3173:
[----:B------:R-:W-:Y:S05]  /*8180*/  BSYNC B0 ;  /* 0x0000000000007941 */ /* 0x000fea0003800000 */
.L_x_3172:
        /* <DEDUP_REMOVED lines=14> */
.L_x_3176:
        /* <DEDUP_REMOVED lines=12> */
.L_x_3179:
[----:B------:R-:W-:-:S07]  /*8330*/  MOV R119, R140 ;  /* 0x0000008c00777202 */ /* 0x000fce0000000f00 */
.L_x_3180:
[----:B------:R-:W-:Y:S05]  /*8340*/  BSYNC B0 ;  /* 0x0000000000007941 */ /* 0x000fea0003800000 */
.L_x_3178:
        /* <DEDUP_REMOVED lines=16> */
.L_x_3184:
[----:B------:R-:W-:Y:S05]  /*8450*/  BSYNC B1 ;  /* 0x0000000000017941 */ /* 0x000fea0003800000 */
.L_x_3183:
[----:B------:R-:W-:Y:S01]  /*8460*/  IMAD.HI.U32 R84, R113, -0x326172a9, RZ ;  /* 0xcd9e8d5771547827 */ /* 0x000fe200078e00ff */
[----:B------:R-:W-:-:S03]  /*8470*/  LOP3.LUT R149, R149, R116, R127, 0x96, !PT ;  /* 0x0000007495957212 */ /* 0x000fc600078e967f */
[----:B------:R-:W-:Y:S01]  /*8480*/  IMAD R153, R113, -0x326172a9, RZ ;  /* 0xcd9e8d5771997824 */ /* 0x000fe200078e02ff */
[----:B------:R-:W-:Y:S01]  /*8490*/  LOP3.LUT R84, R84, R115, R126, 0x96, !PT ;  /* 0x0000007354547212 */ /* 0x000fe200078e967e */
[----:B------:R-:W-:-:S04]  /*84a0*/  IMAD.WIDE.U32 R148, R149, -0x326172a9, RZ ;  /* 0xcd9e8d5795947825 */ /* 0x000fc800078e00ff */
[----:B------:R-:W-:Y:S01]  /*84b0*/  IMAD R134, R114, -0x2daee0ad, RZ ;  /* 0xd2511f5372867824 */ /* 0x000fe200078e02ff */
[----:B------:R-:W-:Y:S01]  /*84c0*/  LOP3.LUT R153, R149, R153, R4, 0x96, !PT ;  /* 0x0000009995997212 */ /* 0x000fe200078e9604 */
[----:B------:R-:W-:Y:S01]  /*84d0*/  IMAD.WIDE.U32 R150, R84, -0x2daee0ad, RZ ;  /* 0xd2511f5354967825 */ /* 0x000fe200078e00ff */
[----:B------:R-:W-:-:S03]  /*84e0*/  HFMA2.MMA R84, -RZ, RZ, 0, 0 ;  /* 0x00000000ff547435 */ /* 0x000fc600000001ff */
        /* <DEDUP_REMOVED lines=35> */
.L_x_3182:
[----:B------:R-:W-:Y:S05]  /*8720*/  BSYNC B0 ;  /* 0x0000000000007941 */ /* 0x000fea0003800000 */
.L_x_3181:
        /* <DEDUP_REMOVED lines=10> */
.L_x_3177:
        /* <DEDUP_REMOVED lines=12> */
.L_x_3186:
[----:B------:R-:W-:-:S07]  /*8890*/  IMAD.MOV.U32 R136, RZ, RZ, R140 ;  /* 0x000000ffff887224 */ /* 0x000fce00078e008c */
.L_x_3187:
[----:B------:R-:W-:Y:S05]  /*88a0*/  BSYNC B0 ;  /* 0x0000000000007941 */ /* 0x000fea0003800000 */
.L_x_3185:
        /* <DEDUP_REMOVED lines=16> */
.L_x_3191:
[----:B------:R-:W-:Y:S05]  /*89b0*/  BSYNC B1 ;  /* 0x0000000000017941 */ /* 0x000fea0003800000 */
.L_x_3190:
        /* <DEDUP_REMOVED lines=44> */
.L_x_3189:
[----:B------:R-:W-:Y:S05]  /*8c80*/  BSYNC B0 ;  /* 0x0000000000007941 */ /* 0x000fea0003800000 */
.L_x_3188:
        /* <DEDUP_REMOVED lines=14> */
.L_x_3192:
        /* <DEDUP_REMOVED lines=12> */
.L_x_3195:
[----:B------:R-:W-:-:S07]  /*8e30*/  MOV R120, R140 ;  /* 0x0000008c00787202 */ /* 0x000fce0000000f00 */
.L_x_3196:
[----:B------:R-:W-:Y:S05]  /*8e40*/  BSYNC B0 ;  /* 0x0000000000007941 */ /* 0x000fea0003800000 */
.L_x_3194:
        /* <DEDUP_REMOVED lines=16> */
.L_x_3200:
[----:B------:R-:W-:Y:S05]  /*8f50*/  BSYNC B1 ;  /* 0x0000000000017941 */ /* 0x000fea0003800000 */
.L_x_3199:
        /* <DEDUP_REMOVED lines=44> */
.L_x_3198:
[----:B------:R-:W-:Y:S05]  /*9220*/  BSYNC B0 ;  /* 0x0000000000007941 */ /* 0x000fea0003800000 */
.L_x_3197:
        /* <DEDUP_REMOVED lines=10> */
.L_x_3193:
        /* <DEDUP_REMOVED lines=12> */
.L_x_3202:
[----:B------:R-:W-:-:S07]  /*9390*/  IMAD.MOV.U32 R134, RZ, RZ, R140 ;  /* 0x000000ffff867224 */ /* 0x000fce00078e008c */
.L_x_3203:
[----:B------:R-:W-:Y:S05]  /*93a0*/  BSYNC B0 ;  /* 0x0000000000007941 */ /* 0x000fea0003800000 */
.L_x_3201:
        /* <DEDUP_REMOVED lines=16> */
.L_x_3207:
[----:B------:R-:W-:Y:S05]  /*94b0*/  BSYNC B1 ;  /* 0x0000000000017941 */ /* 0x000fea0003800000 */
.L_x_3206:
        /* <DEDUP_REMOVED lines=44> */
.L_x_3205:
[----:B------:R-:W-:Y:S05]  /*9780*/  BSYNC B0 ;  /* 0x0000000000007941 */ /* 0x000fea0003800000 */
.L_x_3204:
        /* <DEDUP_REMOVED lines=14> */
.L_x_3208:
        /* <DEDUP_REMOVED lines=12> */
.L_x_3211:
[----:B------:R-:W-:-:S07]  /*9930*/  MOV R121, R140 ;  /* 0x0000008c00797202 */ /* 0x000fce0000000f00 */
.L_x_3212:
[----:B------:R-:W-:Y:S05]  /*9940*/  BSYNC B0 ;  /* 0x0000000000007941 */ /* 0x000fea0003800000 */
.L_x_3210:
        /* <DEDUP_REMOVED lines=16> */
.L_x_3216:
[----:B------:R-:W-:Y:S05]  /*9a50*/  BSYNC B1 ;  /* 0x0000000000017941 */ /* 0x000fea0003800000 */
.L_x_3215:
        /* <DEDUP_REMOVED lines=44> */
.L_x_3214:
[----:B------:R-:W-:Y:S05]  /*9d20*/  BSYNC B0 ;  /* 0x0000000000007941 */ /* 0x000fea0003800000 */
.L_x_3213:
        /* <DEDUP_REMOVED lines=10> */
.L_x_3209:
        /* <DEDUP_REMOVED lines=12> */
.L_x_3218:
[----:B------:R-:W-:-:S07]  /*9e90*/  IMAD.MOV.U32 R138, RZ, RZ, R140 ;  /* 0x000000ffff8a7224 */ /* 0x000fce00078e008c */
.L_x_3219:
[----:B------:R-:W-:Y:S05]  /*9ea0*/  BSYNC B0 ;  /* 0x0000000000007941 */ /* 0x000fea0003800000 */
.L_x_3217:
        /* <DEDUP_REMOVED lines=16> */
.L_x_3223:
[----:B------:R-:W-:Y:S05]  /*9fb0*/  BSYNC B1 ;  /* 0x0000000000017941 */ /* 0x000fea0003800000 */
.L_x_3222:
        /* <DEDUP_REMOVED lines=44> */
.L_x_3221:
[----:B------:R-:W-:Y:S05]  /*a280*/  BSYNC B0 ;  /* 0x0000000000007941 */ /* 0x000fea0003800000 */
.L_x_3220:
[----:B------:R-:W-:Y:S01]  /*a290*/  I2FP.F32.U32 R153, R138 ;  /* 0x0000008a00997245 */ /* 0x000fe20000201000 */
[----:B------:R-:W-:-:S04]  /*a2a0*/  HADD2.F32 R155, -RZ, R86.H1_H1 ;  /* 0x30000056ff9b7230 */ /* 0x000fc80000004100 */
[----:B------:R-:W-:Y:S01]  /*a2b0*/  FFMA.FTZ R153, R153, R128, 1.1641532182693481445e-10 ;  /* 0x2f00000099997423 */ /* 0x000fe20000010080 */
[----:B------:R-:W-:-:S04]  /*a2c0*/  FMUL.FTZ R155, R155, R94 ;  /* 0x0000005e9b9b7220 */ /* 0x000fc80000410000 */
[----:B------:R-:W-:-:S04]  /*a2d0*/  FSETP.GTU.FTZ.AND P3, PT, R153, R90, PT ;  /* 0x0000005a9900720b */ /* 0x000fc80003f7c000 */
[----:B------:R-:W-:Y:S01]  /*a2e0*/  FSEL R153, R155, RZ, !P3 ;  /* 0x000000ff9b997208 */ /* 0x000fe20005800000 */
[----:B------:R-:W-:Y:S08]  /*a2f0*/  @P2 BRA `(.L_x_3224) ;  /* 0x0000000000182947 */ /* 0x000ff00003800000 */
[----:B------:R-:W-:Y:S01]  /*a300*/  MOV R84, R85 ;  /* 0x0000005500547202 */ /* 0x000fe20000000f00 */
[----:B------:R-:W-:Y:S06]  /*a310*/  @!P1 BRA `(.L_x_3225) ;  /* 0x0000000400689947 */ /* 0x000fec0003800000 */
[----:B------:R-:W-:Y:S02]  /*a320*/  HADD2.F32 R86, -RZ, R82.H1_H1 ;  /* 0x30000052ff567230 */ /* 0x000fe40000004100 */
[----:B------:R-:W-:-:S03]  /*a330*/  IMAD.MOV.U32 R84, RZ, RZ, R85 ;  /* 0x000000ffff547224 */ /* 0x000fc600078e0055 */
[----:B------:R-:W-:Y:S01]  /*a340*/  FADD.FTZ R153, R86, R153 ;  /* 0x0000009956997221 */ /* 0x000fe20000010000 */
[----:B------:R-:W-:Y:S06]  /*a350*/  BRA `(.L_x_3225) ;  /* 0x0000000400587947 */ /* 0x000fec0003800000 */
.L_x_3224:
        /* <DEDUP_REMOVED lines=12> */
.L_x_3227:
[----:B------:R-:W-:-:S07]  /*a420*/  MOV R86, R140 ;  /* 0x0000008c00567202 */ /* 0x000fce0000000f00 */
.L_x_3228:
[----:B------:R-:W-:Y:S05]  /*a430*/  BSYNC B0 ;  /* 0x0000000000007941 */ /* 0x000fea0003800000 */
.L_x_3226:
        /* <DEDUP_REMOVED lines=16> */
.L_x_3232:
[----:B------:R-:W-:Y:S05]  /*a540*/  BSYNC B1 ;  /* 0x0000000000017941 */ /* 0x000fea0003800000 */
.L_x_3231:
        /* <DEDUP_REMOVED lines=44> */
.L_x_3230:
[----:B------:R-:W-:Y:S05]  /*a810*/  BSYNC B0 ;  /* 0x0000000000007941 */ /* 0x000fea0003800000 */
.L_x_3229:
        /* <DEDUP_REMOVED lines=10> */
.L_x_3225:
        /* <DEDUP_REMOVED lines=12> */
.L_x_3234:
[----:B------:R-:W-:-:S07]  /*a980*/  IMAD.MOV.U32 R86, RZ, RZ, R140 ;  /* 0x000000ffff567224 */ /* 0x000fce00078e008c */
.L_x_3235:
[----:B------:R-:W-:Y:S05]  /*a990*/  BSYNC B0 ;  /* 0x0000000000007941 */ /* 0x000fea0003800000 */
.L_x_3233:
        /* <DEDUP_REMOVED lines=16> */
.L_x_3239:
[----:B------:R-:W-:Y:S05]  /*aaa0*/  BSYNC B1 ;  /* 0x0000000000017941 */ /* 0x000fea0003800000 */
.L_x_3238:
        /* <DEDUP_REMOVED lines=44> */
.L_x_3237:
[----:B------:R-:W-:Y:S05]  /*ad70*/  BSYNC B0 ;  /* 0x0000000000007941 */ /* 0x000fea0003800000 */
.L_x_3236:
[----:B------:R-:W-:Y:S01]  /*ad80*/  I2FP.F32.U32 R155, R86 ;  /* 0x00000056009b7245 */ /* 0x000fe20000201000 */
[----:B------:R-:W-:-:S04]  /*ad90*/  HADD2.F32 R161, -RZ, R87.H0_H0 ;  /* 0x20000057ffa17230 */ /* 0x000fc80000004100 */
[----:B------:R-:W-:Y:S01]  /*ada0*/  FFMA.FTZ R155, R155, R128, 1.1641532182693481445e-10 ;  /* 0x2f0000009b9b7423 */ /* 0x000fe20000010080 */
[----:B------:R-:W-:-:S04]  /*adb0*/  FMUL.FTZ R161, R161, R94 ;  /* 0x0000005ea1a17220 */ /* 0x000fc80000410000 */
[----:B------:R-:W-:-:S04]  /*adc0*/  FSETP.GTU.FTZ.AND P4, PT, R155, R90, PT ;  /* 0x0000005a9b00720b */ /* 0x000fc80003f9c000 */
[----:B------:R-:W-:Y:S01]  /*add0*/  FSEL R155, R161, RZ, !P4 ;  /* 0x000000ffa19b7208 */ /* 0x000fe20006000000 */
[----:B------:R-:W-:Y:S08]  /*ade0*/  @P2 BRA `(.L_x_3240) ;  /* 0x0000000000182947 */ /* 0x000ff00003800000 */
[----:B------:R-:W-:Y:S01]  /*adf0*/  MOV R84, R85 ;  /* 0x0000005500547202 */ /* 0x000fe20000000f00 */
[----:B------:R-:W-:Y:S06]  /*ae00*/  @!P1 BRA `(.L_x_3241) ;  /* 0x0000000400689947 */ /* 0x000fec0003800000 */
[----:B------:R-:W-:Y:S02]  /*ae10*/  HADD2.F32 R86, -RZ, R83.H0_H0 ;  /* 0x20000053ff567230 */ /* 0x000fe40000004100 */
[----:B------:R-:W-:-:S03]  /*ae20*/  IMAD.MOV.U32 R84, RZ, RZ, R85 ;  /* 0x000000ffff547224 */ /* 0x000fc600078e0055 */
[----:B------:R-:W-:Y:S01]  /*ae30*/  FADD.FTZ R155, R86, R155 ;  /* 0x0000009b569b7221 */ /* 0x000fe20000010000 */
[----:B------:R-:W-:Y:S06]  /*ae40*/  BRA `(.L_x_3241) ;  /* 0x0000000400587947 */ /* 0x000fec0003800000 */
.L_x_3240:
        /* <DEDUP_REMOVED lines=12> */
.L_x_3243:
[----:B------:R-:W-:-:S07]  /*af10*/  MOV R86, R140 ;  /* 0x0000008c00567202 */ /* 0x000fce0000000f00 */
.L_x_3244:
[----:B------:R-:W-:Y:S05]  /*af20*/  BSYNC B0 ;  /* 0x0000000000007941 */ /* 0x000fea0003800000 */
.L_x_3242:
        /* <DEDUP_REMOVED lines=16> */
.L_x_3248:
[----:B------:R-:W-:Y:S05]  /*b030*/  BSYNC B1 ;  /* 0x0000000000017941 */ /* 0x000fea0003800000 */
.L_x_3247:
        /* <DEDUP_REMOVED lines=44> */
.L_x_3246:
[----:B------:R-:W-:Y:S05]  /*b300*/  BSYNC B0 ;  /* 0x0000000000007941 */ /* 0x000fea0003800000 */
.L_x_3245:
        /* <DEDUP_REMOVED lines=10> */
.L_x_3241:
        /* <DEDUP_REMOVED lines=12> */
.L_x_3250:
[----:B------:R-:W-:-:S07]  /*b470*/  IMAD.MOV.U32 R86, RZ, RZ, R140 ;  /* 0x000000ffff567224 */ /* 0x000fce00078e008c */
.L_x_3251:
[----:B------:R-:W-:Y:S05]  /*b480*/  BSYNC B0 ;  /* 0x0000000000007941 */ /* 0x000fea0003800000 */
.L_x_3249:
        /* <DEDUP_REMOVED lines=16> */
.L_x_3255:
[----:B------:R-:W-:Y:S05]  /*b590*/  BSYNC B1 ;  /* 0x0000000000017941 */ /* 0x000fea0003800000 */
.L_x_3254:
        /* <DEDUP_REMOVED lines=44> */
.L_x_3253:
[----:B------:R-:W-:Y:S05]  /*b860*/  BSYNC B0 ;  /* 0x0000000000007941 */ /* 0x000fea0003800000 */
.L_x_3252:
        /* <DEDUP_REMOVED lines=13> */
.L_x_3256:
        /* <DEDUP_REMOVED lines=12> */
.L_x_3259:
[----:B------:R-:W-:-:S07]  /*ba00*/  MOV R124, R140 ;  /* 0x0000008c007c7202 */ /* 0x000fce0000000f00 */
.L_x_3260:
[----:B------:R-:W-:Y:S05]  /*ba10*/  BSYNC B0 ;  /* 0x0000000000007941 */ /* 0x000fea0003800000 */
.L_x_3258:
        /* <DEDUP_REMOVED lines=11> */
[----:B------:R-:W-:Y:S01]  /*bad0*/  @!P6 VIADD R113, R113, 0x1 ;  /* 0x000000017171e836 */ /* 0x000fe20000000000 */
[----:B------:R-:W-:Y:S02]  /*bae0*/  @!P6 IADD3 R86, R116, 0x1, RZ ;  /* 0x000000017456e810 */ /* 0x000fe40007ffe0ff */
[----:B------:R-:W-:Y:S02]  /*baf0*/  @!P6 MOV R115, RZ ;  /* 0x000000ff0073e202 */ /* 0x000fe40000000f00 */
[----:B------:R-:W-:-:S13]  /*bb00*/  ISETP.NE.AND P0, PT, R113, RZ, !P6 ;  /* 0x000000ff7100720c */ /* 0x000fda0007705270 */
[----:B------:R-:W-:Y:S01]  /*bb10*/  @P0 IMAD.MOV R86, RZ, RZ, R116 ;  /* 0x000000ffff560224 */ /* 0x000fe200078e0274 */
[----:B------:R-:W-:-:S03]  /*bb20*/  ISETP.NE.AND P0, PT, R84, RZ, PT ;  /* 0x000000ff5400720c */ /* 0x000fc60003f05270 */
[----:B------:R-:W-:-:S10]  /*bb30*/  @!P6 IMAD.MOV.U32 R116, RZ, RZ, R86 ;  /* 0x000000ffff74e224 */ /* 0x000fd400078e0056 */
.L_x_3264:
[----:B------:R-:W-:Y:S05]  /*bb40*/  BSYNC B1 ;  /* 0x0000000000017941 */ /* 0x000fea0003800000 */
.L_x_3263:
        /* <DEDUP_REMOVED lines=44> */
.L_x_3262:
[----:B------:R-:W-:Y:S05]  /*be10*/  BSYNC B0 ;  /* 0x0000000000007941 */ /* 0x000fea0003800000 */
.L_x_3261:
        /* <DEDUP_REMOVED lines=10> */
.L_x_3257:
[----:B------:R-:W-:Y:S01]  /*bec0*/  P2R R84, PR, RZ, 0x4 ;  /* 0x00000004ff547803 */ /* 0x000fe20000000000 */
[----:B------:R-:W-:Y:S01]  /*bed0*/  IMAD.WIDE.U32 R168, R89, 0x10, R146 ;  /* 0x0000001059a87825 */ /* 0x000fe200078e0092 */
[----:B------:R-:W-:Y:S02]  /*bee0*/  ISETP.NE.AND P2, PT, R136, RZ, PT ;  /* 0x000000ff8800720c */ /* 0x000fe40003f45270 */
[----:B------:R-:W-:Y:S02]  /*bef0*/  ISETP.NE.AND P6, PT, R92, RZ, PT ;  /* 0x000000ff5c00720c */ /* 0x000fe40003fc5270 */
[----:B------:R-:W-:Y:S02]  /*bf00*/  SEL R166, RZ, 0x1, P2 ;  /* 0x00000001ffa67807 */ /* 0x000fe40001000000 */
[----:B------:R-:W-:Y:S02]  /*bf10*/  SEL R136, RZ, 0x1000000, P5 ;  /* 0x01000000ff887807 */ /* 0x000fe40002800000 */
[----:B------:R-:W-:Y:S01]  /*bf20*/  SEL R163, RZ, 0x10000, P4 ;  /* 0x00010000ffa37807 */ /* 0x000fe20002000000 */
[----:B------:R-:W-:Y:S01]  /*bf30*/  IMAD.WIDE.U32 R166, R166, 0x1000000, RZ ;  /* 0x01000000a6a67825 */ /* 0x000fe200078e00ff */
[----:B------:R-:W-:-:S02]  /*bf40*/  SEL R92, RZ, 0x100, P3 ;  /* 0x00000100ff5c7807 */ /* 0x000fc40001800000 */
[----:B------:R-:W-:Y:S02]  /*bf50*/  ISETP.NE.AND P5, PT, R130, RZ, PT ;  /* 0x000000ff8200720c */ /* 0x000fe40003fa5270 */
[----:B------:R-:W-:Y:S02]  /*bf60*/  ISETP.NE.AND P4, PT, R132, RZ, PT ;  /* 0x000000ff8400720c */ /* 0x000fe40003f85270 */
[----:B------:R-:W-:Y:S02]  /*bf70*/  ISETP.NE.AND P3, PT, R134, RZ, PT ;  /* 0x000000ff8600720c */ /* 0x000fe40003f65270 */
[----:B------:R-:W-:Y:S02]  /*bf80*/  LOP3.LUT R92, R92, R136, R163, 0xfe, !PT ;  /* 0x000000885c5c7212 */ /* 0x000fe400078efea3 */
[----:B------:R-:W-:Y:S02]  /*bf90*/  SEL R163, RZ, 0x1, P3 ;  /* 0x00000001ffa37807 */ /* 0x000fe40001800000 */
[----:B------:R-:W-:-:S02]  /*bfa0*/  SEL R164, RZ, 0x1, P4 ;  /* 0x00000001ffa47807 */ /* 0x000fc40002000000 */
[----:B------:R-:W-:Y:S02]  /*bfb0*/  SEL R162, RZ, 0x1, P5 ;  /* 0x00000001ffa27807 */ /* 0x000fe40002800000 */
[----:B------:R-:W-:Y:S01]  /*bfc0*/  LOP3.LUT R167, R167, R92, R163, 0xfe, !PT ;  /* 0x0000005ca7a77212 */ /* 0x000fe200078efea3 */
[----:B------:R-:W-:Y:S01]  /*bfd0*/  IMAD.WIDE.U32 R164, R164, 0x10000, RZ ;  /* 0x00010000a4a47825 */ /* 0x000fe200078e00ff */
[----:B------:R-:W-:Y:S02]  /*bfe0*/  ISETP.NE.AND P2, PT, R84, RZ, PT ;  /* 0x000000ff5400720c */ /* 0x000fe40003f45270 */
[----:B------:R-:W-:Y:S01]  /*bff0*/  F2FP.F16.F32.PACK_AB R87, R161, R155 ;  /* 0x0000009ba157723e */ /* 0x000fe200000000ff */
[----:B------:R-:W-:Y:S01]  /*c000*/  IMAD.WIDE.U32 R162, R162, 0x100, RZ ;  /* 0x00000100a2a27825 */ /* 0x000fe200078e00ff */
[----:B------:R-:W-:Y:S02]  /*c010*/  F2FP.F16.F32.PACK_AB R86, R153, R151 ;  /* 0x000000979956723e */ /* 0x000fe400000000ff */
[----:B------:R-:W-:-:S02]  /*c020*/  F2FP.F16.F32.PACK_AB R85, R149, R145 ;  /* 0x000000919555723e */ /* 0x000fc400000000ff */
[----:B------:R-:W-:Y:S02]  /*c030*/  LOP3.LUT R163, R163, R167, R165, 0xfe, !PT ;  /* 0x000000a7a3a37212 */ /* 0x000fe400078efea5 */
[----:B------:R-:W-:Y:S02]  /*c040*/  LOP3.LUT R166, R162, R166, R164, 0xfe, !PT ;  /* 0x000000a6a2a67212 */ /* 0x000fe400078efea4 */
[----:B------:R-:W-:Y:S02]  /*c050*/  SEL R165, RZ, 0x1, P6 ;  /* 0x00000001ffa57807 */ /* 0x000fe40003000000 */
[----:B------:R-:W-:Y:S02]  /*c060*/  F2FP.F16.F32.PACK_AB R84, R141, R139 ;  /* 0x0000008b8d54723e */ /* 0x000fe400000000ff */
[----:B------:R-:W-:Y:S01]  /*c070*/  LOP3.LUT R162, R166, R165, RZ, 0xfc, !PT ;  /* 0x000000a5a6a27212 */ /* 0x000fe200078efcff */
[----:B------:R-:W-:Y:S02]  /*c080*/  IMAD.WIDE.U32 R164, R89, 0x8, R142 ;  /* 0x0000000859a47825 */ /* 0x000fe400078e008e */
[----:B------:R0:W-:Y:S04]  /*c090*/  STG.E.128 desc[UR4][R168.64], R84 ;  /* 0x00000054a8007986 */ /* 0x0001e8000c101d04 */
[----:B------:R1:W-:Y:S01]  /*c0a0*/  STG.E.64 desc[UR4][R164.64], R162 ;  /* 0x000000a2a4007986 */ /* 0x0003e2000c101b04 */
[----:B0-----:R-:W0:Y:S08]  /*c0b0*/  @P0 LDC.64 R86, c[0x0][0x228] ;  /* 0x00008a00ff560b82 */ /* 0x001e300000000a00 */
[----:B------:R-:W2:Y:S01]  /*c0c0*/  @P1 LDC.64 R84, c[0x0][0x230] ;  /* 0x00008c00ff541b82 */ /* 0x000ea20000000a00 */
[----:B-1----:R-:W-:Y:S05]  /*c0d0*/  @!P0 BRA `(.L_x_3265) ;  /* 0x0000000000508947 */ /* 0x002fea0003800000 */
[----:B------:R-:W-:Y:S01]  /*c0e0*/  IMAD.U32 R92, R123, 0x10000, RZ ;  /* 0x000100007b5c7824 */ /* 0x000fe200078e00ff */
[----:B------:R-:W-:Y:S02]  /*c0f0*/  PRMT R165, R122, 0x7104, RZ ;  /* 0x000071047aa57816 */ /* 0x000fe400000000ff */
[----:B------:R-:W-:Y:S02]  /*c100*/  LOP3.LUT R168, R120, 0xff, RZ, 0xc0, !PT ;  /* 0x000000ff78a87812 */ /* 0x000fe400078ec0ff */
[----:B------:R-:W-:Y:S02]  /*c110*/  LOP3.LUT R163, R92, 0xff0000, RZ, 0xc0, !PT ;  /* 0x00ff00005ca37812 */ /* 0x000fe400078ec0ff */
[----:B------:R-:W-:Y:S01]  /*c120*/  LOP3.LUT R92, R124, 0xffff, RZ, 0xc0, !PT ;  /* 0x0000ffff7c5c7812 */ /* 0x000fe200078ec0ff */
[----:B------:R-:W-:Y:S01]  /*c130*/  IMAD.WIDE.U32 R168, R168, 0x1000000, RZ ;  /* 0x01000000a8a87825 */ /* 0x000fe200078e00ff */
[----:B------:R-:W-:Y:S02]  /*c140*/  LOP3.LUT R166, R119, 0xff, RZ, 0xc0, !PT ;  /* 0x000000ff77a67812 */ /* 0x000fe400078ec0ff */
[----:B------:R-:W-:-:S02]  /*c150*/  PRMT R92, R163, 0x4210, R92 ;  /* 0x00004210a35c7816 */ /* 0x000fc4000000005c */
[----:B------:R-:W1:Y:S01]  /*c160*/  LDC.64 R162, c[0x0][0x248] ;  /* 0x00009200ffa27b82 */ /* 0x000e620000000a00 */
[----:B------:R-:W-:Y:S01]  /*c170*/  LOP3.LUT R164, R118, 0xff, RZ, 0xc0, !PT ;  /* 0x000000ff76a47812 */ /* 0x000fe200078ec0ff */
[----:B------:R-:W-:Y:S01]  /*c180*/  IMAD.WIDE.U32 R166, R166, 0x10000, RZ ;  /* 0x00010000a6a67825 */ /* 0x000fe200078e00ff */
[----:B------:R-:W-:-:S03]  /*c190*/  LOP3.LUT R92, R92, 0xff00, R165, 0xf8, !PT ;  /* 0x0000ff005c5c7812 */ /* 0x000fc600078ef8a5 */
[----:B------:R-:W-:Y:S01]  /*c1a0*/  IMAD.WIDE.U32 R164, R164, 0x100, RZ ;  /* 0x00000100a4a47825 */ /* 0x000fe200078e00ff */
[----:B------:R-:W-:-:S04]  /*c1b0*/  LOP3.LUT R171, R92, 0xff, R121, 0xf8, !PT ;  /* 0x000000ff5cab7812 */ /* 0x000fc800078ef879 */
[----:B------:R-:W-:Y:S02]  /*c1c0*/  LOP3.LUT R171, R167, R171, R169, 0xfe, !PT ;  /* 0x000000aba7ab7212 */ /* 0x000fe400078efea9 */
[----:B------:R-:W-:Y:S02]  /*c1d0*/  LOP3.LUT R166, R164, R168, R166, 0xfe, !PT ;  /* 0x000000a8a4a67212 */ /* 0x000fe400078efea6 */
[----:B------:R-:W-:Y:S02]  /*c1e0*/  LOP3.LUT R165, R171, R165, RZ, 0xfc, !PT ;  /* 0x000000a5aba57212 */ /* 0x000fe400078efcff */
[----:B------:R-:W-:Y:S01]  /*c1f0*/  LOP3.LUT R164, R166, 0xff, R117, 0xf8, !PT ;  /* 0x000000ffa6a47812 */ /* 0x000fe200078ef875 */
[----:B-1----:R-:W-:-:S05]  /*c200*/  IMAD.WIDE.U32 R162, R89, 0x8, R162 ;  /* 0x0000000859a27825 */ /* 0x002fca00078e00a2 */
[----:B------:R1:W-:Y:S02]  /*c210*/  STG.E.64 desc[UR4][R162.64], R164 ;  /* 0x000000a4a2007986 */ /* 0x0003e4000c101b04 */
.L_x_3265:
[----:B------:R-:W-:-:S05]  /*c220*/  IADD3 R92, R88, 0x200, RZ ;  /* 0x00000200585c7810 */ /* 0x000fca0007ffe0ff */
[----:B-12---:R-:W-:-:S04]  /*c230*/  @P1 IMAD.WIDE.U32 R164, R92, 0x10, R84 ;  /* 0x000000105ca41825 */ /* 0x006fc800078e0054 */
[C---:B------:R-:W-:Y:S01]  /*c240*/  IMAD.WIDE.U32 R84, R92.reuse, 0x10, R156 ;  /* 0x000000105c547825 */ /* 0x040fe200078e009c */
[----:B------:R1:W5:Y:S03]  /*c250*/  @P1 LDG.E.128 R80, desc[UR4][R164.64] ;  /* 0x00000004a4501981 */ /* 0x000366000c1e1d00 */
[----:B0-----:R-:W-:Y:S02]  /*c260*/  @P0 IMAD.WIDE.U32 R162, R92, 0x10, R86 ;  /* 0x000000105ca20825 */ /* 0x001fe400078e0056 */
[----:B------:R-:W5:Y:S04]  /*c270*/  LDG.E.128 R84, desc[UR4][R84.64] ;  /* 0x0000000454547981 */ /* 0x000f68000c1e1d00 */
        /* <DEDUP_REMOVED lines=13> */
.L_x_3267:
[----:B------:R-:W-:-:S07]  /*c350*/  IMAD.MOV.U32 R130, RZ, RZ, R140 ;  /* 0x000000ffff827224 */ /* 0x000fce00078e008c */
.L_x_3268:
[----:B------:R-:W-:Y:S05]  /*c360*/  BSYNC B0 ;  /* 0x0000000000007941 */ /* 0x000fea0003800000 */
.L_x_3266:
        /* <DEDUP_REMOVED lines=16> */
.L_x_3272:
[----:B------:R-:W-:Y:S05]  /*c470*/  BSYNC B1 ;  /* 0x0000000000017941 */ /* 0x000fea0003800000 */
.L_x_3271:
[----:B------:R-:W-:Y:S01]  /*c480*/  LOP3.LUT R157, R157, R116, R127, 0x96, !PT ;  /* 0x000000749d9d7212 */ /* 0x000fe200078e967f */
[----:B------:R-:W-:-:S04]  /*c490*/  IMAD.HI.U32 R132, R113, -0x326172a9, RZ ;  /* 0xcd9e8d5771847827 */ /* 0x000fc800078e00ff */
        /* <DEDUP_REMOVED lines=35> */
[----:B------:R-:W-:-:S04]  /*c6d0*/  IMAD.WIDE.U32 R156, R157, -0x326172a9, RZ ;  /* 0xcd9e8d579d9c7825 */ /* 0x000fc800078e00ff */
[----:B------:R-:W-:Y:S01]  /*c6e0*/  IMAD.MOV.U32 R140, RZ, RZ, R156 ;  /* 0x000000ffff8c7224 */ /* 0x000fe200078e009c */
[----:B------:R-:W-:Y:S01]  /*c6f0*/  LOP3.LUT R159, R157, R162, R109, 0x96, !PT ;  /* 0x000000a29d9f7212 */ /* 0x000fe200078e966d */
[----:B------:R-:W-:-:S04]  /*c700*/  IMAD.WIDE.U32 R156, R132, -0x2daee0ad, RZ ;  /* 0xd2511f53849c7825 */ /* 0x000fc800078e00ff */
[----:B------:R-:W-:Y:S01]  /*c710*/  IMAD.MOV.U32 R132, RZ, RZ, RZ ;  /* 0x000000ffff847224 */ /* 0x000fe200078e00ff */
[----:B------:R-:W-:Y:S02]  /*c720*/  LOP3.LUT R158, R157, R158, R110, 0x96, !PT ;  /* 0x0000009e9d9e7212 */ /* 0x000fe400078e966e */
[----:B------:R-:W-:-:S07]  /*c730*/  MOV R144, R156 ;  /* 0x0000009c00907202 */ /* 0x000fce0000000f00 */
.L_x_3270:
[----:B------:R-:W-:Y:S05]  /*c740*/  BSYNC B0 ;  /* 0x0000000000007941 */ /* 0x000fea0003800000 */
.L_x_3269:
[----:B------:R-:W-:-:S05]  /*c750*/  I2FP.F32.U32 R157, R130 ;  /* 0x00000082009d7245 */ /* 0x000fca0000201000 */
[----:B------:R-:W-:-:S05]  /*c760*/  FFMA.FTZ R157, R157, R128, 1.1641532182693481445e-10 ;  /* 0x2f0000009d9d7423 */ /* 0x000fca0000010080 */
[----:B------:R-:W-:Y:S01]  /*c770*/  FSETP.GTU.FTZ.AND P3, PT, R157, R90, PT ;  /* 0x0000005a9d00720b */ /* 0x000fe20003f7c000 */
[----:B-----5:R-:W-:-:S03]  /*c780*/  HADD2.F32 R157, -RZ, R84.H0_H0 ;  /* 0x20000054ff9d7230 */ /* 0x020fc60000004100 */
[----:B------:R-:W-:Y:S02]  /*c790*/  P2R R130, PR, RZ, 0x8 ;  /* 0x00000008ff827803 */ /* 0x000fe40000000000 */
[----:B------:R-:W-:-:S05]  /*c7a0*/  FMUL.FTZ R157, R157, R94 ;  /* 0x0000005e9d9d7220 */ /* 0x000fca0000410000 */
[----:B------:R-:W-:Y:S01]  /*c7b0*/  FSEL R163, R157, RZ, !P3 ;  /* 0x000000ff9da37208 */ /* 0x000fe20005800000 */
[----:B------:R-:W-:Y:S06]  /*c7c0*/  @P2 BRA `(.L_x_3273) ;  /* 0x0000000000182947 */ /* 0x000fec0003800000 */
[----:B------:R-:W-:Y:S01]  /*c7d0*/  MOV R134, R132 ;  /* 0x0000008400867202 */ /* 0x000fe20000000f00 */
[----:B------:R-:W-:Y:S06]  /*c7e0*/  @!P1 BRA `(.L_x_3274) ;  /* 0x0000000400689947 */ /* 0x000fec0003800000 */
[----:B------:R-:W-:-:S05]  /*c7f0*/  HADD2.F32 R134, -RZ, R80.H0_H0 ;  /* 0x20000050ff867230 */ /* 0x000fca0000004100 */
[----:B------:R-:W-:Y:S01]  /*c800*/  FADD.FTZ R163, R134, R163 ;  /* 0x000000a386a37221 */ /* 0x000fe20000010000 */
[----:B------:R-:W-:Y:S01]  /*c810*/  IMAD.MOV.U32 R134, RZ, RZ, R132 ;  /* 0x000000ffff867224 */ /* 0x000fe200078e0084 */
[----:B------:R-:W-:Y:S06]  /*c820*/  BRA `(.L_x_3274) ;  /* 0x0000000400587947 */ /* 0x000fec0003800000 */
.L_x_3273:
        /* <DEDUP_REMOVED lines=12> */
.L_x_3276:
[----:B------:R-:W-:-:S07]  /*c8f0*/  MOV R117, R140 ;  /* 0x0000008c00757202 */ /* 0x000fce0000000f00 */
.L_x_3277:
[----:B------:R-:W-:Y:S05]  /*c900*/  BSYNC B0 ;  /* 0x0000000000007941 */ /* 0x000fea0003800000 */
.L_x_3275:
        /* <DEDUP_REMOVED lines=16> */
.L_x_3281:
[----:B------:R-:W-:Y:S05]  /*ca10*/  BSYNC B1 ;  /* 0x0000000000017941 */ /* 0x000fea0003800000 */
.L_x_3280:
        /* <DEDUP_REMOVED lines=39> */
[----:B------:R-:W-:Y:S02]  /*cc90*/  LOP3.LUT R159, R157, R164, R109, 0x96, !PT ;  /* 0x000000a49d9f7212 */ /* 0x000fe400078e966d */
[----:B------:R-:W-:Y:S01]  /*cca0*/  MOV R140, R156 ;  /* 0x0000009c008c7202 */ /* 0x000fe20000000f00 */
[----:B------:R-:W-:-:S04]  /*ccb0*/  IMAD.WIDE.U32 R156, R132, -0x2daee0ad, RZ ;  /* 0xd2511f53849c7825 */ /* 0x000fc800078e00ff */
[----:B------:R-:W-:Y:S01]  /*ccc0*/  IMAD.MOV.U32 R144, RZ, RZ, R156 ;  /* 0x000000ffff907224 */ /* 0x000fe200078e009c */
[----:B------:R-:W-:-:S07]  /*ccd0*/  LOP3.LUT R158, R157, R158, R110, 0x96, !PT ;  /* 0x0000009e9d9e7212 */ /* 0x000fce00078e966e */
.L_x_3279:
[----:B------:R-:W-:Y:S05]  /*cce0*/  BSYNC B0 ;  /* 0x0000000000007941 */ /* 0x000fea0003800000 */
.L_x_3278:
[----:B------:R-:W-:-:S05]  /*ccf0*/  I2FP.F32.U32 R117, R117 ;  /* 0x0000007500757245 */ /* 0x000fca0000201000 */
[----:B------:R-:W-:-:S05]  /*cd00*/  FFMA.FTZ R117, R117, R128, 1.1641532182693481445e-10 ;  /* 0x2f00000075757423 */ /* 0x000fca0000010080 */
[----:B------:R-:W-:Y:S01]  /*cd10*/  FSETP.GTU.FTZ.AND P3, PT, R117, R90, PT ;  /* 0x0000005a7500720b */ /* 0x000fe20003f7c000 */
[----:B------:R-:W-:-:S05]  /*cd20*/  HADD2.F32 R117, -RZ, R76.H0_H0 ;  /* 0x2000004cff757230 */ /* 0x000fca0000004100 */
[----:B------:R-:W-:-:S05]  /*cd30*/  FMUL.FTZ R117, R117, R94 ;  /* 0x0000005e75757220 */ /* 0x000fca0000410000 */
[----:B------:R-:W-:Y:S02]  /*cd40*/  FSEL R132, R117, RZ, !P3 ;  /* 0x000000ff75847208 */ /* 0x000fe40005800000 */
[----:B------:R-:W-:-:S03]  /*cd50*/  SEL R117, RZ, 0x1, P3 ;  /* 0x00000001ff757807 */ /* 0x000fc60001800000 */
[----:B------:R-:W-:Y:S01]  /*cd60*/  FADD.FTZ R163, R163, R132 ;  /* 0x00000084a3a37221 */ /* 0x000fe20000010000 */
[----:B------:R-:W-:-:S05]  /*cd70*/  @P1 HADD2.F32 R132, -RZ, R80.H0_H0 ;  /* 0x20000050ff841230 */ /* 0x000fca0000004100 */
[----:B------:R-:W-:-:S07]  /*cd80*/  @P1 FADD.FTZ R163, R132, R163 ;  /* 0x000000a384a31221 */ /* 0x000fce0000010000 */
.L_x_3274:
        /* <DEDUP_REMOVED lines=12> */
.L_x_3283:
[----:B------:R-:W-:-:S07]  /*ce50*/  IMAD.MOV.U32 R132, RZ, RZ, R140 ;  /* 0x000000ffff847224 */ /* 0x000fce00078e008c */
.L_x_3284:
[----:B------:R-:W-:Y:S05]  /*ce60*/  BSYNC B0 ;  /* 0x0000000000007941 */ /* 0x000fea0003800000 */
.L_x_3282:
        /* <DEDUP_REMOVED lines=16> */
.L_x_3288:
[----:B------:R-:W-:Y:S05]  /*cf70*/  BSYNC B1 ;  /* 0x0000000000017941 */ /* 0x000fea0003800000 */
.L_x_3287:
        /* <DEDUP_REMOVED lines=41> */
[----:B------:R-:W-:-:S05]  /*d210*/  IMAD.WIDE.U32 R156, R134, -0x2daee0ad, RZ ;  /* 0xd2511f53869c7825 */ /* 0x000fca00078e00ff */
[----:B------:R-:W-:Y:S02]  /*d220*/  LOP3.LUT R158, R157, R158, R110, 0x96, !PT ;  /* 0x0000009e9d9e7212 */ /* 0x000fe400078e966e */
[----:B------:R-:W-:-:S07]  /*d230*/  MOV R144, R156 ;  /* 0x0000009c00907202 */ /* 0x000fce0000000f00 */
.L_x_3286:
[----:B------:R-:W-:Y:S05]  /*d240*/  BSYNC B0 ;  /* 0x0000000000007941 */ /* 0x000fea0003800000 */
.L_x_3285:
        /* <DEDUP_REMOVED lines=10> */
[----:B------:R-:W-:-:S05]  /*d2f0*/  HADD2.F32 R84, -RZ, R80.H1_H1 ;  /* 0x30000050ff547230 */ /* 0x000fca0000004100 */
[----:B------:R-:W-:Y:S01]  /*d300*/  FADD.FTZ R167, R84, R167 ;  /* 0x000000a754a77221 */ /* 0x000fe20000010000 */
[----:B------:R-:W-:Y:S01]  /*d310*/  IMAD.MOV.U32 R84, RZ, RZ, R136 ;  /* 0x000000ffff547224 */ /* 0x000fe200078e0088 */
[----:B------:R-:W-:Y:S06]  /*d320*/  BRA `(.L_x_3290) ;  /* 0x0000000400587947 */ /* 0x000fec0003800000 */
.L_x_3289:
        /* <DEDUP_REMOVED lines=12> */
.L_x_3292:
[----:B------:R-:W-:-:S07]  /*d3f0*/  MOV R118, R140 ;  /* 0x0000008c00767202 */ /* 0x000fce0000000f00 */
.L_x_3293:
[----:B------:R-:W-:Y:S05]  /*d400*/  BSYNC B0 ;  /* 0x0000000000007941 */ /* 0x000fea0003800000 */
.L_x_3291:
        /* <DEDUP_REMOVED lines=16> */
.L_x_3297:
[----:B------:R-:W-:Y:S05]  /*d510*/  BSYNC B1 ;  /* 0x0000000000017941 */ /* 0x000fea0003800000 */
.L_x_3296:
        /* <DEDUP_REMOVED lines=40> */
[----:B------:R-:W-:Y:S01]  /*d7a0*/  IMAD.WIDE.U32 R156, R84, -0x2daee0ad, RZ ;  /* 0xd2511f53549c7825 */ /* 0x000fe200078e00ff */
[----:B------:R-:W-:-:S03]  /*d7b0*/  HFMA2.MMA R84, -RZ, RZ, 0, 0 ;  /* 0x00000000ff547435 */ /* 0x000fc600000001ff */
[----:B------:R-:W-:Y:S01]  /*d7c0*/  IMAD.MOV.U32 R144, RZ, RZ, R156 ;  /* 0x000000ffff907224 */ /* 0x000fe200078e009c */
[----:B------:R-:W-:-:S07]  /*d7d0*/  LOP3.LUT R158, R157, R158, R110, 0x96, !PT ;  /* 0x0000009e9d9e7212 */ /* 0x000fce00078e966e */
.L_x_3295:
[----:B------:R-:W-:Y:S05]  /*d7e0*/  BSYNC B0 ;  /* 0x0000000000007941 */ /* 0x000fea0003800000 */
.L_x_3294:
[----:B------:R-:W-:-:S05]  /*d7f0*/  I2FP.F32.U32 R157, R118 ;  /* 0x00000076009d7245 */ /* 0x000fca0000201000 */
[----:B------:R-:W-:-:S05]  /*d800*/  FFMA.FTZ R157, R157, R128, 1.1641532182693481445e-10 ;  /* 0x2f0000009d9d7423 */ /* 0x000fca0000010080 */
[----:B------:R-:W-:Y:S01]  /*d810*/  FSETP.GTU.FTZ.AND P3, PT, R157, R90, PT ;  /* 0x0000005a9d00720b */ /* 0x000fe20003f7c000 */
[----:B------:R-:W-:-:S05]  /*d820*/  HADD2.F32 R157, -RZ, R76.H1_H1 ;  /* 0x3000004cff9d7230 */ /* 0x000fca0000004100 */
[----:B------:R-:W-:-:S05]  /*d830*/  FMUL.FTZ R118, R157, R94 ;  /* 0x0000005e9d767220 */ /* 0x000fca0000410000 */
[----:B------:R-:W-:-:S05]  /*d840*/  FSEL R118, R118, RZ, !P3 ;  /* 0x000000ff76767208 */ /* 0x000fca0005800000 */
[----:B------:R-:W-:Y:S01]  /*d850*/  FADD.FTZ R167, R167, R118 ;  /* 0x00000076a7a77221 */ /* 0x000fe20000010000 */
[----:B------:R-:W-:-:S05]  /*d860*/  @P1 HADD2.F32 R118, -RZ, R80.H1_H1 ;  /* 0x30000050ff761230 */ /* 0x000fca0000004100 */
[----:B------:R-:W-:Y:S01]  /*d870*/  @P1 FADD.FTZ R167, R118, R167 ;  /* 0x000000a776a71221 */ /* 0x000fe20000010000 */
[----:B------:R-:W-:-:S07]  /*d880*/  SEL R118, RZ, 0x1, P3 ;  /* 0x00000001ff767807 */ /* 0x000fce0001800000 */
.L_x_3290:
        /* <DEDUP_REMOVED lines=12> */
.L_x_3299:
[----:B------:R-:W-:-:S07]  /*d950*/  IMAD.MOV.U32 R134, RZ, RZ, R140 ;  /* 0x000000ffff867224 */ /* 0x000fce00078e008c */
.L_x_3300:
[----:B------:R-:W-:Y:S05]  /*d960*/  BSYNC B0 ;  /* 0x0000000000007941 */ /* 0x000fea0003800000 */
.L_x_3298:
        /* <DEDUP_REMOVED lines=16> */
.L_x_3304:
[----:B------:R-:W-:Y:S05]  /*da70*/  BSYNC B1 ;  /* 0x0000000000017941 */ /* 0x000fea0003800000 */
.L_x_3303:
        /* <DEDUP_REMOVED lines=44> */
.L_x_3302:
[----:B------:R-:W-:Y:S05]  /*dd40*/  BSYNC B0 ;  /* 0x0000000000007941 */ /* 0x000fea0003800000 */
.L_x_3301:
[----:B------:R-:W-:-:S05]  /*dd50*/  I2FP.F32.U32 R157, R134 ;  /* 0x00000086009d7245 */ /* 0x000fca0000201000 */
[----:B------:R-:W-:-:S05]  /*dd60*/  FFMA.FTZ R157, R157, R128, 1.1641532182693481445e-10 ;  /* 0x2f0000009d9d7423 */ /* 0x000fca0000010080 */
[----:B------:R-:W-:Y:S01]  /*dd70*/  FSETP.GTU.FTZ.AND P3, PT, R157, R90, PT ;  /* 0x0000005a9d00720b */ /* 0x000fe20003f7c000 */
[----:B------:R-:W-:-:S03]  /*dd80*/  HADD2.F32 R157, -RZ, R85.H0_H0 ;  /* 0x20000055ff9d7230 */ /* 0x000fc60000004100 */
        /* <DEDUP_REMOVED lines=10> */
.L_x_3305:
        /* <DEDUP_REMOVED lines=12> */
.L_x_3308:
[----:B------:R-:W-:-:S07]  /*def0*/  MOV R119, R140 ;  /* 0x0000008c00777202 */ /* 0x000fce0000000f00 */
.L_x_3309:
[----:B------:R-:W-:Y:S05]  /*df00*/  BSYNC B0 ;  /* 0x0000000000007941 */ /* 0x000fea0003800000 */
.L_x_3307:
        /* <DEDUP_REMOVED lines=16> */
.L_x_3313:
[----:B------:R-:W-:Y:S05]  /*e010*/  BSYNC B1 ;  /* 0x0000000000017941 */ /* 0x000fea0003800000 */
.L_x_3312:
        /* <DEDUP_REMOVED lines=44> */
.L_x_3311:
[----:B------:R-:W-:Y:S05]  /*e2e0*/  BSYNC B0 ;  /* 0x0000000000007941 */ /* 0x000fea0003800000 */
.L_x_3310:
        /* <DEDUP_REMOVED lines=10> */
.L_x_3306:
        /* <DEDUP_REMOVED lines=12> */
.L_x_3315:
[----:B------:R-:W-:-:S07]  /*e450*/  IMAD.MOV.U32 R138, RZ, RZ, R140 ;  /* 0x000000ffff8a7224 */ /* 0x000fce00078e008c */
.L_x_3316:
[----:B------:R-:W-:Y:S05]  /*e460*/  BSYNC B0 ;  /* 0x0000000000007941 */ /* 0x000fea0003800000 */
.L_x_3314:
        /* <DEDUP_REMOVED lines=16> */
.L_x_3320:
[----:B------:R-:W-:Y:S05]  /*e570*/  BSYNC B1 ;  /* 0x0000000000017941 */ /* 0x000fea0003800000 */
.L_x_3319:
        /* <DEDUP_REMOVED lines=44> */
.L_x_3318:
[----:B------:R-:W-:Y:S05]  /*e840*/  BSYNC B0 ;  /* 0x0000000000007941 */ /* 0x000fea0003800000 */
.L_x_3317:
        /* <DEDUP_REMOVED lines=14> */
.L_x_3321:
        /* <DEDUP_REMOVED lines=12> */
.L_x_3324:
[----:B------:R-:W-:-:S07]  /*e9f0*/  MOV R120, R140 ;  /* 0x0000008c00787202 */ /* 0x000fce0000000f00 */
.L_x_3325:
[----:B------:R-:W-:Y:S05]  /*ea00*/  BSYNC B0 ;  /* 0x0000000000007941 */ /* 0x000fea0003800000 */
.L_x_3323:
        /* <DEDUP_REMOVED lines=16> */
.L_x_3329:
[----:B------:R-:W-:Y:S05]  /*eb10*/  BSYNC B1 ;  /* 0x0000000000017941 */ /* 0x000fea0003800000 */
.L_x_3328:
[----:B------:R-:W-:Y:S01]  /*eb20*/  LOP3.LUT R85, R85, R116, R127, 0x96, !PT ;  /* 0x0000007455557212 */ /* 0x000fe200078e967f */
[----:B------:R-:W-:-:S04]  /*eb30*/  IMAD.HI.U32 R136, R113, -0x326172a9, RZ ;  /* 0xcd9e8d5771887827 */ /* 0x000fc800078e00ff */
[----:B------:R-:W-:Y:S01]  /*eb40*/  IMAD R157, R113, -0x326172a9, RZ ;  /* 0xcd9e8d57719d7824 */ /* 0x000fe200078e02ff */
[----:B------:R-:W-:Y:S01]  /*eb50*/  LOP3.LUT R136, R136, R115, R126, 0x96, !PT ;  /* 0x0000007388887212 */ /* 0x000fe200078e967e */
[----:B------:R-:W-:-:S04]  /*eb60*/  IMAD.WIDE.U32 R84, R85, -0x326172a9, RZ ;  /* 0xcd9e8d5755547825 */ /* 0x000fc800078e00ff */
[----:B------:R-:W-:Y:S01]  /*eb70*/  IMAD.WIDE.U32 R158, R136, -0x2daee0ad, RZ ;  /* 0xd2511f53889e7825 */ /* 0x000fe200078e00ff */
[----:B------:R-:W-:-:S03]  /*eb80*/  LOP3.LUT R157, R85, R157, R4, 0x96, !PT ;  /* 0x0000009d559d7212 */ /* 0x000fc600078e9604 */
[----:B------:R-:W-:Y:S02]  /*eb90*/  IMAD R85, R114, -0x2daee0ad, RZ ;  /* 0xd2511f5372557824 */ /* 0x000fe400078e02ff */
[----:B------:R-:W-:-:S03]  /*eba0*/  IMAD.WIDE.U32 R156, R157, -0x2daee0ad, RZ ;  /* 0xd2511f539d9c7825 */ /* 0x000fc600078e00ff */
[----:B------:R-:W-:Y:S02]  /*ebb0*/  LOP3.LUT R85, R159, R85, R3, 0x96, !PT ;  /* 0x000000559f557212 */ /* 0x000fe400078e9603 */
[----:B------:R-:W-:-:S03]  /*ebc0*/  LOP3.LUT R136, R157, R158, R6, 0x96, !PT ;  /* 0x0000009e9d887212 */ /* 0x000fc600078e9606 */
        /* <DEDUP_REMOVED lines=31> */
[----:B------:R-:W-:Y:S01]  /*edc0*/  HFMA2.MMA R84, -RZ, RZ, 0, 0 ;  /* 0x00000000ff547435 */ /* 0x000fe200000001ff */
[----:B------:R-:W-:-:S10]  /*edd0*/  LOP3.LUT R158, R85, R156, R110, 0x96, !PT ;  /* 0x0000009c559e7212 */ /* 0x000fd400078e966e */
.L_x_3327:
[----:B------:R-:W-:Y:S05]  /*ede0*/  BSYNC B0 ;  /* 0x0000000000007941 */ /* 0x000fea0003800000 */
.L_x_3326:
[----:B------:R-:W-:Y:S01]  /*edf0*/  I2FP.F32.U32 R85, R120 ;  /* 0x0000007800557245 */ /* 0x000fe20000201000 */
[----:B------:R-:W-:-:S04]  /*ee00*/  HADD2.F32 R157, -RZ, R77.H1_H1 ;  /* 0x3000004dff9d7230 */ /* 0x000fc80000004100 */
[----:B------:R-:W-:Y:S01]  /*ee10*/  FFMA.FTZ R85, R85, R128, 1.1641532182693481445e-10 ;  /* 0x2f00000055557423 */ /* 0x000fe20000010080 */
[----:B------:R-:W-:-:S04]  /*ee20*/  FMUL.FTZ R136, R157, R94 ;  /* 0x0000005e9d887220 */ /* 0x000fc80000410000 */
[----:B------:R-:W-:-:S04]  /*ee30*/  FSETP.GTU.FTZ.AND P3, PT, R85, R90, PT ;  /* 0x0000005a5500720b */ /* 0x000fc80003f7c000 */
[----:B------:R-:W-:Y:S02]  /*ee40*/  FSEL R136, R136, RZ, !P3 ;  /* 0x000000ff88887208 */ /* 0x000fe40005800000 */
[----:B------:R-:W-:-:S03]  /*ee50*/  SEL R120, RZ, 0x1, P3 ;  /* 0x00000001ff787807 */ /* 0x000fc60001800000 */
[----:B------:R-:W-:Y:S01]  /*ee60*/  FADD.FTZ R171, R171, R136 ;  /* 0x00000088abab7221 */ /* 0x000fe20000010000 */
[----:B------:R-:W-:-:S05]  /*ee70*/  @P1 HADD2.F32 R136, -RZ, R81.H1_H1 ;  /* 0x30000051ff881230 */ /* 0x000fca0000004100 */
[----:B------:R-:W-:-:S07]  /*ee80*/  @P1 FADD.FTZ R171, R136, R171 ;  /* 0x000000ab88ab1221 */ /* 0x000fce0000010000 */
.L_x_3322:
        /* <DEDUP_REMOVED lines=12> */
.L_x_3331:
[----:B------:R-:W-:-:S07]  /*ef50*/  IMAD.MOV.U32 R136, RZ, RZ, R140 ;  /* 0x000000ffff887224 */ /* 0x000fce00078e008c */
.L_x_3332:
[----:B------:R-:W-:Y:S05]  /*ef60*/  BSYNC B0 ;  /* 0x0000000000007941 */ /* 0x000fea0003800000 */
.L_x_3330:
        /* <DEDUP_REMOVED lines=16> */
.L_x_3336:
[----:B------:R-:W-:Y:S05]  /*f070*/  BSYNC B1 ;  /* 0x0000000000017941 */ /* 0x000fea0003800000 */
.L_x_3335:
[----:B------:R-:W-:Y:S01]  /*f080*/  LOP3.LUT R85, R85, R116, R127, 0x96, !PT ;  /* 0x0000007455557212 */ /* 0x000fe200078e967f */
[----:B------:R-:W-:-:S04]  /*f090*/  IMAD.HI.U32 R140, R113, -0x326172a9, RZ ;  /* 0xcd9e8d57718c7827 */ /* 0x000fc800078e00ff */
[----:B------:R-:W-:Y:S01]  /*f0a0*/  IMAD R157, R113, -0x326172a9, RZ ;  /* 0xcd9e8d57719d7824 */ /* 0x000fe200078e02ff */
[----:B------:R-:W-:Y:S01]  /*f0b0*/  LOP3.LUT R140, R140, R115, R126, 0x96, !PT ;  /* 0x000000738c8c7212 */ /* 0x000fe200078e967e */
[----:B------:R-:W-:-:S05]  /*f0c0*/  IMAD.WIDE.U32 R84, R85, -0x326172a9, RZ ;  /* 0xcd9e8d5755547825 */ /* 0x000fca00078e00ff */
[----:B------:R-:W-:Y:S01]  /*f0d0*/  LOP3.LUT R158, R85, R157, R4, 0x96, !PT ;  /* 0x0000009d559e7212 */ /* 0x000fe200078e9604 */
[----:B------:R-:W-:Y:S02]  /*f0e0*/  IMAD R85, R114, -0x2daee0ad, RZ ;  /* 0xd2511f5372557824 */ /* 0x000fe400078e02ff */
        /* <DEDUP_REMOVED lines=34> */
[----:B------:R-:W-:Y:S01]  /*f310*/  LOP3.LUT R158, R85, R158, R110, 0x96, !PT ;  /* 0x0000009e559e7212 */ /* 0x000fe200078e966e */
[----:B------:R-:W-:Y:S01]  /*f320*/  IMAD.MOV.U32 R85, RZ, RZ, RZ ;  /* 0x000000ffff557224 */ /* 0x000fe200078e00ff */
[----:B------:R-:W-:-:S07]  /*f330*/  MOV R144, R84 ;  /* 0x0000005400907202 */ /* 0x000fce0000000f00 */
.L_x_3334:
[----:B------:R-:W-:Y:S05]  /*f340*/  BSYNC B0 ;  /* 0x0000000000007941 */ /* 0x000fea0003800000 */
.L_x_3333:
        /* <DEDUP_REMOVED lines=14> */
.L_x_3337:
        /* <DEDUP_REMOVED lines=12> */
.L_x_3340:
[----:B------:R-:W-:-:S07]  /*f4f0*/  MOV R121, R140 ;  /* 0x0000008c00797202 */ /* 0x000fce0000000f00 */
.L_x_3341:
[----:B------:R-:W-:Y:S05]  /*f500*/  BSYNC B0 ;  /* 0x0000000000007941 */ /* 0x000fea0003800000 */
.L_x_3339:
        /* <DEDUP_REMOVED lines=16> */
.L_x_3345:
[----:B------:R-:W-:Y:S05]  /*f610*/  BSYNC B1 ;  /* 0x0000000000017941 */ /* 0x000fea0003800000 */
.L_x_3344:
        /* <DEDUP_REMOVED lines=44> */
.L_x_3343:
[----:B------:R-:W-:Y:S05]  /*f8e0*/  BSYNC B0 ;  /* 0x0000000000007941 */ /* 0x000fea0003800000 */
.L_x_3342:
[----:B------:R-:W-:Y:S01]  /*f8f0*/  I2FP.F32.U32 R85, R121 ;  /* 0x0000007900557245 */ /* 0x000fe20000201000 */
[----:B------:R-:W-:-:S04]  /*f900*/  HADD2.F32 R121, -RZ, R78.H0_H0 ;  /* 0x2000004eff797230 */ /* 0x000fc80000004100 */
[----:B------:R-:W-:Y:S01]  /*f910*/  FFMA.FTZ R85, R85, R128, 1.1641532182693481445e-10 ;  /* 0x2f00000055557423 */ /* 0x000fe20000010080 */
[----:B------:R-:W-:-:S04]  /*f920*/  FMUL.FTZ R121, R121, R94 ;  /* 0x0000005e79797220 */ /* 0x000fc80000410000 */
[----:B------:R-:W-:-:S04]  /*f930*/  FSETP.GTU.FTZ.AND P3, PT, R85, R90, PT ;  /* 0x0000005a5500720b */ /* 0x000fc80003f7c000 */
[----:B------:R-:W-:Y:S02]  /*f940*/  FSEL R148, R121, RZ, !P3 ;  /* 0x000000ff79947208 */ /* 0x000fe40005800000 */
[----:B------:R-:W-:-:S03]  /*f950*/  SEL R121, RZ, 0x1, P3 ;  /* 0x00000001ff797807 */ /* 0x000fc60001800000 */
[----:B------:R-:W-:Y:S01]  /*f960*/  FADD.FTZ R169, R169, R148 ;  /* 0x00000094a9a97221 */ /* 0x000fe20000010000 */
[----:B------:R-:W-:-:S05]  /*f970*/  @P1 HADD2.F32 R148, -RZ, R82.H0_H0 ;  /* 0x20000052ff941230 */ /* 0x000fca0000004100 */
[----:B------:R-:W-:-:S07]  /*f980*/  @P1 FADD.FTZ R169, R148, R169 ;  /* 0x000000a994a91221 */ /* 0x000fce0000010000 */
.L_x_3338:
        /* <DEDUP_REMOVED lines=12> */
.L_x_3347:
[----:B------:R-:W-:-:S07]  /*fa50*/  IMAD.MOV.U32 R148, RZ, RZ, R140 ;  /* 0x000000ffff947224 */ /* 0x000fce00078e008c */
.L_x_3348:
[----:B------:R-:W-:Y:S05]  /*fa60*/  BSYNC B0 ;  /* 0x0000000000007941 */ /* 0x000fea0003800000 */
.L_x_3346:
        /* <DEDUP_REMOVED lines=16> */
.L_x_3352:
[----:B------:R-:W-:Y:S05]  /*fb70*/  BSYNC B1 ;  /* 0x0000000000017941 */ /* 0x000fea0003800000 */
.L_x_3351:
        /* <DEDUP_REMOVED lines=44> */
.L_x_3350:
[----:B------:R-:W-:Y:S05]  /*fe40*/  BSYNC B0 ;  /* 0x0000000000007941 */ /* 0x000fea0003800000 */
.L_x_3349:
        /* <DEDUP_REMOVED lines=9> */
[----:B------:R-:W-:-:S05]  /*fee0*/  HADD2.F32 R84, -RZ, R82.H1_H1 ;  /* 0x30000052ff547230 */ /* 0x000fca0000004100 */
[----:B------:R-:W-:Y:S01]  /*fef0*/  FADD.FTZ R173, R84, R173 ;  /* 0x000000ad54ad7221 */ /* 0x000fe20000010000 */
[----:B------:R-:W-:Y:S01]  /*ff00*/  IMAD.MOV.U32 R84, RZ, RZ, R85 ;  /* 0x000000ffff547224 */ /* 0x000fe200078e0055 */
[----:B------:R-:W-:Y:S06]  /*ff10*/  BRA `(.L_x_3354) ;  /* 0x0000000400587947 */ /* 0x000fec0003800000 */
.L_x_3353:
        /* <DEDUP_REMOVED lines=12> */
.L_x_3356:
[----:B------:R-:W-:-:S07]  /*ffe0*/  MOV R86, R140 ;  /* 0x0000008c00567202 */ /* 0x000fce0000000f00 */
.L_x_3357:
[----:B------:R-:W-:Y:S05]  /*fff0*/  BSYNC B0 ;  /* 0x0000000000007941 */ /* 0x000fea0003800000 */
.L_x_3355:
        /* <DEDUP_REMOVED lines=10> */
[----:B------:R-:W-:Y:S01]  /*100a0*/  @!P4 IADD3 R113, R113, 0x1, RZ ;  /* 0x000000017171c810 */ /* 0x000fe20007ffe0ff */
[----:B------:R-:W-:Y:S02]  /*100b0*/  @!P4 VIADD R84, R116, 0x1 ;  /* 0x000000017454c836 */ /* 0x000fe40000000000 */
[----:B------:R-:W-:Y:S01]  /*100c0*/  @!P4 IMAD.MOV.U32 R115, RZ, RZ, RZ ;  /* 0x000000ffff73c224 */ /* 0x000fe200078e00ff */
[----:B------:R-:W-:-:S13]  /*100d0*/  ISETP.NE.AND P5, PT, R113, RZ, !P4 ;  /* 0x000000ff7100720c */ /* 0x000fda00067a5270 */
[----:B------:R-:W-:-:S04]  /*100e0*/  @P5 IADD3 R84, R116, RZ, RZ ;  /* 0x000000ff74545210 */ /* 0x000fc80007ffe0ff */
[----:B------:R-:W-:-:S07]  /*100f0*/  @!P4 MOV R116, R84 ;  /* 0x000000540074c202 */ /* 0x000fce0000000f00 */
.L_x_3361:
[----:B------:R-:W-:Y:S05]  /*10100*/  BSYNC B1 ;  /* 0x0000000000017941 */ /* 0x000fea0003800000 */
.L_x_3360:
        /* <DEDUP_REMOVED lines=40> */
[----:B------:R-:W-:-:S03]  /*10390*/  IMAD.WIDE.U32 R84, R122, -0x2daee0ad, RZ ;  /* 0xd2511f537a547825 */ /* 0x000fc600078e00ff */
[----:B------:R-:W-:Y:S01]  /*103a0*/  MOV R144, R84 ;  /* 0x0000005400907202 */ /* 0x000fe20000000f00 */
[----:B------:R-:W-:Y:S01]  /*103b0*/  IMAD.MOV.U32 R84, RZ, RZ, RZ ;  /* 0x000000ffff547224 */ /* 0x000fe200078e00ff */
[----:B------:R-:W-:-:S07]  /*103c0*/  LOP3.LUT R158, R85, R158, R110, 0x96, !PT ;  /* 0x0000009e559e7212 */ /* 0x000fce00078e966e */
.L_x_3359:
[----:B------:R-:W-:Y:S05]  /*103d0*/  BSYNC B0 ;  /* 0x0000000000007941 */ /* 0x000fea0003800000 */
.L_x_3358:
        /* <DEDUP_REMOVED lines=10> */
.L_x_3354:
[C---:B------:R-:W-:Y:S01]  /*10480*/  ISETP.NE.AND P4, PT, R84.reuse, 0x1, PT ;  /* 0x000000015400780c */ /* 0x040fe20003f85270 */
[----:B------:R-:W-:Y:S01]  /*10490*/  BSSY B0, `(.L_x_3362) ;  /* 0x000000c000007945 */ /* 0x000fe20003800000 */
[----:B------:R-:W-:-:S11]  /*104a0*/  IADD3 R85, R84, 0x1, RZ ;  /* 0x0000000154557810 */ /* 0x000fd60007ffe0ff */
        /* <DEDUP_REMOVED lines=9> */
.L_x_3363:
[----:B------:R-:W-:-:S07]  /*10540*/  MOV R86, R140 ;  /* 0x0000008c00567202 */ /* 0x000fce0000000f00 */
.L_x_3364:
[----:B------:R-:W-:Y:S05]  /*10550*/  BSYNC B0 ;  /* 0x0000000000007941 */ /* 0x000fea0003800000 */
.L_x_3362:
        /* <DEDUP_REMOVED lines=16> */
.L_x_3368:
[----:B------:R-:W-:Y:S05]  /*10660*/  BSYNC B1 ;  /* 0x0000000000017941 */ /* 0x000fea0003800000 */
.L_x_3367:
        /* <DEDUP_REMOVED lines=41> */
[----:B------:R-:W-:Y:S01]  /*10900*/  IMAD.MOV.U32 R85, RZ, RZ, RZ ;  /* 0x000000ffff557224 */ /* 0x000fe200078e00ff */
[----:B------:R-:W-:Y:S02]  /*10910*/  LOP3.LUT R158, R157, R84, R110, 0x96, !PT ;  /* 0x000000549d9e7212 */ /* 0x000fe400078e966e */
[----:B------:R-:W-:-:S07]  /*10920*/  MOV R144, R156 ;  /* 0x0000009c00907202 */ /* 0x000fce0000000f00 */
.L_x_3366:
[----:B------:R-:W-:Y:S05]  /*10930*/  BSYNC B0 ;  /* 0x0000000000007941 */ /* 0x000fea0003800000 */
.L_x_3365:
        /* <DEDUP_REMOVED lines=9> */
[----:B------:R-:W-:-:S05]  /*109d0*/  HADD2.F32 R84, -RZ, R83.H0_H0 ;  /* 0x20000053ff547230 */ /* 0x000fca0000004100 */
[----:B------:R-:W-:Y:S01]  /*109e0*/  FADD.FTZ R175, R84, R175 ;  /* 0x000000af54af7221 */ /* 0x000fe20000010000 */
[----:B------:R-:W-:Y:S01]  /*109f0*/  MOV R84, R85 ;  /* 0x0000005500547202 */ /* 0x000fe20000000f00 */
[----:B------:R-:W-:Y:S06]  /*10a00*/  BRA `(.L_x_3370) ;  /* 0x0000000400587947 */ /* 0x000fec0003800000 */
.L_x_3369:
[C---:B------:R-:W-:Y:S01]  /*10a10*/  ISETP.NE.AND P5, PT, R85.reuse, 0x1, PT ;  /* 0x000000015500780c */ /* 0x040fe20003fa5270 */
[----:B------:R-:W-:Y:S01]  /*10a20*/  BSSY B0, `(.L_x_3371) ;  /* 0x000000c000007945 */ /* 0x000fe20003800000 */
[----:B------:R-:W-:-:S11]  /*10a30*/  VIADD R84, R85, 0x1 ;  /* 0x0000000155547836 */ /* 0x000fd60000000000 */
[----:B------:R-:W-:Y:S05]  /*10a40*/  @!P5 BRA `(.L_x_3372) ;  /* 0x000000000020d947 */ /* 0x000fea0003800000 */
[----:B------:R-:W-:Y:S02]  /*10a50*/  ISETP.NE.AND P5, PT, R85, 0x2, PT ;  /* 0x000000025500780c */ /* 0x000fe40003fa5270 */
[----:B------:R-:W-:-:S11]  /*10a60*/  MOV R86, R158 ;  /* 0x0000009e00567202 */ /* 0x000fd60000000f00 */
[----:B------:R-:W-:Y:S05]  /*10a70*/  @!P5 BRA `(.L_x_3373) ;  /* 0x000000000018d947 */ /* 0x000fea0003800000 */
[----:B------:R-:W-:Y:S02]  /*10a80*/  ISETP.NE.AND P5, PT, R85, 0x3, PT ;  /* 0x000000035500780c */ /* 0x000fe40003fa5270 */
[----:B------:R-:W-:-:S11]  /*10a90*/  MOV R86, R159 ;  /* 0x0000009f00567202 */ /* 0x000fd60000000f00 */
[----:B------:R-:W-:Y:S05]  /*10aa0*/  @P5 BRA `(.L_x_3373) ;  /* 0x00000000000c5947 */ /* 0x000fea0003800000 */
[----:B------:R-:W-:Y:S01]  /*10ab0*/  IMAD.MOV.U32 R86, RZ, RZ, R144 ;  /* 0x000000ffff567224 */ /* 0x000fe200078e0090 */
[----:B------:R-:W-:Y:S06]  /*10ac0*/  BRA `(.L_x_3373) ;  /* 0x0000000000047947 */ /* 0x000fec0003800000 */
.L_x_3372:
[----:B------:R-:W-:-:S07]  /*10ad0*/  MOV R86, R140 ;  /* 0x0000008c00567202 */ /* 0x000fce0000000f00 */
.L_x_3373:
[----:B------:R-:W-:Y:S05]  /*10ae0*/  BSYNC B0 ;  /* 0x0000000000007941 */ /* 0x000fea0003800000 */
.L_x_3371:
        /* <DEDUP_REMOVED lines=10> */
[----:B------:R-:W-:Y:S02]  /*10b90*/  @!P5 IADD3 R113, R113, 0x1, RZ ;  /* 0x000000017171d810 */ /* 0x000fe40007ffe0ff */
[----:B------:R-:W-:Y:S02]  /*10ba0*/  @!P5 IADD3 R84, R116, 0x1, RZ ;  /* 0x000000017454d810 */ /* 0x000fe40007ffe0ff */
[----:B------:R-:W-:Y:S02]  /*10bb0*/  ISETP.NE.AND P6, PT, R113, RZ, !P5 ;  /* 0x000000ff7100720c */ /* 0x000fe40006fc5270 */
[----:B------:R-:W-:-:S11]  /*10bc0*/  @!P5 MOV R115, RZ ;  /* 0x000000ff0073d202 */ /* 0x000fd60000000f00 */
[----:B------:R-:W-:-:S05]  /*10bd0*/  @P6 IMAD.MOV R84, RZ, RZ, R116 ;  /* 0x000000ffff546224 */ /* 0x000fca00078e0274 */
[----:B------:R-:W-:-:S07]  /*10be0*/  @!P5 MOV R116, R84 ;  /* 0x000000540074d202 */ /* 0x000fce0000000f00 */
.L_x_3377:
[----:B------:R-:W-:Y:S05]  /*10bf0*/  BSYNC B1 ;  /* 0x0000000000017941 */ /* 0x000fea0003800000 */
.L_x_3376:
        /* <DEDUP_REMOVED lines=40> */
[----:B------:R-:W-:-:S03]  /*10e80*/  IMAD.WIDE.U32 R84, R123, -0x2daee0ad, RZ ;  /* 0xd2511f537b547825 */ /* 0x000fc600078e00ff */
[----:B------:R-:W-:Y:S01]  /*10e90*/  MOV R144, R84 ;  /* 0x0000005400907202 */ /* 0x000fe20000000f00 */
[----:B------:R-:W-:Y:S01]  /*10ea0*/  HFMA2.MMA R84, -RZ, RZ, 0, 0 ;  /* 0x00000000ff547435 */ /* 0x000fe200000001ff */
[----:B------:R-:W-:-:S10]  /*10eb0*/  LOP3.LUT R158, R85, R156, R110, 0x96, !PT ;  /* 0x0000009c559e7212 */ /* 0x000fd400078e966e */
.L_x_3375:
[----:B------:R-:W-:Y:S05]  /*10ec0*/  BSYNC B0 ;  /* 0x0000000000007941 */ /* 0x000fea0003800000 */
.L_x_3374:
        /* <DEDUP_REMOVED lines=10> */
.L_x_3370:
        /* <DEDUP_REMOVED lines=12> */
.L_x_3379:
[----:B------:R-:W-:-:S07]  /*11030*/  MOV R86, R140 ;  /* 0x0000008c00567202 */ /* 0x000fce0000000f00 */
.L_x_3380:
[----:B------:R-:W-:Y:S05]  /*11040*/  BSYNC B0 ;  /* 0x0000000000007941 */ /* 0x000fea0003800000 */
.L_x_3378:
        /* <DEDUP_REMOVED lines=16> */
.L_x_3384:
[----:B------:R-:W-:Y:S05]  /*11150*/  BSYNC B1 ;  /* 0x0000000000017941 */ /* 0x000fea0003800000 */
.L_x_3383:
        /* <DEDUP_REMOVED lines=40> */
[----:B------:R-:W-:Y:S01]  /*113e0*/  IMAD.WIDE.U32 R156, R85, -0x2daee0ad, RZ ;  /* 0xd2511f53559c7825 */ /* 0x000fe200078e00ff */
[----:B------:R-:W-:-:S04]  /*113f0*/  HFMA2.MMA R85, -RZ, RZ, 0, 0 ;  /* 0x00000000ff557435 */ /* 0x000fc800000001ff */
[----:B------:R-:W-:Y:S02]  /*11400*/  LOP3.LUT R158, R157, R84, R110, 0x96, !PT ;  /* 0x000000549d9e7212 */ /* 0x000fe400078e966e */
[----:B------:R-:W-:-:S07]  /*11410*/  MOV R144, R156 ;  /* 0x0000009c00907202 */ /* 0x000fce0000000f00 */
.L_x_3382:
[----:B------:R-:W-:Y:S05]  /*11420*/  BSYNC B0 ;  /* 0x0000000000007941 */ /* 0x000fea0003800000 */
.L_x_3381:
        /* <DEDUP_REMOVED lines=13> */
.L_x_3385:
        /* <DEDUP_REMOVED lines=10> */
[----:B------:R-:W-:Y:S01]  /*115a0*/  MOV R124, R144 ;  /* 0x00000090007c7202 */ /* 0x000fe20000000f00 */
[----:B------:R-:W-:Y:S06]  /*115b0*/  BRA `(.L_x_3389) ;  /* 0x0000000000047947 */ /* 0x000fec0003800000 */
.L_x_3388:
[----:B------:R-:W-:-:S07]  /*115c0*/  IMAD.MOV.U32 R124, RZ, RZ, R140 ;  /* 0x000000ffff7c7224 */ /* 0x000fce00078e008c */
.L_x_3389:
[----:B------:R-:W-:Y:S05]  /*115d0*/  BSYNC B0 ;  /* 0x0000000000007941 */ /* 0x000fea0003800000 */
.L_x_3387:
        /* <DEDUP_REMOVED lines=8> */
[----:B------:R-:W-:-:S04]  /*11660*/  IADD3 R115, R115, 0x1, RZ ;  /* 0x0000000173737810 */ /* 0x000fc80007ffe0ff */
[----:B------:R-:W-:-:S13]  /*11670*/  ISETP.NE.AND P2, PT, R115, RZ, PT ;  /* 0x000000ff7300720c */ /* 0x000fda0003f45270 */
[----:B------:R-:W-:Y:S01]  /*11680*/  @!P2 VIADD R113, R113, 0x1 ;  /* 0x000000017171a836 */ /* 0x000fe20000000000 */
[----:B------:R-:W-:Y:S02]  /*11690*/  @!P2 IADD3 R84, R116, 0x1, RZ ;  /* 0x000000017454a810 */ /* 0x000fe40007ffe0ff */
[----:B------:R-:W-:Y:S02]  /*116a0*/  @!P2 MOV R115, RZ ;  /* 0x000000ff0073a202 */ /* 0x000fe40000000f00 */
[----:B------:R-:W-:-:S13]  /*116b0*/  ISETP.NE.AND P6, PT, R113, RZ, !P2 ;  /* 0x000000ff7100720c */ /* 0x000fda00057c5270 */
[----:B------:R-:W-:-:S05]  /*116c0*/  @P6 IADD3 R84, R116, RZ, RZ ;  /* 0x000000ff74546210 */ /* 0x000fca0007ffe0ff */
[----:B------:R-:W-:-:S07]  /*116d0*/  @!P2 IMAD.MOV.U32 R116, RZ, RZ, R84 ;  /* 0x000000ffff74a224 */ /* 0x000fce00078e0054 */
.L_x_3393:
[----:B------:R-:W-:Y:S05]  /*116e0*/  BSYNC B1 ;  /* 0x0000000000017941 */ /* 0x000fea0003800000 */
.L_x_3392:
[----:B------:R-:W-:Y:S01]  /*116f0*/  LOP3.LUT R85, R85, R116, R127, 0x96, !PT ;  /* 0x0000007455557212 */ /* 0x000fe200078e967f */
[----:B------:R-:W-:Y:S01]  /*11700*/  IMAD.HI.U32 R86, R113, -0x326172a9, RZ ;  /* 0xcd9e8d5771567827 */ /* 0x000fe200078e00ff */
[----:B------:R-:W-:-:S03]  /*11710*/  HFMA2.MMA R148, -RZ, RZ, 0, 0 ;  /* 0x00000000ff947435 */ /* 0x000fc600000001ff */
        /* <DEDUP_REMOVED lines=41> */
.L_x_3391:
[----:B------:R-:W-:Y:S05]  /*119b0*/  BSYNC B0 ;  /* 0x0000000000007941 */ /* 0x000fea0003800000 */
.L_x_3390:
        /* <DEDUP_REMOVED lines=10> */
.L_x_3386:
[C---:B------:R-:W-:Y:S01]  /*11a60*/  IMAD.WIDE.U32 R178, R92.reuse, 0x10, R146 ;  /* 0x000000105cb27825 */ /* 0x040fe200078e0092 */
[----:B------:R-:W-:Y:S02]  /*11a70*/  F2FP.F16.F32.PACK_AB R87, R181, R175 ;  /* 0x000000afb557723e */ /* 0x000fe400000000ff */
[----:B------:R-:W-:Y:S01]  /*11a80*/  F2FP.F16.F32.PACK_AB R86, R173, R169 ;  /* 0x000000a9ad56723e */ /* 0x000fe200000000ff */
[----:B------:R-:W-:Y:S01]  /*11a90*/  IMAD.WIDE.U32 R142, R92, 0x8, R142 ;  /* 0x000000085c8e7825 */ /* 0x000fe200078e008e */
[----:B------:R-:W-:Y:S02]  /*11aa0*/  F2FP.F16.F32.PACK_AB R85, R171, R165 ;  /* 0x000000a5ab55723e */ /* 0x000fe400000000ff */
[----:B------:R-:W-:Y:S02]  /*11ab0*/  F2FP.F16.F32.PACK_AB R84, R167, R163 ;  /* 0x000000a3a754723e */ /* 0x000fe400000000ff */
[----:B------:R-:W-:Y:S02]  /*11ac0*/  SEL R157, RZ, 0x10000, P4 ;  /* 0x00010000ff9d7807 */ /* 0x000fe40002000000 */
[----:B------:R-:W-:Y:S01]  /*11ad0*/  ISETP.NE.AND P4, PT, R138, RZ, PT ;  /* 0x000000ff8a00720c */ /* 0x000fe20003f85270 */
[----:B------:R0:W-:Y:S01]  /*11ae0*/  STG.E.128 desc[UR4][R178.64], R84 ;  /* 0x00000054b2007986 */ /* 0x0001e2000c101d04 */
[----:B------:R-:W-:-:S02]  /*11af0*/  SEL R94, RZ, 0x1000000, P5 ;  /* 0x01000000ff5e7807 */ /* 0x000fc40002800000 */
[----:B------:R-:W-:Y:S02]  /*11b00*/  SEL R176, RZ, 0x1, P4 ;  /* 0x00000001ffb07807 */ /* 0x000fe40002000000 */
[----:B------:R-:W-:Y:S02]  /*11b10*/  SEL R90, RZ, 0x100, P3 ;  /* 0x00000100ff5a7807 */ /* 0x000fe40001800000 */
[----:B------:R-:W-:Y:S01]  /*11b20*/  ISETP.NE.AND P5, PT, R136, RZ, PT ;  /* 0x000000ff8800720c */ /* 0x000fe20003fa5270 */
[----:B------:R-:W-:Y:S01]  /*11b30*/  IMAD.WIDE.U32 R176, R176, 0x1000000, RZ ;  /* 0x01000000b0b07825 */ /* 0x000fe200078e00ff */
[----:B------:R-:W-:Y:S02]  /*11b40*/  ISETP.NE.AND P6, PT, R134, RZ, PT ;  /* 0x000000ff8600720c */ /* 0x000fe40003fc5270 */
[----:B------:R-:W-:Y:S02]  /*11b50*/  ISETP.NE.AND P2, PT, R132, RZ, PT ;  /* 0x000000ff8400720c */ /* 0x000fe40003f45270 */
[----:B------:R-:W-:-:S02]  /*11b60*/  LOP3.LUT R90, R90, R94, R157, 0xfe, !PT ;  /* 0x0000005e5a5a7212 */ /* 0x000fc400078efe9d */
[----:B------:R-:W-:Y:S02]  /*11b70*/  SEL R147, RZ, 0x1, P5 ;  /* 0x00000001ff937807 */ /* 0x000fe40002800000 */
[----:B------:R-:W-:Y:S01]  /*11b80*/  SEL R156, RZ, 0x1, P6 ;  /* 0x00000001ff9c7807 */ /* 0x000fe20003000000 */
[----:B0-----:R-:W-:Y:S01]  /*11b90*/  FADD.FTZ R84, RZ, R91 ;  /* 0x0000005bff547221 */ /* 0x001fe20000010000 */
[----:B------:R-:W-:Y:S02]  /*11ba0*/  SEL R146, RZ, 0x1, P2 ;  /* 0x00000001ff927807 */ /* 0x000fe40001000000 */
[----:B------:R-:W-:Y:S01]  /*11bb0*/  LOP3.LUT R177, R177, R90, R147, 0xfe, !PT ;  /* 0x0000005ab1b17212 */ /* 0x000fe200078efe93 */
[----:B------:R-:W-:Y:S01]  /*11bc0*/  FADD.FTZ R84, R84, R95 ;  /* 0x0000005f54547221 */ /* 0x000fe20000010000 */
[----:B------:R-:W0:Y:S01]  /*11bd0*/  S2R R90, SR_TID.X ;  /* 0x00000000005a7919 */ /* 0x000e220000002100 */
[----:B------:R-:W-:Y:S01]  /*11be0*/  IMAD.WIDE.U32 R156, R156, 0x10000, RZ ;  /* 0x000100009c9c7825 */ /* 0x000fe200078e00ff */
[----:B------:R-:W-:-:S03]  /*11bf0*/  ISETP.NE.AND P1, PT, R130, RZ, PT ;  /* 0x000000ff8200720c */ /* 0x000fc60003f25270 */
[----:B------:R-:W-:Y:S01]  /*11c00*/  FADD.FTZ R84, R84, R93 ;  /* 0x0000005d54547221 */ /* 0x000fe20000010000 */
[----:B------:R-:W-:Y:S01]  /*11c10*/  IMAD.WIDE.U32 R146, R146, 0x100, RZ ;  /* 0x0000010092927825 */ /* 0x000fe200078e00ff */
[----:B------:R-:W-:-:S03]  /*11c20*/  SEL R85, RZ, 0x1, P1 ;  /* 0x00000001ff557807 */ /* 0x000fc60000800000 */
[----:B------:R-:W-:Y:S01]  /*11c30*/  FADD.FTZ R84, R84, R129 ;  /* 0x0000008154547221 */ /* 0x000fe20000010000 */
[----:B------:R-:W-:Y:S02]  /*11c40*/  LOP3.LUT P1, RZ, R125, 0xff, RZ, 0xc0, !PT ;  /* 0x000000ff7dff7812 */ /* 0x000fe4000782c0ff */
[----:B------:R-:W-:Y:S01]  /*11c50*/  LOP3.LUT R176, R146, R176, R156, 0xfe, !PT ;  /* 0x000000b092b07212 */ /* 0x000fe200078efe9c */
[----:B------:R-:W-:Y:S01]  /*11c60*/  FADD.FTZ R84, R84, R131 ;  /* 0x0000008354547221 */ /* 0x000fe20000010000 */
[----:B------:R-:W-:Y:S02]  /*11c70*/  LOP3.LUT R147, R147, R177, R157, 0xfe, !PT ;  /* 0x000000b193937212 */ /* 0x000fe400078efe9d */
[----:B------:R-:W-:Y:S01]  /*11c80*/  LOP3.LUT R146, R176, R85, RZ, 0xfc, !PT ;  /* 0x00000055b0927212 */ /* 0x000fe200078efcff */
[----:B------:R-:W-:-:S04]  /*11c90*/  FADD.FTZ R84, R84, R133 ;  /* 0x0000008554547221 */ /* 0x000fc80000010000 */
[----:B------:R-:W-:Y:S01]  /*11ca0*/  FADD.FTZ R84, R84, R135 ;  /* 0x0000008754547221 */ /* 0x000fe20000010000 */
[----:B------:R1:W-:Y:S03]  /*11cb0*/  STG.E.64 desc[UR4][R142.64], R146 ;  /* 0x000000928e007986 */ /* 0x0003e6000c101b04 */
[----:B------:R-:W-:-:S04]  /*11cc0*/  FADD.FTZ R84, R84, R137 ;  /* 0x0000008954547221 */ /* 0x000fc80000010000 */
[----:B------:R-:W-:-:S04]  /*11cd0*/  FADD.FTZ R84, R84, R139 ;  /* 0x0000008b54547221 */ /* 0x000fc80000010000 */
[----:B------:R-:W-:Y:S01]  /*11ce0*/  FADD.FTZ R84, R84, R141 ;  /* 0x0000008d54547221 */ /* 0x000fe20000010000 */
[----:B0-----:R-:W-:Y:S02]  /*11cf0*/  SHF.R.U32.HI R125, RZ, 0x5, R90 ;  /* 0x00000005ff7d7819 */ /* 0x001fe4000001165a */
[----:B------:R-:W-:Y:S01]  /*11d00*/  LOP3.LUT P2, RZ, R90, 0x1f, RZ, 0xc0, !PT ;  /* 0x0000001f5aff7812 */ /* 0x000fe2000784c0ff */
[----:B------:R-:W-:Y:S01]  /*11d10*/  FADD.FTZ R84, R84, R145 ;  /* 0x0000009154547221 */ /* 0x000fe20000010000 */
[----:B------:R-:W-:-:S03]  /*11d20*/  LOP3.LUT R94, R125, 0x7fffff8, RZ, 0xc0, !PT ;  /* 0x07fffff87d5e7812 */ /* 0x000fc600078ec0ff */
        /* <DEDUP_REMOVED lines=11> */
[----:B------:R-:W-:Y:S01]  /*11de0*/  FADD.FTZ R128, R84, R175 ;  /* 0x000000af54807221 */ /* 0x000fe20000010000 */
[----:B-1----:R-:W-:Y:S06]  /*11df0*/  @!P0 BRA `(.L_x_3394) ;  /* 0x0000000000508947 */ /* 0x002fec0003800000 */
[----:B------:R-:W-:Y:S02]  /*11e00*/  SHF.L.U32 R84, R123, 0x10, RZ ;  /* 0x000000107b547819 */ /* 0x000fe400000006ff */
[----:B------:R-:W-:Y:S02]  /*11e10*/  PRMT R87, R122, 0x7104, RZ ;  /* 0x000071047a577816 */ /* 0x000fe400000000ff */
[----:B------:R-:W-:Y:S02]  /*11e20*/  LOP3.LUT R85, R84, 0xff0000, RZ, 0xc0, !PT ;  /* 0x00ff000054557812 */ /* 0x000fe400078ec0ff */
[----:B------:R-:W-:Y:S02]  /*11e30*/  LOP3.LUT R84, R124, 0xffff, RZ, 0xc0, !PT ;  /* 0x0000ffff7c547812 */ /* 0x000fe400078ec0ff */
[----:B------:R-:W-:Y:S02]  /*11e40*/  LOP3.LUT R146, R120, 0xff, RZ, 0xc0, !PT ;  /* 0x000000ff78927812 */ /* 0x000fe400078ec0ff */
[----:B------:R-:W-:-:S02]  /*11e50*/  PRMT R86, R85, 0x4210, R84 ;  /* 0x0000421055567816 */ /* 0x000fc40000000054 */
[----:B------:R-:W0:Y:S01]  /*11e60*/  LDC.64 R84, c[0x0][0x248] ;  /* 0x00009200ff547b82 */ /* 0x000e220000000a00 */
[----:B------:R-:W-:Y:S01]  /*11e70*/  LOP3.LUT R142, R119, 0xff, RZ, 0xc0, !PT ;  /* 0x000000ff778e7812 */ /* 0x000fe200078ec0ff */
[----:B------:R-:W-:Y:S01]  /*11e80*/  IMAD.WIDE.U32 R146, R146, 0x1000000, RZ ;  /* 0x0100000092927825 */ /* 0x000fe200078e00ff */
[----:B------:R-:W-:Y:S02]  /*11e90*/  LOP3.LUT R86, R86, 0xff00, R87, 0xf8, !PT ;  /* 0x0000ff0056567812 */ /* 0x000fe400078ef857 */
[----:B------:R-:W-:Y:S01]  /*11ea0*/  LOP3.LUT R87, R118, 0xff, RZ, 0xc0, !PT ;  /* 0x000000ff76577812 */ /* 0x000fe200078ec0ff */
[----:B------:R-:W-:Y:S01]  /*11eb0*/  IMAD.WIDE.U32 R142, R142, 0x10000, RZ ;  /* 0x000100008e8e7825 */ /* 0x000fe200078e00ff */
[----:B------:R-:W-:-:S03]  /*11ec0*/  LOP3.LUT R157, R86, 0xff, R121, 0xf8, !PT ;  /* 0x000000ff569d7812 */ /* 0x000fc600078ef879 */
[----:B------:R-:W-:Y:S01]  /*11ed0*/  IMAD.WIDE.U32 R86, R87, 0x100, RZ ;  /* 0x0000010057567825 */ /* 0x000fe200078e00ff */
[----:B------:R-:W-:Y:S02]  /*11ee0*/  LOP3.LUT R157, R143, R157, R147, 0xfe, !PT ;  /* 0x0000009d8f9d7212 */ /* 0x000fe400078efe93 */
[----:B------:R-:W-:Y:S02]  /*11ef0*/  LOP3.LUT R142, R86, R146, R142, 0xfe, !PT ;  /* 0x00000092568e7212 */ /* 0x000fe400078efe8e */
[----:B------:R-:W-:Y:S02]  /*11f00*/  LOP3.LUT R87, R157, R87, RZ, 0xfc, !PT ;  /* 0x000000579d577212 */ /* 0x000fe400078efcff */
[----:B------:R-:W-:Y:S01]  /*11f10*/  LOP3.LUT R86, R142, 0xff, R117, 0xf8, !PT ;  /* 0x000000ff8e567812 */ /* 0x000fe200078ef875 */
[----:B0-----:R-:W-:-:S05]  /*11f20*/  IMAD.WIDE.U32 R84, R92, 0x8, R84 ;  /* 0x000000085c547825 */ /* 0x001fca00078e0054 */
[----:B------:R0:W-:Y:S02]  /*11f30*/  STG.E.64 desc[UR4][R84.64], R86 ;  /* 0x0000005654007986 */ /* 0x0001e4000c101b04 */
.L_x_3394:
[----:B------:R-:W-:Y:S01]  /*11f40*/  UMOV UR11, 0xffffffff ;  /* 0xffffffff000b7882 */ /* 0x000fe20000000000 */
[----:B------:R-:W-:Y:S02]  /*11f50*/  @!P1 VIADD R94, R94, 0x8 ;  /* 0x000000085e5e9836 */ /* 0x000fe40000000000 */
[----:B------:R-:W-:Y:S01]  /*11f60*/  FADD.FTZ R128, R128, R181 ;  /* 0x000000b580807221 */ /* 0x000fe20000010000 */
[----:B------:R-:W-:Y:S06]  /*11f70*/  BRA.DIV UR11, `(.L_x_3395) ;  /* 0x000000160b787947 */ /* 0x000fec000b800000 */
[----:B0-----:R-:W0:Y:S02]  /*11f80*/  SHFL.BFLY PT, R85, R128, 0x1, 0x1f ;  /* 0x0c201f0080557f89 */ /* 0x001e2400000e0000 */
        /* <DEDUP_REMOVED lines=67> */
.L_x_3407:
[----:B------:R-:W2:Y:S01]  /*123c0*/  @!P2 S2R R87, SR_CgaCtaId ;  /* 0x000000000057a919 */ /* 0x000ea20000008800 */
[----:B------:R-:W-:Y:S01]  /*123d0*/  LOP3.LUT R147, R90, 0x1f, RZ, 0xc0, !PT ;  /* 0x0000001f5a937812 */ /* 0x000fe200078ec0ff */
[----:B-1----:R-:W-:Y:S01]  /*123e0*/  FADD.FTZ R85, R143, R130 ;  /* 0x000000828f557221 */ /* 0x002fe20000010000 */
[----:B------:R-:W-:Y:S01]  /*123f0*/  @!P2 MOV R86, 0x400 ;  /* 0x000004000056a802 */ /* 0x000fe20000000f00 */
[----:B------:R-:W-:Y:S05]  /*12400*/  WARPSYNC.ALL ;  /* 0x0000000000007948 */ /* 0x000fea0003800000 */
[----:B------:R-:W-:Y:S02]  /*12410*/  ISETP.GT.U32.AND P3, PT, R147, 0x7, PT ;  /* 0x000000079300780c */ /* 0x000fe40003f64070 */
[----:B------:R-:W-:-:S11]  /*12420*/  LOP3.LUT R125, R125, 0x7, RZ, 0xc0, !PT ;  /* 0x000000077d7d7812 */ /* 0x000fd600078ec0ff */
[----:B------:R-:W1:Y:S01]  /*12430*/  @!P3 S2R R157, SR_CgaCtaId ;  /* 0x00000000009db919 */ /* 0x000e620000008800 */
[----:B--2---:R-:W-:Y:S02]  /*12440*/  @!P2 LEA R87, R87, R86, 0x18 ;  /* 0x000000565757a211 */ /* 0x004fe400078ec0ff */
[C---:B------:R-:W-:Y:S01]  /*12450*/  @!P2 IADD3 R86, R94.reuse, R125, RZ ;  /* 0x0000007d5e56a210 */ /* 0x040fe20007ffe0ff */
[----:B------:R-:W-:-:S03]  /*12460*/  @!P3 IMAD.IADD R94, R94, 0x1, R147 ;  /* 0x000000015e5eb824 */ /* 0x000fc600078e0293 */
[----:B------:R-:W-:Y:S02]  /*12470*/  @!P2 LEA R128, R86, R87, 0x3 ;  /* 0x000000575680a211 */ /* 0x000fe400078e18ff */
[----:B------:R-:W-:-:S03]  /*12480*/  @!P3 MOV R86, 0x400 ;  /* 0x000004000056b802 */ /* 0x000fc60000000f00 */
[----:B------:R-:W-:Y:S01]  /*12490*/  @!P2 STS.64 [R128], R84 ;  /* 0x000000548000a388 */ /* 0x000fe20000000a00 */
[----:B------:R-:W-:Y:S01]  /*124a0*/  BAR.SYNC.DEFER_BLOCKING 0x0 ;  /* 0x0000000000007b1d */ /* 0x000fe20000010000 */
[----:B------:R-:W-:Y:S02]  /*124b0*/  LOP3.LUT P2, RZ, R125, 0x1f, R90, 0xf8, !PT ;  /* 0x0000001f7dff7812 */ /* 0x000fe4000784f85a */
[----:B-1----:R-:W-:Y:S02]  /*124c0*/  @!P3 LEA R157, R157, R86, 0x18 ;  /* 0x000000569d9db211 */ /* 0x002fe400078ec0ff */
[----:B------:R-:W-:Y:S02]  /*124d0*/  CS2R R86, SRZ ;  /* 0x0000000000567805 */ /* 0x000fe4000001ff00 */
[----:B------:R-:W-:Y:S01]  /*124e0*/  @!P3 LEA R130, R94, R157, 0x3 ;  /* 0x0000009d5e82b211 */ /* 0x000fe200078e18ff */
[----:B------:R-:W-:-:S06]  /*124f0*/  HFMA2.MMA R94, -RZ, RZ, 0, 0 ;  /* 0x00000000ff5e7435 */ /* 0x000fcc00000001ff */
[----:B------:R-:W-:-:S05]  /*12500*/  @!P3 IMAD.MOV.U32 R94, RZ, RZ, 0x300 ;  /* 0x00000300ff5eb424 */ /* 0x000fca00078e00ff */
[----:B------:R-:W1:Y:S01]  /*12510*/  SHFL.DOWN PT, R85, R94, 0x4, 0x1f ;  /* 0x08801f005e557f89 */ /* 0x000e6200000e0000 */
[----:B------:R-:W-:-:S03]  /*12520*/  I2FP.F32.S32 R132, R94 ;  /* 0x0000005e00847245 */ /* 0x000fc60000201400 */
[----:B------:R2:W0:Y:S01]  /*12530*/  @!P3 LDS.64 R86, [R130] ;  /* 0x000000008256b984 */ /* 0x0004220000000a00 */
[----:B------:R-:W-:Y:S02]  /*12540*/  ISETP.NE.AND P3, PT, RZ, UR7, PT ;  /* 0x00000007ff007c0c */ /* 0x000fe4000bf65270 */
[----:B-1----:R-:W-:Y:S02]  /*12550*/  I2FP.F32.S32 R134, R85 ;  /* 0x0000005500867245 */ /* 0x002fe40000201400 */
[----:B------:R-:W-:-:S04]  /*12560*/  IADD3 R85, R85, R94, RZ ;  /* 0x0000005e55557210 */ /* 0x000fc80007ffe0ff */
[----:B------:R-:W-:Y:S01]  /*12570*/  I2FP.F32.S32 R128, R85 ;  /* 0x0000005500807245 */ /* 0x000fe20000201400 */
[----:B------:R-:W-:Y:S03]  /*12580*/  SHFL.DOWN PT, R94, R85, 0x2, 0x1f ;  /* 0x08401f00555e7f89 */ /* 0x000fe600000e0000 */
[----:B--2---:R-:W1:Y:S01]  /*12590*/  MUFU.RCP R130, R128 ;  /* 0x0000008000827308 */ /* 0x004e620000001000 */
[----:B0-----:R-:W0:Y:S04]  /*125a0*/  SHFL.DOWN PT, R143, R86, 0x4, 0x1f ;  /* 0x08801f00568f7f89 */ /* 0x001e2800000e0000 */
[----:B------:R-:W2:Y:S01]  /*125b0*/  SHFL.DOWN PT, R84, R87, 0x4, 0x1f ;  /* 0x08801f0057547f89 */ /* 0x000ea200000e0000 */
[C---:B0-----:R-:W-:Y:S01]  /*125c0*/  FMUL.FTZ R147, R143.reuse, R134 ;  /* 0x000000868f937220 */ /* 0x041fe20000410000 */
[----:B------:R-:W-:-:S03]  /*125d0*/  FADD.FTZ R143, -R143, R86 ;  /* 0x000000568f8f7221 */ /* 0x000fc60000010100 */
[----:B------:R-:W-:Y:S01]  /*125e0*/  FFMA.FTZ R147, R132, R86, R147 ;  /* 0x0000005684937223 */ /* 0x000fe20000010093 */
[----:B------:R-:W-:-:S03]  /*125f0*/  FMUL.FTZ R143, R143, R143 ;  /* 0x0000008f8f8f7220 */ /* 0x000fc60000410000 */
[----:B-1----:R-:W-:Y:S01]  /*12600*/  FMUL.FTZ R147, R130, R147 ;  /* 0x0000009382937220 */ /* 0x002fe20000410000 */
[----:B------:R-:W-:Y:S01]  /*12610*/  FMUL.FTZ R143, R143, R132 ;  /* 0x000000848f8f7220 */ /* 0x000fe20000410000 */
[----:B------:R-:W-:-:S03]  /*12620*/  I2FP.F32.S32 R132, R94 ;  /* 0x0000005e00847245 */ /* 0x000fc60000201400 */
[----:B------:R-:W0:Y:S01]  /*12630*/  SHFL.DOWN PT, R86, R147, 0x2, 0x1f ;  /* 0x08401f0093567f89 */ /* 0x000e2200000e0000 */
[----:B------:R-:W-:Y:S01]  /*12640*/  FMUL.FTZ R134, R143, R134 ;  /* 0x000000868f867220 */ /* 0x000fe20000410000 */
[----:B--2---:R-:W-:Y:S01]  /*12650*/  FADD.FTZ R143, R84, R87 ;  /* 0x00000057548f7221 */ /* 0x004fe20000010000 */
[----:B------:R-:W-:-:S03]  /*12660*/  IADD3 R84, R85, R94, RZ ;  /* 0x0000005e55547210 */ /* 0x000fc60007ffe0ff */
        /* <DEDUP_REMOVED lines=8> */
[----:B------:R-:W0:Y:S02]  /*126f0*/  SHFL.DOWN PT, R157, R84, 0x1, 0x1f ;  /* 0x08201f00549d7f89 */ /* 0x000e2400000e0000 */
[----:B-1----:R-:W-:Y:S01]  /*12700*/  FMUL.FTZ R147, R87, R86 ;  /* 0x0000005657937220 */ /* 0x002fe20000410000 */
[----:B------:R-:W-:Y:S01]  /*12710*/  FMUL.FTZ R143, R128, R143 ;  /* 0x0000008f808f7220 */ /* 0x000fe20000410000 */
[----:B--2---:R-:W-:-:S03]  /*12720*/  FADD.FTZ R86, R134, R85 ;  /* 0x0000005586567221 */ /* 0x004fc60000010000 */
[----:B------:R-:W1:Y:S01]  /*12730*/  SHFL.DOWN PT, R94, R147, 0x1, 0x1f ;  /* 0x08201f00935e7f89 */ /* 0x000e6200000e0000 */
[----:B------:R-:W-:-:S04]  /*12740*/  FMUL.FTZ R143, R143, R132 ;  /* 0x000000848f8f7220 */ /* 0x000fc80000410000 */
[----:B------:R-:W-:-:S05]  /*12750*/  FFMA.FTZ R86, R87, R143, R86 ;  /* 0x0000008f57567223 */ /* 0x000fca0000010056 */
[----:B------:R-:W2:Y:S01]  /*12760*/  SHFL.DOWN PT, R85, R86, 0x1, 0x1f ;  /* 0x08201f0056557f89 */ /* 0x000ea200000e0000 */
[----:B0-----:R-:W-:Y:S01]  /*12770*/  IMAD.IADD R87, R84, 0x1, R157 ;  /* 0x0000000154577824 */ /* 0x001fe200078e029d */
[----:B------:R-:W-:-:S04]  /*12780*/  I2FP.F32.S32 R157, R157 ;  /* 0x0000009d009d7245 */ /* 0x000fc80000201400 */
[----:B------:R-:W-:Y:S01]  /*12790*/  I2FP.F32.S32 R87, R87 ;  /* 0x0000005700577245 */ /* 0x000fe20000201400 */
[----:B-1----:R-:W-:Y:S01]  /*127a0*/  FADD.FTZ R128, R147, -R94 ;  /* 0x8000005e93807221 */ /* 0x002fe20000010000 */
[----:B------:R-:W-:-:S04]  /*127b0*/  FMUL.FTZ R177, R94, R157 ;  /* 0x0000009d5eb17220 */ /* 0x000fc80000410000 */
[----:B------:R-:W0:Y:S01]  /*127c0*/  MUFU.RCP R87, R87 ;  /* 0x0000005700577308 */ /* 0x000e220000001000 */
[----:B------:R-:W-:-:S04]  /*127d0*/  FMUL.FTZ R143, R128, R128 ;  /* 0x00000080808f7220 */ /* 0x000fc80000410000 */
[----:B------:R-:W-:Y:S01]  /*127e0*/  FMUL.FTZ R143, R130, R143 ;  /* 0x0000008f828f7220 */ /* 0x000fe20000410000 */
[----:B--2---:R-:W-:Y:S01]  /*127f0*/  FADD.FTZ R84, R86, R85 ;  /* 0x0000005556547221 */ /* 0x004fe20000010000 */
[----:B------:R-:W-:Y:S02]  /*12800*/  FFMA.FTZ R130, R130, R147, R177 ;  /* 0x0000009382827223 */ /* 0x000fe400000100b1 */
[----:B------:R-:W-:-:S04]  /*12810*/  FMUL.FTZ R143, R143, R157 ;  /* 0x0000009d8f8f7220 */ /* 0x000fc80000410000 */
[C---:B0-----:R-:W-:Y:S01]  /*12820*/  FFMA.FTZ R143, R87.reuse, R143, R84 ;  /* 0x0000008f578f7223 */ /* 0x041fe20000010054 */
[----:B------:R-:W-:Y:S01]  /*12830*/  FMUL.FTZ R130, R87, R130 ;  /* 0x0000008257827220 */ /* 0x000fe20000410000 */
[----:B------:R-:W0:Y:S04]  /*12840*/  LDC R84, c[0x0][0x2d8] ;  /* 0x0000b600ff547b82 */ /* 0x000e280000000800 */
[----:B------:R-:W0:Y:S04]  /*12850*/  SHFL.IDX PT, R143, R143, RZ, 0x1f ;  /* 0x00001fff8f8f7589 */ /* 0x000e2800000e0000 */
[----:B------:R-:W1:Y:S01]  /*12860*/  SHFL.IDX PT, R147, R130, RZ, 0x1f ;  /* 0x00001fff82937589 */ /* 0x000e6200000e0000 */
[----:B------:R-:W2:Y:S01]  /*12870*/  @!P2 LDC.64 R86, c[0x0][0x250] ;  /* 0x00009400ff56ab82 */ /* 0x000ea20000000a00 */
[----:B0-----:R-:W-:Y:S01]  /*12880*/  FFMA.FTZ R90, R143, UR10, R84 ;  /* 0x0000000a8f5a7c23 */ /* 0x001fe20008010054 */
[C---:B-1----:R-:W-:Y:S01]  /*12890*/  FMUL.FTZ R84, R147.reuse, R147 ;  /* 0x0000009393547220 */ /* 0x042fe20000410000 */
[----:B------:R-:W-:Y:S01]  /*128a0*/  FSEL R94, R147, RZ, !P3 ;  /* 0x000000ff935e7208 */ /* 0x000fe20005800000 */
[----:B--2---:R-:W-:-:S03]  /*128b0*/  @!P2 IMAD.WIDE R86, R2, 0x4, R86 ;  /* 0x000000040256a825 */ /* 0x004fc600078e0256 */
[----:B------:R-:W-:Y:S01]  /*128c0*/  FSEL R125, R84, RZ, P3 ;  /* 0x000000ff547d7208 */ /* 0x000fe20001800000 */
[C---:B------:R-:W-:Y:S01]  /*128d0*/  FADD.FTZ R91, -R94.reuse, R91 ;  /* 0x0000005b5e5b7221 */ /* 0x040fe20000010100 */
[----:B------:R-:W0:Y:S01]  /*128e0*/  @!P2 LDC.64 R84, c[0x0][0x258] ;  /* 0x00009600ff54ab82 */ /* 0x000e220000000a00 */
[C---:B------:R-:W-:Y:S01]  /*128f0*/  FADD.FTZ R95, -R94.reuse, R95 ;  /* 0x0000005f5e5f7221 */ /* 0x040fe20000010100 */
[----:B------:R-:W-:Y:S01]  /*12900*/  FADD.FTZ R93, -R94, R93 ;  /* 0x0000005d5e5d7221 */ /* 0x000fe20000010100 */
[----:B------:R-:W-:Y:S01]  /*12910*/  FADD.FTZ R90, R90, R125 ;  /* 0x0000007d5a5a7221 */ /* 0x000fe20000010000 */
[C---:B------:R-:W-:Y:S01]  /*12920*/  FADD.FTZ R129, -R94.reuse, R129 ;  /* 0x000000815e817221 */ /* 0x040fe20000010100 */
[C---:B------:R-:W-:Y:S01]  /*12930*/  FADD.FTZ R131, -R94.reuse, R131 ;  /* 0x000000835e837221 */ /* 0x040fe20000010100 */
[C---:B------:R-:W-:Y:S01]  /*12940*/  FADD.FTZ R133, -R94.reuse, R133 ;  /* 0x000000855e857221 */ /* 0x040fe20000010100 */
[----:B------:R1:W2:Y:S01]  /*12950*/  MUFU.RSQ R156, R90 ;  /* 0x0000005a009c7308 */ /* 0x0002a20000001400 */
[----:B------:R3:W-:Y:S01]  /*12960*/  @!P2 STG.E desc[UR4][R86.64], R147 ;  /* 0x000000935600a986 */ /* 0x0007e2000c101904 */
[C---:B------:R-:W-:Y:S01]  /*12970*/  FADD.FTZ R137, -R94.reuse, R137 ;  /* 0x000000895e897221 */ /* 0x040fe20000010100 */
[C---:B------:R-:W-:Y:S01]  /*12980*/  FADD.FTZ R135, -R94.reuse, R135 ;  /* 0x000000875e877221 */ /* 0x040fe20000010100 */
[----:B------:R-:W-:Y:S01]  /*12990*/  SHF.R.U32.HI R125, RZ, 0x1c, R88 ;  /* 0x0000001cff7d7819 */ /* 0x000fe20000011658 */
[C---:B------:R-:W-:Y:S01]  /*129a0*/  FADD.FTZ R155, -R94.reuse, R155 ;  /* 0x0000009b5e9b7221 */ /* 0x040fe20000010100 */
[C---:B------:R-:W-:Y:S01]  /*129b0*/  FADD.FTZ R139, -R94.reuse, R139 ;  /* 0x0000008b5e8b7221 */ /* 0x040fe20000010100 */
[C---:B------:R-:W-:Y:S01]  /*129c0*/  FADD.FTZ R141, -R94.reuse, R141 ;  /* 0x0000008d5e8d7221 */ /* 0x040fe20000010100 */
[----:B------:R-:W-:Y:S01]  /*129d0*/  FADD.FTZ R145, -R94, R145 ;  /* 0x000000915e917221 */ /* 0x000fe20000010100 */
[----:B-1----:R-:W-:-:S02]  /*129e0*/  HADD2.F32 R90, -RZ, R74.H1_H1 ;  /* 0x3000004aff5a7230 */ /* 0x002fc40000004100 */
[C---:B------:R-:W-:Y:S01]  /*129f0*/  FADD.FTZ R149, -R94.reuse, R149 ;  /* 0x000000955e957221 */ /* 0x040fe20000010100 */
[C---:B------:R-:W-:Y:S01]  /*12a00*/  FADD.FTZ R151, -R94.reuse, R151 ;  /* 0x000000975e977221 */ /* 0x040fe20000010100 */
[C---:B------:R-:W-:Y:S01]  /*12a10*/  FADD.FTZ R153, -R94.reuse, R153 ;  /* 0x000000995e997221 */ /* 0x040fe20000010100 */
[----:B---3--:R-:W-:Y:S02]  /*12a20*/  HADD2.F32 R86, -RZ, R73.H1_H1 ;  /* 0x30000049ff567230 */ /* 0x008fe40000004100 */
[C---:B------:R-:W-:Y:S01]  /*12a30*/  FADD.FTZ R161, -R94.reuse, R161 ;  /* 0x000000a15ea17221 */ /* 0x040fe20000010100 */
[----:B------:R-:W-:Y:S02]  /*12a40*/  HADD2.F32 R87, -RZ, R74.H0_H0 ;  /* 0x2000004aff577230 */ /* 0x000fe40000004100 */
[----:B------:R-:W-:Y:S01]  /*12a50*/  FADD.FTZ R163, -R94, R163 ;  /* 0x000000a35ea37221 */ /* 0x000fe20000010100 */
[----:B0-----:R-:W-:-:S04]  /*12a60*/  @!P2 IMAD.WIDE R142, R2, 0x4, R84 ;  /* 0x00000004028ea825 */ /* 0x001fc800078e0254 */
[C---:B--2---:R-:W-:Y:S01]  /*12a70*/  FMUL.FTZ R128, R156.reuse, R91 ;  /* 0x0000005b9c807220 */ /* 0x044fe20000410000 */
[C---:B------:R-:W-:Y:S01]  /*12a80*/  FMUL.FTZ R95, R156.reuse, R95 ;  /* 0x0000005f9c5f7220 */ /* 0x040fe20000410000 */
[C---:B------:R-:W-:Y:S01]  /*12a90*/  FMUL.FTZ R130, R156.reuse, R93 ;  /* 0x0000005d9c827220 */ /* 0x040fe20000410000 */
[--C-:B------:R-:W-:Y:S02]  /*12aa0*/  HADD2.F32 R84, -RZ, R72.reuse.H0_H0 ;  /* 0x20000048ff547230 */ /* 0x100fe40000004100 */
[C---:B------:R-:W-:Y:S01]  /*12ab0*/  FMUL.FTZ R129, R156.reuse, R129 ;  /* 0x000000819c817220 */ /* 0x040fe20000410000 */
[----:B------:R-:W-:Y:S02]  /*12ac0*/  HADD2.F32 R85, -RZ, R72.H1_H1 ;  /* 0x30000048ff557230 */ /* 0x000fe40000004100 */
[C---:B------:R-:W-:Y:S01]  /*12ad0*/  FMUL.FTZ R132, R156.reuse, R131 ;  /* 0x000000839c847220 */ /* 0x040fe20000410000 */
[----:B------:R-:W-:Y:S01]  /*12ae0*/  FMUL.FTZ R133, R156, R133 ;  /* 0x000000859c857220 */ /* 0x000fe20000410000 */
[----:B------:R-:W-:Y:S01]  /*12af0*/  FFMA.FTZ R84, R128, R84, R19 ;  /* 0x0000005480547223 */ /* 0x000fe20000010013 */
[----:B------:R-:W-:-:S02]  /*12b00*/  HADD2.F32 R93, -RZ, R75.H1_H1 ;  /* 0x3000004bff5d7230 */ /* 0x000fc40000004100 */
[----:B------:R-:W-:Y:S01]  /*12b10*/  FFMA.FTZ R85, R95, R85, R20 ;  /* 0x000000555f557223 */ /* 0x000fe20000010014 */
[C---:B------:R-:W-:Y:S01]  /*12b20*/  FMUL.FTZ R137, R156.reuse, R137 ;  /* 0x000000899c897220 */ /* 0x040fe20000410000 */
[----:B------:R-:W-:Y:S01]  /*12b30*/  FFMA.FTZ R86, R129, R86, R22 ;  /* 0x0000005681567223 */ /* 0x000fe20000010016 */
[----:B------:R-:W-:Y:S02]  /*12b40*/  HADD2.F32 R91, -RZ, R75.H0_H0 ;  /* 0x2000004bff5b7230 */ /* 0x000fe40000004100 */
[----:B------:R-:W-:Y:S01]  /*12b50*/  FMUL.FTZ R134, R156, R135 ;  /* 0x000000879c867220 */ /* 0x000fe20000410000 */
[----:B------:R-:W-:Y:S01]  /*12b60*/  F2FP.F16.F32.PACK_AB R84, R85, R84 ;  /* 0x000000545554723e */ /* 0x000fe200000000ff */
[----:B------:R-:W-:Y:S02]  /*12b70*/  HADD2.F32 R85, -RZ, R73.H0_H0 ;  /* 0x20000049ff557230 */ /* 0x000fe40000004100 */
[----:B------:R-:W-:Y:S01]  /*12b80*/  FFMA.FTZ R87, R132, R87, R23 ;  /* 0x0000005784577223 */ /* 0x000fe20000010017 */
[----:B------:R-:W-:Y:S01]  /*12b90*/  FFMA.FTZ R90, R133, R90, R24 ;  /* 0x0000005a855a7223 */ /* 0x000fe20000010018 */
[----:B------:R-:W-:Y:S01]  /*12ba0*/  FFMA.FTZ R136, R137, R93, R26 ;  /* 0x0000005d89887223 */ /* 0x000fe2000001001a */
[----:B------:R-:W-:Y:S01]  /*12bb0*/  SHF.L.U32 R93, R88, 0x4, RZ ;  /* 0x00000004585d7819 */ /* 0x000fe200000006ff */
[----:B------:R-:W-:Y:S01]  /*12bc0*/  FFMA.FTZ R85, R130, R85, R21 ;  /* 0x0000005582557223 */ /* 0x000fe20000010015 */
[----:B------:R-:W-:Y:S01]  /*12bd0*/  FFMA.FTZ R91, R134, R91, R25 ;  /* 0x0000005b865b7223 */ /* 0x000fe20000010019 */
[----:B------:R-:W-:Y:S01]  /*12be0*/  @!P2 STG.E desc[UR4][R142.64], R156 ;  /* 0x0000009c8e00a986 */ /* 0x000fe2000c101904 */
[C---:B------:R-:W-:Y:S01]  /*12bf0*/  FADD.FTZ R167, -R94.reuse, R167 ;  /* 0x000000a75ea77221 */ /* 0x040fe20000010100 */
[----:B------:R-:W-:Y:S01]  /*12c00*/  FADD.FTZ R165, -R94, R165 ;  /* 0x000000a55ea57221 */ /* 0x000fe20000010100 */
[----:B------:R-:W-:Y:S01]  /*12c10*/  F2FP.F16.F32.PACK_AB R85, R86, R85 ;  /* 0x000000555655723e */ /* 0x000fe200000000ff */
[----:B------:R-:W-:Y:S01]  /*12c20*/  FADD.FTZ R171, -R94, R171 ;  /* 0x000000ab5eab7221 */ /* 0x000fe20000010100 */
[----:B------:R-:W-:Y:S01]  /*12c30*/  F2FP.F16.F32.PACK_AB R86, R90, R87 ;  /* 0x000000575a56723e */ /* 0x000fe200000000ff */
[C---:B------:R-:W-:Y:S01]  /*12c40*/  FADD.FTZ R169, -R94.reuse, R169 ;  /* 0x000000a95ea97221 */ /* 0x040fe20000010100 */
[----:B------:R-:W-:Y:S01]  /*12c50*/  IADD3 R90, P2, R93, UR12, RZ ;  /* 0x0000000c5d5a7c10 */ /* 0x000fe2000ff5e0ff */
[----:B------:R-:W-:Y:S01]  /*12c60*/  FADD.FTZ R173, -R94, R173 ;  /* 0x000000ad5ead7221 */ /* 0x000fe20000010100 */
[----:B------:R-:W-:Y:S01]  /*12c70*/  F2FP.F16.F32.PACK_AB R87, R136, R91 ;  /* 0x0000005b8857723e */ /* 0x000fe200000000ff */
[C---:B------:R-:W-:Y:S01]  /*12c80*/  FADD.FTZ R175, -R94.reuse, R175 ;  /* 0x000000af5eaf7221 */ /* 0x040fe20000010100 */
[----:B------:R-:W-:Y:S01]  /*12c90*/  IADD3.X R91, R125, UR13, RZ, P2, !PT ;  /* 0x0000000d7d5b7c10 */ /* 0x000fe200097fe4ff */
[----:B------:R-:W-:Y:S01]  /*12ca0*/  FADD.FTZ R181, -R94, R181 ;  /* 0x000000b55eb57221 */ /* 0x000fe20000010100 */
[C---:B------:R-:W-:Y:S01]  /*12cb0*/  FMUL.FTZ R94, R156.reuse, R155 ;  /* 0x0000009b9c5e7220 */ /* 0x040fe20000410000 */
[C---:B------:R-:W-:Y:S01]  /*12cc0*/  FMUL.FTZ R161, R156.reuse, R161 ;  /* 0x000000a19ca17220 */ /* 0x040fe20000410000 */
[C---:B------:R-:W-:Y:S01]  /*12cd0*/  FMUL.FTZ R153, R156.reuse, R153 ;  /* 0x000000999c997220 */ /* 0x040fe20000410000 */
[----:B------:R0:W-:Y:S01]  /*12ce0*/  STG.E.128 desc[UR4][R90.64], R84 ;  /* 0x000000545a007986 */ /* 0x0001e2000c101d04 */
        /* <DEDUP_REMOVED lines=12> */
[----:B------:R-:W-:-:S02]  /*12db0*/  VIADD R2, R2, UR16 ;  /* 0x0000001002027c36 */ /* 0x000fc40008000000 */
[--C-:B0-----:R-:W-:Y:S02]  /*12dc0*/  HADD2.F32 R84, -RZ, R63.reuse.H0_H0 ;  /* 0x2000003fff547230 */ /* 0x101fe40000004100 */
[----:B------:R-:W-:Y:S01]  /*12dd0*/  FMUL.FTZ R90, R156, R151 ;  /* 0x000000979c5a7220 */ /* 0x000fe20000410000 */
[--C-:B------:R-:W-:Y:S02]  /*12de0*/  HADD2.F32 R85, -RZ, R62.reuse.H1_H1 ;  /* 0x3000003eff557230 */ /* 0x100fe40000004100 */
[----:B------:R-:W-:Y:S02]  /*12df0*/  HADD2.F32 R86, -RZ, R63.H1_H1 ;  /* 0x3000003fff567230 */ /* 0x000fe40000004100 */
[----:B------:R-:W-:Y:S01]  /*12e00*/  FFMA.FTZ R87, R134, R84, R49 ;  /* 0x0000005486577223 */ /* 0x000fe20000010031 */
[----:B------:R-:W-:Y:S02]  /*12e10*/  HADD2.F32 R84, -RZ, R62.H0_H0 ;  /* 0x2000003eff547230 */ /* 0x000fe40000004100 */
[----:B------:R-:W-:Y:S01]  /*12e20*/  FFMA.FTZ R133, R133, R85, R48 ;  /* 0x0000005585857223 */ /* 0x000fe20000010030 */
[----:B------:R-:W-:-:S02]  /*12e30*/  HADD2.F32 R85, -RZ, R61.H0_H0 ;  /* 0x2000003dff557230 */ /* 0x000fc40000004100 */
[----:B------:R-:W-:Y:S01]  /*12e40*/  FFMA.FTZ R88, R137, R86, R50 ;  /* 0x0000005689587223 */ /* 0x000fe20000010032 */
[----:B------:R-:W-:Y:S02]  /*12e50*/  HADD2.F32 R86, -RZ, R61.H1_H1 ;  /* 0x3000003dff567230 */ /* 0x000fe40000004100 */
[----:B------:R-:W-:Y:S01]  /*12e60*/  FFMA.FTZ R132, R132, R84, R47 ;  /* 0x0000005484847223 */ /* 0x000fe2000001002f */
[--C-:B------:R-:W-:Y:S02]  /*12e70*/  HADD2.F32 R84, -RZ, R60.reuse.H0_H0 ;  /* 0x2000003cff547230 */ /* 0x100fe40000004100 */
[----:B------:R-:W-:Y:S01]  /*12e80*/  FFMA.FTZ R130, R130, R85, R45 ;  /* 0x0000005582827223 */ /* 0x000fe2000001002d */
[----:B------:R-:W-:Y:S02]  /*12e90*/  HADD2.F32 R85, -RZ, R60.H1_H1 ;  /* 0x3000003cff557230 */ /* 0x000fe40000004100 */
[----:B------:R-:W-:Y:S01]  /*12ea0*/  FFMA.FTZ R129, R129, R86, R46 ;  /* 0x0000005681817223 */ /* 0x000fe2000001002e */
[----:B------:R-:W-:-:S02]  /*12eb0*/  HADD2.F32 R86, -RZ, R71.H0_H0 ;  /* 0x20000047ff567230 */ /* 0x000fc40000004100 */
[----:B------:R-:W-:Y:S01]  /*12ec0*/  FFMA.FTZ R84, R128, R84, R43 ;  /* 0x0000005480547223 */ /* 0x000fe2000001002b */
[----:B------:R-:W-:Y:S02]  /*12ed0*/  HADD2.F32 R128, -RZ, R59.H0_H0 ;  /* 0x2000003bff807230 */ /* 0x000fe40000004100 */
[----:B------:R-:W-:Y:S01]  /*12ee0*/  FFMA.FTZ R95, R95, R85, R44 ;  /* 0x000000555f5f7223 */ /* 0x000fe2000001002c */
[----:B------:R-:W-:Y:S01]  /*12ef0*/  F2FP.F16.F32.PACK_AB R87, R88, R87 ;  /* 0x000000575857723e */ /* 0x000fe200000000ff */
[C---:B------:R-:W-:Y:S01]  /*12f00*/  FFMA.FTZ R131, R94.reuse, R86, R33 ;  /* 0x000000565e837223 */ /* 0x040fe20000010021 */
[----:B------:R-:W-:Y:S02]  /*12f10*/  HADD2.F32 R91, -RZ, R71.H1_H1 ;  /* 0x30000047ff5b7230 */ /* 0x000fe40000004100 */
[----:B------:R-:W-:Y:S01]  /*12f20*/  FFMA.FTZ R134, R94, R128, R101 ;  /* 0x000000805e867223 */ /* 0x000fe20000010065 */
[----:B------:R-:W-:Y:S01]  /*12f30*/  IADD3 R94, P2, R93, UR14, RZ ;  /* 0x0000000e5d5e7c10 */ /* 0x000fe2000ff5e0ff */
[----:B------:R-:W-:Y:S01]  /*12f40*/  HADD2.F32 R88, -RZ, R70.H0_H0 ;  /* 0x20000046ff587230 */ /* 0x000fe20000004100 */
[----:B------:R-:W-:Y:S01]  /*12f50*/  F2FP.F16.F32.PACK_AB R84, R95, R84 ;  /* 0x000000545f54723e */ /* 0x000fe200000000ff */
[----:B------:R-:W-:Y:S01]  /*12f60*/  HADD2.F32 R128, -RZ, R58.H0_H0 ;  /* 0x2000003aff807230 */ /* 0x000fe20000004100 */
[----:B------:R-:W-:Y:S01]  /*12f70*/  F2FP.F16.F32.PACK_AB R85, R129, R130 ;  /* 0x000000828155723e */ /* 0x000fe200000000ff */
[----:B------:R-:W-:Y:S01]  /*12f80*/  FFMA.FTZ R142, R161, R91, R34 ;  /* 0x0000005ba18e7223 */ /* 0x000fe20000010022 */
[----:B------:R-:W-:Y:S01]  /*12f90*/  IADD3.X R95, R125, UR15, RZ, P2, !PT ;  /* 0x0000000f7d5f7c10 */ /* 0x000fe200097fe4ff */
[C---:B------:R-:W-:Y:S01]  /*12fa0*/  FFMA.FTZ R125, R90.reuse, R88, R31 ;  /* 0x000000585a7d7223 */ /* 0x040fe2000001001f */
[----:B------:R-:W-:Y:S01]  /*12fb0*/  FFMA.FTZ R130, R90, R128, R99 ;  /* 0x000000805a827223 */ /* 0x000fe20000010063 */
[----:B------:R-:W-:Y:S01]  /*12fc0*/  HADD2.F32 R93, -RZ, R59.H1_H1 ;  /* 0x3000003bff5d7230 */ /* 0x000fe20000004100 */
[----:B------:R-:W0:Y:S01]  /*12fd0*/  LDC.64 R90, c[0x0][0x2b8] ;  /* 0x0000ae00ff5a7b82 */ /* 0x000e220000000a00 */
[----:B------:R-:W-:Y:S01]  /*12fe0*/  F2FP.F16.F32.PACK_AB R86, R133, R132 ;  /* 0x000000848556723e */ /* 0x000fe200000000ff */
[----:B------:R-:W-:-:S02]  /*12ff0*/  HADD2.F32 R88, -RZ, R69.H0_H0 ;  /* 0x20000045ff587230 */ /* 0x000fc40000004100 */
[----:B------:R-:W-:Y:S01]  /*13000*/  FFMA.FTZ R161, R161, R93, R102 ;  /* 0x0000005da1a17223 */ /* 0x000fe20000010066 */
[----:B------:R-:W-:Y:S01]  /*13010*/  HADD2.F32 R93, -RZ, R70.H1_H1 ;  /* 0x30000046ff5d7230 */ /* 0x000fe20000004100 */
[----:B------:R1:W-:Y:S01]  /*13020*/  STG.E.128 desc[UR4][R94.64], R84 ;  /* 0x000000545e007986 */ /* 0x0003e2000c101d04 */
[----:B------:R-:W-:Y:S02]  /*13030*/  HADD2.F32 R128, -RZ, R57.H0_H0 ;  /* 0x20000039ff807230 */ /* 0x000fe40000004100 */
[----:B------:R-:W-:Y:S02]  /*13040*/  HADD2.F32 R129, -RZ, R58.H1_H1 ;  /* 0x3000003aff817230 */ /* 0x000fe40000004100 */
[----:B------:R-:W-:Y:S01]  /*13050*/  FFMA.FTZ R132, R153, R93, R32 ;  /* 0x0000005d99847223 */ /* 0x000fe20000010020 */
[C---:B------:R-:W-:Y:S01]  /*13060*/  FFMA.FTZ R93, R138.reuse, R88, R29 ;  /* 0x000000588a5d7223 */ /* 0x040fe2000001001d */
[----:B------:R-:W-:Y:S02]  /*13070*/  HADD2.F32 R88, -RZ, R68.H0_H0 ;  /* 0x20000044ff587230 */ /* 0x000fe40000004100 */
[----:B------:R-:W-:Y:S01]  /*13080*/  FFMA.FTZ R138, R138, R128, R97 ;  /* 0x000000808a8a7223 */ /* 0x000fe20000010061 */
[----:B------:R-:W-:-:S02]  /*13090*/  HADD2.F32 R128, -RZ, R55.H0_H0 ;  /* 0x20000037ff807230 */ /* 0x000fc40000004100 */
[----:B------:R-:W-:Y:S01]  /*130a0*/  FFMA.FTZ R153, R153, R129, R100 ;  /* 0x0000008199997223 */ /* 0x000fe20000010064 */
[----:B------:R-:W-:Y:S02]  /*130b0*/  HADD2.F32 R129, -RZ, R66.H1_H1 ;  /* 0x30000042ff817230 */ /* 0x000fe40000004100 */
[----:B-1----:R-:W-:Y:S02]  /*130c0*/  HADD2.F32 R94, -RZ, R69.H1_H1 ;  /* 0x30000045ff5e7230 */ /* 0x002fe40000004100 */
[----:B------:R-:W-:Y:S01]  /*130d0*/  FFMA.FTZ R84, R136, R88, R27 ;  /* 0x0000005888547223 */ /* 0x000fe2000001001b */
[----:B------:R-:W-:Y:S02]  /*130e0*/  HADD2.F32 R86, -RZ, R68.H1_H1 ;  /* 0x30000044ff567230 */ /* 0x000fe40000004100 */
[----:B------:R-:W-:Y:S02]  /*130f0*/  HADD2.F32 R85, -RZ, R56.H0_H0 ;  /* 0x20000038ff557230 */ /* 0x000fe40000004100 */
[----:B------:R-:W-:Y:S01]  /*13100*/  FFMA.FTZ R94, R149, R94, R30 ;  /* 0x0000005e955e7223 */ /* 0x000fe2000001001e */
[----:B------:R-:W-:-:S02]  /*13110*/  HADD2.F32 R95, -RZ, R57.H1_H1 ;  /* 0x30000039ff5f7230 */ /* 0x000fc40000004100 */
[----:B------:R-:W-:Y:S01]  /*13120*/  FFMA.FTZ R87, R141, R86, R28 ;  /* 0x000000568d577223 */ /* 0x000fe2000001001c */
[----:B------:R-:W-:Y:S02]  /*13130*/  HADD2.F32 R88, -RZ, R56.H1_H1 ;  /* 0x30000038ff587230 */ /* 0x000fe40000004100 */
[----:B------:R-:W-:Y:S01]  /*13140*/  FFMA.FTZ R136, R136, R85, R51 ;  /* 0x0000005588887223 */ /* 0x000fe20000010033 */
[----:B------:R-:W-:Y:S01]  /*13150*/  F2FP.F16.F32.PACK_AB R85, R94, R93 ;  /* 0x0000005d5e55723e */ /* 0x000fe200000000ff */
[----:B------:R-:W-:Y:S01]  /*13160*/  FFMA.FTZ R149, R149, R95, R98 ;  /* 0x0000005f95957223 */ /* 0x000fe20000010062 */
[----:B------:R-:W-:Y:S01]  /*13170*/  HADD2.F32 R93, -RZ, R67.H1_H1 ;  /* 0x30000043ff5d7230 */ /* 0x000fe20000004100 */
[----:B------:R-:W-:Y:S01]  /*13180*/  F2FP.F16.F32.PACK_AB R84, R87, R84 ;  /* 0x000000545754723e */ /* 0x000fe200000000ff */
[----:B0-----:R-:W-:Y:S01]  /*13190*/  IMAD.WIDE.U32 R94, R89, 0x10, R90 ;  /* 0x00000010595e7825 */ /* 0x001fe200078e005a */
[----:B------:R-:W-:Y:S01]  /*131a0*/  F2FP.F16.F32.PACK_AB R86, R132, R125 ;  /* 0x0000007d8456723e */ /* 0x000fe200000000ff */
[----:B------:R-:W0:Y:S01]  /*131b0*/  LDC.64 R90, c[0x0][0x2c0] ;  /* 0x0000b000ff5a7b82 */ /* 0x000e220000000a00 */
[----:B------:R-:W-:Y:S01]  /*131c0*/  F2FP.F16.F32.PACK_AB R87, R142, R131 ;  /* 0x000000838e57723e */ /* 0x000fe200000000ff */
[----:B------:R-:W-:Y:S01]  /*131d0*/  FFMA.FTZ R141, R141, R88, R96 ;  /* 0x000000588d8d7223 */ /* 0x000fe20000010060 */
[----:B------:R-:W-:-:S02]  /*131e0*/  HADD2.F32 R125, -RZ, R55.H1_H1 ;  /* 0x30000037ff7d7230 */ /* 0x000fc40000004100 */
[C---:B------:R-:W-:Y:S01]  /*131f0*/  FFMA.FTZ R142, R181.reuse, R93, R42 ;  /* 0x0000005db58e7223 */ /* 0x040fe2000001002a */
[----:B------:R-:W-:Y:S01]  /*13200*/  HADD2.F32 R88, -RZ, R67.H0_H0 ;  /* 0x20000043ff587230 */ /* 0x000fe20000004100 */
[----:B------:R1:W-:Y:S01]  /*13210*/  STG.E.128 desc[UR4][R94.64], R84 ;  /* 0x000000545e007986 */ /* 0x0003e2000c101d04 */
[----:B------:R-:W-:Y:S02]  /*13220*/  HADD2.F32 R93, -RZ, R66.H0_H0 ;  /* 0x20000042ff5d7230 */ /* 0x000fe40000004100 */
[----:B------:R-:W-:Y:S01]  /*13230*/  FFMA.FTZ R181, R181, R125, R112 ;  /* 0x0000007db5b57223 */ /* 0x000fe20000010070 */
[----:B------:R-:W-:Y:S02]  /*13240*/  HADD2.F32 R132, -RZ, R54.H0_H0 ;  /* 0x20000036ff847230 */ /* 0x000fe40000004100 */
[----:B------:R-:W-:Y:S01]  /*13250*/  FFMA.FTZ R133, R154, R88, R41 ;  /* 0x000000589a857223 */ /* 0x000fe20000010029 */
[----:B------:R-:W-:Y:S02]  /*13260*/  HADD2.F32 R88, -RZ, R65.H0_H0 ;  /* 0x20000041ff587230 */ /* 0x000fe40000004100 */
[----:B------:R-:W-:Y:S01]  /*13270*/  FFMA.FTZ R125, R152, R93, R39 ;  /* 0x0000005d987d7223 */ /* 0x000fe20000010027 */
[----:B------:R-:W-:-:S02]  /*13280*/  HADD2.F32 R93, -RZ, R53.H1_H1 ;  /* 0x30000035ff5d7230 */ /* 0x000fc40000004100 */
[----:B------:R-:W-:Y:S01]  /*13290*/  FFMA.FTZ R154, R154, R128, R111 ;  /* 0x000000809a9a7223 */ /* 0x000fe2000001006f */
[----:B------:R-:W-:Y:S02]  /*132a0*/  HADD2.F32 R128, -RZ, R53.H0_H0 ;  /* 0x20000035ff807230 */ /* 0x000fe40000004100 */
[----:B------:R-:W-:Y:S01]  /*132b0*/  FFMA.FTZ R152, R152, R132, R107 ;  /* 0x0000008498987223 */ /* 0x000fe2000001006b */
[----:B------:R-:W-:Y:S02]  /*132c0*/  HADD2.F32 R131, -RZ, R54.H1_H1 ;  /* 0x30000036ff837230 */ /* 0x000fe40000004100 */
[----:B------:R-:W-:-:S03]  /*132d0*/  FFMA.FTZ R132, R173, R129, R40 ;  /* 0x00000081ad847223 */ /* 0x000fc60000010028 */
[----:B------:R-:W-:Y:S01]  /*132e0*/  FFMA.FTZ R131, R173, R131, R108 ;  /* 0x00000083ad837223 */ /* 0x000fe2000001006c */
[----:B-1----:R-:W-:Y:S02]  /*132f0*/  HADD2.F32 R87, -RZ, R65.H1_H1 ;  /* 0x30000041ff577230 */ /* 0x002fe40000004100 */
[C---:B------:R-:W-:Y:S01]  /*13300*/  FFMA.FTZ R94, R150.reuse, R88, R37 ;  /* 0x00000058965e7223 */ /* 0x040fe20000010025 */
[--C-:B------:R-:W-:Y:S02]  /*13310*/  HADD2.F32 R84, -RZ, R64.reuse.H0_H0 ;  /* 0x20000040ff547230 */ /* 0x100fe40000004100 */
[----:B------:R-:W-:Y:S01]  /*13320*/  FFMA.FTZ R150, R150, R128, R105 ;  /* 0x0000008096967223 */ /* 0x000fe20000010069 */
[----:B------:R-:W-:Y:S02]  /*13330*/  HADD2.F32 R85, -RZ, R64.H1_H1 ;  /* 0x30000040ff557230 */ /* 0x000fe40000004100 */
[C---:B------:R-:W-:Y:S01]  /*13340*/  FFMA.FTZ R95, R171.reuse, R87, R38 ;  /* 0x00000057ab5f7223 */ /* 0x040fe20000010026 */
[----:B------:R-:W-:Y:S01]  /*13350*/  FFMA.FTZ R171, R171, R93, R106 ;  /* 0x0000005dabab7223 */ /* 0x000fe2000001006a */
[----:B------:R-:W-:Y:S01]  /*13360*/  FFMA.FTZ R88, R146, R84, R35 ;  /* 0x0000005492587223 */ /* 0x000fe20000010023 */
[----:B------:R-:W-:-:S02]  /*13370*/  HADD2.F32 R86, -RZ, R52.H0_H0 ;  /* 0x20000034ff567230 */ /* 0x000fc40000004100 */
[----:B------:R-:W-:Y:S01]  /*13380*/  FFMA.FTZ R93, R167, R85, R36 ;  /* 0x00000055a75d7223 */ /* 0x000fe20000010024 */
[----:B------:R-:W-:Y:S01]  /*13390*/  HADD2.F32 R87, -RZ, R52.H1_H1 ;  /* 0x30000034ff577230 */ /* 0x000fe20000004100 */
[----:B------:R-:W-:Y:S01]  /*133a0*/  F2FP.F16.F32.PACK_AB R85, R149, R138 ;  /* 0x0000008a9555723e */ /* 0x000fe200000000ff */
[----:B0-----:R-:W-:-:S04]  /*133b0*/  IMAD.WIDE.U32 R128, R89, 0x10, R90 ;  /* 0x0000001059807825 */ /* 0x001fc800078e005a */
[----:B------:R-:W-:Y:S01]  /*133c0*/  FFMA.FTZ R146, R146, R86, R103 ;  /* 0x0000005692927223 */ /* 0x000fe20000010067 */
[----:B------:R-:W-:Y:S01]  /*133d0*/  F2FP.F16.F32.PACK_AB R88, R93, R88 ;  /* 0x000000585d58723e */ /* 0x000fe200000000ff */
[----:B------:R-:W-:Y:S01]  /*133e0*/  FFMA.FTZ R167, R167, R87, R104 ;  /* 0x00000057a7a77223 */ /* 0x000fe20000010068 */
[----:B------:R-:W-:Y:S02]  /*133f0*/  SHF.L.U32 R93, R92, 0x4, RZ ;  /* 0x000000045c5d7819 */ /* 0x000fe400000006ff */
[----:B------:R-:W-:Y:S02]  /*13400*/  F2FP.F16.F32.PACK_AB R86, R153, R130 ;  /* 0x000000829956723e */ /* 0x000fe400000000ff */
[----:B------:R-:W-:Y:S02]  /*13410*/  F2FP.F16.F32.PACK_AB R90, R132, R125 ;  /* 0x0000007d845a723e */ /* 0x000fe400000000ff */
[----:B------:R-:W-:Y:S02]  /*13420*/  SHF.R.U32.HI R92, RZ, 0x1c, R92 ;  /* 0x0000001cff5c7819 */ /* 0x000fe4000001165c */
[----:B------:R-:W-:-:S02]  /*13430*/  IADD3 R130, P2, R93, UR12, RZ ;  /* 0x0000000c5d827c10 */ /* 0x000fc4000ff5e0ff */
[----:B------:R-:W-:Y:S02]  /*13440*/  IADD3 R132, P3, R93, UR14, RZ ;  /* 0x0000000e5d847c10 */ /* 0x000fe4000ff7e0ff */
[----:B------:R-:W-:Y:S02]  /*13450*/  F2FP.F16.F32.PACK_AB R89, R95, R94 ;  /* 0x0000005e5f59723e */ /* 0x000fe400000000ff */
[----:B------:R-:W-:Y:S02]  /*13460*/  F2FP.F16.F32.PACK_AB R87, R161, R134 ;  /* 0x00000086a157723e */ /* 0x000fe400000000ff */
[----:B------:R-:W-:Y:S02]  /*13470*/  F2FP.F16.F32.PACK_AB R84, R141, R136 ;  /* 0x000000888d54723e */ /* 0x000fe400000000ff */
[----:B------:R-:W-:Y:S02]  /*13480*/  F2FP.F16.F32.PACK_AB R91, R142, R133 ;  /* 0x000000858e5b723e */ /* 0x000fe400000000ff */
[----:B------:R-:W-:Y:S01]  /*13490*/  F2FP.F16.F32.PACK_AB R94, R131, R152 ;  /* 0x00000098835e723e */ /* 0x000fe200000000ff */
[----:B------:R0:W-:Y:S01]  /*134a0*/  STG.E.128 desc[UR4][R128.64], R84 ;  /* 0x0000005480007986 */ /* 0x0001e2000c101d04 */
[----:B------:R-:W-:-:S02]  /*134b0*/  IADD3.X R131, R92, UR13, RZ, P2, !PT ;  /* 0x0000000d5c837c10 */ /* 0x000fc400097fe4ff */
[----:B------:R-:W-:Y:S02]  /*134c0*/  IADD3.X R133, R92, UR15, RZ, P3, !PT ;  /* 0x0000000f5c857c10 */ /* 0x000fe40009ffe4ff */
[----:B------:R-:W-:Y:S01]  /*134d0*/  F2FP.F16.F32.PACK_AB R95, R181, R154 ;  /* 0x0000009ab55f723e */ /* 0x000fe200000000ff */
[----:B------:R0:W-:Y:S01]  /*134e0*/  STG.E.128 desc[UR4][R130.64], R88 ;  /* 0x0000005882007986 */ /* 0x0001e2000c101d04 */
[----:B------:R-:W-:Y:S02]  /*134f0*/  F2FP.F16.F32.PACK_AB R93, R171, R150 ;  /* 0x00000096ab5d723e */ /* 0x000fe400000000ff */
[----:B------:R-:W-:Y:S02]  /*13500*/  F2FP.F16.F32.PACK_AB R92, R167, R146 ;  /* 0x00000092a75c723e */ /* 0x000fe400000000ff */
[----:B------:R-:W-:Y:S02]  /*13510*/  ISETP.GE.AND P2, PT, R2, UR17, PT ;  /* 0x0000001102007c0c */ /* 0x000fe4000bf46270 */
[----:B------:R-:W-:Y:S01]  /*13520*/  SEL R125, RZ, 0x1, P1 ;  /* 0x00000001ff7d7807 */ /* 0x000fe20000800000 */
[----:B------:R0:W-:Y:S10]  /*13530*/  STG.E.128 desc[UR4][R132.64], R92 ;  /* 0x0000005c84007986 */ /* 0x0001f4000c101d04 */
[----:B------:R-:W-:Y:S05]  /*13540*/  @!P2 BRA `(.L_x_3396) ;  /* 0xfffffed400b4a947 */ /* 0x000fea000383ffff */
[----:B------:R-:W-:Y:S05]  /*13550*/  EXIT ;  /* 0x000000000000794d */ /* 0x000fea0003800000 */
.L_x_3395:
[----:B------:R-:W-:Y:S01]  /*13560*/  HFMA2.MMA R138, -RZ, RZ, 0, 5.9604644775390625e-08 ;  /* 0x00000001ff8a7435 */ /* 0x000fe200000001ff */
[----:B------:R-:W-:Y:S01]  /*13570*/  MOV R147, R128 ;  /* 0x0000008000937202 */ /* 0x000fe20000000f00 */
[----:B------:R-:W-:Y:S01]  /*13580*/  IMAD.MOV.U32 R157, RZ, RZ, 0x1f ;  /* 0x0000001fff9d7424 */ /* 0x000fe200078e00ff */
[----:B------:R-:W-:-:S08]  /*13590*/  MOV R134, 0xffffffff ;  /* 0xffffffff00867802 */ /* 0x000fd00000000f00 */
[----:B0-----:R-:W-:Y:S05]  /*135a0*/  WARPSYNC.COLLECTIVE R134, `(.L_x_3397) ;  /* 0x0000000086087348 */ /* 0x001fea0003c00000 */
[----:B------:R1:W2:Y:S02]  /*135b0*/  SHFL.BFLY P3, R136, R147, R138, R157 ;  /* 0x0c00008a93887389 */ /* 0x0002a4000006009d */
[----:B012---:R-:W-:Y:S01]  /*135c0*/  ENDCOLLECTIVE ;  /* 0x000000000000791b */ /* 0x007fe20003800000 */
.L_x_3397:
[----:B------:R-:W-:Y:S01]  /*135d0*/  HFMA2.MMA R138, -RZ, RZ, 0, 1.1920928955078125e-07 ;  /* 0x00000002ff8a7435 */ /* 0x000fe200000001ff */
[----:B------:R-:W-:-:S05]  /*135e0*/  MOV R85, R136 ;  /* 0x0000008800557202 */ /* 0x000fca0000000f00 */
[----:B------:R-:W-:-:S04]  /*135f0*/  FADD.FTZ R86, R128, R85 ;  /* 0x0000005580567221 */ /* 0x000fc80000010000 */
[----:B------:R-:W-:-:S07]  /*13600*/  IMAD.MOV.U32 R147, RZ, RZ, R86 ;  /* 0x000000ffff937224 */ /* 0x000fce00078e0056 */
[----:B------:R-:W-:Y:S05]  /*13610*/  WARPSYNC.COLLECTIVE R134, `(.L_x_3398) ;  /* 0x0000000086087348 */ /* 0x000fea0003c00000 */
[----:B------:R0:W1:Y:S02]  /*13620*/  SHFL.BFLY P3, R136, R147, R138, R157 ;  /* 0x0c00008a93887389 */ /* 0x000064000006009d */
[----:B01----:R-:W-:Y:S01]  /*13630*/  ENDCOLLECTIVE ;  /* 0x000000000000791b */ /* 0x003fe20003800000 */
.L_x_3398:
[----:B------:R-:W-:Y:S01]  /*13640*/  HFMA2.MMA R138, -RZ, RZ, 0, 2.384185791015625e-07 ;  /* 0x00000004ff8a7435 */ /* 0x000fe200000001ff */
[----:B------:R-:W-:-:S05]  /*13650*/  MOV R85, R136 ;  /* 0x0000008800557202 */ /* 0x000fca0000000f00 */
[----:B------:R-:W-:-:S04]  /*13660*/  FADD.FTZ R87, R86, R85 ;  /* 0x0000005556577221 */ /* 0x000fc80000010000 */
[----:B------:R-:W-:-:S07]  /*13670*/  IMAD.MOV.U32 R147, RZ, RZ, R87 ;  /* 0x000000ffff937224 */ /* 0x000fce00078e0057 */
[----:B------:R-:W-:Y:S05]  /*13680*/  WARPSYNC.COLLECTIVE R134, `(.L_x_3399) ;  /* 0x0000000086087348 */ /* 0x000fea0003c00000 */
[----:B------:R0:W1:Y:S02]  /*13690*/  SHFL.BFLY P3, R136, R147, R138, R157 ;  /* 0x0c00008a93887389 */ /* 0x000064000006009d */
[----:B01----:R-:W-:Y:S01]  /*136a0*/  ENDCOLLECTIVE ;  /* 0x000000000000791b */ /* 0x003fe20003800000 */
.L_x_3399:
[----:B------:R-:W-:Y:S01]  /*136b0*/  HFMA2.MMA R138, -RZ, RZ, 0, 4.76837158203125e-07 ;  /* 0x00000008ff8a7435 */ /* 0x000fe200000001ff */
[----:B------:R-:W-:-:S05]  /*136c0*/  MOV R84, R136 ;  /* 0x0000008800547202 */ /* 0x000fca0000000f00 */
[----:B------:R-:W-:-:S04]  /*136d0*/  FADD.FTZ R130, R87, R84 ;  /* 0x0000005457827221 */ /* 0x000fc80000010000 */
[----:B------:R-:W-:-:S07]  /*136e0*/  IMAD.MOV.U32 R147, RZ, RZ, R130 ;  /* 0x000000ffff937224 */ /* 0x000fce00078e0082 */
[----:B------:R-:W-:Y:S05]  /*136f0*/  WARPSYNC.COLLECTIVE R134, `(.L_x_3400) ;  /* 0x0000000086087348 */ /* 0x000fea0003c00000 */
[----:B------:R0:W1:Y:S02]  /*13700*/  SHFL.BFLY P3, R136, R147, R138, R157 ;  /* 0x0c00008a93887389 */ /* 0x000064000006009d */
[----:B01----:R-:W-:Y:S01]  /*13710*/  ENDCOLLECTIVE ;  /* 0x000000000000791b */ /* 0x003fe20003800000 */
.L_x_3400:
[----:B------:R-:W-:Y:S01]  /*13720*/  HFMA2.MMA R138, -RZ, RZ, 0, 9.5367431640625e-07 ;  /* 0x00000010ff8a7435 */ /* 0x000fe200000001ff */
[----:B------:R-:W-:-:S05]  /*13730*/  MOV R85, R136 ;  /* 0x0000008800557202 */ /* 0x000fca0000000f00 */
[----:B------:R-:W-:-:S04]  /*13740*/  FADD.FTZ R132, R130, R85 ;  /* 0x0000005582847221 */ /* 0x000fc80000010000 */
[----:B------:R-:W-:-:S07]  /*13750*/  IMAD.MOV.U32 R147, RZ, RZ, R132 ;  /* 0x000000ffff937224 */ /* 0x000fce00078e0084 */
[----:B------:R-:W-:Y:S05]  /*13760*/  WARPSYNC.COLLECTIVE R134, `(.L_x_3401) ;  /* 0x0000000086087348 */ /* 0x000fea0003c00000 */
[----:B------:R0:W1:Y:S02]  /*13770*/  SHFL.BFLY P3, R136, R147, R138, R157 ;  /* 0x0c00008a93887389 */ /* 0x000064000006009d */
[----:B01----:R-:W-:Y:S01]  /*13780*/  ENDCOLLECTIVE ;  /* 0x000000000000791b */ /* 0x003fe20003800000 */
.L_x_3401:
        /* <DEDUP_REMOVED lines=56> */
.L_x_3402:
[----:B------:R-:W-:Y:S01]  /*13b10*/  HFMA2.MMA R138, -RZ, RZ, 0, 1.1920928955078125e-07 ;  /* 0x00000002ff8a7435 */ /* 0x000fe200000001ff */
[----:B------:R-:W-:-:S05]  /*13b20*/  MOV R86, R136 ;  /* 0x0000008800567202 */ /* 0x000fca0000000f00 */
[----:B------:R-:W-:-:S04]  /*13b30*/  FADD.FTZ R86, R85, R86 ;  /* 0x0000005655567221 */ /* 0x000fc80000010000 */
[----:B------:R-:W-:-:S07]  /*13b40*/  IMAD.MOV.U32 R147, RZ, RZ, R86 ;  /* 0x000000ffff937224 */ /* 0x000fce00078e0056 */
[----:B------:R-:W-:Y:S05]  /*13b50*/  WARPSYNC.COLLECTIVE R134, `(.L_x_3403) ;  /* 0x0000000086087348 */ /* 0x000fea0003c00000 */
[----:B------:R0:W1:Y:S02]  /*13b60*/  SHFL.BFLY P3, R136, R147, R138, R157 ;  /* 0x0c00008a93887389 */ /* 0x000064000006009d */
[----:B01----:R-:W-:Y:S01]  /*13b70*/  ENDCOLLECTIVE ;  /* 0x000000000000791b */ /* 0x003fe20003800000 */
.L_x_3403:
[----:B------:R-:W-:Y:S01]  /*13b80*/  HFMA2.MMA R138, -RZ, RZ, 0, 2.384185791015625e-07 ;  /* 0x00000004ff8a7435 */ /* 0x000fe200000001ff */
[----:B------:R-:W-:-:S05]  /*13b90*/  MOV R87, R136 ;  /* 0x0000008800577202 */ /* 0x000fca0000000f00 */
[----:B------:R-:W-:-:S04]  /*13ba0*/  FADD.FTZ R87, R86, R87 ;  /* 0x0000005756577221 */ /* 0x000fc80000010000 */
[----:B------:R-:W-:-:S07]  /*13bb0*/  IMAD.MOV.U32 R147, RZ, RZ, R87 ;  /* 0x000000ffff937224 */ /* 0x000fce00078e0057 */
[----:B------:R-:W-:Y:S05]  /*13bc0*/  WARPSYNC.COLLECTIVE R134, `(.L_x_3404) ;  /* 0x0000000086087348 */ /* 0x000fea0003c00000 */
[----:B------:R0:W1:Y:S02]  /*13bd0*/  SHFL.BFLY P3, R136, R147, R138, R157 ;  /* 0x0c00008a93887389 */ /* 0x000064000006009d */
[----:B01----:R-:W-:Y:S01]  /*13be0*/  ENDCOLLECTIVE ;  /* 0x000000000000791b */ /* 0x003fe20003800000 */
.L_x_3404:
[----:B------:R-:W-:Y:S01]  /*13bf0*/  HFMA2.MMA R138, -RZ, RZ, 0, 4.76837158203125e-07 ;  /* 0x00000008ff8a7435 */ /* 0x000fe200000001ff */
[----:B------:R-:W-:-:S05]  /*13c00*/  MOV R128, R136 ;  /* 0x0000008800807202 */ /* 0x000fca0000000f00 */
[----:B------:R-:W-:-:S04]  /*13c10*/  FADD.FTZ R128, R87, R128 ;  /* 0x0000008057807221 */ /* 0x000fc80000010000 */
[----:B------:R-:W-:-:S07]  /*13c20*/  IMAD.MOV.U32 R147, RZ, RZ, R128 ;  /* 0x000000ffff937224 */ /* 0x000fce00078e0080 */
[----:B------:R-:W-:Y:S05]  /*13c30*/  WARPSYNC.COLLECTIVE R134, `(.L_x_3405) ;  /* 0x0000000086087348 */ /* 0x000fea0003c00000 */
[----:B------:R0:W1:Y:S02]  /*13c40*/  SHFL.BFLY P3, R136, R147, R138, R157 ;  /* 0x0c00008a93887389 */ /* 0x000064000006009d */
[----:B01----:R-:W-:Y:S01]  /*13c50*/  ENDCOLLECTIVE ;  /* 0x000000000000791b */ /* 0x003fe20003800000 */
.L_x_3405:
[----:B------:R-:W-:Y:S01]  /*13c60*/  HFMA2.MMA R138, -RZ, RZ, 0, 9.5367431640625e-07 ;  /* 0x00000010ff8a7435 */ /* 0x000fe200000001ff */
[----:B------:R-:W-:-:S05]  /*13c70*/  MOV R143, R136 ;  /* 0x00000088008f7202 */ /* 0x000fca0000000f00 */
[----:B------:R-:W-:-:S04]  /*13c80*/  FADD.FTZ R143, R128, R143 ;  /* 0x0000008f808f7221 */ /* 0x000fc80000010000 */
[----:B------:R-:W-:-:S07]  /*13c90*/  IMAD.MOV.U32 R147, RZ, RZ, R143 ;  /* 0x000000ffff937224 */ /* 0x000fce00078e008f */
[----:B------:R-:W-:Y:S05]  /*13ca0*/  WARPSYNC.COLLECTIVE R134, `(.L_x_3406) ;  /* 0x0000000086087348 */ /* 0x000fea0003c00000 */
[----:B------:R0:W1:Y:S02]  /*13cb0*/  SHFL.BFLY P3, R136, R147, R138, R157 ;  /* 0x0c00008a93887389 */ /* 0x000064000006009d */
[----:B01----:R-:W-:Y:S01]  /*13cc0*/  ENDCOLLECTIVE ;  /* 0x000000000000791b */ /* 0x003fe20003800000 */
.L_x_3406:
[----:B------:R-:W-:Y:S01]  /*13cd0*/  MOV R130, R136 ;  /* 0x0000008800827202 */ /* 0x000fe20000000f00 */
[----:B------:R-:W-:Y:S06]  /*13ce0*/  BRA `(.L_x_3407) ;  /* 0xffffffe400b47947 */ /* 0x000fec000383ffff */
.L_x_3408:
        /* <DEDUP_REMOVED lines=9> */
.L_x_20553:


//--------------------- .text._ZN10layer_norm31ln_parallel_residual_fwd_kernelINS_13Kernel_traitsI6__halfS2_S2_S2_fjLj6144ELj1ELj1ELj8ELj16ENS_18Kernel_traits_baseILj6144ES2_S2_S2_S2_fjLj256EEEEELb1ELb1ELb0EEEvNS_9FwdParamsE --------------------------
	.section	.text._ZN10layer_norm31ln_parallel_residual_fwd_kernelINS_13Kernel_traitsI6__halfS2_S2_S2_fjLj6144ELj1ELj1ELj8ELj16ENS_18Kernel_traits_baseILj6144ES2_S2_S2_S2_fjLj256EEEEELb1ELb1ELb0EEEvNS_9FwdParamsE,"ax",@progbits
	.align	128
        .global         _ZN10layer_norm31ln_parallel_residual_fwd_kernelINS_13Kernel_traitsI6__halfS2_S2_S2_fjLj6144ELj1ELj1ELj8ELj16ENS_18Kernel_traits_baseILj6144ES2_S2_S2_S2_fjLj256EEEEELb1ELb1ELb0EEEvNS_9FwdParamsE
        .type           _ZN10layer_norm31ln_parallel_residual_fwd_kernelINS_13Kernel_traitsI6__halfS2_S2_S2_fjLj6144ELj1ELj1ELj8ELj16ENS_18Kernel_traits_baseILj6144ES2_S2_S2_S2_fjLj256EEEEELb1ELb1ELb0EEEvNS_9FwdParamsE,@function
        .size           _ZN10layer_norm31ln_parallel_residual_fwd_kernelINS_13Kernel_traitsI6__halfS2_S2_S2_fjLj6144ELj1ELj1ELj8ELj16ENS_18Kernel_traits_baseILj6144ES2_S2_S2_S2_fjLj256EEEEELb1ELb1ELb0EEEvNS_9FwdParamsE,(.L_x_20554 - _ZN10layer_norm31ln_parallel_residual_fwd_kernelINS_13Kernel_traitsI6__halfS2_S2_S2_fjLj6144ELj1ELj1ELj8ELj16ENS_18Kernel_traits_baseILj6144ES2_S2_S2_S2_fjLj256EEEEELb1ELb1ELb0EEEvNS_9FwdParamsE)
        .other          _ZN10layer_norm31ln_parallel_residual_fwd_kernelINS_13Kernel_traitsI6__halfS2_S2_S2_fjLj6144ELj1ELj1ELj8ELj16ENS_18Kernel_traits_baseILj6144ES2_S2_S2_S2_fjLj256EEEEELb1ELb1ELb0EEEvNS_9FwdParamsE,@"STO_CUDA_ENTRY STV_DEFAULT"
_ZN10layer_norm31ln_parallel_residual_fwd_kernelINS_13Kernel_traitsI6__halfS2_S2_S2_fjLj6144ELj1ELj1ELj8ELj16ENS_18Kernel_traits_baseILj6144ES2_S2_S2_S2_fjLj256EEEEELb1ELb1ELb0EEEvNS_9FwdParamsE:
.text._ZN10layer_norm31ln_parallel_residual_fwd_kernelINS_13Kernel_traitsI6__halfS2_S2_S2_fjLj6144ELj1ELj1ELj8ELj16ENS_18Kernel_traits_baseILj6144ES2_S2_S2_S2_fjLj256EEEEELb1ELb1ELb0EEEvNS_9FwdParamsE:
        /* <DEDUP_REMOVED lines=18> */
[----:B------:R-:W-:Y:S01]  /*0120*/  BSSY B0, `(.L_x_3409) ;  /* 0x0000057000007945 */ /* 0x000fe20003800000 */
[----:B--2---:R-:W-:-:S02]  /*0130*/  @P0 R2UR UR6, R2 ;  /* 0x00000000020602ca */ /* 0x004fc400000e0000 */
[----:B------:R-:W-:Y:S01]  /*0140*/  @P0 R2UR UR7, R3 ;  /* 0x00000000030702ca */ /* 0x000fe200000e0000 */
[----:B0-----:R-:W-:-:S04]  /*0150*/  IMAD R2, R9, UR8, R0 ;  /* 0x0000000809027c24 */ /* 0x001fc8000f8e0200 */
[----:B------:R-:W-:Y:S01]  /*0160*/  IMAD.WIDE.U32 R8, R2, -0x326172a9, RZ ;  /* 0xcd9e8d5702087825 */ /* 0x000fe200078e00ff */
[----:B---3--:R-:W-:-:S05]  /*0170*/  @P0 IADD3 R72, P1, R4, R11, RZ ;  /* 0x0000000b04480210 */ /* 0x008fca0007f3e0ff */
[----:B------:R-:W-:-:S05]  /*0180*/  @P0 IMAD.X R73, RZ, RZ, R5, P1 ;  /* 0x000000ffff490224 */ /* 0x000fca00008e0605 */
        /* <DEDUP_REMOVED lines=19> */
[----:B------:R-:W-:-:S03]  /*02c0*/  UIADD3 UR24, UR6, -0x255992d5, URZ ;  /* 0xdaa66d2b06187890 */ /* 0x000fc6000fffe03f */
        /* <DEDUP_REMOVED lines=8> */
[----:B------:R-:W-:-:S03]  /*0350*/  UIADD3 UR29, UR7, -0x56f99767, URZ ;  /* 0xa9066899071d7890 */ /* 0x000fc6000fffe03f */
[----:B------:R-:W-:Y:S01]  /*0360*/  LOP3.LUT R12, R7, UR27, R10, 0x96, !PT ;  /* 0x0000001b070c7c12 */ /* 0x000fe2000f8e960a */
[----:B------:R-:W-:Y:S01]  /*0370*/  IMAD.WIDE.U32 R10, R11, -0x2daee0ad, RZ ;  /* 0xd2511f530b0a7825 */ /* 0x000fe200078e00ff */
[----:B------:R-:W-:-:S03]  /*0380*/  UIADD3 UR28, UR6, 0x1715609d, URZ ;  /* 0x1715609d061c7890 */ /* 0x000fc6000fffe03f */
[----:B------:R-:W-:Y:S01]  /*0390*/  IMAD.WIDE.U32 R12, R12, -0x326172a9, RZ ;  /* 0xcd9e8d570c0c7825 */ /* 0x000fe200078e00ff */
[----:B------:R-:W-:Y:S01]  /*03a0*/  LOP3.LUT R9, R11, UR29, R6, 0x96, !PT ;  /* 0x0000001d0b097c12 */ /* 0x000fe2000f8e9606 */
[----:B------:R-:W-:-:S03]  /*03b0*/  UIADD3 UR30, UR6, -0x4ab325aa, URZ ;  /* 0xb54cda56061e7890 */ /* 0x000fc6000fffe03f */
[----:B------:R-:W-:Y:S01]  /*03c0*/  LOP3.LUT R6, R13, UR28, R8, 0x96, !PT ;  /* 0x0000001c0d067c12 */ /* 0x000fe2000f8e9608 */
[----:B------:R-:W-:Y:S01]  /*03d0*/  IMAD.WIDE.U32 R8, R9, -0x326172a9, RZ ;  /* 0xcd9e8d5709087825 */ /* 0x000fe200078e00ff */
[----:B------:R-:W-:Y:S01]  /*03e0*/  UIADD3 UR31, UR7, 0x646e171e, URZ ;  /* 0x646e171e071f7890 */ /* 0x000fe2000fffe03f */
[----:B------:R-:W-:Y:S02]  /*03f0*/  LOP3.LUT R5, R0, 0xff, RZ, 0xc0, !PT ;  /* 0x000000ff00057812 */ /* 0x000fe400078ec0ff */
[----:B------:R-:W-:Y:S01]  /*0400*/  IMAD.WIDE.U32 R6, R6, -0x2daee0ad, RZ ;  /* 0xd2511f5306067825 */ /* 0x000fe200078e00ff */
[----:B------:R-:W-:Y:S01]  /*0410*/  LOP3.LUT R11, R9, UR30, R12, 0x96, !PT ;  /* 0x0000001e090b7c12 */ /* 0x000fe2000f8e960c */
[----:B------:R-:W-:Y:S01]  /*0420*/  UIADD3 UR33, UR7, 0x1fd5c5a3, URZ ;  /* 0x1fd5c5a307217890 */ /* 0x000fe2000fffe03f */
[----:B------:R-:W-:Y:S02]  /*0430*/  MOV R19, R5 ;  /* 0x0000000500137202 */ /* 0x000fe40000000f00 */
[----:B------:R-:W-:-:S02]  /*0440*/  LOP3.LUT R76, R7, UR31, R10, 0x96, !PT ;  /* 0x0000001f074c7c12 */ /* 0x000fc4000f8e960a */
[----:B-1----:R-:W-:Y:S01]  /*0450*/  SHF.R.S32.HI R7, RZ, 0x1f, R14 ;  /* 0x0000001fff077819 */ /* 0x002fe2000001140e */
[----:B------:R-:W-:Y:S01]  /*0460*/  IMAD.WIDE.U32 R10, R11, -0x2daee0ad, RZ ;  /* 0xd2511f530b0a7825 */ /* 0x000fe200078e00ff */
[----:B------:R-:W-:Y:S02]  /*0470*/  LOP3.LUT R12, R19, 0xff, RZ, 0x3c, !PT ;  /* 0x000000ff130c7812 */ /* 0x000fe400078e3cff */
[----:B------:R-:W-:Y:S02]  /*0480*/  LEA.HI R59, R7, R14, RZ, 0x3 ;  /* 0x0000000e073b7211 */ /* 0x000fe400078f18ff */
[----:B------:R-:W-:Y:S02]  /*0490*/  LOP3.LUT R69, R11, UR33, R6, 0x96, !PT ;  /* 0x000000210b457c12 */ /* 0x000fe4000f8e9606 */
[----:B------:R-:W-:-:S04]  /*04a0*/  LEA.HI.SX32 R6, R59, R12, 0x1d ;  /* 0x0000000c3b067211 */ /* 0x000fc800078feaff */
[----:B------:R-:W-:Y:S01]  /*04b0*/  LOP3.LUT P4, RZ, R6, 0xffffff00, RZ, 0xc0, !PT ;  /* 0xffffff0006ff7812 */ /* 0x000fe2000788c0ff */
[----:B------:R-:W-:Y:S01]  /*04c0*/  UIADD3 UR32, UR6, 0x5384540f, URZ ;  /* 0x5384540f06207890 */ /* 0x000fe2000fffe03f */
[----:B------:R-:W-:Y:S01]  /*04d0*/  IMAD.WIDE.U32 R76, R76, -0x326172a9, RZ ;  /* 0xcd9e8d574c4c7825 */ /* 0x000fe200078e00ff */
[----:B------:R-:W-:-:S03]  /*04e0*/  UIADD3 UR34, UR6, -0xe443238, URZ ;  /* 0xf1bbcdc806227890 */ /* 0x000fc6000fffe03f */
[----:B------:R-:W-:Y:S01]  /*04f0*/  IMAD.HI.U32 R7, R69, -0x326172a9, RZ ;  /* 0xcd9e8d5745077827 */ /* 0x000fe200078e00ff */
[----:B------:R-:W-:Y:S01]  /*0500*/  LOP3.LUT R68, R77, UR32, R8, 0x96, !PT ;  /* 0x000000204d447c12 */ /* 0x000fe2000f8e9608 */
[----:B------:R-:W-:Y:S01]  /*0510*/  UIADD3 UR35, UR7, -0x24c28bd8, URZ ;  /* 0xdb3d742807237890 */ /* 0x000fe2000fffe03f */
[C---:B------:R-:W-:Y:S01]  /*0520*/  ISETP.GE.U32.AND P3, PT, R6.reuse, 0x200, PT ;  /* 0x000002000600780c */ /* 0x040fe20003f66070 */
[----:B------:R-:W-:Y:S01]  /*0530*/  UIADD3 UR36, UR6, -0x700cb87f, URZ ;  /* 0x8ff3478106247890 */ /* 0x000fe2000fffe03f */
[----:B------:R-:W-:Y:S01]  /*0540*/  ISETP.GE.U32.AND P2, PT, R6, 0x300, PT ;  /* 0x000003000600780c */ /* 0x000fe20003f46070 */
[----:B------:R-:W-:Y:S01]  /*0550*/  UIADD3 UR37, UR7, -0x695add53, URZ ;  /* 0x96a522ad07257890 */ /* 0x000fe2000fffe03f */
[----:B------:R-:W-:Y:S02]  /*0560*/  LOP3.LUT R76, R7, UR34, R76, 0x96, !PT ;  /* 0x00000022074c7c12 */ /* 0x000fe4000f8e964c */
[----:B------:R-:W-:Y:S01]  /*0570*/  LEA.HI R7, R0, UR8, RZ, 0x18 ;  /* 0x0000000800077c11 */ /* 0x000fe2000f8fc0ff */
[----:B------:R-:W-:Y:S01]  /*0580*/  IMAD.HI.U32 R45, R68, -0x2daee0ad, RZ ;  /* 0xd2511f53442d7827 */ /* 0x000fe200078e00ff */
[----:B------:R-:W-:-:S02]  /*0590*/  P2R R25, PR, RZ, 0x10 ;  /* 0x00000010ff197803 */ /* 0x000fc40000000000 */
[----:B------:R-:W-:Y:S02]  /*05a0*/  P2R R26, PR, RZ, 0x8 ;  /* 0x00000008ff1a7803 */ /* 0x000fe40000000000 */
[----:B------:R-:W-:Y:S01]  /*05b0*/  P2R R27, PR, RZ, 0x4 ;  /* 0x00000004ff1b7803 */ /* 0x000fe20000000000 */
[----:B------:R-:W-:Y:S06]  /*05c0*/  @!P4 BRA `(.L_x_3410) ;  /* 0x000000000030c947 */ /* 0x000fec0003800000 */
        /* <DEDUP_REMOVED lines=9> */
[----:B------:R-:W-:Y:S02]  /*0660*/  LOP3.LUT R19, R19, 0x100, RZ, 0xfc, !PT ;  /* 0x0000010013137812 */ /* 0x000fe400078efcff */
[----:B------:R-:W-:Y:S02]  /*0670*/  @!P0 CS2R R20, SRZ ;  /* 0x0000000000148805 */ /* 0x000fe4000001ff00 */
[----:B0-----:R-:W-:-:S07]  /*0680*/  @!P0 CS2R R22, SRZ ;  /* 0x0000000000168805 */ /* 0x001fce000001ff00 */
.L_x_3410:
[----:B------:R-:W-:Y:S05]  /*0690*/  BSYNC B0 ;  /* 0x0000000000007941 */ /* 0x000fea0003800000 */
.L_x_3409:
        /* <DEDUP_REMOVED lines=11> */
[----:B------:R-:W-:Y:S01]  /*0750*/  VIADD R19, R19, 0x100 ;  /* 0x0000010013137836 */ /* 0x000fe20000000000 */
[----:B------:R-:W-:Y:S02]  /*0760*/  @!P0 CS2R R40, SRZ ;  /* 0x0000000000288805 */ /* 0x000fe4000001ff00 */
[----:B0-----:R-:W-:-:S07]  /*0770*/  @!P0 CS2R R42, SRZ ;  /* 0x00000000002a8805 */ /* 0x001fce000001ff00 */
.L_x_3412:
[----:B------:R-:W-:Y:S05]  /*0780*/  BSYNC B0 ;  /* 0x0000000000007941 */ /* 0x000fea0003800000 */
.L_x_3411:
        /* <DEDUP_REMOVED lines=13> */
.L_x_3414:
[----:B------:R-:W-:Y:S05]  /*0860*/  BSYNC B0 ;  /* 0x0000000000007941 */ /* 0x000fea0003800000 */
.L_x_3413:
[----:B------:R-:W-:Y:S01]  /*0870*/  ULDC UR8, c[0x0][0x214] ;  /* 0x0000850000087ab9 */ /* 0x000fe20000000800 */
[----:B------:R-:W-:Y:S02]  /*0880*/  LOP3.LUT R86, R45, UR35, R10, 0x96, !PT ;  /* 0x000000232d567c12 */ /* 0x000fe4000f8e960a */
[----:B------:R-:W-:-:S13]  /*0890*/  ISETP.GE.AND P0, PT, R7, UR8, PT ;  /* 0x0000000807007c0c */ /* 0x000fda000bf06270 */
[----:B------:R-:W-:Y:S05]  /*08a0*/  @P0 EXIT ;  /* 0x000000000000094d */ /* 0x000fea0003800000 */
[--C-:B-----5:R-:W-:Y:S01]  /*08b0*/  HADD2.F32 R55, -RZ, R28.reuse.H0_H0 ;  /* 0x2000001cff377230 */ /* 0x120fe20000004100 */
[----:B------:R-:W-:Y:S01]  /*08c0*/  HFMA2.MMA R114, -RZ, RZ, 0, 5.9604644775390625e-08 ;  /* 0x00000001ff727435 */ /* 0x000fe200000001ff */
[----:B------:R-:W-:Y:S01]  /*08d0*/  HADD2.F32 R56, -RZ, R28.H1_H1 ;  /* 0x3000001cff387230 */ /* 0x000fe20000004100 */
[----:B------:R-:W-:Y:S01]  /*08e0*/  SHF.R.S32.HI R28, RZ, 0x3, R59 ;  /* 0x00000003ff1c7819 */ /* 0x000fe2000001143b */
[--C-:B------:R-:W-:Y:S01]  /*08f0*/  HADD2.F32 R24, -RZ, R36.reuse.H0_H0 ;  /* 0x20000024ff187230 */ /* 0x100fe20000004100 */
[----:B------:R-:W-:Y:S01]  /*0900*/  LOP3.LUT R72, R72, 0x3, RZ, 0xc0, !PT ;  /* 0x0000000348487812 */ /* 0x000fe200078ec0ff */
[----:B------:R-:W-:Y:S01]  /*0910*/  HADD2.F32 R44, -RZ, R36.H1_H1 ;  /* 0x30000024ff2c7230 */ /* 0x000fe20000004100 */
[----:B------:R-:W-:Y:S01]  /*0920*/  ULDC.U8 UR10, c[0x0][0x2a0] ;  /* 0x0000a800000a7ab9 */ /* 0x000fe20000000000 */
[----:B------:R-:W-:Y:S01]  /*0930*/  IMAD.SHL.U32 R36, R0, 0x20, RZ ;  /* 0x0000002000247824 */ /* 0x000fe200078e00ff */
[----:B------:R-:W-:Y:S01]  /*0940*/  ULDC UR38, c[0x0][0x218] ;  /* 0x0000860000267ab9 */ /* 0x000fe20000000800 */
[--C-:B------:R-:W-:Y:S01]  /*0950*/  HADD2.F32 R57, -RZ, R29.reuse.H0_H0 ;  /* 0x2000001dff397230 */ /* 0x100fe20000004100 */
[----:B------:R-:W-:Y:S01]  /*0960*/  ULDC UR11, c[0x0][0x290] ;  /* 0x0000a400000b7ab9 */ /* 0x000fe20000000800 */
[----:B------:R-:W-:Y:S01]  /*0970*/  HADD2.F32 R58, -RZ, R29.H1_H1 ;  /* 0x3000001dff3a7230 */ /* 0x000fe20000004100 */
[----:B------:R-:W-:Y:S01]  /*0980*/  LOP3.LUT R29, R28, 0xff, RZ, 0xc0, !PT ;  /* 0x000000ff1c1d7812 */ /* 0x000fe200078ec0ff */
[--C-:B------:R-:W-:Y:S01]  /*0990*/  HADD2.F32 R59, -RZ, R30.reuse.H0_H0 ;  /* 0x2000001eff3b7230 */ /* 0x100fe20000004100 */
[----:B------:R-:W-:Y:S01]  /*09a0*/  LOP3.LUT R36, R36, 0x3e0, RZ, 0xc0, !PT ;  /* 0x000003e024247812 */ /* 0x000fe200078ec0ff */
[----:B------:R-:W-:Y:S01]  /*09b0*/  HADD2.F32 R60, -RZ, R30.H1_H1 ;  /* 0x3000001eff3c7230 */ /* 0x000fe20000004100 */
[----:B------:R-:W-:Y:S01]  /*09c0*/  LOP3.LUT R30, R0, 0xe0, RZ, 0xc0, !PT ;  /* 0x000000e0001e7812 */ /* 0x000fe200078ec0ff */
[--C-:B------:R-:W-:Y:S01]  /*09d0*/  HADD2.F32 R61, -RZ, R31.reuse.H0_H0 ;  /* 0x2000001fff3d7230 */ /* 0x100fe20000004100 */
[----:B------:R-:W-:Y:S01]  /*09e0*/  SHF.R.U32.HI R28, RZ, 0x3, R28 ;  /* 0x00000003ff1c7819 */ /* 0x000fe2000001161c */
[----:B------:R-:W-:Y:S01]  /*09f0*/  HADD2.F32 R62, -RZ, R31.H1_H1 ;  /* 0x3000001fff3e7230 */ /* 0x000fe20000004100 */
[C---:B------:R-:W-:Y:S01]  /*0a00*/  VIADDMNMX R30, R29.reuse, -R30, RZ, !PT ;  /* 0x8000001e1d1e7246 */ /* 0x040fe200078001ff */
[--C-:B------:R-:W-:Y:S01]  /*0a10*/  HADD2.F32 R63, -RZ, R32.reuse.H0_H0 ;  /* 0x20000020ff3f7230 */ /* 0x100fe20000004100 */
[----:B------:R-:W-:Y:S01]  /*0a20*/  VIADDMNMX R36, R29, -R36, RZ, !PT ;  /* 0x800000241d247246 */ /* 0x000fe200078001ff */
[----:B------:R-:W-:Y:S01]  /*0a30*/  HADD2.F32 R64, -RZ, R32.H1_H1 ;  /* 0x30000020ff407230 */ /* 0x000fe20000004100 */
[----:B------:R-:W-:Y:S01]  /*0a40*/  LOP3.LUT R29, R28, 0x1fffffe0, RZ, 0xc0, !PT ;  /* 0x1fffffe01c1d7812 */ /* 0x000fe200078ec0ff */
[----:B------:R-:W-:Y:S01]  /*0a50*/  IMAD R32, R68, -0x2daee0ad, RZ ;  /* 0xd2511f5344207824 */ /* 0x000fe200078e02ff */
[----:B------:R-:W-:Y:S01]  /*0a60*/  VIMNMX R30, R30, 0x20, PT ;  /* 0x000000201e1e7848 */ /* 0x000fe20003fe0100 */
[----:B------:R-:W-:Y:S01]  /*0a70*/  IMAD R31, R69, -0x326172a9, RZ ;  /* 0xcd9e8d57451f7824 */ /* 0x000fe200078e02ff */
[----:B------:R-:W-:Y:S01]  /*0a80*/  VIMNMX R36, R36, 0x20, PT ;  /* 0x0000002024247848 */ /* 0x000fe20003fe0100 */
[----:B------:R-:W-:Y:S01]  /*0a90*/  IMAD.HI.U32 R74, R86, -0x326172a9, RZ ;  /* 0xcd9e8d57564a7827 */ /* 0x000fe200078e00ff */
[----:B------:R-:W-:Y:S01]  /*0aa0*/  IADD3 R30, R30, R29, RZ ;  /* 0x0000001d1e1e7210 */ /* 0x000fe20007ffe0ff */
[----:B------:R-:W-:Y:S01]  /*0ab0*/  ULDC.64 UR8, c[0x0][0x230] ;  /* 0x00008c0000087ab9 */ /* 0x000fe20000000a00 */
[----:B------:R-:W-:Y:S01]  /*0ac0*/  UISETP.NE.AND UP0, UPT, UR10, URZ, UPT ;  /* 0x0000003f0a00728c */ /* 0x000fe2000bf05270 */
[----:B------:R-:W-:Y:S01]  /*0ad0*/  IMAD.HI.U32 R73, R76, -0x2daee0ad, RZ ;  /* 0xd2511f534c497827 */ /* 0x000fe200078e00ff */
[----:B------:R-:W-:Y:S01]  /*0ae0*/  LOP3.LUT R74, R74, UR36, R31, 0x96, !PT ;  /* 0x000000244a4a7c12 */ /* 0x000fe2000f8e961f */
[----:B------:R-:W-:Y:S01]  /*0af0*/  ULDC.64 UR12, c[0x0][0x238] ;  /* 0x00008e00000c7ab9 */ /* 0x000fe20000000a00 */
[----:B------:R-:W-:Y:S01]  /*0b00*/  ULDC.64 UR14, c[0x0][0x240] ;  /* 0x00009000000e7ab9 */ /* 0x000fe20000000a00 */
[----:B------:R-:W-:Y:S01]  /*0b10*/  IMAD.SHL.U32 R30, R30, 0x8, RZ ;  /* 0x000000081e1e7824 */ /* 0x000fe200078e00ff */
[----:B------:R-:W-:Y:S01]  /*0b20*/  LOP3.LUT R73, R73, UR37, R32, 0x96, !PT ;  /* 0x0000002549497c12 */ /* 0x000fe2000f8e9620 */
[--C-:B------:R-:W-:Y:S01]  /*0b30*/  HADD2.F32 R50, -RZ, R40.reuse.H0_H0 ;  /* 0x20000028ff327230 */ /* 0x100fe20000004100 */
[----:B------:R-:W-:Y:S01]  /*0b40*/  ULDC.64 UR16, c[0x0][0x248] ;  /* 0x0000920000107ab9 */ /* 0x000fe20000000a00 */
[----:B------:R-:W-:Y:S01]  /*0b50*/  HADD2.F32 R52, -RZ, R40.H1_H1 ;  /* 0x30000028ff347230 */ /* 0x000fe20000004100 */
[----:B------:R-:W-:Y:S01]  /*0b60*/  I2FP.F32.U32 R30, R30 ;  /* 0x0000001e001e7245 */ /* 0x000fe20000201000 */
[----:B------:R-:W-:Y:S01]  /*0b70*/  IMAD.IADD R36, R29, 0x1, R36 ;  /* 0x000000011d247824 */ /* 0x000fe200078e0224 */
[----:B------:R-:W-:Y:S01]  /*0b80*/  ULDC.64 UR18, c[0x0][0x210] ;  /* 0x0000840000127ab9 */ /* 0x000fe20000000a00 */
[--C-:B------:R-:W-:Y:S01]  /*0b90*/  HADD2.F32 R8, -RZ, R12.reuse.H0_H0 ;  /* 0x2000000cff087230 */ /* 0x100fe20000004100 */
[----:B------:R0:W1:Y:S01]  /*0ba0*/  MUFU.RCP R88, R30 ;  /* 0x0000001e00587308 */ /* 0x0000620000001000 */
        /* <DEDUP_REMOVED lines=15> */
[----:B------:R-:W-:Y:S02]  /*0ca0*/  HADD2.F32 R14, -RZ, R15.H0_H0 ;  /* 0x2000000fff0e7230 */ /* 0x000fe40000004100 */
[----:B------:R-:W-:Y:S02]  /*0cb0*/  HADD2.F32 R22, -RZ, R23.H0_H0 ;  /* 0x20000017ff167230 */ /* 0x000fe40000004100 */
[----:B------:R-:W-:Y:S02]  /*0cc0*/  HADD2.F32 R42, -RZ, R43.H0_H0 ;  /* 0x2000002bff2a7230 */ /* 0x000fe40000004100 */
[----:B------:R-:W-:-:S02]  /*0cd0*/  HADD2.F32 R15, -RZ, R15.H1_H1 ;  /* 0x3000000fff0f7230 */ /* 0x000fc40000004100 */
[----:B------:R-:W-:Y:S02]  /*0ce0*/  HADD2.F32 R23, -RZ, R23.H1_H1 ;  /* 0x30000017ff177230 */ /* 0x000fe40000004100 */
[--C-:B------:R-:W-:Y:S02]  /*0cf0*/  HADD2.F32 R45, -RZ, R37.reuse.H0_H0 ;  /* 0x20000025ff2d7230 */ /* 0x100fe40000004100 */
[----:B------:R-:W-:Y:S02]  /*0d00*/  HADD2.F32 R47, -RZ, R37.H1_H1 ;  /* 0x30000025ff2f7230 */ /* 0x000fe40000004100 */
[--C-:B------:R-:W-:Y:S02]  /*0d10*/  HADD2.F32 R46, -RZ, R38.reuse.H0_H0 ;  /* 0x20000026ff2e7230 */ /* 0x100fe40000004100 */
[----:B------:R-:W-:Y:S02]  /*0d20*/  HADD2.F32 R49, -RZ, R38.H1_H1 ;  /* 0x30000026ff317230 */ /* 0x000fe40000004100 */
[----:B------:R-:W-:-:S02]  /*0d30*/  HADD2.F32 R48, -RZ, R39.H0_H0 ;  /* 0x20000027ff307230 */ /* 0x000fc40000004100 */
[----:B------:R-:W-:Y:S02]  /*0d40*/  HADD2.F32 R51, -RZ, R39.H1_H1 ;  /* 0x30000027ff337230 */ /* 0x000fe40000004100 */
        /* <DEDUP_REMOVED lines=9> */
[----:B------:R-:W-:Y:S02]  /*0de0*/  IMAD.MOV.U32 R77, RZ, RZ, RZ ;  /* 0x000000ffff4d7224 */ /* 0x000fe400078e00ff */
[----:B01----:R-:W-:-:S07]  /*0df0*/  IMAD.SHL.U32 R87, R36, 0x8, RZ ;  /* 0x0000000824577824 */ /* 0x003fce00078e00ff */
.L_x_3814:
        /* <DEDUP_REMOVED lines=34> */
.L_x_3418:
[----:B------:R-:W-:-:S07]  /*1020*/  IMAD.MOV.U32 R89, RZ, RZ, R86 ;  /* 0x000000ffff597224 */ /* 0x000fce00078e0056 */
.L_x_3419:
[----:B------:R-:W-:Y:S05]  /*1030*/  BSYNC B1 ;  /* 0x0000000000017941 */ /* 0x000fea0003800000 */
.L_x_3417:
        /* <DEDUP_REMOVED lines=16> */
.L_x_3423:
[----:B------:R-:W-:Y:S05]  /*1140*/  BSYNC B2 ;  /* 0x0000000000027941 */ /* 0x000fea0003800000 */
.L_x_3422:
        /* <DEDUP_REMOVED lines=44> */
.L_x_3421:
[----:B------:R-:W-:Y:S05]  /*1410*/  BSYNC B1 ;  /* 0x0000000000017941 */ /* 0x000fea0003800000 */
.L_x_3420:
[----:B------:R-:W0:Y:S01]  /*1420*/  LDC R116, c[0x0][0x298] ;  /* 0x0000a600ff747b82 */ /* 0x000e220000000800 */
[----:B------:R-:W-:Y:S01]  /*1430*/  ISETP.NE.U32.AND P2, PT, R68, RZ, PT ;  /* 0x000000ff4400720c */ /* 0x000fe20003f45070 */
[----:B------:R-:W-:Y:S01]  /*1440*/  IMAD.MOV.U32 R115, RZ, RZ, 0x2f800000 ;  /* 0x2f800000ff737424 */ /* 0x000fe200078e00ff */
[----:B------:R-:W-:Y:S01]  /*1450*/  I2FP.F32.U32 R72, R89 ;  /* 0x0000005900487245 */ /* 0x000fe20000201000 */
[----:B-----5:R-:W-:Y:S01]  /*1460*/  HADD2.F32 R89, -RZ, R36.H0_H0 ;  /* 0x20000024ff597230 */ /* 0x020fe20000004100 */
[----:B------:R-:W-:-:S03]  /*1470*/  ISETP.NE.AND.EX P2, PT, R69, RZ, PT, P2 ;  /* 0x000000ff4500720c */ /* 0x000fc60003f45320 */
[----:B------:R-:W1:Y:S01]  /*1480*/  LDC R117, c[0x0][0x294] ;  /* 0x0000a500ff757b82 */ /* 0x000e620000000800 */
        /* <DEDUP_REMOVED lines=12> */
.L_x_3424:
        /* <DEDUP_REMOVED lines=12> */
.L_x_3427:
[----:B------:R-:W-:-:S07]  /*1610*/  IMAD.MOV.U32 R78, RZ, RZ, R86 ;  /* 0x000000ffff4e7224 */ /* 0x000fce00078e0056 */
.L_x_3428:
[----:B------:R-:W-:Y:S05]  /*1620*/  BSYNC B1 ;  /* 0x0000000000017941 */ /* 0x000fea0003800000 */
.L_x_3426:
        /* <DEDUP_REMOVED lines=16> */
.L_x_3432:
[----:B------:R-:W-:Y:S05]  /*1730*/  BSYNC B2 ;  /* 0x0000000000027941 */ /* 0x000fea0003800000 */
.L_x_3431:
        /* <DEDUP_REMOVED lines=44> */
.L_x_3430:
[----:B------:R-:W-:Y:S05]  /*1a00*/  BSYNC B1 ;  /* 0x0000000000017941 */ /* 0x000fea0003800000 */
.L_x_3429:
        /* <DEDUP_REMOVED lines=10> */
.L_x_3425:
        /* <DEDUP_REMOVED lines=12> */
.L_x_3434:
[----:B------:R-:W-:-:S07]  /*1b70*/  IMAD.MOV.U32 R105, RZ, RZ, R86 ;  /* 0x000000ffff697224 */ /* 0x000fce00078e0056 */
.L_x_3435:
[----:B------:R-:W-:Y:S05]  /*1b80*/  BSYNC B1 ;  /* 0x0000000000017941 */ /* 0x000fea0003800000 */
.L_x_3433:
        /* <DEDUP_REMOVED lines=16> */
.L_x_3439:
[----:B------:R-:W-:Y:S05]  /*1c90*/  BSYNC B2 ;  /* 0x0000000000027941 */ /* 0x000fea0003800000 */
.L_x_3438:
        /* <DEDUP_REMOVED lines=44> */
.L_x_3437:
[----:B------:R-:W-:Y:S05]  /*1f60*/  BSYNC B1 ;  /* 0x0000000000017941 */ /* 0x000fea0003800000 */
.L_x_3436:
        /* <DEDUP_REMOVED lines=10> */
[----:B------:R-:W-:Y:S02]  /*2010*/  HADD2.F32 R93, -RZ, R32.H1_H1 ;  /* 0x30000020ff5d7230 */ /* 0x000fe40000004100 */
[----:B------:R-:W-:-:S03]  /*2020*/  IMAD.MOV.U32 R68, RZ, RZ, R69 ;  /* 0x000000ffff447224 */ /* 0x000fc600078e0045 */
[----:B------:R-:W-:Y:S01]  /*2030*/  FADD.FTZ R92, R93, R92 ;  /* 0x0000005c5d5c7221 */ /* 0x000fe20000010000 */
[----:B------:R-:W-:Y:S06]  /*2040*/  BRA `(.L_x_3441) ;  /* 0x0000000400587947 */ /* 0x000fec0003800000 */
.L_x_3440:
        /* <DEDUP_REMOVED lines=12> */
.L_x_3443:
[----:B------:R-:W-:-:S07]  /*2110*/  IMAD.MOV.U32 R36, RZ, RZ, R86 ;  /* 0x000000ffff247224 */ /* 0x000fce00078e0056 */
.L_x_3444:
[----:B------:R-:W-:Y:S05]  /*2120*/  BSYNC B1 ;  /* 0x0000000000017941 */ /* 0x000fea0003800000 */
.L_x_3442:
        /* <DEDUP_REMOVED lines=16> */
.L_x_3448:
[----:B------:R-:W-:Y:S05]  /*2230*/  BSYNC B2 ;  /* 0x0000000000027941 */ /* 0x000fea0003800000 */
.L_x_3447:
        /* <DEDUP_REMOVED lines=44> */
.L_x_3446:
[----:B------:R-:W-:Y:S05]  /*2500*/  BSYNC B1 ;  /* 0x0000000000017941 */ /* 0x000fea0003800000 */
.L_x_3445:
        /* <DEDUP_REMOVED lines=10> */
.L_x_3441:
        /* <DEDUP_REMOVED lines=12> */
.L_x_3450:
[----:B------:R-:W-:-:S07]  /*2670*/  IMAD.MOV.U32 R36, RZ, RZ, R86 ;  /* 0x000000ffff247224 */ /* 0x000fce00078e0056 */
.L_x_3451:
[----:B------:R-:W-:Y:S05]  /*2680*/  BSYNC B1 ;  /* 0x0000000000017941 */ /* 0x000fea0003800000 */
.L_x_3449:
        /* <DEDUP_REMOVED lines=16> */
.L_x_3455:
[----:B------:R-:W-:Y:S05]  /*2790*/  BSYNC B2 ;  /* 0x0000000000027941 */ /* 0x000fea0003800000 */
.L_x_3454:
        /* <DEDUP_REMOVED lines=44> */
.L_x_3453:
[----:B------:R-:W-:Y:S05]  /*2a60*/  BSYNC B1 ;  /* 0x0000000000017941 */ /* 0x000fea0003800000 */
.L_x_3452:
        /* <DEDUP_REMOVED lines=14> */
.L_x_3456:
        /* <DEDUP_REMOVED lines=12> */
.L_x_3459:
[----:B------:R-:W-:-:S07]  /*2c10*/  MOV R36, R86 ;  /* 0x0000005600247202 */ /* 0x000fce0000000f00 */
.L_x_3460:
[----:B------:R-:W-:Y:S05]  /*2c20*/  BSYNC B1 ;  /* 0x0000000000017941 */ /* 0x000fea0003800000 */
.L_x_3458:
        /* <DEDUP_REMOVED lines=16> */
.L_x_3464:
[----:B------:R-:W-:Y:S05]  /*2d30*/  BSYNC B2 ;  /* 0x0000000000027941 */ /* 0x000fea0003800000 */
.L_x_3463:
        /* <DEDUP_REMOVED lines=44> */
.L_x_3462:
[----:B------:R-:W-:Y:S05]  /*3000*/  BSYNC B1 ;  /* 0x0000000000017941 */ /* 0x000fea0003800000 */
.L_x_3461:
        /* <DEDUP_REMOVED lines=10> */
.L_x_3457:
        /* <DEDUP_REMOVED lines=12> */
.L_x_3466:
[----:B------:R-:W-:-:S07]  /*3170*/  MOV R36, R86 ;  /* 0x0000005600247202 */ /* 0x000fce0000000f00 */
.L_x_3467:
[----:B------:R-:W-:Y:S05]  /*3180*/  BSYNC B1 ;  /* 0x0000000000017941 */ /* 0x000fea0003800000 */
.L_x_3465:
        /* <DEDUP_REMOVED lines=16> */
.L_x_3471:
[----:B------:R-:W-:Y:S05]  /*3290*/  BSYNC B2 ;  /* 0x0000000000027941 */ /* 0x000fea0003800000 */
.L_x_3470:
        /* <DEDUP_REMOVED lines=44> */
.L_x_3469:
[----:B------:R-:W-:Y:S05]  /*3560*/  BSYNC B1 ;  /* 0x0000000000017941 */ /* 0x000fea0003800000 */
.L_x_3468:
        /* <DEDUP_REMOVED lines=14> */
.L_x_3472:
        /* <DEDUP_REMOVED lines=12> */
.L_x_3475:
[----:B------:R-:W-:-:S07]  /*3710*/  IMAD.MOV.U32 R81, RZ, RZ, R86 ;  /* 0x000000ffff517224 */ /* 0x000fce00078e0056 */
.L_x_3476:
[----:B------:R-:W-:Y:S05]  /*3720*/  BSYNC B1 ;  /* 0x0000000000017941 */ /* 0x000fea0003800000 */
.L_x_3474:
        /* <DEDUP_REMOVED lines=16> */
.L_x_3480:
[----:B------:R-:W-:Y:S05]  /*3830*/  BSYNC B2 ;  /* 0x0000000000027941 */ /* 0x000fea0003800000 */
.L_x_3479:
        /* <DEDUP_REMOVED lines=44> */
.L_x_3478:
[----:B------:R-:W-:Y:S05]  /*3b00*/  BSYNC B1 ;  /* 0x0000000000017941 */ /* 0x000fea0003800000 */
.L_x_3477:
        /* <DEDUP_REMOVED lines=10> */
.L_x_3473:
        /* <DEDUP_REMOVED lines=12> */
.L_x_3482:
[----:B------:R-:W-:-:S07]  /*3c70*/  IMAD.MOV.U32 R99, RZ, RZ, R86 ;  /* 0x000000ffff637224 */ /* 0x000fce00078e0056 */
.L_x_3483:
[----:B------:R-:W-:Y:S05]  /*3c80*/  BSYNC B1 ;  /* 0x0000000000017941 */ /* 0x000fea0003800000 */
.L_x_3481:
        /* <DEDUP_REMOVED lines=16> */
.L_x_3487:
[----:B------:R-:W-:Y:S05]  /*3d90*/  BSYNC B2 ;  /* 0x0000000000027941 */ /* 0x000fea0003800000 */
.L_x_3486:
        /* <DEDUP_REMOVED lines=44> */
.L_x_3485:
[----:B------:R-:W-:Y:S05]  /*4060*/  BSYNC B1 ;  /* 0x0000000000017941 */ /* 0x000fea0003800000 */
.L_x_3484:
        /* <DEDUP_REMOVED lines=10> */
[----:B------:R-:W-:Y:S02]  /*4110*/  HADD2.F32 R68, -RZ, R34.H0_H0 ;  /* 0x20000022ff447230 */ /* 0x000fe40000004100 */
[----:B------:R-:W-:-:S03]  /*4120*/  IMAD.MOV.U32 R36, RZ, RZ, R37 ;  /* 0x000000ffff247224 */ /* 0x000fc600078e0025 */
[----:B------:R-:W-:Y:S01]  /*4130*/  FADD.FTZ R99, R68, R99 ;  /* 0x0000006344637221 */ /* 0x000fe20000010000 */
[----:B------:R-:W-:Y:S06]  /*4140*/  BRA `(.L_x_3489) ;  /* 0x0000000400587947 */ /* 0x000fec0003800000 */
.L_x_3488:
        /* <DEDUP_REMOVED lines=12> */
.L_x_3491:
[----:B------:R-:W-:-:S07]  /*4210*/  IMAD.MOV.U32 R82, RZ, RZ, R86 ;  /* 0x000000ffff527224 */ /* 0x000fce00078e0056 */
.L_x_3492:
[----:B------:R-:W-:Y:S05]  /*4220*/  BSYNC B1 ;  /* 0x0000000000017941 */ /* 0x000fea0003800000 */
.L_x_3490:
        /* <DEDUP_REMOVED lines=16> */
.L_x_3496:
[----:B------:R-:W-:Y:S05]  /*4330*/  BSYNC B2 ;  /* 0x0000000000027941 */ /* 0x000fea0003800000 */
.L_x_3495:
        /* <DEDUP_REMOVED lines=44> */
.L_x_3494:
[----:B------:R-:W-:Y:S05]  /*4600*/  BSYNC B1 ;  /* 0x0000000000017941 */ /* 0x000fea0003800000 */
.L_x_3493:
        /* <DEDUP_REMOVED lines=10> */
.L_x_3489:
        /* <DEDUP_REMOVED lines=12> */
.L_x_3498:
[----:B------:R-:W-:-:S07]  /*4770*/  IMAD.MOV.U32 R105, RZ, RZ, R86 ;  /* 0x000000ffff697224 */ /* 0x000fce00078e0056 */
.L_x_3499:
[----:B------:R-:W-:Y:S05]  /*4780*/  BSYNC B1 ;  /* 0x0000000000017941 */ /* 0x000fea0003800000 */
.L_x_3497:
        /* <DEDUP_REMOVED lines=16> */
.L_x_3503:
[----:B------:R-:W-:Y:S05]  /*4890*/  BSYNC B2 ;  /* 0x0000000000027941 */ /* 0x000fea0003800000 */
.L_x_3502:
        /* <DEDUP_REMOVED lines=44> */
.L_x_3501:
[----:B------:R-:W-:Y:S05]  /*4b60*/  BSYNC B1 ;  /* 0x0000000000017941 */ /* 0x000fea0003800000 */
.L_x_3500:
        /* <DEDUP_REMOVED lines=13> */
.L_x_3504:
        /* <DEDUP_REMOVED lines=12> */
.L_x_3507:
[----:B------:R-:W-:-:S07]  /*4d00*/  MOV R38, R86 ;  /* 0x0000005600267202 */ /* 0x000fce0000000f00 */
.L_x_3508:
[----:B------:R-:W-:Y:S05]  /*4d10*/  BSYNC B1 ;  /* 0x0000000000017941 */ /* 0x000fea0003800000 */
.L_x_3506:
        /* <DEDUP_REMOVED lines=16> */
.L_x_3512:
[----:B------:R-:W-:Y:S05]  /*4e20*/  BSYNC B2 ;  /* 0x0000000000027941 */ /* 0x000fea0003800000 */
.L_x_3511:
        /* <DEDUP_REMOVED lines=44> */
.L_x_3510:
[----:B------:R-:W-:Y:S05]  /*50f0*/  BSYNC B1 ;  /* 0x0000000000017941 */ /* 0x000fea0003800000 */
.L_x_3509:
        /* <DEDUP_REMOVED lines=10> */
.L_x_3505:
        /* <DEDUP_REMOVED lines=12> */
.L_x_3514:
[----:B------:R-:W-:-:S07]  /*5260*/  MOV R38, R86 ;  /* 0x0000005600267202 */ /* 0x000fce0000000f00 */
.L_x_3515:
[----:B------:R-:W-:Y:S05]  /*5270*/  BSYNC B1 ;  /* 0x0000000000017941 */ /* 0x000fea0003800000 */
.L_x_3513:
        /* <DEDUP_REMOVED lines=16> */
.L_x_3519:
[----:B------:R-:W-:Y:S05]  /*5380*/  BSYNC B2 ;  /* 0x0000000000027941 */ /* 0x000fea0003800000 */
.L_x_3518:
        /* <DEDUP_REMOVED lines=44> */
.L_x_3517:
[----:B------:R-:W-:Y:S05]  /*5650*/  BSYNC B1 ;  /* 0x0000000000017941 */ /* 0x000fea0003800000 */
.L_x_3516:
        /* <DEDUP_REMOVED lines=13> */
.L_x_3520:
        /* <DEDUP_REMOVED lines=12> */
.L_x_3523:
[----:B------:R-:W-:-:S07]  /*57f0*/  IMAD.MOV.U32 R38, RZ, RZ, R86 ;  /* 0x000000ffff267224 */ /* 0x000fce00078e0056 */
.L_x_3524:
[----:B------:R-:W-:Y:S05]  /*5800*/  BSYNC B1 ;  /* 0x0000000000017941 */ /* 0x000fea0003800000 */
.L_x_3522:
        /* <DEDUP_REMOVED lines=16> */
.L_x_3528:
[----:B------:R-:W-:Y:S05]  /*5910*/  BSYNC B2 ;  /* 0x0000000000027941 */ /* 0x000fea0003800000 */
.L_x_3527:
        /* <DEDUP_REMOVED lines=44> */
.L_x_3526:
[----:B------:R-:W-:Y:S05]  /*5be0*/  BSYNC B1 ;  /* 0x0000000000017941 */ /* 0x000fea0003800000 */
.L_x_3525:
        /* <DEDUP_REMOVED lines=10> */
.L_x_3521:
        /* <DEDUP_REMOVED lines=12> */
.L_x_3530:
[----:B------:R-:W-:-:S07]  /*5d50*/  IMAD.MOV.U32 R38, RZ, RZ, R86 ;  /* 0x000000ffff267224 */ /* 0x000fce00078e0056 */
.L_x_3531:
[----:B------:R-:W-:Y:S05]  /*5d60*/  BSYNC B1 ;  /* 0x0000000000017941 */ /* 0x000fea0003800000 */
.L_x_3529:
        /* <DEDUP_REMOVED lines=16> */
.L_x_3535:
[----:B------:R-:W-:Y:S05]  /*5e70*/  BSYNC B2 ;  /* 0x0000000000027941 */ /* 0x000fea0003800000 */
.L_x_3534:
        /* <DEDUP_REMOVED lines=44> */
.L_x_3533:
[----:B------:R-:W-:Y:S05]  /*6140*/  BSYNC B1 ;  /* 0x0000000000017941 */ /* 0x000fea0003800000 */
.L_x_3532:
        /* <DEDUP_REMOVED lines=9> */
[----:B------:R-:W-:Y:S02]  /*61e0*/  HADD2.F32 R36, -RZ, R35.H1_H1 ;  /* 0x30000023ff247230 */ /* 0x000fe40000004100 */
[----:B------:R-:W-:-:S03]  /*61f0*/  IMAD.MOV.U32 R72, RZ, RZ, R37 ;  /* 0x000000ffff487224 */ /* 0x000fc600078e0025 */
[----:B------:R-:W-:Y:S01]  /*6200*/  FADD.FTZ R111, R36, R111 ;  /* 0x0000006f246f7221 */ /* 0x000fe20000010000 */
[----:B------:R-:W-:Y:S06]  /*6210*/  BRA `(.L_x_3537) ;  /* 0x0000000400587947 */ /* 0x000fec0003800000 */
.L_x_3536:
        /* <DEDUP_REMOVED lines=12> */
.L_x_3539:
[----:B------:R-:W-:-:S07]  /*62e0*/  IMAD.MOV.U32 R85, RZ, RZ, R86 ;  /* 0x000000ffff557224 */ /* 0x000fce00078e0056 */
.L_x_3540:
[----:B------:R-:W-:Y:S05]  /*62f0*/  BSYNC B1 ;  /* 0x0000000000017941 */ /* 0x000fea0003800000 */
.L_x_3538:
        /* <DEDUP_REMOVED lines=16> */
.L_x_3544:
[----:B------:R-:W-:Y:S05]  /*6400*/  BSYNC B2 ;  /* 0x0000000000027941 */ /* 0x000fea0003800000 */
.L_x_3543:
        /* <DEDUP_REMOVED lines=40> */
[----:B------:R-:W-:Y:S01]  /*6690*/  HFMA2.MMA R72, -RZ, RZ, 0, 0 ;  /* 0x00000000ff487435 */ /* 0x000fe200000001ff */
[----:B------:R-:W-:Y:S01]  /*66a0*/  MOV R86, R68 ;  /* 0x0000004400567202 */ /* 0x000fe20000000f00 */
[----:B------:R-:W-:Y:S01]  /*66b0*/  IMAD.MOV.U32 R76, RZ, RZ, R36 ;  /* 0x000000ffff4c7224 */ /* 0x000fe200078e0024 */
[----:B------:R-:W-:-:S08]  /*66c0*/  LOP3.LUT R73, R37, UR37, R38, 0x96, !PT ;  /* 0x0000002525497c12 */ /* 0x000fd0000f8e9626 */
.L_x_3542:
[----:B------:R-:W-:Y:S05]  /*66d0*/  BSYNC B1 ;  /* 0x0000000000017941 */ /* 0x000fea0003800000 */
.L_x_3541:
        /* <DEDUP_REMOVED lines=10> */
.L_x_3537:
        /* <DEDUP_REMOVED lines=9> */
[----:B------:R-:W-:Y:S02]  /*6810*/  F2FP.F16.F32.PACK_AB R39, R111, R106 ;  /* 0x0000006a6f27723e */ /* 0x000fe400000000ff */
[----:B------:R-:W-:Y:S02]  /*6820*/  F2FP.F16.F32.PACK_AB R38, R105, R99 ;  /* 0x000000636926723e */ /* 0x000fe400000000ff */
[----:B------:R-:W-:-:S02]  /*6830*/  F2FP.F16.F32.PACK_AB R37, R98, R93 ;  /* 0x0000005d6225723e */ /* 0x000fc400000000ff */
[----:B------:R-:W-:Y:S02]  /*6840*/  F2FP.F16.F32.PACK_AB R36, R92, R89 ;  /* 0x000000595c24723e */ /* 0x000fe400000000ff */
[----:B------:R-:W-:Y:S02]  /*6850*/  ISETP.NE.AND P2, PT, R118, RZ, PT ;  /* 0x000000ff7600720c */ /* 0x000fe40003f45270 */
[----:B------:R-:W-:Y:S01]  /*6860*/  SEL R115, RZ, 0x1, P4 ;  /* 0x00000001ff737807 */ /* 0x000fe20002000000 */
[----:B------:R0:W-:Y:S01]  /*6870*/  STG.E.128 desc[UR4][R68.64], R36 ;  /* 0x0000002444007986 */ /* 0x0001e2000c101d04 */
[----:B------:R-:W-:Y:S02]  /*6880*/  SEL R117, RZ, 0x1, P5 ;  /* 0x00000001ff757807 */ /* 0x000fe40002800000 */
[----:B------:R-:W-:-:S04]  /*6890*/  SEL R118, RZ, 0x100, P3 ;  /* 0x00000100ff767807 */ /* 0x000fc80001800000 */
[----:B------:R-:W-:Y:S02]  /*68a0*/  LOP3.LUT R118, R118, R121, R119, 0xfe, !PT ;  /* 0x0000007976767212 */ /* 0x000fe400078efe77 */
        /* <DEDUP_REMOVED lines=35> */
.L_x_3545:
[----:B------:R-:W-:-:S07]  /*6ae0*/  VIADD R115, R104, 0x100 ;  /* 0x0000010068737836 */ /* 0x000fce0000000000 */
.L_x_3416:
[----:B------:R-:W-:Y:S05]  /*6af0*/  BSYNC B0 ;  /* 0x0000000000007941 */ /* 0x000fea0003800000 */
.L_x_3415:
        /* <DEDUP_REMOVED lines=29> */
.L_x_3549:
[----:B------:R-:W-:-:S07]  /*6cd0*/  MOV R90, R86 ;  /* 0x00000056005a7202 */ /* 0x000fce0000000f00 */
.L_x_3550:
[----:B------:R-:W-:Y:S05]  /*6ce0*/  BSYNC B1 ;  /* 0x0000000000017941 */ /* 0x000fea0003800000 */
.L_x_3548:
        /* <DEDUP_REMOVED lines=16> */
.L_x_3554:
[----:B------:R-:W-:Y:S05]  /*6df0*/  BSYNC B2 ;  /* 0x0000000000027941 */ /* 0x000fea0003800000 */
.L_x_3553:
        /* <DEDUP_REMOVED lines=44> */
.L_x_3552:
[----:B------:R-:W-:Y:S05]  /*70c0*/  BSYNC B1 ;  /* 0x0000000000017941 */ /* 0x000fea0003800000 */
.L_x_3551:
        /* <DEDUP_REMOVED lines=19> */
.L_x_3555:
        /* <DEDUP_REMOVED lines=12> */
.L_x_3558:
[----:B------:R-:W-:-:S07]  /*72c0*/  MOV R78, R86 ;  /* 0x00000056004e7202 */ /* 0x000fce0000000f00 */
.L_x_3559:
[----:B------:R-:W-:Y:S05]  /*72d0*/  BSYNC B1 ;  /* 0x0000000000017941 */ /* 0x000fea0003800000 */
.L_x_3557:
        /* <DEDUP_REMOVED lines=16> */
.L_x_3563:
[----:B------:R-:W-:Y:S05]  /*73e0*/  BSYNC B2 ;  /* 0x0000000000027941 */ /* 0x000fea0003800000 */
.L_x_3562:
        /* <DEDUP_REMOVED lines=44> */
.L_x_3561:
[----:B------:R-:W-:Y:S05]  /*76b0*/  BSYNC B1 ;  /* 0x0000000000017941 */ /* 0x000fea0003800000 */
.L_x_3560:
        /* <DEDUP_REMOVED lines=10> */
.L_x_3556:
        /* <DEDUP_REMOVED lines=12> */
.L_x_3565:
[----:B------:R-:W-:-:S07]  /*7820*/  IMAD.MOV.U32 R107, RZ, RZ, R86 ;  /* 0x000000ffff6b7224 */ /* 0x000fce00078e0056 */
.L_x_3566:
[----:B------:R-:W-:Y:S05]  /*7830*/  BSYNC B1 ;  /* 0x0000000000017941 */ /* 0x000fea0003800000 */
.L_x_3564:
        /* <DEDUP_REMOVED lines=16> */
.L_x_3570:
[----:B------:R-:W-:Y:S05]  /*7940*/  BSYNC B2 ;  /* 0x0000000000027941 */ /* 0x000fea0003800000 */
.L_x_3569:
        /* <DEDUP_REMOVED lines=44> */
.L_x_3568:
[----:B------:R-:W-:Y:S05]  /*7c10*/  BSYNC B1 ;  /* 0x0000000000017941 */ /* 0x000fea0003800000 */
.L_x_3567:
        /* <DEDUP_REMOVED lines=14> */
.L_x_3571:
        /* <DEDUP_REMOVED lines=12> */
.L_x_3574:
[----:B------:R-:W-:-:S07]  /*7dc0*/  MOV R36, R86 ;  /* 0x0000005600247202 */ /* 0x000fce0000000f00 */
.L_x_3575:
[----:B------:R-:W-:Y:S05]  /*7dd0*/  BSYNC B1 ;  /* 0x0000000000017941 */ /* 0x000fea0003800000 */
.L_x_3573:
        /* <DEDUP_REMOVED lines=16> */
.L_x_3579:
[----:B------:R-:W-:Y:S05]  /*7ee0*/  BSYNC B2 ;  /* 0x0000000000027941 */ /* 0x000fea0003800000 */
.L_x_3578:
        /* <DEDUP_REMOVED lines=44> */
.L_x_3577:
[----:B------:R-:W-:Y:S05]  /*81b0*/  BSYNC B1 ;  /* 0x0000000000017941 */ /* 0x000fea0003800000 */
.L_x_3576:
        /* <DEDUP_REMOVED lines=10> */
.L_x_3572:
        /* <DEDUP_REMOVED lines=12> */
.L_x_3581:
[----:B------:R-:W-:-:S07]  /*8320*/  IMAD.MOV.U32 R36, RZ, RZ, R86 ;  /* 0x000000ffff247224 */ /* 0x000fce00078e0056 */
.L_x_3582:
[----:B------:R-:W-:Y:S05]  /*8330*/  BSYNC B1 ;  /* 0x0000000000017941 */ /* 0x000fea0003800000 */
.L_x_3580:
        /* <DEDUP_REMOVED lines=16> */
.L_x_3586:
[----:B------:R-:W-:Y:S05]  /*8440*/  BSYNC B2 ;  /* 0x0000000000027941 */ /* 0x000fea0003800000 */
.L_x_3585:
        /* <DEDUP_REMOVED lines=44> */
.L_x_3584:
[----:B------:R-:W-:Y:S05]  /*8710*/  BSYNC B1 ;  /* 0x0000000000017941 */ /* 0x000fea0003800000 */
.L_x_3583:
        /* <DEDUP_REMOVED lines=14> */
.L_x_3587:
        /* <DEDUP_REMOVED lines=12> */
.L_x_3590:
[----:B------:R-:W-:-:S07]  /*88c0*/  MOV R36, R86 ;  /* 0x0000005600247202 */ /* 0x000fce0000000f00 */
.L_x_3591:
[----:B------:R-:W-:Y:S05]  /*88d0*/  BSYNC B1 ;  /* 0x0000000000017941 */ /* 0x000fea0003800000 */
.L_x_3589:
        /* <DEDUP_REMOVED lines=16> */
.L_x_3595:
[----:B------:R-:W-:Y:S05]  /*89e0*/  BSYNC B2 ;  /* 0x0000000000027941 */ /* 0x000fea0003800000 */
.L_x_3594:
        /* <DEDUP_REMOVED lines=44> */
.L_x_3593:
[----:B------:R-:W-:Y:S05]  /*8cb0*/  BSYNC B1 ;  /* 0x0000000000017941 */ /* 0x000fea0003800000 */
.L_x_3592:
        /* <DEDUP_REMOVED lines=10> */
.L_x_3588:
        /* <DEDUP_REMOVED lines=12> */
.L_x_3597:
[----:B------:R-:W-:-:S07]  /*8e20*/  IMAD.MOV.U32 R36, RZ, RZ, R86 ;  /* 0x000000ffff247224 */ /* 0x000fce00078e0056 */
.L_x_3598:
[----:B------:R-:W-:Y:S05]  /*8e30*/  BSYNC B1 ;  /* 0x0000000000017941 */ /* 0x000fea0003800000 */
.L_x_3596:
        /* <DEDUP_REMOVED lines=16> */
.L_x_3602:
[----:B------:R-:W-:Y:S05]  /*8f40*/  BSYNC B2 ;  /* 0x0000000000027941 */ /* 0x000fea0003800000 */
.L_x_3601:
        /* <DEDUP_REMOVED lines=44> */
.L_x_3600:
[----:B------:R-:W-:Y:S05]  /*9210*/  BSYNC B1 ;  /* 0x0000000000017941 */ /* 0x000fea0003800000 */
.L_x_3599:
        /* <DEDUP_REMOVED lines=14> */
.L_x_3603:
        /* <DEDUP_REMOVED lines=12> */
.L_x_3606:
[----:B------:R-:W-:-:S07]  /*93c0*/  MOV R81, R86 ;  /* 0x0000005600517202 */ /* 0x000fce0000000f00 */
.L_x_3607:
[----:B------:R-:W-:Y:S05]  /*93d0*/  BSYNC B1 ;  /* 0x0000000000017941 */ /* 0x000fea0003800000 */
.L_x_3605:
        /* <DEDUP_REMOVED lines=16> */
.L_x_3611:
[----:B------:R-:W-:Y:S05]  /*94e0*/  BSYNC B2 ;  /* 0x0000000000027941 */ /* 0x000fea0003800000 */
.L_x_3610:
        /* <DEDUP_REMOVED lines=44> */
.L_x_3609:
[----:B------:R-:W-:Y:S05]  /*97b0*/  BSYNC B1 ;  /* 0x0000000000017941 */ /* 0x000fea0003800000 */
.L_x_3608:
        /* <DEDUP_REMOVED lines=10> */
.L_x_3604:
        /* <DEDUP_REMOVED lines=12> */
.L_x_3613:
[----:B------:R-:W-:-:S07]  /*9920*/  IMAD.MOV.U32 R101, RZ, RZ, R86 ;  /* 0x000000ffff657224 */ /* 0x000fce00078e0056 */
.L_x_3614:
[----:B------:R-:W-:Y:S05]  /*9930*/  BSYNC B1 ;  /* 0x0000000000017941 */ /* 0x000fea0003800000 */
.L_x_3612:
        /* <DEDUP_REMOVED lines=16> */
.L_x_3618:
[----:B------:R-:W-:Y:S05]  /*9a40*/  BSYNC B2 ;  /* 0x0000000000027941 */ /* 0x000fea0003800000 */
.L_x_3617:
        /* <DEDUP_REMOVED lines=44> */
.L_x_3616:
[----:B------:R-:W-:Y:S05]  /*9d10*/  BSYNC B1 ;  /* 0x0000000000017941 */ /* 0x000fea0003800000 */
.L_x_3615:
        /* <DEDUP_REMOVED lines=14> */
.L_x_3619:
        /* <DEDUP_REMOVED lines=12> */
.L_x_3622:
[----:B------:R-:W-:-:S07]  /*9ec0*/  MOV R82, R86 ;  /* 0x0000005600527202 */ /* 0x000fce0000000f00 */
.L_x_3623:
[----:B------:R-:W-:Y:S05]  /*9ed0*/  BSYNC B1 ;  /* 0x0000000000017941 */ /* 0x000fea0003800000 */
.L_x_3621:
        /* <DEDUP_REMOVED lines=16> */
.L_x_3627:
[----:B------:R-:W-:Y:S05]  /*9fe0*/  BSYNC B2 ;  /* 0x0000000000027941 */ /* 0x000fea0003800000 */
.L_x_3626:
        /* <DEDUP_REMOVED lines=44> */
.L_x_3625:
[----:B------:R-:W-:Y:S05]  /*a2b0*/  BSYNC B1 ;  /* 0x0000000000017941 */ /* 0x000fea0003800000 */
.L_x_3624:
        /* <DEDUP_REMOVED lines=10> */
.L_x_3620:
        /* <DEDUP_REMOVED lines=12> */
.L_x_3629:
[----:B------:R-:W-:-:S07]  /*a420*/  IMAD.MOV.U32 R107, RZ, RZ, R86 ;  /* 0x000000ffff6b7224 */ /* 0x000fce00078e0056 */
.L_x_3630:
[----:B------:R-:W-:Y:S05]  /*a430*/  BSYNC B1 ;  /* 0x0000000000017941 */ /* 0x000fea0003800000 */
.L_x_3628:
        /* <DEDUP_REMOVED lines=16> */
.L_x_3634:
[----:B------:R-:W-:Y:S05]  /*a540*/  BSYNC B2 ;  /* 0x0000000000027941 */ /* 0x000fea0003800000 */
.L_x_3633:
        /* <DEDUP_REMOVED lines=44> */
.L_x_3632:
[----:B------:R-:W-:Y:S05]  /*a810*/  BSYNC B1 ;  /* 0x0000000000017941 */ /* 0x000fea0003800000 */
.L_x_3631:
        /* <DEDUP_REMOVED lines=13> */
.L_x_3635:
        /* <DEDUP_REMOVED lines=12> */
.L_x_3638:
[----:B------:R-:W-:-:S07]  /*a9b0*/  MOV R38, R86 ;  /* 0x0000005600267202 */ /* 0x000fce0000000f00 */
.L_x_3639:
[----:B------:R-:W-:Y:S05]  /*a9c0*/  BSYNC B1 ;  /* 0x0000000000017941 */ /* 0x000fea0003800000 */
.L_x_3637:
        /* <DEDUP_REMOVED lines=16> */
.L_x_3643:
[----:B------:R-:W-:Y:S05]  /*aad0*/  BSYNC B2 ;  /* 0x0000000000027941 */ /* 0x000fea0003800000 */
.L_x_3642:
        /* <DEDUP_REMOVED lines=44> */
.L_x_3641:
[----:B------:R-:W-:Y:S05]  /*ada0*/  BSYNC B1 ;  /* 0x0000000000017941 */ /* 0x000fea0003800000 */
.L_x_3640:
        /* <DEDUP_REMOVED lines=10> */
.L_x_3636:
        /* <DEDUP_REMOVED lines=12> */
.L_x_3645:
[----:B------:R-:W-:-:S07]  /*af10*/  IMAD.MOV.U32 R38, RZ, RZ, R86 ;  /* 0x000000ffff267224 */ /* 0x000fce00078e0056 */
.L_x_3646:
[----:B------:R-:W-:Y:S05]  /*af20*/  BSYNC B1 ;  /* 0x0000000000017941 */ /* 0x000fea0003800000 */
.L_x_3644:
        /* <DEDUP_REMOVED lines=16> */
.L_x_3650:
[----:B------:R-:W-:Y:S05]  /*b030*/  BSYNC B2 ;  /* 0x0000000000027941 */ /* 0x000fea0003800000 */
.L_x_3649:
        /* <DEDUP_REMOVED lines=44> */
.L_x_3648:
[----:B------:R-:W-:Y:S05]  /*b300*/  BSYNC B1 ;  /* 0x0000000000017941 */ /* 0x000fea0003800000 */
.L_x_3647:
        /* <DEDUP_REMOVED lines=13> */
.L_x_3651:
        /* <DEDUP_REMOVED lines=12> */
.L_x_3654:
[----:B------:R-:W-:-:S07]  /*b4a0*/  MOV R38, R86 ;  /* 0x0000005600267202 */ /* 0x000fce0000000f00 */
.L_x_3655:
[----:B------:R-:W-:Y:S05]  /*b4b0*/  BSYNC B1 ;  /* 0x0000000000017941 */ /* 0x000fea0003800000 */
.L_x_3653:
        /* <DEDUP_REMOVED lines=16> */
.L_x_3659:
[----:B------:R-:W-:Y:S05]  /*b5c0*/  BSYNC B2 ;  /* 0x0000000000027941 */ /* 0x000fea0003800000 */
.L_x_3658:
        /* <DEDUP_REMOVED lines=44> */
.L_x_3657:
[----:B------:R-:W-:Y:S05]  /*b890*/  BSYNC B1 ;  /* 0x0000000000017941 */ /* 0x000fea0003800000 */
.L_x_3656:
        /* <DEDUP_REMOVED lines=10> */
.L_x_3652:
        /* <DEDUP_REMOVED lines=12> */
.L_x_3661:
[----:B------:R-:W-:-:S07]  /*ba00*/  IMAD.MOV.U32 R38, RZ, RZ, R86 ;  /* 0x000000ffff267224 */ /* 0x000fce00078e0056 */
.L_x_3662:
[----:B------:R-:W-:Y:S05]  /*ba10*/  BSYNC B1 ;  /* 0x0000000000017941 */ /* 0x000fea0003800000 */
.L_x_3660:
        /* <DEDUP_REMOVED lines=16> */
.L_x_3666:
[----:B------:R-:W-:Y:S05]  /*bb20*/  BSYNC B2 ;  /* 0x0000000000027941 */ /* 0x000fea0003800000 */
.L_x_3665:
        /* <DEDUP_REMOVED lines=44> */
.L_x_3664:
[----:B------:R-:W-:Y:S05]  /*bdf0*/  BSYNC B1 ;  /* 0x0000000000017941 */ /* 0x000fea0003800000 */
.L_x_3663:
        /* <DEDUP_REMOVED lines=13> */
.L_x_3667:
        /* <DEDUP_REMOVED lines=12> */
.L_x_3670:
[----:B------:R-:W-:-:S07]  /*bf90*/  MOV R85, R86 ;  /* 0x0000005600557202 */ /* 0x000fce0000000f00 */
.L_x_3671:
[----:B------:R-:W-:Y:S05]  /*bfa0*/  BSYNC B1 ;  /* 0x0000000000017941 */ /* 0x000fea0003800000 */
.L_x_3669:
        /* <DEDUP_REMOVED lines=16> */
.L_x_3675:
[----:B------:R-:W-:Y:S05]  /*c0b0*/  BSYNC B2 ;  /* 0x0000000000027941 */ /* 0x000fea0003800000 */
.L_x_3674:
        /* <DEDUP_REMOVED lines=44> */
.L_x_3673:
[----:B------:R-:W-:Y:S05]  /*c380*/  BSYNC B1 ;  /* 0x0000000000017941 */ /* 0x000fea0003800000 */
.L_x_3672:
        /* <DEDUP_REMOVED lines=10> */
.L_x_3668:
        /* <DEDUP_REMOVED lines=22> */
[----:B------:R-:W-:-:S03]  /*c590*/  LOP3.LUT R119, R69, R120, R119, 0xfe, !PT ;  /* 0x0000007845777212 */ /* 0x000fc600078efe77 */
[----:B------:R-:W-:Y:S01]  /*c5a0*/  IMAD.WIDE.U32 R36, R118, 0x100, RZ ;  /* 0x0000010076247825 */ /* 0x000fe200078e00ff */
[----:B------:R-:W-:-:S03]  /*c5b0*/  SHF.L.U64.HI R118, R115, 0x3, RZ ;  /* 0x0000000373767819 */ /* 0x000fc600000102ff */
        /* <DEDUP_REMOVED lines=29> */
.L_x_3676:
[----:B------:R-:W-:-:S07]  /*c790*/  VIADD R115, R115, 0x100 ;  /* 0x0000010073737836 */ /* 0x000fce0000000000 */
.L_x_3547:
[----:B------:R-:W-:Y:S05]  /*c7a0*/  BSYNC B0 ;  /* 0x0000000000007941 */ /* 0x000fea0003800000 */
.L_x_3546:
        /* <DEDUP_REMOVED lines=29> */
.L_x_3680:
[----:B------:R-:W-:-:S07]  /*c980*/  MOV R91, R86 ;  /* 0x00000056005b7202 */ /* 0x000fce0000000f00 */
.L_x_3681:
[----:B------:R-:W-:Y:S05]  /*c990*/  BSYNC B1 ;  /* 0x0000000000017941 */ /* 0x000fea0003800000 */
.L_x_3679:
        /* <DEDUP_REMOVED lines=16> */
.L_x_3685:
[----:B------:R-:W-:Y:S05]  /*caa0*/  BSYNC B2 ;  /* 0x0000000000027941 */ /* 0x000fea0003800000 */
.L_x_3684:
        /* <DEDUP_REMOVED lines=44> */
.L_x_3683:
[----:B------:R-:W-:Y:S05]  /*cd70*/  BSYNC B1 ;  /* 0x0000000000017941 */ /* 0x000fea0003800000 */
.L_x_3682:
        /* <DEDUP_REMOVED lines=19> */
.L_x_3686:
        /* <DEDUP_REMOVED lines=12> */
.L_x_3689:
[----:B------:R-:W-:-:S07]  /*cf70*/  MOV R78, R86 ;  /* 0x00000056004e7202 */ /* 0x000fce0000000f00 */
.L_x_3690:
[----:B------:R-:W-:Y:S05]  /*cf80*/  BSYNC B1 ;  /* 0x0000000000017941 */ /* 0x000fea0003800000 */
.L_x_3688:
        /* <DEDUP_REMOVED lines=16> */
.L_x_3694:
[----:B------:R-:W-:Y:S05]  /*d090*/  BSYNC B2 ;  /* 0x0000000000027941 */ /* 0x000fea0003800000 */
.L_x_3693:
        /* <DEDUP_REMOVED lines=44> */
.L_x_3692:
[----:B------:R-:W-:Y:S05]  /*d360*/  BSYNC B1 ;  /* 0x0000000000017941 */ /* 0x000fea0003800000 */
.L_x_3691:
        /* <DEDUP_REMOVED lines=10> */
.L_x_3687:
        /* <DEDUP_REMOVED lines=12> */
.L_x_3696:
[----:B------:R-:W-:-:S07]  /*d4d0*/  IMAD.MOV.U32 R109, RZ, RZ, R86 ;  /* 0x000000ffff6d7224 */ /* 0x000fce00078e0056 */
.L_x_3697:
[----:B------:R-:W-:Y:S05]  /*d4e0*/  BSYNC B1 ;  /* 0x0000000000017941 */ /* 0x000fea0003800000 */
.L_x_3695:
        /* <DEDUP_REMOVED lines=16> */
.L_x_3701:
[----:B------:R-:W-:Y:S05]  /*d5f0*/  BSYNC B2 ;  /* 0x0000000000027941 */ /* 0x000fea0003800000 */
.L_x_3700:
        /* <DEDUP_REMOVED lines=44> */
.L_x_3699:
[----:B------:R-:W-:Y:S05]  /*d8c0*/  BSYNC B1 ;  /* 0x0000000000017941 */ /* 0x000fea0003800000 */
.L_x_3698:
        /* <DEDUP_REMOVED lines=14> */
.L_x_3702:
        /* <DEDUP_REMOVED lines=12> */
.L_x_3705:
[----:B------:R-:W-:-:S07]  /*da70*/  MOV R36, R86 ;  /* 0x0000005600247202 */ /* 0x000fce0000000f00 */
.L_x_3706:
[----:B------:R-:W-:Y:S05]  /*da80*/  BSYNC B1 ;  /* 0x0000000000017941 */ /* 0x000fea0003800000 */
.L_x_3704:
        /* <DEDUP_REMOVED lines=16> */
.L_x_3710:
[----:B------:R-:W-:Y:S05]  /*db90*/  BSYNC B2 ;  /* 0x0000000000027941 */ /* 0x000fea0003800000 */
.L_x_3709:
        /* <DEDUP_REMOVED lines=44> */
.L_x_3708:
[----:B------:R-:W-:Y:S05]  /*de60*/  BSYNC B1 ;  /* 0x0000000000017941 */ /* 0x000fea0003800000 */
.L_x_3707:
        /* <DEDUP_REMOVED lines=10> */
.L_x_3703:
        /* <DEDUP_REMOVED lines=12> */
.L_x_3712:
[----:B------:R-:W-:-:S07]  /*dfd0*/  IMAD.MOV.U32 R36, RZ, RZ, R86 ;  /* 0x000000ffff247224 */ /* 0x000fce00078e0056 */
.L_x_3713:
[----:B------:R-:W-:Y:S05]  /*dfe0*/  BSYNC B1 ;  /* 0x0000000000017941 */ /* 0x000fea0003800000 */
.L_x_3711:
        /* <DEDUP_REMOVED lines=16> */
.L_x_3717:
[----:B------:R-:W-:Y:S05]  /*e0f0*/  BSYNC B2 ;  /* 0x0000000000027941 */ /* 0x000fea0003800000 */
.L_x_3716:
        /* <DEDUP_REMOVED lines=44> */
.L_x_3715:
[----:B------:R-:W-:Y:S05]  /*e3c0*/  BSYNC B1 ;  /* 0x0000000000017941 */ /* 0x000fea0003800000 */
.L_x_3714:
        /* <DEDUP_REMOVED lines=14> */
.L_x_3718:
        /* <DEDUP_REMOVED lines=12> */
.L_x_3721:
[----:B------:R-:W-:-:S07]  /*e570*/  MOV R36, R86 ;  /* 0x0000005600247202 */ /* 0x000fce0000000f00 */
.L_x_3722:
[----:B------:R-:W-:Y:S05]  /*e580*/  BSYNC B1 ;  /* 0x0000000000017941 */ /* 0x000fea0003800000 */
.L_x_3720:
        /* <DEDUP_REMOVED lines=16> */
.L_x_3726:
[----:B------:R-:W-:Y:S05]  /*e690*/  BSYNC B2 ;  /* 0x0000000000027941 */ /* 0x000fea0003800000 */
.L_x_3725:
        /* <DEDUP_REMOVED lines=44> */
.L_x_3724:
[----:B------:R-:W-:Y:S05]  /*e960*/  BSYNC B1 ;  /* 0x0000000000017941 */ /* 0x000fea0003800000 */
.L_x_3723:
        /* <DEDUP_REMOVED lines=10> */
.L_x_3719:
        /* <DEDUP_REMOVED lines=12> */
.L_x_3728:
[----:B------:R-:W-:-:S07]  /*ead0*/  IMAD.MOV.U32 R36, RZ, RZ, R86 ;  /* 0x000000ffff247224 */ /* 0x000fce00078e0056 */
.L_x_3729:
[----:B------:R-:W-:Y:S05]  /*eae0*/  BSYNC B1 ;  /* 0x0000000000017941 */ /* 0x000fea0003800000 */
.L_x_3727:
        /* <DEDUP_REMOVED lines=16> */
.L_x_3733:
[----:B------:R-:W-:Y:S05]  /*ebf0*/  BSYNC B2 ;  /* 0x0000000000027941 */ /* 0x000fea0003800000 */
.L_x_3732:
        /* <DEDUP_REMOVED lines=44> */
.L_x_3731:
[----:B------:R-:W-:Y:S05]  /*eec0*/  BSYNC B1 ;  /* 0x0000000000017941 */ /* 0x000fea0003800000 */
.L_x_3730:
        /* <DEDUP_REMOVED lines=14> */
.L_x_3734:
        /* <DEDUP_REMOVED lines=12> */
.L_x_3737:
[----:B------:R-:W-:-:S07]  /*f070*/  MOV R81, R86 ;  /* 0x0000005600517202 */ /* 0x000fce0000000f00 */
.L_x_3738:
[----:B------:R-:W-:Y:S05]  /*f080*/  BSYNC B1 ;  /* 0x0000000000017941 */ /* 0x000fea0003800000 */
.L_x_3736:
        /* <DEDUP_REMOVED lines=16> */
.L_x_3742:
[----:B------:R-:W-:Y:S05]  /*f190*/  BSYNC B2 ;  /* 0x0000000000027941 */ /* 0x000fea0003800000 */
.L_x_3741:
        /* <DEDUP_REMOVED lines=44> */
.L_x_3740:
[----:B------:R-:W-:Y:S05]  /*f460*/  BSYNC B1 ;  /* 0x0000000000017941 */ /* 0x000fea0003800000 */
.L_x_3739:
        /* <DEDUP_REMOVED lines=10> */
.L_x_3735:
        /* <DEDUP_REMOVED lines=12> */
.L_x_3744:
[----:B------:R-:W-:-:S07]  /*f5d0*/  IMAD.MOV.U32 R103, RZ, RZ, R86 ;  /* 0x000000ffff677224 */ /* 0x000fce00078e0056 */
.L_x_3745:
[----:B------:R-:W-:Y:S05]  /*f5e0*/  BSYNC B1 ;  /* 0x0000000000017941 */ /* 0x000fea0003800000 */
.L_x_3743:
        /* <DEDUP_REMOVED lines=16> */
.L_x_3749:
[----:B------:R-:W-:Y:S05]  /*f6f0*/  BSYNC B2 ;  /* 0x0000000000027941 */ /* 0x000fea0003800000 */
.L_x_3748:
        /* <DEDUP_REMOVED lines=44> */
.L_x_3747:
[----:B------:R-:W-:Y:S05]  /*f9c0*/  BSYNC B1 ;  /* 0x0000000000017941 */ /* 0x000fea0003800000 */
.L_x_3746:
        /* <DEDUP_REMOVED lines=14> */
.L_x_3750:
        /* <DEDUP_REMOVED lines=12> */
.L_x_3753:
[----:B------:R-:W-:-:S07]  /*fb70*/  MOV R82, R86 ;  /* 0x0000005600527202 */ /* 0x000fce0000000f00 */
.L_x_3754:
[----:B------:R-:W-:Y:S05]  /*fb80*/  BSYNC B1 ;  /* 0x0000000000017941 */ /* 0x000fea0003800000 */
.L_x_3752:
        /* <DEDUP_REMOVED lines=16> */
.L_x_3758:
[----:B------:R-:W-:Y:S05]  /*fc90*/  BSYNC B2 ;  /* 0x0000000000027941 */ /* 0x000fea0003800000 */
.L_x_3757:
        /* <DEDUP_REMOVED lines=44> */
.L_x_3756:
[----:B------:R-:W-:Y:S05]  /*ff60*/  BSYNC B1 ;  /* 0x0000000000017941 */ /* 0x000fea0003800000 */
.L_x_3755:
        /* <DEDUP_REMOVED lines=10> */
.L_x_3751:
        /* <DEDUP_REMOVED lines=12> */
.L_x_3760:
[----:B------:R-:W-:-:S07]  /*100d0*/  IMAD.MOV.U32 R109, RZ, RZ, R86 ;  /* 0x000000ffff6d7224 */ /* 0x000fce00078e0056 */
.L_x_3761:
[----:B------:R-:W-:Y:S05]  /*100e0*/  BSYNC B1 ;  /* 0x0000000000017941 */ /* 0x000fea0003800000 */
.L_x_3759:
        /* <DEDUP_REMOVED lines=16> */
.L_x_3765:
[----:B------:R-:W-:Y:S05]  /*101f0*/  BSYNC B2 ;  /* 0x0000000000027941 */ /* 0x000fea0003800000 */
.L_x_3764:
        /* <DEDUP_REMOVED lines=44> */
.L_x_3763:
[----:B------:R-:W-:Y:S05]  /*104c0*/  BSYNC B1 ;  /* 0x0000000000017941 */ /* 0x000fea0003800000 */
.L_x_3762:
        /* <DEDUP_REMOVED lines=13> */
.L_x_3766:
        /* <DEDUP_REMOVED lines=12> */
.L_x_3769:
[----:B------:R-:W-:-:S07]  /*10660*/  MOV R38, R86 ;  /* 0x0000005600267202 */ /* 0x000fce0000000f00 */
.L_x_3770:
[----:B------:R-:W-:Y:S05]  /*10670*/  BSYNC B1 ;  /* 0x0000000000017941 */ /* 0x000fea0003800000 */
.L_x_3768:
        /* <DEDUP_REMOVED lines=16> */
.L_x_3774:
[----:B------:R-:W-:Y:S05]  /*10780*/  BSYNC B2 ;  /* 0x0000000000027941 */ /* 0x000fea0003800000 */
.L_x_3773:
        /* <DEDUP_REMOVED lines=44> */
.L_x_3772:
[----:B------:R-:W-:Y:S05]  /*10a50*/  BSYNC B1 ;  /* 0x0000000000017941 */ /* 0x000fea0003800000 */
.L_x_3771:
        /* <DEDUP_REMOVED lines=10> */
.L_x_3767:
        /* <DEDUP_REMOVED lines=12> */
.L_x_3776:
[----:B------:R-:W-:-:S07]  /*10bc0*/  IMAD.MOV.U32 R38, RZ, RZ, R86 ;  /* 0x000000ffff267224 */ /* 0x000fce00078e0056 */
.L_x_3777:
[----:B------:R-:W-:Y:S05]  /*10bd0*/  BSYNC B1 ;  /* 0x0000000000017941 */ /* 0x000fea0003800000 */
.L_x_3775:
        /* <DEDUP_REMOVED lines=16> */
.L_x_3781:
[----:B------:R-:W-:Y:S05]  /*10ce0*/  BSYNC B2 ;  /* 0x0000000000027941 */ /* 0x000fea0003800000 */
.L_x_3780:
        /* <DEDUP_REMOVED lines=44> */
.L_x_3779:
[----:B------:R-:W-:Y:S05]  /*10fb0*/  BSYNC B1 ;  /* 0x0000000000017941 */ /* 0x000fea0003800000 */
.L_x_3778:
        /* <DEDUP_REMOVED lines=13> */
.L_x_3782:
        /* <DEDUP_REMOVED lines=12> */
.L_x_3785:
[----:B------:R-:W-:-:S07]  /*11150*/  MOV R38, R86 ;  /* 0x0000005600267202 */ /* 0x000fce0000000f00 */
.L_x_3786:
[----:B------:R-:W-:Y:S05]  /*11160*/  BSYNC B1 ;  /* 0x0000000000017941 */ /* 0x000fea0003800000 */
.L_x_3784:
        /* <DEDUP_REMOVED lines=16> */
.L_x_3790:
[----:B------:R-:W-:Y:S05]  /*11270*/  BSYNC B2 ;  /* 0x0000000000027941 */ /* 0x000fea0003800000 */
.L_x_3789:
        /* <DEDUP_REMOVED lines=44> */
.L_x_3788:
[----:B------:R-:W-:Y:S05]  /*11540*/  BSYNC B1 ;  /* 0x0000000000017941 */ /* 0x000fea0003800000 */
.L_x_3787:
        /* <DEDUP_REMOVED lines=10> */
.L_x_3783:
        /* <DEDUP_REMOVED lines=12> */
.L_x_3792:
[----:B------:R-:W-:-:S07]  /*116b0*/  IMAD.MOV.U32 R38, RZ, RZ, R86 ;  /* 0x000000ffff267224 */ /* 0x000fce00078e0056 */
.L_x_3793:
[----:B------:R-:W-:Y:S05]  /*116c0*/  BSYNC B1 ;  /* 0x0000000000017941 */ /* 0x000fea0003800000 */
.L_x_3791:
        /* <DEDUP_REMOVED lines=16> */
.L_x_3797:
[----:B------:R-:W-:Y:S05]  /*117d0*/  BSYNC B2 ;  /* 0x0000000000027941 */ /* 0x000fea0003800000 */
.L_x_3796:
        /* <DEDUP_REMOVED lines=44> */
.L_x_3795:
[----:B------:R-:W-:Y:S05]  /*11aa0*/  BSYNC B1 ;  /* 0x0000000000017941 */ /* 0x000fea0003800000 */
.L_x_3794:
        /* <DEDUP_REMOVED lines=13> */
.L_x_3798:
        /* <DEDUP_REMOVED lines=12> */
.L_x_3801:
[----:B------:R-:W-:-:S07]  /*11c40*/  MOV R85, R86 ;  /* 0x0000005600557202 */ /* 0x000fce0000000f00 */
.L_x_3802:
[----:B------:R-:W-:Y:S05]  /*11c50*/  BSYNC B1 ;  /* 0x0000000000017941 */ /* 0x000fea0003800000 */
.L_x_3800:
        /* <DEDUP_REMOVED lines=16> */
.L_x_3806:
[----:B------:R-:W-:Y:S05]  /*11d60*/  BSYNC B2 ;  /* 0x0000000000027941 */ /* 0x000fea0003800000 */
.L_x_3805:
        /* <DEDUP_REMOVED lines=44> */
.L_x_3804:
[----:B------:R-:W-:Y:S05]  /*12030*/  BSYNC B1 ;  /* 0x0000000000017941 */ /* 0x000fea0003800000 */
.L_x_3803:
        /* <DEDUP_REMOVED lines=10> */
.L_x_3799:
        /* <DEDUP_REMOVED lines=10> */
[----:B------:R-:W-:Y:S02]  /*12180*/  F2FP.F16.F32.PACK_AB R39, R113, R110 ;  /* 0x0000006e7127723e */ /* 0x000fe400000000ff */
[----:B------:R-:W-:-:S02]  /*12190*/  F2FP.F16.F32.PACK_AB R38, R109, R103 ;  /* 0x000000676d26723e */ /* 0x000fc400000000ff */
[----:B------:R-:W-:Y:S02]  /*121a0*/  F2FP.F16.F32.PACK_AB R37, R102, R97 ;  /* 0x000000616625723e */ /* 0x000fe400000000ff */
[----:B------:R-:W-:Y:S02]  /*121b0*/  F2FP.F16.F32.PACK_AB R36, R96, R91 ;  /* 0x0000005b6024723e */ /* 0x000fe400000000ff */
[----:B------:R-:W-:Y:S02]  /*121c0*/  SEL R116, RZ, 0x1, P4 ;  /* 0x00000001ff747807 */ /* 0x000fe40002000000 */
[----:B------:R-:W-:Y:S01]  /*121d0*/  SEL R118, RZ, 0x1, P5 ;  /* 0x00000001ff767807 */ /* 0x000fe20002800000 */
[----:B------:R0:W-:Y:S01]  /*121e0*/  STG.E.128 desc[UR4][R68.64], R36 ;  /* 0x0000002444007986 */ /* 0x0001e2000c101d04 */
[----:B------:R-:W-:-:S04]  /*121f0*/  SEL R120, RZ, 0x100, P3 ;  /* 0x00000100ff787807 */ /* 0x000fc80001800000 */
[----:B------:R-:W-:Y:S02]  /*12200*/  LOP3.LUT R120, R120, R123, R119, 0xfe, !PT ;  /* 0x0000007b78787212 */ /* 0x000fe400078efe77 */
[----:B------:R-:W-:Y:S01]  /*12210*/  SEL R119, RZ, 0x1, P6 ;  /* 0x00000001ff777807 */ /* 0x000fe20003000000 */
[----:B0-----:R-:W-:-:S04]  /*12220*/  IMAD.WIDE.U32 R68, R116, 0x1000000, RZ ;  /* 0x0100000074447825 */ /* 0x001fc800078e00ff */
[----:B------:R-:W-:Y:S01]  /*12230*/  IMAD.WIDE.U32 R38, R117, 0x10000, RZ ;  /* 0x0001000075267825 */ /* 0x000fe200078e00ff */
[----:B------:R-:W-:-:S03]  /*12240*/  LOP3.LUT R119, R69, R120, R119, 0xfe, !PT ;  /* 0x0000007845777212 */ /* 0x000fc600078efe77 */
[----:B------:R-:W-:-:S04]  /*12250*/  IMAD.WIDE.U32 R36, R118, 0x100, RZ ;  /* 0x0000010076247825 */ /* 0x000fc800078e00ff */
[----:B------:R-:W-:Y:S01]  /*12260*/  IMAD.SHL.U32 R116, R115, 0x8, RZ ;  /* 0x0000000873747824 */ /* 0x000fe200078e00ff */
[----:B------:R-:W-:Y:S02]  /*12270*/  LOP3.LUT R117, R36, R68, R38, 0xfe, !PT ;  /* 0x0000004424757212 */ /* 0x000fe400078efe26 */
[----:B------:R-:W-:Y:S02]  /*12280*/  SHF.R.U32.HI R115, RZ, 0x1d, R115 ;  /* 0x0000001dff737819 */ /* 0x000fe40000011673 */
[----:B------:R-:W-:Y:S02]  /*12290*/  IADD3 R38, P0, R116, UR14, RZ ;  /* 0x0000000e74267c10 */ /* 0x000fe4000ff1e0ff */
[----:B------:R-:W-:Y:S02]  /*122a0*/  SEL R36, RZ, 0x1, P2 ;  /* 0x00000001ff247807 */ /* 0x000fe40001000000 */
[----:B------:R-:W-:Y:S02]  /*122b0*/  LOP3.LUT R37, R37, R119, R39, 0xfe, !PT ;  /* 0x0000007725257212 */ /* 0x000fe400078efe27 */
[----:B------:R-:W-:-:S02]  /*122c0*/  IADD3.X R39, R115, UR15, RZ, P0, !PT ;  /* 0x0000000f73277c10 */ /* 0x000fc400087fe4ff */
[----:B------:R-:W-:-:S05]  /*122d0*/  LOP3.LUT R36, R117, R36, RZ, 0xfc, !PT ;  /* 0x0000002475247212 */ /* 0x000fca00078efcff */
[----:B------:R2:W-:Y:S01]  /*122e0*/  STG.E.64 desc[UR4][R38.64], R36 ;  /* 0x0000002426007986 */ /* 0x0005e2000c101b04 */
[----:B------:R-:W-:Y:S05]  /*122f0*/  @!P1 BRA `(.L_x_3678) ;  /* 0x0000000000509947 */ /* 0x000fea0003800000 */
[----:B--2---:R-:W-:Y:S02]  /*12300*/  SHF.L.U32 R37, R84, 0x10, RZ ;  /* 0x0000001054257819 */ /* 0x004fe400000006ff */
        /* <DEDUP_REMOVED lines=19> */
.L_x_3678:
[----:B------:R-:W-:Y:S05]  /*12440*/  BSYNC B0 ;  /* 0x0000000000007941 */ /* 0x000fea0003800000 */
.L_x_3677:
[----:B0123--:R-:W-:Y:S01]  /*12450*/  FADD.FTZ R37, RZ, R89 ;  /* 0x00000059ff257221 */ /* 0x00ffe20000010000 */
[----:B------:R-:W-:Y:S01]  /*12460*/  ISETP.NE.AND P5, PT, R25, RZ, PT ;  /* 0x000000ff1900720c */ /* 0x000fe20003fa5270 */
[----:B------:R-:W-:Y:S01]  /*12470*/  UMOV UR10, 0xffffffff ;  /* 0xffffffff000a7882 */ /* 0x000fe20000000000 */
[----:B------:R-:W-:Y:S01]  /*12480*/  ISETP.GT.U32.AND P0, PT, R6, 0x1ff, PT ;  /* 0x000001ff0600780c */ /* 0x000fe20003f04070 */
[----:B------:R-:W-:Y:S01]  /*12490*/  FADD.FTZ R36, R92, R37 ;  /* 0x000000255c247221 */ /* 0x000fe20000010000 */
[----:B------:R-:W-:Y:S02]  /*124a0*/  LOP3.LUT P1, RZ, R114, 0xff, RZ, 0xc0, !PT ;  /* 0x000000ff72ff7812 */ /* 0x000fe4000782c0ff */
[----:B------:R-:W-:Y:S01]  /*124b0*/  ISETP.GT.U32.AND P2, PT, R6, 0x2ff, PT ;  /* 0x000002ff0600780c */ /* 0x000fe20003f44070 */
[----:B------:R-:W-:Y:S01]  /*124c0*/  FADD.FTZ R37, R93, R36 ;  /* 0x000000245d257221 */ /* 0x000fe20000010000 */
[----:B------:R-:W-:-:S03]  /*124d0*/  LOP3.LUT P3, RZ, R0, 0x1f, RZ, 0xc0, !PT ;  /* 0x0000001f00ff7812 */ /* 0x000fc6000786c0ff */
[----:B------:R-:W-:-:S04]  /*124e0*/  FADD.FTZ R36, R98, R37 ;  /* 0x0000002562247221 */ /* 0x000fc80000010000 */
[----:B------:R-:W-:-:S04]  /*124f0*/  FADD.FTZ R36, R99, R36 ;  /* 0x0000002463247221 */ /* 0x000fc80000010000 */
        /* <DEDUP_REMOVED lines=15> */
[----:B------:R-:W-:Y:S01]  /*125f0*/  FADD.FTZ R36, R102, R39 ;  /* 0x0000002766247221 */ /* 0x000fe20000010000 */
[----:B------:R-:W-:-:S03]  /*12600*/  SHF.R.U32.HI R39, RZ, 0x5, R0 ;  /* 0x00000005ff277819 */ /* 0x000fc60000011600 */
[----:B------:R-:W-:Y:S01]  /*12610*/  FADD.FTZ R36, R103, R36 ;  /* 0x0000002467247221 */ /* 0x000fe20000010000 */
[----:B------:R-:W-:-:S03]  /*12620*/  LOP3.LUT R38, R39, 0x7fffff8, RZ, 0xc0, !PT ;  /* 0x07fffff827267812 */ /* 0x000fc600078ec0ff */
[----:B------:R-:W-:Y:S02]  /*12630*/  FADD.FTZ R69, R109, R36 ;  /* 0x000000246d457221 */ /* 0x000fe40000010000 */
[----:B------:R-:W-:Y:S02]  /*12640*/  @!P1 VIADD R38, R38, 0x8 ;  /* 0x0000000826269836 */ /* 0x000fe40000000000 */
        /* <DEDUP_REMOVED lines=72> */
.L_x_3825:
        /* <DEDUP_REMOVED lines=13> */
[----:B------:R-:W-:Y:S01]  /*12ba0*/  BSSY B0, `(.L_x_3808) ;  /* 0x000006d000007945 */ /* 0x000fe20003800000 */
[----:B------:R-:W-:Y:S01]  /*12bb0*/  @!P0 IADD3 R38, R38, R69, RZ ;  /* 0x0000004526268210 */ /* 0x000fe20007ffe0ff */
[----:B------:R-:W-:Y:S01]  /*12bc0*/  BAR.SYNC.DEFER_BLOCKING 0x0 ;  /* 0x0000000000007b1d */ /* 0x000fe20000010000 */
[----:B------:R-:W-:Y:S02]  /*12bd0*/  PLOP3.LUT P2, PT, PT, PT, UP0, 0x40, 0x0 ;  /* 0x000000000000781c */ /* 0x000fe40003f4e808 */
[----:B-1----:R-:W-:Y:S02]  /*12be0*/  @!P0 LEA R69, R37, R36, 0x18 ;  /* 0x0000002425458211 */ /* 0x002fe400078ec0ff */
[----:B------:R-:W-:-:S03]  /*12bf0*/  CS2R R36, SRZ ;  /* 0x0000000000247805 */ /* 0x000fc6000001ff00 */
[----:B------:R-:W-:Y:S01]  /*12c00*/  @!P0 IMAD R114, R38, 0x8, R69 ;  /* 0x0000000826728824 */ /* 0x000fe200078e0245 */
[----:B------:R-:W-:-:S04]  /*12c10*/  HFMA2.MMA R69, -RZ, RZ, 0, 0 ;  /* 0x00000000ff457435 */ /* 0x000fc800000001ff */
[----:B------:R-:W-:Y:S02]  /*12c20*/  @!P0 LDS.64 R36, [R114] ;  /* 0x0000000072248984 */ /* 0x000fe40000000a00 */
[----:B------:R-:W-:Y:S01]  /*12c30*/  @!P0 IMAD.MOV.U32 R69, RZ, RZ, R87 ;  /* 0x000000ffff458224 */ /* 0x000fe200078e0057 */
[----:B------:R-:W-:-:S04]  /*12c40*/  LOP3.LUT P0, RZ, R39, 0x1f, R0, 0xf8, !PT ;  /* 0x0000001f27ff7812 */ /* 0x000fc8000780f800 */
[----:B------:R-:W0:Y:S01]  /*12c50*/  SHFL.DOWN PT, R116, R69, 0x4, 0x1f ;  /* 0x08801f0045747f89 */ /* 0x000e2200000e0000 */
[-C--:B------:R-:W-:Y:S02]  /*12c60*/  I2FP.F32.S32 R119, R69.reuse ;  /* 0x0000004500777245 */ /* 0x080fe40000201400 */
[----:B0-----:R-:W-:Y:S02]  /*12c70*/  IADD3 R115, R116, R69, RZ ;  /* 0x0000004574737210 */ /* 0x001fe40007ffe0ff */
[----:B------:R-:W-:Y:S02]  /*12c80*/  I2FP.F32.S32 R117, R116 ;  /* 0x0000007400757245 */ /* 0x000fe40000201400 */
        /* <DEDUP_REMOVED lines=14> */
[----:B------:R-:W-:-:S03]  /*12d70*/  IMAD.IADD R116, R115, 0x1, R114 ;  /* 0x0000000173747824 */ /* 0x000fc600078e0272 */
        /* <DEDUP_REMOVED lines=17> */
[-C--:B0-----:R-:W-:Y:S02]  /*12e90*/  IADD3 R68, R116, R69.reuse, RZ ;  /* 0x0000004574447210 */ /* 0x081fe40007ffe0ff */
[----:B------:R-:W-:Y:S02]  /*12ea0*/  I2FP.F32.S32 R116, R69 ;  /* 0x0000004500747245 */ /* 0x000fe40000201400 */
[----:B------:R-:W-:Y:S01]  /*12eb0*/  I2FP.F32.S32 R68, R68 ;  /* 0x0000004400447245 */ /* 0x000fe20000201400 */
[----:B--2---:R-:W-:Y:S02]  /*12ec0*/  FADD.FTZ R69, R36, -R119 ;  /* 0x8000007724457221 */ /* 0x004fe40000010000 */
[----:B------:R-:W-:-:S03]  /*12ed0*/  FMUL.FTZ R118, R119, R116 ;  /* 0x0000007477767220 */ /* 0x000fc60000410000 */
        /* <DEDUP_REMOVED lines=38> */
[----:B------:R-:W-:Y:S01]  /*13140*/  FMUL.FTZ R120, R115, R120 ;  /* 0x0000007873787220 */ /* 0x000fe20000410000 */
[----:B------:R-:W-:Y:S01]  /*13150*/  F2FP.F16.F32.PACK_AB R36, R37, R36 ;  /* 0x000000242524723e */ /* 0x000fe200000000ff */
[C---:B------:R-:W-:Y:S01]  /*13160*/  FMUL.FTZ R37, R115.reuse, R38 ;  /* 0x0000002673257220 */ /* 0x040fe20000410000 */
[----:B------:R-:W-:Y:S01]  /*13170*/  FADD.FTZ R38, R106, -R114 ;  /* 0x800000726a267221 */ /* 0x000fe20000010000 */
[C---:B------:R-:W-:Y:S01]  /*13180*/  FMUL.FTZ R116, R115.reuse, R116 ;  /* 0x0000007473747220 */ /* 0x040fe20000410000 */
[C---:B------:R-:W-:Y:S01]  /*13190*/  FMUL.FTZ R118, R115.reuse, R118 ;  /* 0x0000007673767220 */ /* 0x040fe20000410000 */
[----:B------:R-:W-:Y:S01]  /*131a0*/  FFMA.FTZ R37, R10, R37, R18 ;  /* 0x000000250a257223 */ /* 0x000fe20000010012 */
[----:B------:R-:W-:Y:S01]  /*131b0*/  FMUL.FTZ R117, R115, R38 ;  /* 0x0000002673757220 */ /* 0x000fe20000410000 */
[----:B------:R-:W-:Y:S01]  /*131c0*/  FFMA.FTZ R38, R12, R39, R20 ;  /* 0x000000270c267223 */ /* 0x000fe20000010014 */
[----:B------:R-:W-:Y:S01]  /*131d0*/  FFMA.FTZ R39, R13, R120, R21 ;  /* 0x000000780d277223 */ /* 0x000fe20000010015 */
[----:B------:R-:W-:Y:S01]  /*131e0*/  FFMA.FTZ R116, R11, R116, R19 ;  /* 0x000000740b747223 */ /* 0x000fe20000010013 */
[----:B------:R-:W-:Y:S01]  /*131f0*/  FFMA.FTZ R117, R14, R117, R22 ;  /* 0x000000750e757223 */ /* 0x000fe20000010016 */
[----:B------:R-:W-:Y:S01]  /*13200*/  FFMA.FTZ R118, R15, R118, R23 ;  /* 0x000000760f767223 */ /* 0x000fe20000010017 */
[----:B0-----:R-:W-:Y:S01]  /*13210*/  IMAD.WIDE.U32 R68, R104, 0x10, R68 ;  /* 0x0000001068447825 */ /* 0x001fe200078e0044 */
[----:B------:R-:W-:-:S02]  /*13220*/  F2FP.F16.F32.PACK_AB R38, R39, R38 ;  /* 0x000000262726723e */ /* 0x000fc400000000ff */
[----:B------:R-:W-:Y:S01]  /*13230*/  F2FP.F16.F32.PACK_AB R37, R116, R37 ;  /* 0x000000257425723e */ /* 0x000fe200000000ff */
[----:B------:R-:W-:Y:S01]  /*13240*/  VIADD R104, R104, 0x100 ;  /* 0x0000010068687836 */ /* 0x000fe20000000000 */
[----:B------:R-:W-:-:S05]  /*13250*/  F2FP.F16.F32.PACK_AB R39, R118, R117 ;  /* 0x000000757627723e */ /* 0x000fca00000000ff */
[----:B------:R0:W-:Y:S02]  /*13260*/  STG.E.128 desc[UR4][R68.64], R36 ;  /* 0x0000002444007986 */ /* 0x0001e4000c101d04 */
.L_x_3809:
[----:B------:R-:W-:Y:S05]  /*13270*/  BSYNC B0 ;  /* 0x0000000000007941 */ /* 0x000fea0003800000 */
.L_x_3808:
[----:B------:R-:W-:Y:S01]  /*13280*/  ISETP.NE.AND P0, PT, R26, RZ, PT ;  /* 0x000000ff1a00720c */ /* 0x000fe20003f05270 */
[----:B------:R-:W-:-:S12]  /*13290*/  BSSY B0, `(.L_x_3810) ;  /* 0x0000022000007945 */ /* 0x000fd80003800000 */
[----:B------:R-:W-:Y:S05]  /*132a0*/  @!P0 BRA `(.L_x_3811) ;  /* 0x0000000000808947 */ /* 0x000fea0003800000 */
[----:B01----:R-:W0:Y:S01]  /*132b0*/  LDC.64 R68, c[0x0][0x2b8] ;  /* 0x0000ae00ff447b82 */ /* 0x003e220000000a00 */
[--C-:B------:R-:W-:Y:S01]  /*132c0*/  FADD.FTZ R36, R90, -R114.reuse ;  /* 0x800000725a247221 */ /* 0x100fe20000010000 */
[--C-:B------:R-:W-:Y:S01]  /*132d0*/  FADD.FTZ R38, R94, -R114.reuse ;  /* 0x800000725e267221 */ /* 0x100fe20000010000 */
[--C-:B------:R-:W-:Y:S01]  /*132e0*/  FADD.FTZ R118, R101, -R114.reuse ;  /* 0x8000007265767221 */ /* 0x100fe20000010000 */
[--C-:B------:R-:W-:Y:S01]  /*132f0*/  FADD.FTZ R120, R107, -R114.reuse ;  /* 0x800000726b787221 */ /* 0x100fe20000010000 */
[C---:B------:R-:W-:Y:S01]  /*13300*/  FMUL.FTZ R37, R115.reuse, R36 ;  /* 0x0000002473257220 */ /* 0x040fe20000410000 */
[----:B------:R-:W-:Y:S01]  /*13310*/  FMUL.FTZ R39, R115, R38 ;  /* 0x0000002673277220 */ /* 0x000fe20000410000 */
[--C-:B------:R-:W-:Y:S01]  /*13320*/  FADD.FTZ R38, R95, -R114.reuse ;  /* 0x800000725f267221 */ /* 0x100fe20000010000 */
[--C-:B------:R-:W-:Y:S01]  /*13330*/  FADD.FTZ R116, R100, -R114.reuse ;  /* 0x8000007264747221 */ /* 0x100fe20000010000 */
[--C-:B------:R-:W-:Y:S01]  /*13340*/  FADD.FTZ R122, R108, -R114.reuse ;  /* 0x800000726c7a7221 */ /* 0x100fe20000010000 */
[----:B------:R-:W-:Y:S01]  /*13350*/  FADD.FTZ R124, R112, -R114 ;  /* 0x80000072707c7221 */ /* 0x000fe20000010000 */
[----:B------:R-:W-:Y:S01]  /*13360*/  FFMA.FTZ R36, R24, R37, R50 ;  /* 0x0000002518247223 */ /* 0x000fe20000010032 */
[----:B------:R-:W-:Y:S01]  /*13370*/  FFMA.FTZ R39, R44, R39, R52 ;  /* 0x000000272c277223 */ /* 0x000fe20000010034 */
        /* <DEDUP_REMOVED lines=10> */
[----:B------:R-:W-:Y:S01]  /*13420*/  FFMA.FTZ R116, R47, R116, R53 ;  /* 0x000000742f747223 */ /* 0x000fe20000010035 */
[----:B------:R-:W-:Y:S01]  /*13430*/  FFMA.FTZ R117, R48, R117, R42 ;  /* 0x0000007530757223 */ /* 0x000fe2000001002a */
[----:B------:R-:W-:Y:S01]  /*13440*/  FFMA.FTZ R124, R51, R124, R43 ;  /* 0x0000007c337c7223 */ /* 0x000fe2000001002b */
[----:B0-----:R-:W-:Y:S01]  /*13450*/  IMAD.WIDE.U32 R68, R104, 0x10, R68 ;  /* 0x0000001068447825 */ /* 0x001fe200078e0044 */
[----:B------:R-:W-:-:S02]  /*13460*/  F2FP.F16.F32.PACK_AB R38, R39, R38 ;  /* 0x000000262726723e */ /* 0x000fc400000000ff */
[----:B------:R-:W-:Y:S02]  /*13470*/  F2FP.F16.F32.PACK_AB R37, R116, R37 ;  /* 0x000000257425723e */ /* 0x000fe400000000ff */
[----:B------:R-:W-:Y:S02]  /*13480*/  F2FP.F16.F32.PACK_AB R39, R124, R117 ;  /* 0x000000757c27723e */ /* 0x000fe400000000ff */
[----:B------:R-:W-:-:S03]  /*13490*/  IADD3 R104, R104, 0x100, RZ ;  /* 0x0000010068687810 */ /* 0x000fc60007ffe0ff */
[----:B------:R2:W-:Y:S04]  /*134a0*/  STG.E.128 desc[UR4][R68.64], R36 ;  /* 0x0000002444007986 */ /* 0x0005e8000c101d04 */
.L_x_3811:
[----:B------:R-:W-:Y:S05]  /*134b0*/  BSYNC B0 ;  /* 0x0000000000007941 */ /* 0x000fea0003800000 */
.L_x_3810:
        /* <DEDUP_REMOVED lines=32> */
[----:B------:R-:W-:-:S05]  /*136c0*/  F2FP.F16.F32.PACK_AB R36, R117, R114 ;  /* 0x000000727524723e */ /* 0x000fca00000000ff */
[----:B------:R3:W-:Y:S02]  /*136d0*/  STG.E.128 desc[UR4][R68.64], R36 ;  /* 0x0000002444007986 */ /* 0x0007e4000c101d04 */
.L_x_3813:
[----:B------:R-:W-:Y:S05]  /*136e0*/  BSYNC B0 ;  /* 0x0000000000007941 */ /* 0x000fea0003800000 */
.L_x_3812:
[----:B------:R-:W-:Y:S01]  /*136f0*/  VIADD R7, R7, UR18 ;  /* 0x0000001207077c36 */ /* 0x000fe20008000000 */
[----:B------:R-:W-:-:S04]  /*13700*/  SEL R114, RZ, 0x1, P1 ;  /* 0x00000001ff727807 */ /* 0x000fc80000800000 */
[----:B------:R-:W-:-:S13]  /*13710*/  ISETP.GE.AND P0, PT, R7, UR19, PT ;  /* 0x0000001307007c0c */ /* 0x000fda000bf06270 */
[----:B------:R-:W-:Y:S05]  /*13720*/  @!P0 BRA `(.L_x_3814) ;  /* 0xfffffed400b48947 */ /* 0x000fea000383ffff */
[----:B------:R-:W-:Y:S05]  /*13730*/  EXIT ;  /* 0x000000000000794d */ /* 0x000fea0003800000 */
.L_x_3807:
[----:B------:R-:W-:Y:S01]  /*13740*/  HFMA2.MMA R120, -RZ, RZ, 0, 1.847743988037109375e-06 ;  /* 0x0000001fff787435 */ /* 0x000fe200000001ff */
[----:B------:R-:W-:Y:S01]  /*13750*/  MOV R118, R37 ;  /* 0x0000002500767202 */ /* 0x000fe20000000f00 */
[----:B------:R-:W-:Y:S02]  /*13760*/  IMAD.MOV.U32 R119, RZ, RZ, 0x1 ;  /* 0x00000001ff777424 */ /* 0x000fe400078e00ff */
[----:B------:R-:W-:-:S07]  /*13770*/  IMAD.MOV.U32 R117, RZ, RZ, -0x1 ;  /* 0xffffffffff757424 */ /* 0x000fce00078e00ff */
[----:B------:R-:W-:Y:S05]  /*13780*/  WARPSYNC.COLLECTIVE R117, `(.L_x_3815) ;  /* 0x0000000075087348 */ /* 0x000fea0003c00000 */
[----:B------:R0:W1:Y:S02]  /*13790*/  SHFL.BFLY P4, R116, R118, R119, R120 ;  /* 0x0c00007776747389 */ /* 0x0000640000080078 */
[----:B01----:R-:W-:Y:S01]  /*137a0*/  ENDCOLLECTIVE ;  /* 0x000000000000791b */ /* 0x003fe20003800000 */
.L_x_3815:
[----:B------:R-:W-:Y:S01]  /*137b0*/  HFMA2.MMA R119, -RZ, RZ, 0, 1.1920928955078125e-07 ;  /* 0x00000002ff777435 */ /* 0x000fe200000001ff */
[----:B------:R-:W-:-:S05]  /*137c0*/  MOV R36, R116 ;  /* 0x0000007400247202 */ /* 0x000fca0000000f00 */
[----:B------:R-:W-:-:S04]  /*137d0*/  FADD.FTZ R68, R37, R36 ;  /* 0x0000002425447221 */ /* 0x000fc80000010000 */
[----:B------:R-:W-:-:S07]  /*137e0*/  IMAD.MOV.U32 R118, RZ, RZ, R68 ;  /* 0x000000ffff767224 */ /* 0x000fce00078e0044 */
[----:B------:R-:W-:Y:S05]  /*137f0*/  WARPSYNC.COLLECTIVE R117, `(.L_x_3816) ;  /* 0x0000000075087348 */ /* 0x000fea0003c00000 */
[----:B------:R0:W1:Y:S02]  /*13800*/  SHFL.BFLY P4, R116, R118, R119, R120 ;  /* 0x0c00007776747389 */ /* 0x0000640000080078 */
[----:B01----:R-:W-:Y:S01]  /*13810*/  ENDCOLLECTIVE ;  /* 0x000000000000791b */ /* 0x003fe20003800000 */
.L_x_3816:
[----:B------:R-:W-:Y:S02]  /*13820*/  IMAD.MOV.U32 R119, RZ, RZ, 0x4 ;  /* 0x00000004ff777424 */ /* 0x000fe400078e00ff */
[----:B------:R-:W-:-:S04]  /*13830*/  IMAD.MOV.U32 R69, RZ, RZ, R116 ;  /* 0x000000ffff457224 */ /* 0x000fc800078e0074 */
[----:B------:R-:W-:-:S05]  /*13840*/  FADD.FTZ R69, R68, R69 ;  /* 0x0000004544457221 */ /* 0x000fca0000010000 */
[----:B------:R-:W-:-:S07]  /*13850*/  MOV R118, R69 ;  /* 0x0000004500767202 */ /* 0x000fce0000000f00 */
[----:B------:R-:W-:Y:S05]  /*13860*/  WARPSYNC.COLLECTIVE R117, `(.L_x_3817) ;  /* 0x0000000075087348 */ /* 0x000fea0003c00000 */
[----:B------:R0:W1:Y:S02]  /*13870*/  SHFL.BFLY P4, R116, R118, R119, R120 ;  /* 0x0c00007776747389 */ /* 0x0000640000080078 */
[----:B01----:R-:W-:Y:S01]  /*13880*/  ENDCOLLECTIVE ;  /* 0x000000000000791b */ /* 0x003fe20003800000 */
.L_x_3817:
[----:B------:R-:W-:Y:S01]  /*13890*/  HFMA2.MMA R119, -RZ, RZ, 0, 4.76837158203125e-07 ;  /* 0x00000008ff777435 */ /* 0x000fe200000001ff */
[----:B------:R-:W-:-:S05]  /*138a0*/  MOV R36, R116 ;  /* 0x0000007400247202 */ /* 0x000fca0000000f00 */
[----:B------:R-:W-:-:S04]  /*138b0*/  FADD.FTZ R114, R69, R36 ;  /* 0x0000002445727221 */ /* 0x000fc80000010000 */
[----:B------:R-:W-:-:S07]  /*138c0*/  IMAD.MOV.U32 R118, RZ, RZ, R114 ;  /* 0x000000ffff767224 */ /* 0x000fce00078e0072 */
[----:B------:R-:W-:Y:S05]  /*138d0*/  WARPSYNC.COLLECTIVE R117, `(.L_x_3818) ;  /* 0x0000000075087348 */ /* 0x000fea0003c00000 */
[----:B------:R0:W1:Y:S02]  /*138e0*/  SHFL.BFLY P4, R116, R118, R119, R120 ;  /* 0x0c00007776747389 */ /* 0x0000640000080078 */
[----:B01----:R-:W-:Y:S01]  /*138f0*/  ENDCOLLECTIVE ;  /* 0x000000000000791b */ /* 0x003fe20003800000 */
.L_x_3818:
[----:B------:R-:W-:Y:S02]  /*13900*/  IMAD.MOV.U32 R119, RZ, RZ, 0x10 ;  /* 0x00000010ff777424 */ /* 0x000fe400078e00ff */
[----:B------:R-:W-:-:S04]  /*13910*/  IMAD.MOV.U32 R115, RZ, RZ, R116 ;  /* 0x000000ffff737224 */ /* 0x000fc800078e0074 */
[----:B------:R-:W-:-:S05]  /*13920*/  FADD.FTZ R115, R114, R115 ;  /* 0x0000007372737221 */ /* 0x000fca0000010000 */
[----:B------:R-:W-:-:S07]  /*13930*/  MOV R118, R115 ;  /* 0x0000007300767202 */ /* 0x000fce0000000f00 */
[----:B------:R-:W-:Y:S05]  /*13940*/  WARPSYNC.COLLECTIVE R117, `(.L_x_3819) ;  /* 0x0000000075087348 */ /* 0x000fea0003c00000 */
[----:B------:R0:W1:Y:S02]  /*13950*/  SHFL.BFLY P4, R116, R118, R119, R120 ;  /* 0x0c00007776747389 */ /* 0x0000640000080078 */
[----:B01----:R-:W-:Y:S01]  /*13960*/  ENDCOLLECTIVE ;  /* 0x000000000000791b */ /* 0x003fe20003800000 */
.L_x_3819:
        /* <DEDUP_REMOVED lines=57> */
.L_x_3820:
[----:B------:R-:W-:Y:S02]  /*13d00*/  IMAD.MOV.U32 R119, RZ, RZ, 0x2 ;  /* 0x00000002ff777424 */ /* 0x000fe400078e00ff */
[----:B------:R-:W-:-:S04]  /*13d10*/  IMAD.MOV.U32 R68, RZ, RZ, R116 ;  /* 0x000000ffff447224 */ /* 0x000fc800078e0074 */
[----:B------:R-:W-:-:S05]  /*13d20*/  FADD.FTZ R68, R37, R68 ;  /* 0x0000004425447221 */ /* 0x000fca0000010000 */
[----:B------:R-:W-:-:S07]  /*13d30*/  MOV R118, R68 ;  /* 0x0000004400767202 */ /* 0x000fce0000000f00 */
[----:B------:R-:W-:Y:S05]  /*13d40*/  WARPSYNC.COLLECTIVE R117, `(.L_x_3821) ;  /* 0x0000000075087348 */ /* 0x000fea0003c00000 */
[----:B------:R0:W1:Y:S02]  /*13d50*/  SHFL.BFLY P4, R116, R118, R119, R120 ;  /* 0x0c00007776747389 */ /* 0x0000640000080078 */
[----:B01----:R-:W-:Y:S01]  /*13d60*/  ENDCOLLECTIVE ;  /* 0x000000000000791b */ /* 0x003fe20003800000 */
.L_x_3821:
[----:B------:R-:W-:Y:S01]  /*13d70*/  HFMA2.MMA R119, -RZ, RZ, 0, 2.384185791015625e-07 ;  /* 0x00000004ff777435 */ /* 0x000fe200000001ff */
[----:B------:R-:W-:-:S05]  /*13d80*/  MOV R69, R116 ;  /* 0x0000007400457202 */ /* 0x000fca0000000f00 */
[----:B------:R-:W-:-:S04]  /*13d90*/  FADD.FTZ R69, R68, R69 ;  /* 0x0000004544457221 */ /* 0x000fc80000010000 */
[----:B------:R-:W-:-:S07]  /*13da0*/  IMAD.MOV.U32 R118, RZ, RZ, R69 ;  /* 0x000000ffff767224 */ /* 0x000fce00078e0045 */
[----:B------:R-:W-:Y:S05]  /*13db0*/  WARPSYNC.COLLECTIVE R117, `(.L_x_3822) ;  /* 0x0000000075087348 */ /* 0x000fea0003c00000 */
[----:B------:R0:W1:Y:S02]  /*13dc0*/  SHFL.BFLY P4, R116, R118, R119, R120 ;  /* 0x0c00007776747389 */ /* 0x0000640000080078 */
[----:B01----:R-:W-:Y:S01]  /*13dd0*/  ENDCOLLECTIVE ;  /* 0x000000000000791b */ /* 0x003fe20003800000 */
.L_x_3822:
[----:B------:R-:W-:Y:S02]  /*13de0*/  IMAD.MOV.U32 R119, RZ, RZ, 0x8 ;  /* 0x00000008ff777424 */ /* 0x000fe400078e00ff */
[----:B------:R-:W-:-:S04]  /*13df0*/  IMAD.MOV.U32 R114, RZ, RZ, R116 ;  /* 0x000000ffff727224 */ /* 0x000fc800078e0074 */
[----:B------:R-:W-:-:S05]  /*13e00*/  FADD.FTZ R114, R69, R114 ;  /* 0x0000007245727221 */ /* 0x000fca0000010000 */
[----:B------:R-:W-:-:S07]  /*13e10*/  MOV R118, R114 ;  /* 0x0000007200767202 */ /* 0x000fce0000000f00 */
[----:B------:R-:W-:Y:S05]  /*13e20*/  WARPSYNC.COLLECTIVE R117, `(.L_x_3823) ;  /* 0x0000000075087348 */ /* 0x000fea0003c00000 */
[----:B------:R0:W1:Y:S02]  /*13e30*/  SHFL.BFLY P4, R116, R118, R119, R120 ;  /* 0x0c00007776747389 */ /* 0x0000640000080078 */
[----:B01----:R-:W-:Y:S01]  /*13e40*/  ENDCOLLECTIVE ;  /* 0x000000000000791b */ /* 0x003fe20003800000 */
.L_x_3823:
[----:B------:R-:W-:Y:S01]  /*13e50*/  HFMA2.MMA R119, -RZ, RZ, 0, 9.5367431640625e-07 ;  /* 0x00000010ff777435 */ /* 0x000fe200000001ff */
[----:B------:R-:W-:-:S05]  /*13e60*/  MOV R115, R116 ;  /* 0x0000007400737202 */ /* 0x000fca0000000f00 */
[----:B------:R-:W-:-:S04]  /*13e70*/  FADD.FTZ R115, R114, R115 ;  /* 0x0000007372737221 */ /* 0x000fc80000010000 */
[----:B------:R-:W-:-:S07]  /*13e80*/  IMAD.MOV.U32 R118, RZ, RZ, R115 ;  /* 0x000000ffff767224 */ /* 0x000fce00078e0073 */
[----:B------:R-:W-:Y:S05]  /*13e90*/  WARPSYNC.COLLECTIVE R117, `(.L_x_3824) ;  /* 0x0000000075087348 */ /* 0x000fea0003c00000 */
[----:B------:R0:W1:Y:S02]  /*13ea0*/  SHFL.BFLY P4, R116, R118, R119, R120 ;  /* 0x0c00007776747389 */ /* 0x0000640000080078 */
[----:B01----:R-:W-:Y:S01]  /*13eb0*/  ENDCOLLECTIVE ;  /* 0x000000000000791b */ /* 0x003fe20003800000 */
.L_x_3824:
[----:B------:R-:W-:Y:S05]  /*13ec0*/  BRA `(.L_x_3825) ;  /* 0xffffffec00007947 */ /* 0x000fea000383ffff */
.L_x_3826:
        /* <DEDUP_REMOVED lines=11> */
.L_x_20554:


//--------------------- .text._ZN10layer_norm31ln_parallel_residual_fwd_kernelINS_13Kernel_traitsI6__halfS2_S2_S2_fjLj6144ELj1ELj1ELj8ELj16ENS_18Kernel_traits_baseILj6144ES2_S2_S2_S2_fjLj256EEEEELb1ELb1ELb1EEEvNS_9FwdParamsE --------------------------
	.section	.text._ZN10layer_norm31ln_parallel_residual_fwd_kernelINS_13Kernel_traitsI6__halfS2_S2_S2_fjLj6144ELj1ELj1ELj8ELj16ENS_18Kernel_traits_baseILj6144ES2_S2_S2_S2_fjLj256EEEEELb1ELb1ELb1EEEvNS_9FwdParamsE,"ax",@progbits
	.align	128
        .global         _ZN10layer_norm31ln_parallel_residual_fwd_kernelINS_13Kernel_traitsI6__halfS2_S2_S2_fjLj6144ELj1ELj1ELj8ELj16ENS_18Kernel_traits_baseILj6144ES2_S2_S2_S2_fjLj256EEEEELb1ELb1ELb1EEEvNS_9FwdParamsE
        .type           _ZN10layer_norm31ln_parallel_residual_fwd_kernelINS_13Kernel_traitsI6__halfS2_S2_S2_fjLj6144ELj1ELj1ELj8ELj16ENS_18Kernel_traits_baseILj6144ES2_S2_S2_S2_fjLj256EEEEELb1ELb1ELb1EEEvNS_9FwdParamsE,@function
        .size           _ZN10layer_norm31ln_parallel_residual_fwd_kernelINS_13Kernel_traitsI6__halfS2_S2_S2_fjLj6144ELj1ELj1ELj8ELj16ENS_18Kernel_traits_baseILj6144ES2_S2_S2_S2_fjLj256EEEEELb1ELb1ELb1EEEvNS_9FwdParamsE,(.L_x_20555 - _ZN10layer_norm31ln_parallel_residual_fwd_kernelINS_13Kernel_traitsI6__halfS2_S2_S2_fjLj6144ELj1ELj1ELj8ELj16ENS_18Kernel_traits_baseILj6144ES2_S2_S2_S2_fjLj256EEEEELb1ELb1ELb1EEEvNS_9FwdParamsE)
        .other          _ZN10layer_norm31ln_parallel_residual_fwd_kernelINS_13Kernel_traitsI6__halfS2_S2_S2_fjLj6144ELj1ELj1ELj8ELj16ENS_18Kernel_traits_baseILj6144ES2_S2_S2_S2_fjLj256EEEEELb1ELb1ELb1EEEvNS_9FwdParamsE,@"STO_CUDA_ENTRY STV_DEFAULT"
_ZN10layer_norm31ln_parallel_residual_fwd_kernelINS_13Kernel_traitsI6__halfS2_S2_S2_fjLj6144ELj1ELj1ELj8ELj16ENS_18Kernel_traits_baseILj6144ES2_S2_S2_S2_fjLj256EEEEELb1ELb1ELb1EEEvNS_9FwdParamsE:
.text._ZN10layer_norm31ln_parallel_residual_fwd_kernelINS_13Kernel_traitsI6__halfS2_S2_S2_fjLj6144ELj1ELj1ELj8ELj16ENS_18Kernel_traits_baseILj6144ES2_S2_S2_S2_fjLj256EEEEELb1ELb1ELb1EEEvNS_9FwdParamsE:
[----:B------:R-:W-:Y:S08]  /*0000*/  LDC R1, c[0x0][0x28] ;  /* 0x00000a00ff017b82 */ /* 0x000ff00000000800 */
[----:B------:R-:W0:Y:S01]  /*0010*/  LDC R108, c[0x0][0x2e8] ;  /* 0x0000ba00ff6c7b82 */ /* 0x000e220000000800 */
[----:B------:R-:W-:Y:S01]  /*0020*/  ULDC.U8 UR4, c[0x0][0x2f4] ;  /* 0x0000bd0000047ab9 */ /* 0x000fe20000000000 */
[----:B------:R-:W-:Y:S01]  /*0030*/  ULDC.64 UR6, c[0x0][0x2e0] ;  /* 0x0000b80000067ab9 */ /* 0x000fe20000000a00 */
[----:B------:R-:W-:Y:S01]  /*0040*/  ISETP.NE.AND P0, PT, RZ, UR4, PT ;  /* 0x00000004ff007c0c */ /* 0x000fe2000bf05270 */
[----:B------:R-:W-:Y:S01]  /*0050*/  ULDC.64 UR4, c[0x0][0x208] ;  /* 0x0000820000047ab9 */ /* 0x000fe20000000a00 */
[----:B------:R-:W-:-:S03]  /*0060*/  IMAD.U32 R2, RZ, RZ, UR6 ;  /* 0x00000006ff027e24 */ /* 0x000fc6000f8e00ff */
[----:B------:R-:W1:Y:S01]  /*0070*/  LDC R109, c[0x0][0x2ec] ;  /* 0x0000bb00ff6d7b82 */ /* 0x000e620000000800 */
[----:B------:R-:W-:Y:S01]  /*0080*/  IMAD.U32 R3, RZ, RZ, UR7 ;  /* 0x00000007ff037e24 */ /* 0x000fe2000f8e00ff */
[----:B------:R-:W2:Y:S01]  /*0090*/  S2R R0, SR_TID.X ;  /* 0x0000000000007919 */ /* 0x000ea20000002100 */
[----:B------:R-:W-:-:S05]  /*00a0*/  ULDC.64 UR10, c[0x0][0x2c8] ;  /* 0x0000b200000a7ab9 */ /* 0x000fca0000000a00 */
        /* <DEDUP_REMOVED lines=8> */
[----:B------:R-:W-:Y:S01]  /*0130*/  LEA.HI R48, R0, UR8, RZ, 0x18 ;  /* 0x0000000800307c11 */ /* 0x000fe2000f8fc0ff */
[----:B------:R-:W-:Y:S01]  /*0140*/  ULDC.64 UR8, c[0x0][0x260] ;  /* 0x0000980000087ab9 */ /* 0x000fe20000000a00 */
[----:B---3--:R-:W-:-:S02]  /*0150*/  @P0 R2UR UR6, R2 ;  /* 0x00000000020602ca */ /* 0x008fc400000e0000 */
[----:B------:R-:W-:Y:S02]  /*0160*/  @P0 R2UR UR7, R3 ;  /* 0x00000000030702ca */ /* 0x000fe400000e0000 */
[----:B----4-:R-:W-:-:S05]  /*0170*/  @P0 IADD3 R108, P1, R4, R7, RZ ;  /* 0x00000007046c0210 */ /* 0x010fca0007f3e0ff */
        /* <DEDUP_REMOVED lines=32> */
[----:B------:R-:W-:Y:S01]  /*0380*/  UIADD3 UR25, UR6, 0x1715609d, URZ ;  /* 0x1715609d06197890 */ /* 0x000fe2000fffe03f */
[----:B------:R-:W-:-:S04]  /*0390*/  IMAD.WIDE.U32 R6, R7, -0x2daee0ad, RZ ;  /* 0xd2511f5307067825 */ /* 0x000fc800078e00ff */
[----:B------:R-:W-:Y:S01]  /*03a0*/  IMAD.WIDE.U32 R14, R14, -0x326172a9, RZ ;  /* 0xcd9e8d570e0e7825 */ /* 0x000fe200078e00ff */
[----:B------:R-:W-:Y:S02]  /*03b0*/  LOP3.LUT R13, R7, UR26, R4, 0x96, !PT ;  /* 0x0000001a070d7c12 */ /* 0x000fe4000f8e9604 */
[----:B------:R-:W-:Y:S02]  /*03c0*/  SHF.L.U32 R3, R0, 0x4, RZ ;  /* 0x0000000400037819 */ /* 0x000fe400000006ff */
[----:B------:R-:W-:Y:S01]  /*03d0*/  LOP3.LUT R4, R15, UR25, R12, 0x96, !PT ;  /* 0x000000190f047c12 */ /* 0x000fe2000f8e960c */
[----:B------:R-:W-:Y:S01]  /*03e0*/  UIADD3 UR27, UR6, -0x4ab325aa, URZ ;  /* 0xb54cda56061b7890 */ /* 0x000fe2000fffe03f */
[----:B------:R-:W-:Y:S01]  /*03f0*/  IMAD.WIDE.U32 R12, R13, -0x326172a9, RZ ;  /* 0xcd9e8d570d0c7825 */ /* 0x000fe200078e00ff */
[----:B------:R-:W-:Y:S01]  /*0400*/  UIADD3 UR28, UR7, 0x646e171e, URZ ;  /* 0x646e171e071c7890 */ /* 0x000fe2000fffe03f */
[----:B------:R-:W-:Y:S02]  /*0410*/  LOP3.LUT R20, R3, 0xff0, RZ, 0xc0, !PT ;  /* 0x00000ff003147812 */ /* 0x000fe400078ec0ff */
[----:B------:R-:W-:Y:S01]  /*0420*/  IMAD.WIDE.U32 R4, R4, -0x2daee0ad, RZ ;  /* 0xd2511f5304047825 */ /* 0x000fe200078e00ff */
[----:B------:R-:W-:-:S02]  /*0430*/  ISETP.NE.U32.AND P0, PT, RZ, UR10, PT ;  /* 0x0000000aff007c0c */ /* 0x000fc4000bf05070 */
[----:B------:R-:W-:Y:S01]  /*0440*/  IADD3 R2, P1, R20, UR10, RZ ;  /* 0x0000000a14027c10 */ /* 0x000fe2000ff3e0ff */
[----:B------:R-:W-:Y:S01]  /*0450*/  ULDC UR10, c[0x0][0x214] ;  /* 0x00008500000a7ab9 */ /* 0x000fe20000000800 */
[----:B------:R-:W-:Y:S02]  /*0460*/  LOP3.LUT R7, R13, UR27, R14, 0x96, !PT ;  /* 0x0000001b0d077c12 */ /* 0x000fe4000f8e960e */
[----:B------:R-:W-:Y:S02]  /*0470*/  LOP3.LUT R14, R5, UR28, R6, 0x96, !PT ;  /* 0x0000001c050e7c12 */ /* 0x000fe4000f8e9606 */
[----:B------:R-:W-:Y:S01]  /*0480*/  ISETP.NE.AND.EX P0, PT, RZ, UR11, PT, P0 ;  /* 0x0000000bff007c0c */ /* 0x000fe2000bf05300 */
[----:B------:R-:W-:Y:S01]  /*0490*/  IMAD.X R3, RZ, RZ, UR11, P1 ;  /* 0x0000000bff037e24 */ /* 0x000fe200088e06ff */
[----:B------:R-:W-:Y:S01]  /*04a0*/  UIADD3 UR30, UR7, 0x1fd5c5a3, URZ ;  /* 0x1fd5c5a3071e7890 */ /* 0x000fe2000fffe03f */
[----:B------:R-:W-:Y:S01]  /*04b0*/  IMAD.WIDE.U32 R6, R7, -0x2daee0ad, RZ ;  /* 0xd2511f5307067825 */ /* 0x000fe200078e00ff */
[----:B------:R-:W-:Y:S01]  /*04c0*/  UIADD3 UR29, UR6, 0x5384540f, URZ ;  /* 0x5384540f061d7890 */ /* 0x000fe2000fffe03f */
[----:B------:R-:W-:-:S02]  /*04d0*/  ISETP.GE.AND P1, PT, R48, UR10, PT ;  /* 0x0000000a30007c0c */ /* 0x000fc4000bf26270 */
[----:B------:R-:W-:Y:S01]  /*04e0*/  IMAD.WIDE.U32 R14, R14, -0x326172a9, RZ ;  /* 0xcd9e8d570e0e7825 */ /* 0x000fe200078e00ff */
[----:B------:R-:W-:-:S04]  /*04f0*/  LOP3.LUT R41, R7, UR30, R4, 0x96, !PT ;  /* 0x0000001e07297c12 */ /* 0x000fc8000f8e9604 */
[----:B------:R-:W-:Y:S01]  /*0500*/  LOP3.LUT R49, R15, UR29, R12, 0x96, !PT ;  /* 0x0000001d0f317c12 */ /* 0x000fe2000f8e960c */
[----:B------:R-:W5:Y:S01]  /*0510*/  @P0 LDG.E.128 R8, desc[UR4][R2.64] ;  /* 0x0000000402080981 */ /* 0x000f62000c1e1d00 */
[----:B------:R-:W-:Y:S01]  /*0520*/  IADD3 R12, P2, R20, UR8, RZ ;  /* 0x00000008140c7c10 */ /* 0x000fe2000ff5e0ff */
[----:B------:R-:W-:Y:S01]  /*0530*/  UIADD3 UR31, UR6, -0xe443238, URZ ;  /* 0xf1bbcdc8061f7890 */ /* 0x000fe2000fffe03f */
[----:B------:R-:W-:Y:S01]  /*0540*/  IMAD.HI.U32 R5, R41, -0x326172a9, RZ ;  /* 0xcd9e8d5729057827 */ /* 0x000fe200078e00ff */
[----:B------:R-:W5:Y:S01]  /*0550*/  @P0 LDG.E.128 R16, desc[UR4][R2.64+0x1000] ;  /* 0x0010000402100981 */ /* 0x000f62000c1e1d00 */
[----:B------:R-:W-:-:S03]  /*0560*/  UIADD3 UR32, UR7, -0x24c28bd8, URZ ;  /* 0xdb3d742807207890 */ /* 0x000fc6000fffe03f */
[----:B------:R0:W5:Y:S01]  /*0570*/  @P0 LDG.E.128 R24, desc[UR4][R2.64+0x2000] ;  /* 0x0020000402180981 */ /* 0x000162000c1e1d00 */
[----:B------:R-:W-:Y:S01]  /*0580*/  IMAD.X R13, RZ, RZ, UR9, P2 ;  /* 0x00000009ff0d7e24 */ /* 0x000fe200090e06ff */
[----:B------:R-:W-:Y:S01]  /*0590*/  LOP3.LUT R50, R5, UR31, R14, 0x96, !PT ;  /* 0x0000001f05327c12 */ /* 0x000fe2000f8e960e */
[----:B0-----:R-:W-:-:S05]  /*05a0*/  IMAD.HI.U32 R3, R49, -0x2daee0ad, RZ ;  /* 0xd2511f5331037827 */ /* 0x001fca00078e00ff */
[----:B------:R-:W-:Y:S01]  /*05b0*/  LOP3.LUT R88, R3, UR32, R6, 0x96, !PT ;  /* 0x0000002003587c12 */ /* 0x000fe2000f8e9606 */
[----:B------:R-:W-:Y:S06]  /*05c0*/  @P1 EXIT ;  /* 0x000000000000194d */ /* 0x000fec0003800000 */
        /* <DEDUP_REMOVED lines=8> */
[----:B------:R-:W-:Y:S01]  /*0650*/  @!P0 CS2R R26, SRZ ;  /* 0x00000000001a8805 */ /* 0x000fe2000001ff00 */
[----:B------:R-:W-:Y:S01]  /*0660*/  UIADD3 UR34, UR7, -0x695add53, URZ ;  /* 0x96a522ad07227890 */ /* 0x000fe2000fffe03f */
[--C-:B------:R-:W-:Y:S01]  /*0670*/  HADD2.F32 R2, -RZ, R8.reuse.H0_H0 ;  /* 0x20000008ff027230 */ /* 0x100fe20000004100 */
[----:B------:R-:W-:Y:S01]  /*0680*/  UIADD3 UR33, UR6, -0x700cb87f, URZ ;  /* 0x8ff3478106217890 */ /* 0x000fe2000fffe03f */
[----:B------:R-:W-:Y:S01]  /*0690*/  HADD2.F32 R3, -RZ, R8.H1_H1 ;  /* 0x30000008ff037230 */ /* 0x000fe20000004100 */
[----:B------:R-:W-:Y:S01]  /*06a0*/  ULDC.64 UR8, c[0x0][0x228] ;  /* 0x00008a0000087ab9 */ /* 0x000fe20000000a00 */
[--C-:B------:R-:W-:Y:S01]  /*06b0*/  HADD2.F32 R4, -RZ, R9.reuse.H0_H0 ;  /* 0x20000009ff047230 */ /* 0x100fe20000004100 */
[----:B------:R-:W-:Y:S01]  /*06c0*/  ISETP.NE.U32.AND P0, PT, RZ, UR8, PT ;  /* 0x00000008ff007c0c */ /* 0x000fe2000bf05070 */
[----:B------:R-:W-:Y:S01]  /*06d0*/  HADD2.F32 R5, -RZ, R9.H1_H1 ;  /* 0x30000009ff057230 */ /* 0x000fe20000004100 */
[----:B------:R-:W-:Y:S01]  /*06e0*/  HFMA2.MMA R98, -RZ, RZ, 0, 5.9604644775390625e-08 ;  /* 0x00000001ff627435 */ /* 0x000fe200000001ff */
[----:B------:R-:W-:Y:S01]  /*06f0*/  IMAD R49, R49, -0x2daee0ad, RZ ;  /* 0xd2511f5331317824 */ /* 0x000fe200078e02ff */
[----:B------:R-:W-:Y:S01]  /*0700*/  LOP3.LUT R108, R108, 0x3, RZ, 0xc0, !PT ;  /* 0x000000036c6c7812 */ /* 0x000fe200078ec0ff */
[----:B------:R-:W-:Y:S01]  /*0710*/  IMAD.WIDE.U32 R50, R50, -0x2daee0ad, RZ ;  /* 0xd2511f5332327825 */ /* 0x000fe200078e00ff */
[----:B------:R-:W-:Y:S01]  /*0720*/  LOP3.LUT R73, R0, 0xff, RZ, 0xc0, !PT ;  /* 0x000000ff00497812 */ /* 0x000fe200078ec0ff */
[----:B------:R-:W-:Y:S01]  /*0730*/  ULDC.U8 UR8, c[0x0][0x2a0] ;  /* 0x0000a80000087ab9 */ /* 0x000fe20000000000 */
[----:B------:R-:W-:Y:S01]  /*0740*/  ISETP.NE.AND.EX P0, PT, RZ, UR9, PT, P0 ;  /* 0x00000009ff007c0c */ /* 0x000fe2000bf05300 */
[--C-:B------:R-:W-:Y:S01]  /*0750*/  HADD2.F32 R6, -RZ, R10.reuse.H0_H0 ;  /* 0x2000000aff067230 */ /* 0x100fe20000004100 */
[----:B------:R-:W-:Y:S01]  /*0760*/  LOP3.LUT R49, R51, UR34, R49, 0x96, !PT ;  /* 0x0000002233317c12 */ /* 0x000fe2000f8e9631 */
[----:B------:R-:W-:Y:S01]  /*0770*/  HADD2.F32 R7, -RZ, R10.H1_H1 ;  /* 0x3000000aff077230 */ /* 0x000fe20000004100 */
[----:B------:R-:W-:Y:S01]  /*0780*/  ULDC UR9, c[0x0][0x218] ;  /* 0x0000860000097ab9 */ /* 0x000fe20000000800 */
[--C-:B------:R-:W-:Y:S01]  /*0790*/  HADD2.F32 R8, -RZ, R11.reuse.H0_H0 ;  /* 0x2000000bff087230 */ /* 0x100fe20000004100 */
[----:B------:R-:W-:Y:S01]  /*07a0*/  ULDC UR12, c[0x0][0x290] ;  /* 0x0000a400000c7ab9 */ /* 0x000fe20000000800 */
[----:B------:R-:W-:Y:S01]  /*07b0*/  HADD2.F32 R9, -RZ, R11.H1_H1 ;  /* 0x3000000bff097230 */ /* 0x000fe20000004100 */
[----:B------:R-:W-:Y:S01]  /*07c0*/  UISETP.NE.AND UP0, UPT, UR8, URZ, UPT ;  /* 0x0000003f0800728c */ /* 0x000fe2000bf05270 */
[----:B------:R-:W-:Y:S01]  /*07d0*/  IMAD R41, R41, -0x326172a9, RZ ;  /* 0xcd9e8d5729297824 */ /* 0x000fe200078e02ff */
[----:B------:R-:W-:Y:S01]  /*07e0*/  ULDC.64 UR36, c[0x0][0x228] ;  /* 0x00008a0000247ab9 */ /* 0x000fe20000000a00 */
[----:B------:R-:W-:Y:S01]  /*07f0*/  IMAD.HI.U32 R40, R88, -0x326172a9, RZ ;  /* 0xcd9e8d5758287827 */ /* 0x000fe200078e00ff */
[----:B------:R-:W-:Y:S01]  /*0800*/  ULDC.64 UR10, c[0x0][0x230] ;  /* 0x00008c00000a7ab9 */ /* 0x000fe20000000a00 */
[----:B------:R-:W-:Y:S01]  /*0810*/  ULDC.64 UR14, c[0x0][0x2b8] ;  /* 0x0000ae00000e7ab9 */ /* 0x000fe20000000a00 */
[----:B------:R-:W-:Y:S01]  /*0820*/  ULDC.64 UR16, c[0x0][0x210] ;  /* 0x0000840000107ab9 */ /* 0x000fe20000000a00 */
[----:B------:R-:W-:-:S02]  /*0830*/  HADD2.F32 R10, -RZ, R16.H0_H0 ;  /* 0x20000010ff0a7230 */ /* 0x000fc40000004100 */
[----:B------:R-:W-:Y:S02]  /*0840*/  HADD2.F32 R11, -RZ, R16.H1_H1 ;  /* 0x30000010ff0b7230 */ /* 0x000fe40000004100 */
[--C-:B0-----:R-:W-:Y:S02]  /*0850*/  HADD2.F32 R12, -RZ, R17.reuse.H0_H0 ;  /* 0x20000011ff0c7230 */ /* 0x101fe40000004100 */
        /* <DEDUP_REMOVED lines=10> */
[----:B------:R-:W-:Y:S01]  /*0900*/  HADD2.F32 R23, -RZ, R26.H1_H1 ;  /* 0x3000001aff177230 */ /* 0x000fe20000004100 */
[----:B------:R-:W-:Y:S01]  /*0910*/  LOP3.LUT R26, R40, UR33, R41, 0x96, !PT ;  /* 0x00000021281a7c12 */ /* 0x000fe2000f8e9629 */
[--C-:B------:R-:W-:Y:S02]  /*0920*/  HADD2.F32 R24, -RZ, R27.reuse.H0_H0 ;  /* 0x2000001bff187230 */ /* 0x100fe40000004100 */
[----:B------:R-:W-:Y:S02]  /*0930*/  HADD2.F32 R25, -RZ, R27.H1_H1 ;  /* 0x3000001bff197230 */ /* 0x000fe40000004100 */
[----:B------:R-:W-:Y:S02]  /*0940*/  IMAD R88, R88, -0x326172a9, RZ ;  /* 0xcd9e8d5758587824 */ /* 0x000fe400078e02ff */
[----:B------:R-:W-:Y:S02]  /*0950*/  IMAD.MOV.U32 R74, RZ, RZ, RZ ;  /* 0x000000ffff4a7224 */ /* 0x000fe400078e00ff */
[----:B--2---:R-:W-:-:S02]  /*0960*/  HADD2.F32 R27, -RZ, R28.H0_H0 ;  /* 0x2000001cff1b7230 */ /* 0x004fc40000004100 */
[----:B------:R-:W-:Y:S02]  /*0970*/  HADD2.F32 R51, -RZ, R28.H1_H1 ;  /* 0x3000001cff337230 */ /* 0x000fe40000004100 */
[--C-:B------:R-:W-:Y:S02]  /*0980*/  HADD2.F32 R52, -RZ, R29.reuse.H0_H0 ;  /* 0x2000001dff347230 */ /* 0x100fe40000004100 */
[----:B------:R-:W-:Y:S02]  /*0990*/  HADD2.F32 R54, -RZ, R29.H1_H1 ;  /* 0x3000001dff367230 */ /* 0x000fe40000004100 */
[--C-:B------:R-:W-:Y:S02]  /*09a0*/  HADD2.F32 R53, -RZ, R30.reuse.H0_H0 ;  /* 0x2000001eff357230 */ /* 0x100fe40000004100 */
[----:B------:R-:W-:Y:S02]  /*09b0*/  HADD2.F32 R55, -RZ, R30.H1_H1 ;  /* 0x3000001eff377230 */ /* 0x000fe40000004100 */
[----:B------:R-:W-:-:S02]  /*09c0*/  HADD2.F32 R56, -RZ, R31.H0_H0 ;  /* 0x2000001fff387230 */ /* 0x000fc40000004100 */
[----:B------:R-:W-:Y:S02]  /*09d0*/  HADD2.F32 R57, -RZ, R31.H1_H1 ;  /* 0x3000001fff397230 */ /* 0x000fe40000004100 */
[--C-:B---3--:R-:W-:Y:S02]  /*09e0*/  HADD2.F32 R58, -RZ, R32.reuse.H0_H0 ;  /* 0x20000020ff3a7230 */ /* 0x108fe40000004100 */
[----:B------:R-:W-:Y:S02]  /*09f0*/  HADD2.F32 R59, -RZ, R32.H1_H1 ;  /* 0x30000020ff3b7230 */ /* 0x000fe40000004100 */
[--C-:B------:R-:W-:Y:S02]  /*0a00*/  HADD2.F32 R60, -RZ, R33.reuse.H0_H0 ;  /* 0x20000021ff3c7230 */ /* 0x100fe40000004100 */
[----:B------:R-:W-:Y:S02]  /*0a10*/  HADD2.F32 R61, -RZ, R33.H1_H1 ;  /* 0x30000021ff3d7230 */ /* 0x000fe40000004100 */
[----:B------:R-:W-:-:S02]  /*0a20*/  HADD2.F32 R62, -RZ, R34.H0_H0 ;  /* 0x20000022ff3e7230 */ /* 0x000fc40000004100 */
[----:B------:R-:W-:Y:S02]  /*0a30*/  HADD2.F32 R63, -RZ, R34.H1_H1 ;  /* 0x30000022ff3f7230 */ /* 0x000fe40000004100 */
[--C-:B------:R-:W-:Y:S02]  /*0a40*/  HADD2.F32 R64, -RZ, R35.reuse.H0_H0 ;  /* 0x20000023ff407230 */ /* 0x100fe40000004100 */
[----:B------:R-:W-:Y:S02]  /*0a50*/  HADD2.F32 R65, -RZ, R35.H1_H1 ;  /* 0x30000023ff417230 */ /* 0x000fe40000004100 */
[--C-:B----4-:R-:W-:Y:S02]  /*0a60*/  HADD2.F32 R66, -RZ, R36.reuse.H0_H0 ;  /* 0x20000024ff427230 */ /* 0x110fe40000004100 */
[----:B------:R-:W-:Y:S02]  /*0a70*/  HADD2.F32 R67, -RZ, R36.H1_H1 ;  /* 0x30000024ff437230 */ /* 0x000fe40000004100 */
[----:B------:R-:W-:-:S02]  /*0a80*/  HADD2.F32 R68, -RZ, R37.H0_H0 ;  /* 0x20000025ff447230 */ /* 0x000fc40000004100 */
[----:B------:R-:W-:Y:S02]  /*0a90*/  HADD2.F32 R69, -RZ, R37.H1_H1 ;  /* 0x30000025ff457230 */ /* 0x000fe40000004100 */
[--C-:B------:R-:W-:Y:S02]  /*0aa0*/  HADD2.F32 R70, -RZ, R38.reuse.H0_H0 ;  /* 0x20000026ff467230 */ /* 0x100fe40000004100 */
[----:B------:R-:W-:Y:S02]  /*0ab0*/  HADD2.F32 R72, -RZ, R38.H1_H1 ;  /* 0x30000026ff487230 */ /* 0x000fe40000004100 */
[--C-:B------:R-:W-:Y:S02]  /*0ac0*/  HADD2.F32 R71, -RZ, R39.reuse.H0_H0 ;  /* 0x20000027ff477230 */ /* 0x100fe40000004100 */
[----:B------:R-:W-:-:S07]  /*0ad0*/  HADD2.F32 R78, -RZ, R39.H1_H1 ;  /* 0x30000027ff4e7230 */ /* 0x000fce0000004100 */
.L_x_4215:
        /* <DEDUP_REMOVED lines=27> */
.L_x_3828:
[----:B------:R-:W-:-:S07]  /*0c90*/  MOV R90, R88 ;  /* 0x00000058005a7202 */ /* 0x000fce0000000f00 */
.L_x_3829:
[----:B------:R-:W-:Y:S05]  /*0ca0*/  BSYNC B0 ;  /* 0x0000000000007941 */ /* 0x000fea0003800000 */
.L_x_3827:
        /* <DEDUP_REMOVED lines=16> */
.L_x_3833:
[----:B------:R-:W-:Y:S05]  /*0db0*/  BSYNC B1 ;  /* 0x0000000000017941 */ /* 0x000fea0003800000 */
.L_x_3832:
        /* <DEDUP_REMOVED lines=41> */
[----:B------:R-:W-:Y:S01]  /*1050*/  IMAD.MOV.U32 R42, RZ, RZ, RZ ;  /* 0x000000ffff2a7224 */ /* 0x000fe200078e00ff */
[----:B------:R-:W-:-:S07]  /*1060*/  MOV R50, R40 ;  /* 0x0000002800327202 */ /* 0x000fce0000000f00 */
.L_x_3831:
[----:B------:R-:W-:Y:S05]  /*1070*/  BSYNC B0 ;  /* 0x0000000000007941 */ /* 0x000fea0003800000 */
.L_x_3830:
        /* <DEDUP_REMOVED lines=19> */
.L_x_3834:
        /* <DEDUP_REMOVED lines=12> */
.L_x_3837:
[----:B------:R-:W-:-:S07]  /*1270*/  IMAD.MOV.U32 R79, RZ, RZ, R88 ;  /* 0x000000ffff4f7224 */ /* 0x000fce00078e0058 */
.L_x_3838:
[----:B------:R-:W-:Y:S05]  /*1280*/  BSYNC B0 ;  /* 0x0000000000007941 */ /* 0x000fea0003800000 */
.L_x_3836:
        /* <DEDUP_REMOVED lines=16> */
.L_x_3842:
[----:B------:R-:W-:Y:S05]  /*1390*/  BSYNC B1 ;  /* 0x0000000000017941 */ /* 0x000fea0003800000 */
.L_x_3841:
        /* <DEDUP_REMOVED lines=44> */
.L_x_3840:
[----:B------:R-:W-:Y:S05]  /*1660*/  BSYNC B0 ;  /* 0x0000000000007941 */ /* 0x000fea0003800000 */
.L_x_3839:
        /* <DEDUP_REMOVED lines=10> */
.L_x_3835:
        /* <DEDUP_REMOVED lines=12> */
.L_x_3844:
[----:B------:R-:W-:-:S07]  /*17d0*/  MOV R92, R88 ;  /* 0x00000058005c7202 */ /* 0x000fce0000000f00 */
.L_x_3845:
[----:B------:R-:W-:Y:S05]  /*17e0*/  BSYNC B0 ;  /* 0x0000000000007941 */ /* 0x000fea0003800000 */
.L_x_3843:
        /* <DEDUP_REMOVED lines=16> */
.L_x_3849:
[----:B------:R-:W-:Y:S05]  /*18f0*/  BSYNC B1 ;  /* 0x0000000000017941 */ /* 0x000fea0003800000 */
.L_x_3848:
        /* <DEDUP_REMOVED lines=44> */
.L_x_3847:
[----:B------:R-:W-:Y:S05]  /*1bc0*/  BSYNC B0 ;  /* 0x0000000000007941 */ /* 0x000fea0003800000 */
.L_x_3846:
        /* <DEDUP_REMOVED lines=14> */
.L_x_3850:
        /* <DEDUP_REMOVED lines=12> */
.L_x_3853:
[----:B------:R-:W-:-:S07]  /*1d70*/  IMAD.MOV.U32 R36, RZ, RZ, R88 ;  /* 0x000000ffff247224 */ /* 0x000fce00078e0058 */
.L_x_3854:
[----:B------:R-:W-:Y:S05]  /*1d80*/  BSYNC B0 ;  /* 0x0000000000007941 */ /* 0x000fea0003800000 */
.L_x_3852:
        /* <DEDUP_REMOVED lines=16> */
.L_x_3858:
[----:B------:R-:W-:Y:S05]  /*1e90*/  BSYNC B1 ;  /* 0x0000000000017941 */ /* 0x000fea0003800000 */
.L_x_3857:
        /* <DEDUP_REMOVED lines=44> */
.L_x_3856:
[----:B------:R-:W-:Y:S05]  /*2160*/  BSYNC B0 ;  /* 0x0000000000007941 */ /* 0x000fea0003800000 */
.L_x_3855:
        /* <DEDUP_REMOVED lines=10> */
.L_x_3851:
        /* <DEDUP_REMOVED lines=12> */
.L_x_3860:
[----:B------:R-:W-:-:S07]  /*22d0*/  MOV R36, R88 ;  /* 0x0000005800247202 */ /* 0x000fce0000000f00 */
.L_x_3861:
[----:B------:R-:W-:Y:S05]  /*22e0*/  BSYNC B0 ;  /* 0x0000000000007941 */ /* 0x000fea0003800000 */
.L_x_3859:
        /* <DEDUP_REMOVED lines=16> */
.L_x_3865:
[----:B------:R-:W-:Y:S05]  /*23f0*/  BSYNC B1 ;  /* 0x0000000000017941 */ /* 0x000fea0003800000 */
.L_x_3864:
        /* <DEDUP_REMOVED lines=44> */
.L_x_3863:
[----:B------:R-:W-:Y:S05]  /*26c0*/  BSYNC B0 ;  /* 0x0000000000007941 */ /* 0x000fea0003800000 */
.L_x_3862:
        /* <DEDUP_REMOVED lines=14> */
.L_x_3866:
        /* <DEDUP_REMOVED lines=12> */
.L_x_3869:
[----:B------:R-:W-:-:S07]  /*2870*/  IMAD.MOV.U32 R36, RZ, RZ, R88 ;  /* 0x000000ffff247224 */ /* 0x000fce00078e0058 */
.L_x_3870:
[----:B------:R-:W-:Y:S05]  /*2880*/  BSYNC B0 ;  /* 0x0000000000007941 */ /* 0x000fea0003800000 */
.L_x_3868:
        /* <DEDUP_REMOVED lines=16> */
.L_x_3874:
[----:B------:R-:W-:Y:S05]  /*2990*/  BSYNC B1 ;  /* 0x0000000000017941 */ /* 0x000fea0003800000 */
.L_x_3873:
        /* <DEDUP_REMOVED lines=44> */
.L_x_3872:
[----:B------:R-:W-:Y:S05]  /*2c60*/  BSYNC B0 ;  /* 0x0000000000007941 */ /* 0x000fea0003800000 */
.L_x_3871:
        /* <DEDUP_REMOVED lines=10> */
.L_x_3867:
        /* <DEDUP_REMOVED lines=12> */
.L_x_3876:
[----:B------:R-:W-:-:S07]  /*2dd0*/  MOV R36, R88 ;  /* 0x0000005800247202 */ /* 0x000fce0000000f00 */
.L_x_3877:
[----:B------:R-:W-:Y:S05]  /*2de0*/  BSYNC B0 ;  /* 0x0000000000007941 */ /* 0x000fea0003800000 */
.L_x_3875:
        /* <DEDUP_REMOVED lines=16> */
.L_x_3881:
[----:B------:R-:W-:Y:S05]  /*2ef0*/  BSYNC B1 ;  /* 0x0000000000017941 */ /* 0x000fea0003800000 */
.L_x_3880:
        /* <DEDUP_REMOVED lines=44> */
.L_x_3879:
[----:B------:R-:W-:Y:S05]  /*31c0*/  BSYNC B0 ;  /* 0x0000000000007941 */ /* 0x000fea0003800000 */
.L_x_3878:
        /* <DEDUP_REMOVED lines=14> */
.L_x_3882:
        /* <DEDUP_REMOVED lines=12> */
.L_x_3885:
[----:B------:R-:W-:-:S07]  /*3370*/  IMAD.MOV.U32 R82, RZ, RZ, R88 ;  /* 0x000000ffff527224 */ /* 0x000fce00078e0058 */
.L_x_3886:
[----:B------:R-:W-:Y:S05]  /*3380*/  BSYNC B0 ;  /* 0x0000000000007941 */ /* 0x000fea0003800000 */
.L_x_3884:
        /* <DEDUP_REMOVED lines=16> */
.L_x_3890:
[----:B------:R-:W-:Y:S05]  /*3490*/  BSYNC B1 ;  /* 0x0000000000017941 */ /* 0x000fea0003800000 */
.L_x_3889:
        /* <DEDUP_REMOVED lines=44> */
.L_x_3888:
[----:B------:R-:W-:Y:S05]  /*3760*/  BSYNC B0 ;  /* 0x0000000000007941 */ /* 0x000fea0003800000 */
.L_x_3887:
        /* <DEDUP_REMOVED lines=10> */
.L_x_3883:
        /* <DEDUP_REMOVED lines=12> */
.L_x_3892:
[----:B------:R-:W-:-:S07]  /*38d0*/  MOV R93, R88 ;  /* 0x00000058005d7202 */ /* 0x000fce0000000f00 */
.L_x_3893:
[----:B------:R-:W-:Y:S05]  /*38e0*/  BSYNC B0 ;  /* 0x0000000000007941 */ /* 0x000fea0003800000 */
.L_x_3891:
        /* <DEDUP_REMOVED lines=16> */
.L_x_3897:
[----:B------:R-:W-:Y:S05]  /*39f0*/  BSYNC B1 ;  /* 0x0000000000017941 */ /* 0x000fea0003800000 */
.L_x_3896:
        /* <DEDUP_REMOVED lines=44> */
.L_x_3895:
[----:B------:R-:W-:Y:S05]  /*3cc0*/  BSYNC B0 ;  /* 0x0000000000007941 */ /* 0x000fea0003800000 */
.L_x_3894:
        /* <DEDUP_REMOVED lines=14> */
.L_x_3898:
        /* <DEDUP_REMOVED lines=12> */
.L_x_3901:
[----:B------:R-:W-:-:S07]  /*3e70*/  IMAD.MOV.U32 R83, RZ, RZ, R88 ;  /* 0x000000ffff537224 */ /* 0x000fce00078e0058 */
.L_x_3902:
[----:B------:R-:W-:Y:S05]  /*3e80*/  BSYNC B0 ;  /* 0x0000000000007941 */ /* 0x000fea0003800000 */
.L_x_3900:
        /* <DEDUP_REMOVED lines=16> */
.L_x_3906:
[----:B------:R-:W-:Y:S05]  /*3f90*/  BSYNC B1 ;  /* 0x0000000000017941 */ /* 0x000fea0003800000 */
.L_x_3905:
        /* <DEDUP_REMOVED lines=44> */
.L_x_3904:
[----:B------:R-:W-:Y:S05]  /*4260*/  BSYNC B0 ;  /* 0x0000000000007941 */ /* 0x000fea0003800000 */
.L_x_3903:
        /* <DEDUP_REMOVED lines=10> */
.L_x_3899:
        /* <DEDUP_REMOVED lines=12> */
.L_x_3908:
[----:B------:R-:W-:-:S07]  /*43d0*/  MOV R94, R88 ;  /* 0x00000058005e7202 */ /* 0x000fce0000000f00 */
.L_x_3909:
[----:B------:R-:W-:Y:S05]  /*43e0*/  BSYNC B0 ;  /* 0x0000000000007941 */ /* 0x000fea0003800000 */
.L_x_3907:
        /* <DEDUP_REMOVED lines=16> */
.L_x_3913:
[----:B------:R-:W-:Y:S05]  /*44f0*/  BSYNC B1 ;  /* 0x0000000000017941 */ /* 0x000fea0003800000 */
.L_x_3912:
        /* <DEDUP_REMOVED lines=44> */
.L_x_3911:
[----:B------:R-:W-:Y:S05]  /*47c0*/  BSYNC B0 ;  /* 0x0000000000007941 */ /* 0x000fea0003800000 */
.L_x_3910:
        /* <DEDUP_REMOVED lines=13> */
.L_x_3914:
        /* <DEDUP_REMOVED lines=12> */
.L_x_3917:
[----:B------:R-:W-:-:S07]  /*4960*/  IMAD.MOV.U32 R38, RZ, RZ, R88 ;  /* 0x000000ffff267224 */ /* 0x000fce00078e0058 */
.L_x_3918:
[----:B------:R-:W-:Y:S05]  /*4970*/  BSYNC B0 ;  /* 0x0000000000007941 */ /* 0x000fea0003800000 */
.L_x_3916:
        /* <DEDUP_REMOVED lines=16> */
.L_x_3922:
[----:B------:R-:W-:Y:S05]  /*4a80*/  BSYNC B1 ;  /* 0x0000000000017941 */ /* 0x000fea0003800000 */
.L_x_3921:
        /* <DEDUP_REMOVED lines=44> */
.L_x_3920:
[----:B------:R-:W-:Y:S05]  /*4d50*/  BSYNC B0 ;  /* 0x0000000000007941 */ /* 0x000fea0003800000 */
.L_x_3919:
        /* <DEDUP_REMOVED lines=10> */
.L_x_3915:
        /* <DEDUP_REMOVED lines=12> */
.L_x_3924:
[----:B------:R-:W-:-:S07]  /*4ec0*/  MOV R38, R88 ;  /* 0x0000005800267202 */ /* 0x000fce0000000f00 */
.L_x_3925:
[----:B------:R-:W-:Y:S05]  /*4ed0*/  BSYNC B0 ;  /* 0x0000000000007941 */ /* 0x000fea0003800000 */
.L_x_3923:
        /* <DEDUP_REMOVED lines=16> */
.L_x_3929:
[----:B------:R-:W-:Y:S05]  /*4fe0*/  BSYNC B1 ;  /* 0x0000000000017941 */ /* 0x000fea0003800000 */
.L_x_3928:
        /* <DEDUP_REMOVED lines=44> */
.L_x_3927:
[----:B------:R-:W-:Y:S05]  /*52b0*/  BSYNC B0 ;  /* 0x0000000000007941 */ /* 0x000fea0003800000 */
.L_x_3926:
        /* <DEDUP_REMOVED lines=13> */
.L_x_3930:
        /* <DEDUP_REMOVED lines=12> */
.L_x_3933:
[----:B------:R-:W-:-:S07]  /*5450*/  IMAD.MOV.U32 R38, RZ, RZ, R88 ;  /* 0x000000ffff267224 */ /* 0x000fce00078e0058 */
.L_x_3934:
[----:B------:R-:W-:Y:S05]  /*5460*/  BSYNC B0 ;  /* 0x0000000000007941 */ /* 0x000fea0003800000 */
.L_x_3932:
        /* <DEDUP_REMOVED lines=16> */
.L_x_3938:
[----:B------:R-:W-:Y:S05]  /*5570*/  BSYNC B1 ;  /* 0x0000000000017941 */ /* 0x000fea0003800000 */
.L_x_3937:
        /* <DEDUP_REMOVED lines=44> */
.L_x_3936:
[----:B------:R-:W-:Y:S05]  /*5840*/  BSYNC B0 ;  /* 0x0000000000007941 */ /* 0x000fea0003800000 */
.L_x_3935:
        /* <DEDUP_REMOVED lines=10> */
.L_x_3931:
        /* <DEDUP_REMOVED lines=12> */
.L_x_3940:
[----:B------:R-:W-:-:S07]  /*59b0*/  MOV R38, R88 ;  /* 0x0000005800267202 */ /* 0x000fce0000000f00 */
.L_x_3941:
[----:B------:R-:W-:Y:S05]  /*59c0*/  BSYNC B0 ;  /* 0x0000000000007941 */ /* 0x000fea0003800000 */
.L_x_3939:
        /* <DEDUP_REMOVED lines=16> */
.L_x_3945:
[----:B------:R-:W-:Y:S05]  /*5ad0*/  BSYNC B1 ;  /* 0x0000000000017941 */ /* 0x000fea0003800000 */
.L_x_3944:
        /* <DEDUP_REMOVED lines=44> */
.L_x_3943:
[----:B------:R-:W-:Y:S05]  /*5da0*/  BSYNC B0 ;  /* 0x0000000000007941 */ /* 0x000fea0003800000 */
.L_x_3942:
        /* <DEDUP_REMOVED lines=13> */
.L_x_3946:
        /* <DEDUP_REMOVED lines=12> */
.L_x_3949:
[----:B------:R-:W-:-:S07]  /*5f40*/  IMAD.MOV.U32 R46, RZ, RZ, R88 ;  /* 0x000000ffff2e7224 */ /* 0x000fce00078e0058 */
.L_x_3950:
[----:B------:R-:W-:Y:S05]  /*5f50*/  BSYNC B0 ;  /* 0x0000000000007941 */ /* 0x000fea0003800000 */
.L_x_3948:
        /* <DEDUP_REMOVED lines=18> */
.L_x_3954:
[----:B------:R-:W-:Y:S05]  /*6080*/  BSYNC B1 ;  /* 0x0000000000017941 */ /* 0x000fea0003800000 */
.L_x_3953:
        /* <DEDUP_REMOVED lines=44> */
.L_x_3952:
[----:B------:R-:W-:Y:S05]  /*6350*/  BSYNC B0 ;  /* 0x0000000000007941 */ /* 0x000fea0003800000 */
.L_x_3951:
        /* <DEDUP_REMOVED lines=10> */
.L_x_3947:
        /* <DEDUP_REMOVED lines=8> */
[----:B------:R-:W-:Y:S02]  /*6480*/  ISETP.NE.AND P4, PT, R103, RZ, PT ;  /* 0x000000ff6700720c */ /* 0x000fe40003f85270 */
[----:B------:R-:W-:Y:S02]  /*6490*/  ISETP.NE.AND P3, PT, R104, RZ, PT ;  /* 0x000000ff6800720c */ /* 0x000fe40003f65270 */
[----:B------:R-:W-:Y:S01]  /*64a0*/  SEL R39, RZ, 0x1000000, P5 ;  /* 0x01000000ff277807 */ /* 0x000fe20002800000 */
[----:B------:R-:W2:Y:S01]  /*64b0*/  LDC.64 R40, c[0x0][0x240] ;  /* 0x00009000ff287b82 */ /* 0x000ea20000000a00 */
[----:B------:R-:W-:Y:S02]  /*64c0*/  ISETP.NE.AND P5, PT, R106, RZ, PT ;  /* 0x000000ff6a00720c */ /* 0x000fe40003fa5270 */
[----:B------:R-:W-:Y:S02]  /*64d0*/  SEL R110, RZ, 0x1, P3 ;  /* 0x00000001ff6e7807 */ /* 0x000fe40001800000 */
[----:B------:R-:W-:-:S02]  /*64e0*/  SEL R106, RZ, 0x1, P4 ;  /* 0x00000001ff6a7807 */ /* 0x000fc40002000000 */
[----:B------:R-:W-:Y:S01]  /*64f0*/  LOP3.LUT R38, R38, R39, R37, 0xfe, !PT ;  /* 0x0000002726267212 */ /* 0x000fe200078efe25 */
[----:B------:R-:W-:Y:S01]  /*6500*/  IMAD.WIDE.U32 R36, R36, 0x1000000, RZ ;  /* 0x0100000024247825 */ /* 0x000fe200078e00ff */
[----:B------:R-:W-:Y:S01]  /*6510*/  SEL R113, RZ, 0x1, P5 ;  /* 0x00000001ff717807 */ /* 0x000fe20002800000 */
[----:B------:R-:W3:Y:S01]  /*6520*/  @P1 LDC.64 R108, c[0x0][0x230] ;  /* 0x00008c00ff6c1b82 */ /* 0x000ee20000000a00 */
[----:B------:R-:W-:Y:S01]  /*6530*/  ISETP.NE.AND P6, PT, R96, RZ, PT ;  /* 0x000000ff6000720c */ /* 0x000fe20003fc5270 */
[----:B------:R-:W-:Y:S01]  /*6540*/  IMAD.WIDE.U32 R110, R110, 0x10000, RZ ;  /* 0x000100006e6e7825 */ /* 0x000fe200078e00ff */
[----:B------:R-:W-:Y:S02]  /*6550*/  LOP3.LUT R113, R37, R38, R113, 0xfe, !PT ;  /* 0x0000002625717212 */ /* 0x000fe400078efe71 */
[----:B------:R-:W-:Y:S01]  /*6560*/  F2FP.F16.F32.PACK_AB R39, R97, R94 ;  /* 0x0000005e6127723e */ /* 0x000fe200000000ff */
[----:B------:R-:W-:Y:S01]  /*6570*/  IMAD.WIDE.U32 R106, R106, 0x100, RZ ;  /* 0x000001006a6a7825 */ /* 0x000fe200078e00ff */
[----:B------:R-:W-:-:S02]  /*6580*/  F2FP.F16.F32.PACK_AB R38, R95, R93 ;  /* 0x0000005d5f26723e */ /* 0x000fc400000000ff */
[----:B------:R-:W-:Y:S01]  /*6590*/  F2FP.F16.F32.PACK_AB R37, R92, R91 ;  /* 0x0000005b5c25723e */ /* 0x000fe200000000ff */
[----:B0-----:R-:W-:Y:S01]  /*65a0*/  IMAD.WIDE.U32 R104, R87, 0x10, R42 ;  /* 0x0000001057687825 */ /* 0x001fe200078e002a */
[----:B------:R-:W-:Y:S02]  /*65b0*/  LOP3.LUT R103, R106, R36, R110, 0xfe, !PT ;  /* 0x000000246a677212 */ /* 0x000fe400078efe6e */
[----:B------:R-:W-:Y:S02]  /*65c0*/  F2FP.F16.F32.PACK_AB R36, R90, R89 ;  /* 0x000000595a24723e */ /* 0x000fe400000000ff */
[----:B------:R-:W-:Y:S02]  /*65d0*/  SEL R106, RZ, 0x1, P6 ;  /* 0x00000001ff6a7807 */ /* 0x000fe40003000000 */
[----:B------:R-:W-:Y:S01]  /*65e0*/  LOP3.LUT R107, R107, R113, R111, 0xfe, !PT ;  /* 0x000000716b6b7212 */ /* 0x000fe200078efe6f */
[----:B------:R2:W-:Y:S01]  /*65f0*/  STG.E.128 desc[UR4][R104.64], R36 ;  /* 0x0000002468007986 */ /* 0x0005e2000c101d04 */
[----:B------:R-:W-:-:S02]  /*6600*/  LOP3.LUT R106, R103, R106, RZ, 0xfc, !PT ;  /* 0x0000006a676a7212 */ /* 0x000fc400078efcff */
[----:B------:R-:W-:-:S05]  /*6610*/  IADD3 R96, R87, 0x100, RZ ;  /* 0x0000010057607810 */ /* 0x000fca0007ffe0ff */
[----:B-1----:R-:W-:-:S04]  /*6620*/  @P0 IMAD.WIDE.U32 R46, R96, 0x10, R46 ;  /* 0x00000010602e0825 */ /* 0x002fc800078e002e */
[----:B--2---:R-:W-:-:S04]  /*6630*/  IMAD.WIDE.U32 R36, R87, 0x8, R40 ;  /* 0x0000000857247825 */ /* 0x004fc800078e0028 */
[C---:B------:R-:W-:Y:S01]  /*6640*/  IMAD.WIDE.U32 R104, R96.reuse, 0x10, R44 ;  /* 0x0000001060687825 */ /* 0x040fe200078e002c */
[----:B------:R0:W-:Y:S03]  /*6650*/  STG.E.64 desc[UR4][R36.64], R106 ;  /* 0x0000006a24007986 */ /* 0x0001e6000c101b04 */
[----:B---3--:R-:W-:Y:S01]  /*6660*/  @P1 IMAD.WIDE.U32 R38, R96, 0x10, R108 ;  /* 0x0000001060261825 */ /* 0x008fe200078e006c */
        /* <DEDUP_REMOVED lines=21> */
.L_x_3955:
        /* <DEDUP_REMOVED lines=15> */
.L_x_3957:
[----:B------:R-:W-:-:S07]  /*68b0*/  MOV R103, R88 ;  /* 0x0000005800677202 */ /* 0x000fce0000000f00 */
.L_x_3958:
[----:B------:R-:W-:Y:S05]  /*68c0*/  BSYNC B0 ;  /* 0x0000000000007941 */ /* 0x000fea0003800000 */
.L_x_3956:
        /* <DEDUP_REMOVED lines=16> */
.L_x_3962:
[----:B------:R-:W-:Y:S05]  /*69d0*/  BSYNC B1 ;  /* 0x0000000000017941 */ /* 0x000fea0003800000 */
.L_x_3961:
        /* <DEDUP_REMOVED lines=39> */
[----:B------:R-:W-:Y:S01]  /*6c50*/  MOV R88, R106 ;  /* 0x0000006a00587202 */ /* 0x000fe20000000f00 */
[----:B------:R-:W-:Y:S01]  /*6c60*/  HFMA2.MMA R106, -RZ, RZ, 0, 0 ;  /* 0x00000000ff6a7435 */ /* 0x000fe200000001ff */
[----:B------:R-:W-:Y:S01]  /*6c70*/  LOP3.LUT R26, R107, UR33, R108, 0x96, !PT ;  /* 0x000000216b1a7c12 */ /* 0x000fe2000f8e966c */
[----:B------:R-:W-:Y:S01]  /*6c80*/  IMAD.MOV.U32 R50, RZ, RZ, R46 ;  /* 0x000000ffff327224 */ /* 0x000fe200078e002e */
[----:B------:R-:W-:-:S08]  /*6c90*/  LOP3.LUT R49, R47, UR34, R104, 0x96, !PT ;  /* 0x000000222f317c12 */ /* 0x000fd0000f8e9668 */
.L_x_3960:
[----:B------:R-:W-:Y:S05]  /*6ca0*/  BSYNC B0 ;  /* 0x0000000000007941 */ /* 0x000fea0003800000 */
.L_x_3959:
        /* <DEDUP_REMOVED lines=14> */
.L_x_3963:
        /* <DEDUP_REMOVED lines=12> */
.L_x_3966:
[----:B------:R-:W-:-:S07]  /*6e50*/  IMAD.MOV.U32 R79, RZ, RZ, R88 ;  /* 0x000000ffff4f7224 */ /* 0x000fce00078e0058 */
.L_x_3967:
[----:B------:R-:W-:Y:S05]  /*6e60*/  BSYNC B0 ;  /* 0x0000000000007941 */ /* 0x000fea0003800000 */
.L_x_3965:
        /* <DEDUP_REMOVED lines=16> */
.L_x_3971:
[----:B------:R-:W-:Y:S05]  /*6f70*/  BSYNC B1 ;  /* 0x0000000000017941 */ /* 0x000fea0003800000 */
.L_x_3970:
        /* <DEDUP_REMOVED lines=44> */
.L_x_3969:
[----:B------:R-:W-:Y:S05]  /*7240*/  BSYNC B0 ;  /* 0x0000000000007941 */ /* 0x000fea0003800000 */
.L_x_3968:
        /* <DEDUP_REMOVED lines=10> */
.L_x_3964:
        /* <DEDUP_REMOVED lines=12> */
.L_x_3973:
[----:B------:R-:W-:-:S07]  /*73b0*/  MOV R110, R88 ;  /* 0x00000058006e7202 */ /* 0x000fce0000000f00 */
.L_x_3974:
[----:B------:R-:W-:Y:S05]  /*73c0*/  BSYNC B0 ;  /* 0x0000000000007941 */ /* 0x000fea0003800000 */
.L_x_3972:
        /* <DEDUP_REMOVED lines=16> */
.L_x_3978:
[----:B------:R-:W-:Y:S05]  /*74d0*/  BSYNC B1 ;  /* 0x0000000000017941 */ /* 0x000fea0003800000 */
.L_x_3977:
        /* <DEDUP_REMOVED lines=44> */
.L_x_3976:
[----:B------:R-:W-:Y:S05]  /*77a0*/  BSYNC B0 ;  /* 0x0000000000007941 */ /* 0x000fea0003800000 */
.L_x_3975:
        /* <DEDUP_REMOVED lines=14> */
.L_x_3979:
        /* <DEDUP_REMOVED lines=12> */
.L_x_3982:
[----:B------:R-:W-:-:S07]  /*7950*/  IMAD.MOV.U32 R36, RZ, RZ, R88 ;  /* 0x000000ffff247224 */ /* 0x000fce00078e0058 */
.L_x_3983:
[----:B------:R-:W-:Y:S05]  /*7960*/  BSYNC B0 ;  /* 0x0000000000007941 */ /* 0x000fea0003800000 */
.L_x_3981:
        /* <DEDUP_REMOVED lines=16> */
.L_x_3987:
[----:B------:R-:W-:Y:S05]  /*7a70*/  BSYNC B1 ;  /* 0x0000000000017941 */ /* 0x000fea0003800000 */
.L_x_3986:
        /* <DEDUP_REMOVED lines=44> */
.L_x_3985:
[----:B------:R-:W-:Y:S05]  /*7d40*/  BSYNC B0 ;  /* 0x0000000000007941 */ /* 0x000fea0003800000 */
.L_x_3984:
        /* <DEDUP_REMOVED lines=10> */
.L_x_3980:
        /* <DEDUP_REMOVED lines=12> */
.L_x_3989:
[----:B------:R-:W-:-:S07]  /*7eb0*/  MOV R36, R88 ;  /* 0x0000005800247202 */ /* 0x000fce0000000f00 */
.L_x_3990:
[----:B------:R-:W-:Y:S05]  /*7ec0*/  BSYNC B0 ;  /* 0x0000000000007941 */ /* 0x000fea0003800000 */
.L_x_3988:
        /* <DEDUP_REMOVED lines=16> */
.L_x_3994:
[----:B------:R-:W-:Y:S05]  /*7fd0*/  BSYNC B1 ;  /* 0x0000000000017941 */ /* 0x000fea0003800000 */
.L_x_3993:
        /* <DEDUP_REMOVED lines=44> */
.L_x_3992:
[----:B------:R-:W-:Y:S05]  /*82a0*/  BSYNC B0 ;  /* 0x0000000000007941 */ /* 0x000fea0003800000 */
.L_x_3991:
        /* <DEDUP_REMOVED lines=14> */
.L_x_3995:
        /* <DEDUP_REMOVED lines=12> */
.L_x_3998:
[----:B------:R-:W-:-:S07]  /*8450*/  IMAD.MOV.U32 R36, RZ, RZ, R88 ;  /* 0x000000ffff247224 */ /* 0x000fce00078e0058 */
.L_x_3999:
[----:B------:R-:W-:Y:S05]  /*8460*/  BSYNC B0 ;  /* 0x0000000000007941 */ /* 0x000fea0003800000 */
.L_x_3997:
        /* <DEDUP_REMOVED lines=16> */
.L_x_4003:
[----:B------:R-:W-:Y:S05]  /*8570*/  BSYNC B1 ;  /* 0x0000000000017941 */ /* 0x000fea0003800000 */
.L_x_4002:
        /* <DEDUP_REMOVED lines=44> */
.L_x_4001:
[----:B------:R-:W-:Y:S05]  /*8840*/  BSYNC B0 ;  /* 0x0000000000007941 */ /* 0x000fea0003800000 */
.L_x_4000:
        /* <DEDUP_REMOVED lines=10> */
.L_x_3996:
        /* <DEDUP_REMOVED lines=12> */
.L_x_4005:
[----:B------:R-:W-:-:S07]  /*89b0*/  MOV R36, R88 ;  /* 0x0000005800247202 */ /* 0x000fce0000000f00 */
.L_x_4006:
[----:B------:R-:W-:Y:S05]  /*89c0*/  BSYNC B0 ;  /* 0x0000000000007941 */ /* 0x000fea0003800000 */
.L_x_4004:
        /* <DEDUP_REMOVED lines=16> */
.L_x_4010:
[----:B------:R-:W-:Y:S05]  /*8ad0*/  BSYNC B1 ;  /* 0x0000000000017941 */ /* 0x000fea0003800000 */
.L_x_4009:
        /* <DEDUP_REMOVED lines=44> */
.L_x_4008:
[----:B------:R-:W-:Y:S05]  /*8da0*/  BSYNC B0 ;  /* 0x0000000000007941 */ /* 0x000fea0003800000 */
.L_x_4007:
        /* <DEDUP_REMOVED lines=14> */
.L_x_4011:
        /* <DEDUP_REMOVED lines=12> */
.L_x_4014:
[----:B------:R-:W-:-:S07]  /*8f50*/  IMAD.MOV.U32 R82, RZ, RZ, R88 ;  /* 0x000000ffff527224 */ /* 0x000fce00078e0058 */
.L_x_4015:
[----:B------:R-:W-:Y:S05]  /*8f60*/  BSYNC B0 ;  /* 0x0000000000007941 */ /* 0x000fea0003800000 */
.L_x_4013:
        /* <DEDUP_REMOVED lines=16> */
.L_x_4019:
[----:B------:R-:W-:Y:S05]  /*9070*/  BSYNC B1 ;  /* 0x0000000000017941 */ /* 0x000fea0003800000 */
.L_x_4018:
        /* <DEDUP_REMOVED lines=44> */
.L_x_4017:
[----:B------:R-:W-:Y:S05]  /*9340*/  BSYNC B0 ;  /* 0x0000000000007941 */ /* 0x000fea0003800000 */
.L_x_4016:
        /* <DEDUP_REMOVED lines=10> */
.L_x_4012:
        /* <DEDUP_REMOVED lines=12> */
.L_x_4021:
[----:B------:R-:W-:-:S07]  /*94b0*/  MOV R106, R88 ;  /* 0x00000058006a7202 */ /* 0x000fce0000000f00 */
.L_x_4022:
[----:B------:R-:W-:Y:S05]  /*94c0*/  BSYNC B0 ;  /* 0x0000000000007941 */ /* 0x000fea0003800000 */
.L_x_4020:
        /* <DEDUP_REMOVED lines=16> */
.L_x_4026:
[----:B------:R-:W-:Y:S05]  /*95d0*/  BSYNC B1 ;  /* 0x0000000000017941 */ /* 0x000fea0003800000 */
.L_x_4025:
        /* <DEDUP_REMOVED lines=44> */
.L_x_4024:
[----:B------:R-:W-:Y:S05]  /*98a0*/  BSYNC B0 ;  /* 0x0000000000007941 */ /* 0x000fea0003800000 */
.L_x_4023:
        /* <DEDUP_REMOVED lines=14> */
.L_x_4027:
        /* <DEDUP_REMOVED lines=12> */
.L_x_4030:
[----:B------:R-:W-:-:S07]  /*9a50*/  IMAD.MOV.U32 R83, RZ, RZ, R88 ;  /* 0x000000ffff537224 */ /* 0x000fce00078e0058 */
.L_x_4031:
[----:B------:R-:W-:Y:S05]  /*9a60*/  BSYNC B0 ;  /* 0x0000000000007941 */ /* 0x000fea0003800000 */
.L_x_4029:
        /* <DEDUP_REMOVED lines=16> */
.L_x_4035:
[----:B------:R-:W-:Y:S05]  /*9b70*/  BSYNC B1 ;  /* 0x0000000000017941 */ /* 0x000fea0003800000 */
.L_x_4034:
        /* <DEDUP_REMOVED lines=44> */
.L_x_4033:
[----:B------:R-:W-:Y:S05]  /*9e40*/  BSYNC B0 ;  /* 0x0000000000007941 */ /* 0x000fea0003800000 */
.L_x_4032:
        /* <DEDUP_REMOVED lines=10> */
.L_x_4028:
        /* <DEDUP_REMOVED lines=12> */
.L_x_4037:
[----:B------:R-:W-:-:S07]  /*9fb0*/  MOV R112, R88 ;  /* 0x0000005800707202 */ /* 0x000fce0000000f00 */
.L_x_4038:
[----:B------:R-:W-:Y:S05]  /*9fc0*/  BSYNC B0 ;  /* 0x0000000000007941 */ /* 0x000fea0003800000 */
.L_x_4036:
        /* <DEDUP_REMOVED lines=16> */
.L_x_4042:
[----:B------:R-:W-:Y:S05]  /*a0d0*/  BSYNC B1 ;  /* 0x0000000000017941 */ /* 0x000fea0003800000 */
.L_x_4041:
        /* <DEDUP_REMOVED lines=44> */
.L_x_4040:
[----:B------:R-:W-:Y:S05]  /*a3a0*/  BSYNC B0 ;  /* 0x0000000000007941 */ /* 0x000fea0003800000 */
.L_x_4039:
        /* <DEDUP_REMOVED lines=13> */
.L_x_4043:
        /* <DEDUP_REMOVED lines=12> */
.L_x_4046:
[----:B------:R-:W-:-:S07]  /*a540*/  IMAD.MOV.U32 R38, RZ, RZ, R88 ;  /* 0x000000ffff267224 */ /* 0x000fce00078e0058 */
.L_x_4047:
[----:B------:R-:W-:Y:S05]  /*a550*/  BSYNC B0 ;  /* 0x0000000000007941 */ /* 0x000fea0003800000 */
.L_x_4045:
        /* <DEDUP_REMOVED lines=16> */
.L_x_4051:
[----:B------:R-:W-:Y:S05]  /*a660*/  BSYNC B1 ;  /* 0x0000000000017941 */ /* 0x000fea0003800000 */
.L_x_4050:
        /* <DEDUP_REMOVED lines=44> */
.L_x_4049:
[----:B------:R-:W-:Y:S05]  /*a930*/  BSYNC B0 ;  /* 0x0000000000007941 */ /* 0x000fea0003800000 */
.L_x_4048:
        /* <DEDUP_REMOVED lines=10> */
.L_x_4044:
        /* <DEDUP_REMOVED lines=12> */
.L_x_4053:
[----:B------:R-:W-:-:S07]  /*aaa0*/  MOV R38, R88 ;  /* 0x0000005800267202 */ /* 0x000fce0000000f00 */
.L_x_4054:
[----:B------:R-:W-:Y:S05]  /*aab0*/  BSYNC B0 ;  /* 0x0000000000007941 */ /* 0x000fea0003800000 */
.L_x_4052:
        /* <DEDUP_REMOVED lines=16> */
.L_x_4058:
[----:B------:R-:W-:Y:S05]  /*abc0*/  BSYNC B1 ;  /* 0x0000000000017941 */ /* 0x000fea0003800000 */
.L_x_4057:
        /* <DEDUP_REMOVED lines=44> */
.L_x_4056:
[----:B------:R-:W-:Y:S05]  /*ae90*/  BSYNC B0 ;  /* 0x0000000000007941 */ /* 0x000fea0003800000 */
.L_x_4055:
        /* <DEDUP_REMOVED lines=13> */
.L_x_4059:
        /* <DEDUP_REMOVED lines=12> */
.L_x_4062:
[----:B------:R-:W-:-:S07]  /*b030*/  IMAD.MOV.U32 R38, RZ, RZ, R88 ;  /* 0x000000ffff267224 */ /* 0x000fce00078e0058 */
.L_x_4063:
[----:B------:R-:W-:Y:S05]  /*b040*/  BSYNC B0 ;  /* 0x0000000000007941 */ /* 0x000fea0003800000 */
.L_x_4061:
        /* <DEDUP_REMOVED lines=16> */
.L_x_4067:
[----:B------:R-:W-:Y:S05]  /*b150*/  BSYNC B1 ;  /* 0x0000000000017941 */ /* 0x000fea0003800000 */
.L_x_4066:
        /* <DEDUP_REMOVED lines=44> */
.L_x_4065:
[----:B------:R-:W-:Y:S05]  /*b420*/  BSYNC B0 ;  /* 0x0000000000007941 */ /* 0x000fea0003800000 */
.L_x_4064:
        /* <DEDUP_REMOVED lines=10> */
.L_x_4060:
        /* <DEDUP_REMOVED lines=12> */
.L_x_4069:
[----:B------:R-:W-:-:S07]  /*b590*/  MOV R38, R88 ;  /* 0x0000005800267202 */ /* 0x000fce0000000f00 */
.L_x_4070:
[----:B------:R-:W-:Y:S05]  /*b5a0*/  BSYNC B0 ;  /* 0x0000000000007941 */ /* 0x000fea0003800000 */
.L_x_4068:
        /* <DEDUP_REMOVED lines=16> */
.L_x_4074:
[----:B------:R-:W-:Y:S05]  /*b6b0*/  BSYNC B1 ;  /* 0x0000000000017941 */ /* 0x000fea0003800000 */
.L_x_4073:
        /* <DEDUP_REMOVED lines=44> */
.L_x_4072:
[----:B------:R-:W-:Y:S05]  /*b980*/  BSYNC B0 ;  /* 0x0000000000007941 */ /* 0x000fea0003800000 */
.L_x_4071:
        /* <DEDUP_REMOVED lines=13> */
.L_x_4075:
        /* <DEDUP_REMOVED lines=12> */
.L_x_4078:
[----:B------:R-:W-:-:S07]  /*bb20*/  IMAD.MOV.U32 R86, RZ, RZ, R88 ;  /* 0x000000ffff567224 */ /* 0x000fce00078e0058 */
.L_x_4079:
[----:B------:R-:W-:Y:S05]  /*bb30*/  BSYNC B0 ;  /* 0x0000000000007941 */ /* 0x000fea0003800000 */
.L_x_4077:
        /* <DEDUP_REMOVED lines=18> */
.L_x_4083:
[----:B------:R-:W-:Y:S05]  /*bc60*/  BSYNC B1 ;  /* 0x0000000000017941 */ /* 0x000fea0003800000 */
.L_x_4082:
        /* <DEDUP_REMOVED lines=44> */
.L_x_4081:
[----:B------:R-:W-:Y:S05]  /*bf30*/  BSYNC B0 ;  /* 0x0000000000007941 */ /* 0x000fea0003800000 */
.L_x_4080:
        /* <DEDUP_REMOVED lines=10> */
.L_x_4076:
[----:B------:R-:W-:Y:S01]  /*bfe0*/  P2R R36, PR, RZ, 0x4 ;  /* 0x00000004ff247803 */ /* 0x000fe20000000000 */
[----:B------:R-:W-:Y:S01]  /*bff0*/  IMAD.WIDE.U32 R46, R96, 0x10, R42 ;  /* 0x00000010602e7825 */ /* 0x000fe200078e002a */
[----:B------:R-:W-:Y:S01]  /*c000*/  ISETP.NE.AND P2, PT, R119, RZ, PT ;  /* 0x000000ff7700720c */ /* 0x000fe20003f45270 */
[----:B------:R-:W0:Y:S01]  /*c010*/  @P0 LDC.64 R114, c[0x0][0x228] ;  /* 0x00008a00ff720b82 */ /* 0x000e220000000a00 */
[----:B------:R-:W-:Y:S02]  /*c020*/  SEL R120, RZ, 0x1000000, P5 ;  /* 0x01000000ff787807 */ /* 0x000fe40002800000 */
[----:B------:R-:W-:Y:S02]  /*c030*/  ISETP.NE.AND P5, PT, R116, RZ, PT ;  /* 0x000000ff7400720c */ /* 0x000fe40003fa5270 */
[----:B------:R-:W-:Y:S02]  /*c040*/  SEL R119, RZ, 0x10000, P4 ;  /* 0x00010000ff777807 */ /* 0x000fe40002000000 */
[----:B------:R-:W-:Y:S01]  /*c050*/  SEL R116, RZ, 0x100, P3 ;  /* 0x00000100ff747807 */ /* 0x000fe20001800000 */
[----:B------:R-:W1:Y:S01]  /*c060*/  @P1 LDC.64 R112, c[0x0][0x230] ;  /* 0x00008c00ff701b82 */ /* 0x000e620000000a00 */
[----:B------:R-:W-:-:S02]  /*c070*/  ISETP.NE.AND P4, PT, R117, RZ, PT ;  /* 0x000000ff7500720c */ /* 0x000fc40003f85270 */
[----:B------:R-:W-:Y:S02]  /*c080*/  ISETP.NE.AND P3, PT, R118, RZ, PT ;  /* 0x000000ff7600720c */ /* 0x000fe40003f65270 */
[----:B------:R-:W-:Y:S02]  /*c090*/  SEL R117, RZ, 0x1, P2 ;  /* 0x00000001ff757807 */ /* 0x000fe40001000000 */
[----:B------:R-:W-:Y:S02]  /*c0a0*/  ISETP.NE.AND P2, PT, R36, RZ, PT ;  /* 0x000000ff2400720c */ /* 0x000fe40003f45270 */
[----:B------:R-:W-:Y:S02]  /*c0b0*/  ISETP.NE.AND P6, PT, R99, RZ, PT ;  /* 0x000000ff6300720c */ /* 0x000fe40003fc5270 */
[----:B------:R-:W-:Y:S02]  /*c0c0*/  F2FP.F16.F32.PACK_AB R39, R111, R109 ;  /* 0x0000006d6f27723e */ /* 0x000fe400000000ff */
[----:B------:R-:W-:-:S02]  /*c0d0*/  F2FP.F16.F32.PACK_AB R38, R110, R106 ;  /* 0x0000006a6e26723e */ /* 0x000fc400000000ff */
[----:B------:R-:W-:Y:S02]  /*c0e0*/  F2FP.F16.F32.PACK_AB R37, R107, R104 ;  /* 0x000000686b25723e */ /* 0x000fe400000000ff */
[----:B------:R-:W-:Y:S02]  /*c0f0*/  F2FP.F16.F32.PACK_AB R36, R105, R103 ;  /* 0x000000676924723e */ /* 0x000fe400000000ff */
[----:B------:R-:W-:Y:S02]  /*c100*/  SEL R99, RZ, 0x1, P3 ;  /* 0x00000001ff637807 */ /* 0x000fe40001800000 */
[----:B------:R-:W-:Y:S01]  /*c110*/  LOP3.LUT R118, R116, R120, R119, 0xfe, !PT ;  /* 0x0000007874767212 */ /* 0x000fe200078efe77 */
[----:B------:R2:W-:Y:S01]  /*c120*/  STG.E.128 desc[UR4][R46.64], R36 ;  /* 0x000000242e007986 */ /* 0x0005e2000c101d04 */
[----:B------:R-:W-:Y:S01]  /*c130*/  SEL R116, RZ, 0x1, P5 ;  /* 0x00000001ff747807 */ /* 0x000fe20002800000 */
[----:B--2---:R-:W-:Y:S01]  /*c140*/  IMAD.WIDE.U32 R46, R99, 0x1000000, RZ ;  /* 0x01000000632e7825 */ /* 0x004fe200078e00ff */
        /* <DEDUP_REMOVED lines=9> */
[----:B0-----:R-:W-:-:S03]  /*c1e0*/  @P0 IMAD.WIDE.U32 R114, R99, 0x10, R114 ;  /* 0x0000001063720825 */ /* 0x001fc600078e0072 */
[----:B------:R-:W-:Y:S01]  /*c1f0*/  LOP3.LUT R36, R46, R39, RZ, 0xfc, !PT ;  /* 0x000000272e247212 */ /* 0x000fe200078efcff */
[----:B------:R-:W-:-:S04]  /*c200*/  IMAD.WIDE.U32 R38, R96, 0x8, R40 ;  /* 0x0000000860267825 */ /* 0x000fc800078e0028 */
[----:B-1----:R-:W-:Y:S01]  /*c210*/  @P1 IMAD.WIDE.U32 R112, R99, 0x10, R112 ;  /* 0x0000001063701825 */ /* 0x002fe200078e0070 */
        /* <DEDUP_REMOVED lines=22> */
.L_x_4084:
        /* <DEDUP_REMOVED lines=15> */
.L_x_4086:
[----:B------:R-:W-:-:S07]  /*c470*/  MOV R116, R88 ;  /* 0x0000005800747202 */ /* 0x000fce0000000f00 */
.L_x_4087:
[----:B------:R-:W-:Y:S05]  /*c480*/  BSYNC B0 ;  /* 0x0000000000007941 */ /* 0x000fea0003800000 */
.L_x_4085:
        /* <DEDUP_REMOVED lines=16> */
.L_x_4091:
[----:B------:R-:W-:Y:S05]  /*c590*/  BSYNC B1 ;  /* 0x0000000000017941 */ /* 0x000fea0003800000 */
.L_x_4090:
        /* <DEDUP_REMOVED lines=44> */
.L_x_4089:
[----:B------:R-:W-:Y:S05]  /*c860*/  BSYNC B0 ;  /* 0x0000000000007941 */ /* 0x000fea0003800000 */
.L_x_4088:
        /* <DEDUP_REMOVED lines=14> */
.L_x_4092:
        /* <DEDUP_REMOVED lines=12> */
.L_x_4095:
[----:B------:R-:W-:-:S07]  /*ca10*/  IMAD.MOV.U32 R79, RZ, RZ, R88 ;  /* 0x000000ffff4f7224 */ /* 0x000fce00078e0058 */
.L_x_4096:
[----:B------:R-:W-:Y:S05]  /*ca20*/  BSYNC B0 ;  /* 0x0000000000007941 */ /* 0x000fea0003800000 */
.L_x_4094:
        /* <DEDUP_REMOVED lines=16> */
.L_x_4100:
[----:B------:R-:W-:Y:S05]  /*cb30*/  BSYNC B1 ;  /* 0x0000000000017941 */ /* 0x000fea0003800000 */
.L_x_4099:
        /* <DEDUP_REMOVED lines=44> */
.L_x_4098:
[----:B------:R-:W-:Y:S05]  /*ce00*/  BSYNC B0 ;  /* 0x0000000000007941 */ /* 0x000fea0003800000 */
.L_x_4097:
        /* <DEDUP_REMOVED lines=10> */
.L_x_4093:
        /* <DEDUP_REMOVED lines=12> */
.L_x_4102:
[----:B------:R-:W-:-:S07]  /*cf70*/  MOV R108, R88 ;  /* 0x00000058006c7202 */ /* 0x000fce0000000f00 */
.L_x_4103:
[----:B------:R-:W-:Y:S05]  /*cf80*/  BSYNC B0 ;  /* 0x0000000000007941 */ /* 0x000fea0003800000 */
.L_x_4101:
        /* <DEDUP_REMOVED lines=16> */
.L_x_4107:
[----:B------:R-:W-:Y:S05]  /*d090*/  BSYNC B1 ;  /* 0x0000000000017941 */ /* 0x000fea0003800000 */
.L_x_4106:
        /* <DEDUP_REMOVED lines=44> */
.L_x_4105:
[----:B------:R-:W-:Y:S05]  /*d360*/  BSYNC B0 ;  /* 0x0000000000007941 */ /* 0x000fea0003800000 */
.L_x_4104:
        /* <DEDUP_REMOVED lines=14> */
.L_x_4108:
        /* <DEDUP_REMOVED lines=12> */
.L_x_4111:
[----:B------:R-:W-:-:S07]  /*d510*/  IMAD.MOV.U32 R36, RZ, RZ, R88 ;  /* 0x000000ffff247224 */ /* 0x000fce00078e0058 */
.L_x_4112:
[----:B------:R-:W-:Y:S05]  /*d520*/  BSYNC B0 ;  /* 0x0000000000007941 */ /* 0x000fea0003800000 */
.L_x_4110:
        /* <DEDUP_REMOVED lines=16> */
.L_x_4116:
[----:B------:R-:W-:Y:S05]  /*d630*/  BSYNC B1 ;  /* 0x0000000000017941 */ /* 0x000fea0003800000 */
.L_x_4115:
        /* <DEDUP_REMOVED lines=44> */
.L_x_4114:
[----:B------:R-:W-:Y:S05]  /*d900*/  BSYNC B0 ;  /* 0x0000000000007941 */ /* 0x000fea0003800000 */
.L_x_4113:
        /* <DEDUP_REMOVED lines=10> */
.L_x_4109:
        /* <DEDUP_REMOVED lines=12> */
.L_x_4118:
[----:B------:R-:W-:-:S07]  /*da70*/  MOV R36, R88 ;  /* 0x0000005800247202 */ /* 0x000fce0000000f00 */
.L_x_4119:
[----:B------:R-:W-:Y:S05]  /*da80*/  BSYNC B0 ;  /* 0x0000000000007941 */ /* 0x000fea0003800000 */
.L_x_4117:
        /* <DEDUP_REMOVED lines=16> */
.L_x_4123:
[----:B------:R-:W-:Y:S05]  /*db90*/  BSYNC B1 ;  /* 0x0000000000017941 */ /* 0x000fea0003800000 */
.L_x_4122:
        /* <DEDUP_REMOVED lines=44> */
.L_x_4121:
[----:B------:R-:W-:Y:S05]  /*de60*/  BSYNC B0 ;  /* 0x0000000000007941 */ /* 0x000fea0003800000 */
.L_x_4120:
        /* <DEDUP_REMOVED lines=14> */
.L_x_4124:
        /* <DEDUP_REMOVED lines=12> */
.L_x_4127:
[----:B------:R-:W-:-:S07]  /*e010*/  IMAD.MOV.U32 R36, RZ, RZ, R88 ;  /* 0x000000ffff247224 */ /* 0x000fce00078e0058 */
.L_x_4128:
[----:B------:R-:W-:Y:S05]  /*e020*/  BSYNC B0 ;  /* 0x0000000000007941 */ /* 0x000fea0003800000 */
.L_x_4126:
        /* <DEDUP_REMOVED lines=16> */
.L_x_4132:
[----:B------:R-:W-:Y:S05]  /*e130*/  BSYNC B1 ;  /* 0x0000000000017941 */ /* 0x000fea0003800000 */
.L_x_4131:
        /* <DEDUP_REMOVED lines=44> */
.L_x_4130:
[----:B------:R-:W-:Y:S05]  /*e400*/  BSYNC B0 ;  /* 0x0000000000007941 */ /* 0x000fea0003800000 */
.L_x_4129:
        /* <DEDUP_REMOVED lines=10> */
.L_x_4125:
        /* <DEDUP_REMOVED lines=12> */
.L_x_4134:
[----:B------:R-:W-:-:S07]  /*e570*/  MOV R36, R88 ;  /* 0x0000005800247202 */ /* 0x000fce0000000f00 */
.L_x_4135:
[----:B------:R-:W-:Y:S05]  /*e580*/  BSYNC B0 ;  /* 0x0000000000007941 */ /* 0x000fea0003800000 */
.L_x_4133:
        /* <DEDUP_REMOVED lines=16> */
.L_x_4139:
[----:B------:R-:W-:Y:S05]  /*e690*/  BSYNC B1 ;  /* 0x0000000000017941 */ /* 0x000fea0003800000 */
.L_x_4138:
        /* <DEDUP_REMOVED lines=44> */
.L_x_4137:
[----:B------:R-:W-:Y:S05]  /*e960*/  BSYNC B0 ;  /* 0x0000000000007941 */ /* 0x000fea0003800000 */
.L_x_4136:
        /* <DEDUP_REMOVED lines=14> */
.L_x_4140:
        /* <DEDUP_REMOVED lines=12> */
.L_x_4143:
[----:B------:R-:W-:-:S07]  /*eb10*/  IMAD.MOV.U32 R82, RZ, RZ, R88 ;  /* 0x000000ffff527224 */ /* 0x000fce00078e0058 */
.L_x_4144:
[----:B------:R-:W-:Y:S05]  /*eb20*/  BSYNC B0 ;  /* 0x0000000000007941 */ /* 0x000fea0003800000 */
.L_x_4142:
        /* <DEDUP_REMOVED lines=16> */
.L_x_4148:
[----:B------:R-:W-:Y:S05]  /*ec30*/  BSYNC B1 ;  /* 0x0000000000017941 */ /* 0x000fea0003800000 */
.L_x_4147:
        /* <DEDUP_REMOVED lines=44> */
.L_x_4146:
[----:B------:R-:W-:Y:S05]  /*ef00*/  BSYNC B0 ;  /* 0x0000000000007941 */ /* 0x000fea0003800000 */
.L_x_4145:
        /* <DEDUP_REMOVED lines=10> */
.L_x_4141:
        /* <DEDUP_REMOVED lines=12> */
.L_x_4150:
[----:B------:R-:W-:-:S07]  /*f070*/  MOV R108, R88 ;  /* 0x00000058006c7202 */ /* 0x000fce0000000f00 */
.L_x_4151:
[----:B------:R-:W-:Y:S05]  /*f080*/  BSYNC B0 ;  /* 0x0000000000007941 */ /* 0x000fea0003800000 */
.L_x_4149:
        /* <DEDUP_REMOVED lines=16> */
.L_x_4155:
[----:B------:R-:W-:Y:S05]  /*f190*/  BSYNC B1 ;  /* 0x0000000000017941 */ /* 0x000fea0003800000 */
.L_x_4154:
        /* <DEDUP_REMOVED lines=44> */
.L_x_4153:
[----:B------:R-:W-:Y:S05]  /*f460*/  BSYNC B0 ;  /* 0x0000000000007941 */ /* 0x000fea0003800000 */
.L_x_4152:
        /* <DEDUP_REMOVED lines=14> */
.L_x_4156:
        /* <DEDUP_REMOVED lines=12> */
.L_x_4159:
[----:B------:R-:W-:-:S07]  /*f610*/  IMAD.MOV.U32 R83, RZ, RZ, R88 ;  /* 0x000000ffff537224 */ /* 0x000fce00078e0058 */
.L_x_4160:
[----:B------:R-:W-:Y:S05]  /*f620*/  BSYNC B0 ;  /* 0x0000000000007941 */ /* 0x000fea0003800000 */
.L_x_4158:
        /* <DEDUP_REMOVED lines=16> */
.L_x_4164:
[----:B------:R-:W-:Y:S05]  /*f730*/  BSYNC B1 ;  /* 0x0000000000017941 */ /* 0x000fea0003800000 */
.L_x_4163:
        /* <DEDUP_REMOVED lines=44> */
.L_x_4162:
[----:B------:R-:W-:Y:S05]  /*fa00*/  BSYNC B0 ;  /* 0x0000000000007941 */ /* 0x000fea0003800000 */
.L_x_4161:
        /* <DEDUP_REMOVED lines=10> */
.L_x_4157:
        /* <DEDUP_REMOVED lines=12> */
.L_x_4166:
[----:B------:R-:W-:-:S07]  /*fb70*/  MOV R108, R88 ;  /* 0x00000058006c7202 */ /* 0x000fce0000000f00 */
.L_x_4167:
[----:B------:R-:W-:Y:S05]  /*fb80*/  BSYNC B0 ;  /* 0x0000000000007941 */ /* 0x000fea0003800000 */
.L_x_4165:
        /* <DEDUP_REMOVED lines=16> */
.L_x_4171:
[----:B------:R-:W-:Y:S05]  /*fc90*/  BSYNC B1 ;  /* 0x0000000000017941 */ /* 0x000fea0003800000 */
.L_x_4170:
        /* <DEDUP_REMOVED lines=44> */
.L_x_4169:
[----:B------:R-:W-:Y:S05]  /*ff60*/  BSYNC B0 ;  /* 0x0000000000007941 */ /* 0x000fea0003800000 */
.L_x_4168:
        /* <DEDUP_REMOVED lines=13> */
.L_x_4172:
        /* <DEDUP_REMOVED lines=12> */
.L_x_4175:
[----:B------:R-:W-:-:S07]  /*10100*/  IMAD.MOV.U32 R38, RZ, RZ, R88 ;  /* 0x000000ffff267224 */ /* 0x000fce00078e0058 */
.L_x_4176:
[----:B------:R-:W-:Y:S05]  /*10110*/  BSYNC B0 ;  /* 0x0000000000007941 */ /* 0x000fea0003800000 */
.L_x_4174:
        /* <DEDUP_REMOVED lines=16> */
.L_x_4180:
[----:B------:R-:W-:Y:S05]  /*10220*/  BSYNC B1 ;  /* 0x0000000000017941 */ /* 0x000fea0003800000 */
.L_x_4179:
        /* <DEDUP_REMOVED lines=44> */
.L_x_4178:
[----:B------:R-:W-:Y:S05]  /*104f0*/  BSYNC B0 ;  /* 0x0000000000007941 */ /* 0x000fea0003800000 */
.L_x_4177:
        /* <DEDUP_REMOVED lines=10> */
.L_x_4173:
        /* <DEDUP_REMOVED lines=12> */
.L_x_4182:
[----:B------:R-:W-:-:S07]  /*10660*/  MOV R38, R88 ;  /* 0x0000005800267202 */ /* 0x000fce0000000f00 */
.L_x_4183:
[----:B------:R-:W-:Y:S05]  /*10670*/  BSYNC B0 ;  /* 0x0000000000007941 */ /* 0x000fea0003800000 */
.L_x_4181:
        /* <DEDUP_REMOVED lines=16> */
.L_x_4187:
[----:B------:R-:W-:Y:S05]  /*10780*/  BSYNC B1 ;  /* 0x0000000000017941 */ /* 0x000fea0003800000 */
.L_x_4186:
        /* <DEDUP_REMOVED lines=44> */
.L_x_4185:
[----:B------:R-:W-:Y:S05]  /*10a50*/  BSYNC B0 ;  /* 0x0000000000007941 */ /* 0x000fea0003800000 */
.L_x_4184:
        /* <DEDUP_REMOVED lines=13> */
.L_x_4188:
        /* <DEDUP_REMOVED lines=12> */
.L_x_4191:
[----:B------:R-:W-:-:S07]  /*10bf0*/  IMAD.MOV.U32 R38, RZ, RZ, R88 ;  /* 0x000000ffff267224 */ /* 0x000fce00078e0058 */
.L_x_4192:
[----:B------:R-:W-:Y:S05]  /*10c00*/  BSYNC B0 ;  /* 0x0000000000007941 */ /* 0x000fea0003800000 */
.L_x_4190:
        /* <DEDUP_REMOVED lines=16> */
.L_x_4196:
[----:B------:R-:W-:Y:S05]  /*10d10*/  BSYNC B1 ;  /* 0x0000000000017941 */ /* 0x000fea0003800000 */
.L_x_4195:
        /* <DEDUP_REMOVED lines=44> */
.L_x_4194:
[----:B------:R-:W-:Y:S05]  /*10fe0*/  BSYNC B0 ;  /* 0x0000000000007941 */ /* 0x000fea0003800000 */
.L_x_4193:
        /* <DEDUP_REMOVED lines=10> */
.L_x_4189:
        /* <DEDUP_REMOVED lines=12> */
.L_x_4198:
[----:B------:R-:W-:-:S07]  /*11150*/  MOV R38, R88 ;  /* 0x0000005800267202 */ /* 0x000fce0000000f00 */
.L_x_4199:
[----:B------:R-:W-:Y:S05]  /*11160*/  BSYNC B0 ;  /* 0x0000000000007941 */ /* 0x000fea0003800000 */
.L_x_4197:
        /* <DEDUP_REMOVED lines=16> */
.L_x_4203:
[----:B------:R-:W-:Y:S05]  /*11270*/  BSYNC B1 ;  /* 0x0000000000017941 */ /* 0x000fea0003800000 */
.L_x_4202:
        /* <DEDUP_REMOVED lines=44> */
.L_x_4201:
[----:B------:R-:W-:Y:S05]  /*11540*/  BSYNC B0 ;  /* 0x0000000000007941 */ /* 0x000fea0003800000 */
.L_x_4200:
        /* <DEDUP_REMOVED lines=13> */
.L_x_4204:
        /* <DEDUP_REMOVED lines=12> */
.L_x_4207:
[----:B------:R-:W-:-:S07]  /*116e0*/  IMAD.MOV.U32 R45, RZ, RZ, R88 ;  /* 0x000000ffff2d7224 */ /* 0x000fce00078e0058 */
.L_x_4208:
[----:B------:R-:W-:Y:S05]  /*116f0*/  BSYNC B0 ;  /* 0x0000000000007941 */ /* 0x000fea0003800000 */
.L_x_4206:
        /* <DEDUP_REMOVED lines=16> */
.L_x_4212:
[----:B------:R-:W-:Y:S05]  /*11800*/  BSYNC B1 ;  /* 0x0000000000017941 */ /* 0x000fea0003800000 */
.L_x_4211:
        /* <DEDUP_REMOVED lines=44> */
.L_x_4210:
[----:B------:R-:W-:Y:S05]  /*11ad0*/  BSYNC B0 ;  /* 0x0000000000007941 */ /* 0x000fea0003800000 */
.L_x_4209:
        /* <DEDUP_REMOVED lines=10> */
.L_x_4205:
[----:B------:R-:W-:Y:S01]  /*11b80*/  FADD.FTZ R47, RZ, R89 ;  /* 0x00000059ff2f7221 */ /* 0x000fe20000010000 */
[----:B------:R-:W-:Y:S01]  /*11b90*/  IMAD.WIDE.U32 R42, R99, 0x10, R42 ;  /* 0x00000010632a7825 */ /* 0x000fe200078e002a */
[----:B------:R-:W-:-:S03]  /*11ba0*/  F2FP.F16.F32.PACK_AB R39, R44, R118 ;  /* 0x000000762c27723e */ /* 0x000fc600000000ff */
[----:B------:R-:W-:Y:S01]  /*11bb0*/  FADD.FTZ R100, R47, R90 ;  /* 0x0000005a2f647221 */ /* 0x000fe20000010000 */
[----:B------:R-:W-:Y:S01]  /*11bc0*/  F2FP.F16.F32.PACK_AB R38, R117, R115 ;  /* 0x000000737526723e */ /* 0x000fe200000000ff */
[----:B------:R-:W-:Y:S01]  /*11bd0*/  IMAD.WIDE.U32 R40, R99, 0x8, R40 ;  /* 0x0000000863287825 */ /* 0x000fe200078e0028 */
[----:B------:R-:W-:-:S03]  /*11be0*/  F2FP.F16.F32.PACK_AB R37, R116, R113 ;  /* 0x000000717425723e */ /* 0x000fc600000000ff */
[----:B------:R-:W-:Y:S01]  /*11bf0*/  FADD.FTZ R47, R100, R91 ;  /* 0x0000005b642f7221 */ /* 0x000fe20000010000 */
[----:B------:R-:W-:Y:S02]  /*11c00*/  F2FP.F16.F32.PACK_AB R36, R114, R112 ;  /* 0x000000707224723e */ /* 0x000fe400000000ff */
        /* <DEDUP_REMOVED lines=29> */
[----:B------:R-:W-:-:S04]  /*11de0*/  FADD.FTZ R36, R37, R110 ;  /* 0x0000006e25247221 */ /* 0x000fc80000010000 */
[----:B------:R-:W-:Y:S01]  /*11df0*/  FADD.FTZ R46, R36, R109 ;  /* 0x0000006d242e7221 */ /* 0x000fe20000010000 */
[----:B------:R-:W-:-:S03]  /*11e00*/  SEL R36, RZ, 0x1, P6 ;  /* 0x00000001ff247807 */ /* 0x000fc60003000000 */
[----:B------:R-:W-:Y:S01]  /*11e10*/  FADD.FTZ R45, R46, R111 ;  /* 0x0000006f2e2d7221 */ /* 0x000fe20000010000 */
[----:B------:R-:W-:Y:S01]  /*11e20*/  SHF.R.U32.HI R46, RZ, 0x5, R0 ;  /* 0x00000005ff2e7819 */ /* 0x000fe20000011600 */
        /* <DEDUP_REMOVED lines=34> */
.L_x_4213:
        /* <DEDUP_REMOVED lines=72> */
.L_x_4226:
        /* <DEDUP_REMOVED lines=86> */
[----:B------:R-:W2:Y:S01]  /*12a30*/  MUFU.RSQ R42, R46 ;  /* 0x0000002e002a7308 */ /* 0x000ea20000001400 */
[C---:B------:R-:W-:Y:S01]  /*12a40*/  FADD.FTZ R91, -R40.reuse, R91 ;  /* 0x0000005b285b7221 */ /* 0x040fe20000010100 */
[C---:B------:R-:W-:Y:S01]  /*12a50*/  FADD.FTZ R92, -R40.reuse, R92 ;  /* 0x0000005c285c7221 */ /* 0x040fe20000010100 */
[C---:B------:R-:W-:Y:S01]  /*12a60*/  FADD.FTZ R94, -R40.reuse, R94 ;  /* 0x0000005e285e7221 */ /* 0x040fe20000010100 */
[C---:B------:R-:W-:Y:S01]  /*12a70*/  FADD.FTZ R104, -R40.reuse, R104 ;  /* 0x0000006828687221 */ /* 0x040fe20000010100 */
[C---:B------:R-:W-:Y:S01]  /*12a80*/  FADD.FTZ R107, -R40.reuse, R107 ;  /* 0x0000006b286b7221 */ /* 0x040fe20000010100 */
[----:B0-----:R-:W0:Y:S01]  /*12a90*/  LDC.64 R38, c[0x0][0x2b8] ;  /* 0x0000ae00ff267b82 */ /* 0x001e220000000a00 */
        /* <DEDUP_REMOVED lines=10> */
[----:B--2---:R-:W-:Y:S01]  /*12b40*/  FMUL.FTZ R98, R42, R95 ;  /* 0x0000005f2a627220 */ /* 0x004fe20000410000 */
[C---:B------:R-:W-:Y:S01]  /*12b50*/  FADD.FTZ R101, -R40.reuse, R112 ;  /* 0x0000007028657221 */ /* 0x040fe20000010100 */
[C---:B------:R-:W-:Y:S01]  /*12b60*/  FADD.FTZ R47, -R40.reuse, R114 ;  /* 0x00000072282f7221 */ /* 0x040fe20000010100 */
[C---:B------:R-:W-:Y:S01]  /*12b70*/  FADD.FTZ R113, -R40.reuse, R113 ;  /* 0x0000007128717221 */ /* 0x040fe20000010100 */
[----:B------:R-:W-:Y:S01]  /*12b80*/  FADD.FTZ R119, -R40, R116 ;  /* 0x0000007428777221 */ /* 0x000fe20000010100 */
[----:B-1----:R-:W-:-:S04]  /*12b90*/  @!P2 IMAD.WIDE R36, R48, 0x4, R36 ;  /* 0x000000043024a825 */ /* 0x002fc800078e0224 */
[C---:B------:R-:W-:Y:S01]  /*12ba0*/  FADD.FTZ R115, -R40.reuse, R115 ;  /* 0x0000007328737221 */ /* 0x040fe20000010100 */
[C---:B------:R-:W-:Y:S01]  /*12bb0*/  FADD.FTZ R117, -R40.reuse, R117 ;  /* 0x0000007528757221 */ /* 0x040fe20000010100 */
[C---:B------:R-:W-:Y:S01]  /*12bc0*/  FADD.FTZ R121, -R40.reuse, R118 ;  /* 0x0000007628797221 */ /* 0x040fe20000010100 */
[----:B------:R-:W-:Y:S01]  /*12bd0*/  FADD.FTZ R123, -R40, R44 ;  /* 0x0000002c287b7221 */ /* 0x000fe20000010100 */
        /* <DEDUP_REMOVED lines=35> */
[----:B-1----:R-:W-:Y:S01]  /*12e10*/  FFMA.FTZ R42, R43, R62, R14 ;  /* 0x0000003e2b2a7223 */ /* 0x002fe2000001000e */
[----:B------:R-:W-:Y:S01]  /*12e20*/  F2FP.F16.F32.PACK_AB R37, R92, R91 ;  /* 0x0000005b5c25723e */ /* 0x000fe200000000ff */
        /* <DEDUP_REMOVED lines=8> */
[----:B------:R-:W-:Y:S01]  /*12eb0*/  LEA R92, P2, R87, UR14, 0x4 ;  /* 0x0000000e575c7c11 */ /* 0x000fe2000f8420ff */
[----:B------:R-:W-:Y:S01]  /*12ec0*/  FFMA.FTZ R45, R113, R68, R20 ;  /* 0x00000044712d7223 */ /* 0x000fe20000010014 */
[----:B------:R-:W-:Y:S01]  /*12ed0*/  F2FP.F16.F32.PACK_AB R36, R90, R89 ;  /* 0x000000595a24723e */ /* 0x000fe200000000ff */
[----:B------:R-:W-:Y:S01]  /*12ee0*/  FFMA.FTZ R115, R115, R70, R22 ;  /* 0x0000004673737223 */ /* 0x000fe20000010016 */
[----:B------:R-:W-:Y:S01]  /*12ef0*/  FFMA.FTZ R100, R100, R72, R23 ;  /* 0x0000004864647223 */ /* 0x000fe20000010017 */
[----:B------:R-:W-:Y:S01]  /*12f00*/  FFMA.FTZ R94, R46, R69, R21 ;  /* 0x000000452e5e7223 */ /* 0x000fe20000010015 */
[----:B------:R-:W-:Y:S01]  /*12f10*/  FFMA.FTZ R101, R101, R66, R18 ;  /* 0x0000004265657223 */ /* 0x000fe20000010012 */
[----:B------:R-:W-:Y:S01]  /*12f20*/  FFMA.FTZ R44, R44, R67, R19 ;  /* 0x000000432c2c7223 */ /* 0x000fe20000010013 */
[----:B0-----:R-:W-:Y:S01]  /*12f30*/  IMAD.WIDE.U32 R96, R96, 0x10, R38 ;  /* 0x0000001060607825 */ /* 0x001fe200078e0026 */
[----:B------:R-:W-:-:S02]  /*12f40*/  LEA R90, P3, R99, UR14, 0x4 ;  /* 0x0000000e635a7c11 */ /* 0x000fc4000f8620ff */
[----:B------:R-:W-:Y:S01]  /*12f50*/  F2FP.F16.F32.PACK_AB R38, R98, R93 ;  /* 0x0000005d6226723e */ /* 0x000fe200000000ff */
[----:B------:R-:W-:Y:S01]  /*12f60*/  VIADD R48, R48, UR16 ;  /* 0x0000001030307c36 */ /* 0x000fe20008000000 */
[----:B------:R-:W-:Y:S02]  /*12f70*/  F2FP.F16.F32.PACK_AB R39, R106, R95 ;  /* 0x0000005f6a27723e */ /* 0x000fe400000000ff */
[----:B------:R-:W-:Y:S02]  /*12f80*/  LEA.HI.X R93, R87, UR15, RZ, 0x4, P2 ;  /* 0x0000000f575d7c11 */ /* 0x000fe400090f24ff */
[----:B------:R-:W-:Y:S02]  /*12f90*/  F2FP.F16.F32.PACK_AB R43, R104, R43 ;  /* 0x0000002b682b723e */ /* 0x000fe400000000ff */
[----:B------:R-:W-:Y:S01]  /*12fa0*/  F2FP.F16.F32.PACK_AB R40, R40, R103 ;  /* 0x000000672828723e */ /* 0x000fe200000000ff */
[----:B------:R0:W-:Y:S01]  /*12fb0*/  STG.E.128 desc[UR4][R92.64], R36 ;  /* 0x000000245c007986 */ /* 0x0001e2000c101d04 */
[----:B------:R-:W-:-:S02]  /*12fc0*/  F2FP.F16.F32.PACK_AB R47, R110, R47 ;  /* 0x0000002f6e2f723e */ /* 0x000fc400000000ff */
[----:B------:R-:W-:Y:S01]  /*12fd0*/  F2FP.F16.F32.PACK_AB R46, R100, R115 ;  /* 0x00000073642e723e */ /* 0x000fe200000000ff */
[----:B------:R0:W-:Y:S01]  /*12fe0*/  STG.E.128 desc[UR4][R96.64], R40 ;  /* 0x0000002860007986 */ /* 0x0001e2000c101d04 */
[----:B------:R-:W-:Y:S02]  /*12ff0*/  F2FP.F16.F32.PACK_AB R45, R94, R45 ;  /* 0x0000002d5e2d723e */ /* 0x000fe400000000ff */
[----:B------:R-:W-:Y:S02]  /*13000*/  LEA.HI.X R91, R99, UR15, RZ, 0x4, P3 ;  /* 0x0000000f635b7c11 */ /* 0x000fe400098f24ff */
[----:B------:R-:W-:Y:S02]  /*13010*/  F2FP.F16.F32.PACK_AB R44, R44, R101 ;  /* 0x000000652c2c723e */ /* 0x000fe400000000ff */
[----:B------:R-:W-:Y:S02]  /*13020*/  ISETP.GE.AND P2, PT, R48, UR17, PT ;  /* 0x0000001130007c0c */ /* 0x000fe4000bf46270 */
[----:B------:R-:W-:Y:S01]  /*13030*/  SEL R98, RZ, 0x1, P1 ;  /* 0x00000001ff627807 */ /* 0x000fe20000800000 */
[----:B------:R0:W-:Y:S10]  /*13040*/  STG.E.128 desc[UR4][R90.64], R44 ;  /* 0x0000002c5a007986 */ /* 0x0001f4000c101d04 */
[----:B------:R-:W-:Y:S05]  /*13050*/  @!P2 BRA `(.L_x_4215) ;  /* 0xfffffed800a0a947 */ /* 0x000fea000383ffff */
[----:B------:R-:W-:Y:S05]  /*13060*/  EXIT ;  /* 0x000000000000794d */ /* 0x000fea0003800000 */
.L_x_4214:
[----:B------:R-:W-:Y:S01]  /*13070*/  HFMA2.MMA R101, -RZ, RZ, 0, 1.847743988037109375e-06 ;  /* 0x0000001fff657435 */ /* 0x000fe200000001ff */
[----:B------:R-:W-:Y:S01]  /*13080*/  MOV R98, R47 ;  /* 0x0000002f00627202 */ /* 0x000fe20000000f00 */
[----:B------:R-:W-:Y:S02]  /*13090*/  IMAD.MOV.U32 R100, RZ, RZ, 0x1 ;  /* 0x00000001ff647424 */ /* 0x000fe400078e00ff */
[----:B------:R-:W-:-:S07]  /*130a0*/  IMAD.MOV.U32 R43, RZ, RZ, -0x1 ;  /* 0xffffffffff2b7424 */ /* 0x000fce00078e00ff */
[----:B01----:R-:W-:Y:S05]  /*130b0*/  WARPSYNC.COLLECTIVE R43, `(.L_x_4216) ;  /* 0x000000002b087348 */ /* 0x003fea0003c00000 */
[----:B------:R2:W3:Y:S02]  /*130c0*/  SHFL.BFLY P3, R42, R98, R100, R101 ;  /* 0x0c000064622a7389 */ /* 0x0004e40000060065 */
[----:B0123--:R-:W-:Y:S01]  /*130d0*/  ENDCOLLECTIVE ;  /* 0x000000000000791b */ /* 0x00ffe20003800000 */
.L_x_4216:
[----:B------:R-:W-:Y:S01]  /*130e0*/  HFMA2.MMA R100, -RZ, RZ, 0, 1.1920928955078125e-07 ;  /* 0x00000002ff647435 */ /* 0x000fe200000001ff */
[----:B------:R-:W-:-:S05]  /*130f0*/  MOV R36, R42 ;  /* 0x0000002a00247202 */ /* 0x000fca0000000f00 */
[----:B------:R-:W-:-:S04]  /*13100*/  FADD.FTZ R38, R47, R36 ;  /* 0x000000242f267221 */ /* 0x000fc80000010000 */
[----:B------:R-:W-:-:S07]  /*13110*/  IMAD.MOV.U32 R98, RZ, RZ, R38 ;  /* 0x000000ffff627224 */ /* 0x000fce00078e0026 */
[----:B------:R-:W-:Y:S05]  /*13120*/  WARPSYNC.COLLECTIVE R43, `(.L_x_4217) ;  /* 0x000000002b087348 */ /* 0x000fea0003c00000 */
[----:B------:R0:W1:Y:S02]  /*13130*/  SHFL.BFLY P3, R42, R98, R100, R101 ;  /* 0x0c000064622a7389 */ /* 0x0000640000060065 */
[----:B01----:R-:W-:Y:S01]  /*13140*/  ENDCOLLECTIVE ;  /* 0x000000000000791b */ /* 0x003fe20003800000 */
.L_x_4217:
[----:B------:R-:W-:Y:S02]  /*13150*/  IMAD.MOV.U32 R100, RZ, RZ, 0x4 ;  /* 0x00000004ff647424 */ /* 0x000fe400078e00ff */
[----:B------:R-:W-:-:S04]  /*13160*/  IMAD.MOV.U32 R37, RZ, RZ, R42 ;  /* 0x000000ffff257224 */ /* 0x000fc800078e002a */
[----:B------:R-:W-:-:S05]  /*13170*/  FADD.FTZ R39, R38, R37 ;  /* 0x0000002526277221 */ /* 0x000fca0000010000 */
[----:B------:R-:W-:-:S07]  /*13180*/  MOV R98, R39 ;  /* 0x0000002700627202 */ /* 0x000fce0000000f00 */
[----:B------:R-:W-:Y:S05]  /*13190*/  WARPSYNC.COLLECTIVE R43, `(.L_x_4218) ;  /* 0x000000002b087348 */ /* 0x000fea0003c00000 */
[----:B------:R0:W1:Y:S02]  /*131a0*/  SHFL.BFLY P3, R42, R98, R100, R101 ;  /* 0x0c000064622a7389 */ /* 0x0000640000060065 */
[----:B01----:R-:W-:Y:S01]  /*131b0*/  ENDCOLLECTIVE ;  /* 0x000000000000791b */ /* 0x003fe20003800000 */
.L_x_4218:
[----:B------:R-:W-:Y:S01]  /*131c0*/  HFMA2.MMA R100, -RZ, RZ, 0, 4.76837158203125e-07 ;  /* 0x00000008ff647435 */ /* 0x000fe200000001ff */
[----:B------:R-:W-:-:S05]  /*131d0*/  MOV R36, R42 ;  /* 0x0000002a00247202 */ /* 0x000fca0000000f00 */
[----:B------:R-:W-:-:S04]  /*131e0*/  FADD.FTZ R40, R39, R36 ;  /* 0x0000002427287221 */ /* 0x000fc80000010000 */
[----:B------:R-:W-:-:S07]  /*131f0*/  IMAD.MOV.U32 R98, RZ, RZ, R40 ;  /* 0x000000ffff627224 */ /* 0x000fce00078e0028 */
[----:B------:R-:W-:Y:S05]  /*13200*/  WARPSYNC.COLLECTIVE R43, `(.L_x_4219) ;  /* 0x000000002b087348 */ /* 0x000fea0003c00000 */
[----:B------:R0:W1:Y:S02]  /*13210*/  SHFL.BFLY P3, R42, R98, R100, R101 ;  /* 0x0c000064622a7389 */ /* 0x0000640000060065 */
[----:B01----:R-:W-:Y:S01]  /*13220*/  ENDCOLLECTIVE ;  /* 0x000000000000791b */ /* 0x003fe20003800000 */
.L_x_4219:
[----:B------:R-:W-:Y:S02]  /*13230*/  IMAD.MOV.U32 R100, RZ, RZ, 0x10 ;  /* 0x00000010ff647424 */ /* 0x000fe400078e00ff */
[----:B------:R-:W-:-:S04]  /*13240*/  IMAD.MOV.U32 R37, RZ, RZ, R42 ;  /* 0x000000ffff257224 */ /* 0x000fc800078e002a */
[----:B------:R-:W-:-:S05]  /*13250*/  FADD.FTZ R41, R40, R37 ;  /* 0x0000002528297221 */ /* 0x000fca0000010000 */
[----:B------:R-:W-:-:S07]  /*13260*/  MOV R98, R41 ;  /* 0x0000002900627202 */ /* 0x000fce0000000f00 */
[----:B------:R-:W-:Y:S05]  /*13270*/  WARPSYNC.COLLECTIVE R43, `(.L_x_4220) ;  /* 0x000000002b087348 */ /* 0x000fea0003c00000 */
[----:B------:R0:W1:Y:S02]  /*13280*/  SHFL.BFLY P3, R42, R98, R100, R101 ;  /* 0x0c000064622a7389 */ /* 0x0000640000060065 */
[----:B01----:R-:W-:Y:S01]  /*13290*/  ENDCOLLECTIVE ;  /* 0x000000000000791b */ /* 0x003fe20003800000 */
.L_x_4220:
        /* <DEDUP_REMOVED lines=56> */
.L_x_4221:
[----:B------:R-:W-:Y:S02]  /*13620*/  IMAD.MOV.U32 R100, RZ, RZ, 0x2 ;  /* 0x00000002ff647424 */ /* 0x000fe400078e00ff */
[----:B------:R-:W-:-:S04]  /*13630*/  IMAD.MOV.U32 R38, RZ, RZ, R42 ;  /* 0x000000ffff267224 */ /* 0x000fc800078e002a */
[----:B------:R-:W-:-:S05]  /*13640*/  FADD.FTZ R38, R37, R38 ;  /* 0x0000002625267221 */ /* 0x000fca0000010000 */
[----:B------:R-:W-:-:S07]  /*13650*/  MOV R98, R38 ;  /* 0x0000002600627202 */ /* 0x000fce0000000f00 */
[----:B------:R-:W-:Y:S05]  /*13660*/  WARPSYNC.COLLECTIVE R43, `(.L_x_4222) ;  /* 0x000000002b087348 */ /* 0x000fea0003c00000 */
[----:B------:R0:W1:Y:S02]  /*13670*/  SHFL.BFLY P3, R42, R98, R100, R101 ;  /* 0x0c000064622a7389 */ /* 0x0000640000060065 */
[----:B01----:R-:W-:Y:S01]  /*13680*/  ENDCOLLECTIVE ;  /* 0x000000000000791b */ /* 0x003fe20003800000 */
.L_x_4222:
[----:B------:R-:W-:Y:S01]  /*13690*/  HFMA2.MMA R100, -RZ, RZ, 0, 2.384185791015625e-07 ;  /* 0x00000004ff647435 */ /* 0x000fe200000001ff */
[----:B------:R-:W-:-:S05]  /*136a0*/  MOV R39, R42 ;  /* 0x0000002a00277202 */ /* 0x000fca0000000f00 */
[----:B------:R-:W-:-:S04]  /*136b0*/  FADD.FTZ R39, R38, R39 ;  /* 0x0000002726277221 */ /* 0x000fc80000010000 */
[----:B------:R-:W-:-:S07]  /*136c0*/  IMAD.MOV.U32 R98, RZ, RZ, R39 ;  /* 0x000000ffff627224 */ /* 0x000fce00078e0027 */
[----:B------:R-:W-:Y:S05]  /*136d0*/  WARPSYNC.COLLECTIVE R43, `(.L_x_4223) ;  /* 0x000000002b087348 */ /* 0x000fea0003c00000 */
[----:B------:R0:W1:Y:S02]  /*136e0*/  SHFL.BFLY P3, R42, R98, R100, R101 ;  /* 0x0c000064622a7389 */ /* 0x0000640000060065 */
[----:B01----:R-:W-:Y:S01]  /*136f0*/  ENDCOLLECTIVE ;  /* 0x000000000000791b */ /* 0x003fe20003800000 */
.L_x_4223:
[----:B------:R-:W-:Y:S02]  /*13700*/  IMAD.MOV.U32 R100, RZ, RZ, 0x8 ;  /* 0x00000008ff647424 */ /* 0x000fe400078e00ff */
[----:B------:R-:W-:-:S04]  /*13710*/  IMAD.MOV.U32 R40, RZ, RZ, R42 ;  /* 0x000000ffff287224 */ /* 0x000fc800078e002a */
[----:B------:R-:W-:-:S05]  /*13720*/  FADD.FTZ R40, R39, R40 ;  /* 0x0000002827287221 */ /* 0x000fca0000010000 */
[----:B------:R-:W-:-:S07]  /*13730*/  MOV R98, R40 ;  /* 0x0000002800627202 */ /* 0x000fce0000000f00 */
[----:B------:R-:W-:Y:S05]  /*13740*/  WARPSYNC.COLLECTIVE R43, `(.L_x_4224) ;  /* 0x000000002b087348 */ /* 0x000fea0003c00000 */
[----:B------:R0:W1:Y:S02]  /*13750*/  SHFL.BFLY P3, R42, R98, R100, R101 ;  /* 0x0c000064622a7389 */ /* 0x0000640000060065 */
[----:B01----:R-:W-:Y:S01]  /*13760*/  ENDCOLLECTIVE ;  /* 0x000000000000791b */ /* 0x003fe20003800000 */
.L_x_4224:
[----:B------:R-:W-:Y:S01]  /*13770*/  HFMA2.MMA R100, -RZ, RZ, 0, 9.5367431640625e-07 ;  /* 0x00000010ff647435 */ /* 0x000fe200000001ff */
[----:B------:R-:W-:-:S05]  /*13780*/  MOV R41, R42 ;  /* 0x0000002a00297202 */ /* 0x000fca0000000f00 */
[----:B------:R-:W-:-:S04]  /*13790*/  FADD.FTZ R41, R40, R41 ;  /* 0x0000002928297221 */ /* 0x000fc80000010000 */
[----:B------:R-:W-:-:S07]  /*137a0*/  IMAD.MOV.U32 R98, RZ, RZ, R41 ;  /* 0x000000ffff627224 */ /* 0x000fce00078e0029 */
[----:B------:R-:W-:Y:S05]  /*137b0*/  WARPSYNC.COLLECTIVE R43, `(.L_x_4225) ;  /* 0x000000002b087348 */ /* 0x000fea0003c00000 */
[----:B------:R0:W1:Y:S02]  /*137c0*/  SHFL.BFLY P3, R42, R98, R100, R101 ;  /* 0x0c000064622a7389 */ /* 0x0000640000060065 */
[----:B01----:R-:W-:Y:S01]  /*137d0*/  ENDCOLLECTIVE ;  /* 0x000000000000791b */ /* 0x003fe20003800000 */
.L_x_4225:
[----:B------:R-:W-:Y:S05]  /*137e0*/  BRA `(.L_x_4226) ;  /* 0xffffffec00387947 */ /* 0x000fea000383ffff */
.L_x_4227:
        /* <DEDUP_REMOVED lines=9> */
.L_x_20555:


//--------------------- .text._ZN10layer_norm31ln_parallel_residual_fwd_kernelINS_13Kernel_traitsIf13__nv_bfloat16S2_S2_fjLj6144ELj1ELj1ELj8ELj16ENS_18Kernel_traits_baseILj6144EfS2_S2_S2_fjLj256EEEEELb0ELb0ELb0EEEvNS_9FwdParamsE --------------------------
	.section	.text._ZN10layer_norm31ln_parallel_residual_fwd_kernelINS_13Kernel_traitsIf13__nv_bfloat16S2_S2_fjLj6144ELj1ELj1ELj8ELj16ENS_18Kernel_traits_baseILj6144EfS2_S2_S2_fjLj256EEEEELb0ELb0ELb0EEEvNS_9FwdParamsE,"ax",@progbits
	.align	128
        .global         _ZN10layer_norm31ln_parallel_residual_fwd_kernelINS_13Kernel_traitsIf13__nv_bfloat16S2_S2_fjLj6144ELj1ELj1ELj8ELj16ENS_18Kernel_traits_baseILj6144EfS2_S2_S2_fjLj256EEEEELb0ELb0ELb0EEEvNS_9FwdParamsE
        .type           _ZN10layer_norm31ln_parallel_residual_fwd_kernelINS_13Kernel_traitsIf13__nv_bfloat16S2_S2_fjLj6144ELj1ELj1ELj8ELj16ENS_18Kernel_traits_baseILj6144EfS2_S2_S2_fjLj256EEEEELb0ELb0ELb0EEEvNS_9FwdParamsE,@function
        .size           _ZN10layer_norm31ln_parallel_residual_fwd_kernelINS_13Kernel_traitsIf13__nv_bfloat16S2_S2_fjLj6144ELj1ELj1ELj8ELj16ENS_18Kernel_traits_baseILj6144EfS2_S2_S2_fjLj256EEEEELb0ELb0ELb0EEEvNS_9FwdParamsE,(.L_x_20556 - _ZN10layer_norm31ln_parallel_residual_fwd_kernelINS_13Kernel_traitsIf13__nv_bfloat16S2_S2_fjLj6144ELj1ELj1ELj8ELj16ENS_18Kernel_traits_baseILj6144EfS2_S2_S2_fjLj256EEEEELb0ELb0ELb0EEEvNS_9FwdParamsE)
        .other          _ZN10layer_norm31ln_parallel_residual_fwd_kernelINS_13Kernel_traitsIf13__nv_bfloat16S2_S2_fjLj6144ELj1ELj1ELj8ELj16ENS_18Kernel_traits_baseILj6144EfS2_S2_S2_fjLj256EEEEELb0ELb0ELb0EEEvNS_9FwdParamsE,@"STO_CUDA_ENTRY STV_DEFAULT"
_ZN10layer_norm31ln_parallel_residual_fwd_kernelINS_13Kernel_traitsIf13__nv_bfloat16S2_S2_fjLj6144ELj1ELj1ELj8ELj16ENS_18Kernel_traits_baseILj6144EfS2_S2_S2_fjLj256EEEEELb0ELb0ELb0EEEvNS_9FwdParamsE:
.text._ZN10layer_norm31ln_parallel_residual_fwd_kernelINS_13Kernel_traitsIf13__nv_bfloat16S2_S2_fjLj6144ELj1ELj1ELj8ELj16ENS_18Kernel_traits_baseILj6144EfS2_S2_S2_fjLj256EEEEELb0ELb0ELb0EEEvNS_9FwdParamsE:
        /* <DEDUP_REMOVED lines=18> */
[----:B------:R-:W-:Y:S01]  /*0120*/  ULDC.64 UR6, c[0x0][0x2c8] ;  /* 0x0000b20000067ab9 */ /* 0x000fe20000000a00 */
[----:B------:R-:W-:Y:S01]  /*0130*/  ISETP.NE.U32.AND P2, PT, RZ, UR10, PT ;  /* 0x0000000aff007c0c */ /* 0x000fe2000bf45070 */
[----:B------:R-:W-:Y:S01]  /*0140*/  IMAD.SHL.U32 R10, R13, 0x20, RZ ;  /* 0x000000200d0a7824 */ /* 0x000fe200078e00ff */
[----:B------:R-:W-:Y:S01]  /*0150*/  ISETP.NE.U32.AND P3, PT, RZ, UR6, PT ;  /* 0x00000006ff007c0c */ /* 0x000fe2000bf65070 */
[----:B------:R-:W-:Y:S01]  /*0160*/  ULDC.64 UR8, c[0x0][0x268] ;  /* 0x00009a0000087ab9 */ /* 0x000fe20000000a00 */
[----:B------:R-:W-:Y:S02]  /*0170*/  ISETP.NE.AND.EX P2, PT, RZ, UR11, PT, P2 ;  /* 0x0000000bff007c0c */ /* 0x000fe4000bf45320 */
[----:B------:R-:W-:Y:S02]  /*0180*/  CS2R R106, SRZ ;  /* 0x00000000006a7805 */ /* 0x000fe4000001ff00 */
[----:B------:R-:W-:-:S02]  /*0190*/  ISETP.NE.AND.EX P3, PT, RZ, UR7, PT, P3 ;  /* 0x00000007ff007c0c */ /* 0x000fc4000bf65330 */
[----:B------:R-:W-:Y:S02]  /*01a0*/  CS2R R104, SRZ ;  /* 0x0000000000687805 */ /* 0x000fe4000001ff00 */
[----:B------:R-:W-:Y:S02]  /*01b0*/  SHF.L.U64.HI R7, R13, 0x5, RZ ;  /* 0x000000050d077819 */ /* 0x000fe400000102ff */
[----:B------:R-:W-:Y:S02]  /*01c0*/  CS2R R102, SRZ ;  /* 0x0000000000667805 */ /* 0x000fe4000001ff00 */
[----:B------:R-:W-:Y:S02]  /*01d0*/  IADD3 R8, P4, R10, UR8, RZ ;  /* 0x000000080a087c10 */ /* 0x000fe4000ff9e0ff */
[----:B------:R-:W-:Y:S02]  /*01e0*/  CS2R R100, SRZ ;  /* 0x0000000000647805 */ /* 0x000fe4000001ff00 */
[----:B------:R-:W-:-:S02]  /*01f0*/  CS2R R98, SRZ ;  /* 0x0000000000627805 */ /* 0x000fc4000001ff00 */
[----:B------:R-:W-:Y:S02]  /*0200*/  CS2R R96, SRZ ;  /* 0x0000000000607805 */ /* 0x000fe4000001ff00 */
[----:B------:R-:W-:Y:S02]  /*0210*/  IADD3.X R9, R7, UR9, RZ, P4, !PT ;  /* 0x0000000907097c10 */ /* 0x000fe4000a7fe4ff */
[----:B------:R-:W-:Y:S02]  /*0220*/  CS2R R94, SRZ ;  /* 0x00000000005e7805 */ /* 0x000fe4000001ff00 */
[----:B------:R-:W-:Y:S02]  /*0230*/  CS2R R92, SRZ ;  /* 0x00000000005c7805 */ /* 0x000fe4000001ff00 */
[----:B------:R-:W-:Y:S02]  /*0240*/  @P2 IADD3 R10, P5, R10, UR10, RZ ;  /* 0x0000000a0a0a2c10 */ /* 0x000fe4000ffbe0ff */
[----:B------:R-:W-:Y:S01]  /*0250*/  @P3 LEA R6, P4, R13, UR6, 0x5 ;  /* 0x000000060d063c11 */ /* 0x000fe2000f8828ff */
[----:B------:R1:W5:Y:S01]  /*0260*/  LDG.E.128 R80, desc[UR4][R8.64] ;  /* 0x0000000408507981 */ /* 0x000362000c1e1d00 */
[----:B------:R-:W-:Y:S01]  /*0270*/  @P2 IADD3.X R11, R7, UR11, RZ, P5, !PT ;  /* 0x0000000b070b2c10 */ /* 0x000fe2000affe4ff */
[C---:B0-----:R-:W-:Y:S01]  /*0280*/  IMAD.WIDE.U32 R4, R13.reuse, 0x20, R4 ;  /* 0x000000200d047825 */ /* 0x041fe200078e0004 */
[C---:B------:R-:W-:Y:S01]  /*0290*/  @P3 LEA.HI.X R7, R13.reuse, UR7, RZ, 0x5, P4 ;  /* 0x000000070d073c11 */ /* 0x040fe2000a0f2cff */
[----:B------:R1:W5:Y:S04]  /*02a0*/  LDG.E.128 R76, desc[UR4][R8.64+0x10] ;  /* 0x00001004084c7981 */ /* 0x000368000c1e1d00 */
[----:B------:R1:W5:Y:S04]  /*02b0*/  @P3 LDG.E.128 R104, desc[UR4][R6.64] ;  /* 0x0000000406683981 */ /* 0x000368000c1e1d00 */
[----:B------:R1:W5:Y:S04]  /*02c0*/  @P3 LDG.E.128 R100, desc[UR4][R6.64+0x10] ;  /* 0x0000100406643981 */ /* 0x000368000c1e1d00 */
[----:B------:R1:W5:Y:S04]  /*02d0*/  @P2 LDG.E.128 R96, desc[UR4][R10.64] ;  /* 0x000000040a602981 */ /* 0x000368000c1e1d00 */
[----:B------:R1:W5:Y:S04]  /*02e0*/  @P2 LDG.E.128 R92, desc[UR4][R10.64+0x10] ;  /* 0x000010040a5c2981 */ /* 0x000368000c1e1d00 */
[----:B------:R1:W5:Y:S04]  /*02f0*/  LDG.E.128 R88, desc[UR4][R4.64] ;  /* 0x0000000404587981 */ /* 0x000368000c1e1d00 */
[----:B------:R1:W5:Y:S01]  /*0300*/  LDG.E.128 R84, desc[UR4][R4.64+0x10] ;  /* 0x0000100404547981 */ /* 0x000362000c1e1d00 */
[----:B------:R-:W-:-:S07]  /*0310*/  LOP3.LUT R13, R13, 0x100, RZ, 0xfc, !PT ;  /* 0x000001000d0d7812 */ /* 0x000fce00078efcff */
.L_x_4229:
[----:B------:R-:W-:Y:S05]  /*0320*/  BSYNC B0 ;  /* 0x0000000000007941 */ /* 0x000fea0003800000 */
.L_x_4228:
[----:B------:R-:W-:Y:S04]  /*0330*/  BSSY B0, `(.L_x_4230) ;  /* 0x0000024000007945 */ /* 0x000fe80003800000 */
[----:B------:R-:W-:Y:S05]  /*0340*/  @!P6 BRA `(.L_x_4231) ;  /* 0x000000000088e947 */ /* 0x000fea0003800000 */
[----:B------:R-:W-:Y:S01]  /*0350*/  ULDC.64 UR10, c[0x0][0x2d0] ;  /* 0x0000b400000a7ab9 */ /* 0x000fe20000000a00 */
[----:B-1----:R-:W0:Y:S01]  /*0360*/  LDC.64 R10, c[0x0][0x260] ;  /* 0x00009800ff0a7b82 */ /* 0x002e220000000a00 */
[----:B------:R-:W-:Y:S01]  /*0370*/  ULDC.64 UR6, c[0x0][0x2c8] ;  /* 0x0000b20000067ab9 */ /* 0x000fe20000000a00 */
[----:B------:R-:W-:Y:S01]  /*0380*/  ISETP.NE.U32.AND P2, PT, RZ, UR10, PT ;  /* 0x0000000aff007c0c */ /* 0x000fe2000bf45070 */
[----:B------:R-:W-:Y:S01]  /*0390*/  ULDC.64 UR8, c[0x0][0x268] ;  /* 0x00009a0000087ab9 */ /* 0x000fe20000000a00 */
[----:B------:R-:W-:Y:S02]  /*03a0*/  ISETP.NE.U32.AND P3, PT, RZ, UR6, PT ;  /* 0x00000006ff007c0c */ /* 0x000fe4000bf65070 */
[----:B------:R-:W-:Y:S02]  /*03b0*/  CS2R R74, SRZ ;  /* 0x00000000004a7805 */ /* 0x000fe4000001ff00 */
[----:B------:R-:W-:Y:S02]  /*03c0*/  ISETP.NE.AND.EX P2, PT, RZ, UR11, PT, P2 ;  /* 0x0000000bff007c0c */ /* 0x000fe4000bf45320 */
[----:B------:R-:W-:-:S02]  /*03d0*/  CS2R R72, SRZ ;  /* 0x0000000000487805 */ /* 0x000fc4000001ff00 */
[----:B------:R-:W-:Y:S02]  /*03e0*/  ISETP.NE.AND.EX P3, PT, RZ, UR7, PT, P3 ;  /* 0x00000007ff007c0c */ /* 0x000fe4000bf65330 */
[----:B------:R-:W-:Y:S02]  /*03f0*/  CS2R R70, SRZ ;  /* 0x0000000000467805 */ /* 0x000fe4000001ff00 */
[C---:B------:R-:W-:Y:S02]  /*0400*/  SHF.L.U32 R8, R13.reuse, 0x5, RZ ;  /* 0x000000050d087819 */ /* 0x040fe400000006ff */
[----:B------:R-:W-:Y:S02]  /*0410*/  CS2R R68, SRZ ;  /* 0x0000000000447805 */ /* 0x000fe4000001ff00 */
[----:B------:R-:W-:Y:S02]  /*0420*/  SHF.L.U64.HI R5, R13, 0x5, RZ ;  /* 0x000000050d057819 */ /* 0x000fe400000102ff */
[----:B------:R-:W-:-:S02]  /*0430*/  CS2R R66, SRZ ;  /* 0x0000000000427805 */ /* 0x000fc4000001ff00 */
[C---:B------:R-:W-:Y:S02]  /*0440*/  IADD3 R6, P4, R8.reuse, UR8, RZ ;  /* 0x0000000808067c10 */ /* 0x040fe4000ff9e0ff */
[----:B------:R-:W-:Y:S02]  /*0450*/  CS2R R64, SRZ ;  /* 0x0000000000407805 */ /* 0x000fe4000001ff00 */
[----:B------:R-:W-:Y:S02]  /*0460*/  CS2R R62, SRZ ;  /* 0x00000000003e7805 */ /* 0x000fe4000001ff00 */
[----:B------:R-:W-:Y:S02]  /*0470*/  CS2R R60, SRZ ;  /* 0x00000000003c7805 */ /* 0x000fe4000001ff00 */
[----:B------:R-:W-:Y:S02]  /*0480*/  IADD3.X R7, R5, UR9, RZ, P4, !PT ;  /* 0x0000000905077c10 */ /* 0x000fe4000a7fe4ff */
[----:B------:R-:W-:-:S02]  /*0490*/  @P2 IADD3 R8, P5, R8, UR10, RZ ;  /* 0x0000000a08082c10 */ /* 0x000fc4000ffbe0ff */
        /* <DEDUP_REMOVED lines=12> */
[----:B------:R-:W-:-:S07]  /*0560*/  VIADD R13, R13, 0x100 ;  /* 0x000001000d0d7836 */ /* 0x000fce0000000000 */
.L_x_4231:
[----:B------:R-:W-:Y:S05]  /*0570*/  BSYNC B0 ;  /* 0x0000000000007941 */ /* 0x000fea0003800000 */
.L_x_4230:
[----:B------:R-:W-:Y:S04]  /*0580*/  BSSY B0, `(.L_x_4232) ;  /* 0x0000023000007945 */ /* 0x000fe80003800000 */
[----:B------:R-:W-:Y:S05]  /*0590*/  @!P1 BRA `(.L_x_4233) ;  /* 0x0000000000849947 */ /* 0x000fea0003800000 */
[----:B------:R-:W-:Y:S01]  /*05a0*/  ULDC.64 UR6, c[0x0][0x2c8] ;  /* 0x0000b20000067ab9 */ /* 0x000fe20000000a00 */
[----:B-12---:R-:W0:Y:S01]  /*05b0*/  LDC.64 R4, c[0x0][0x260] ;  /* 0x00009800ff047b82 */ /* 0x006e220000000a00 */
[----:B------:R-:W-:Y:S01]  /*05c0*/  ISETP.NE.U32.AND P2, PT, RZ, UR6, PT ;  /* 0x00000006ff007c0c */ /* 0x000fe2000bf45070 */
[----:B------:R-:W-:Y:S01]  /*05d0*/  ULDC.64 UR8, c[0x0][0x2d0] ;  /* 0x0000b40000087ab9 */ /* 0x000fe20000000a00 */
[----:B------:R-:W-:Y:S02]  /*05e0*/  SHF.L.U32 R10, R13, 0x5, RZ ;  /* 0x000000050d0a7819 */ /* 0x000fe400000006ff */
[----:B------:R-:W-:Y:S02]  /*05f0*/  CS2R R42, SRZ ;  /* 0x00000000002a7805 */ /* 0x000fe4000001ff00 */
[----:B------:R-:W-:Y:S02]  /*0600*/  ISETP.NE.AND.EX P2, PT, RZ, UR7, PT, P2 ;  /* 0x00000007ff007c0c */ /* 0x000fe4000bf45320 */
[----:B------:R-:W-:-:S02]  /*0610*/  CS2R R40, SRZ ;  /* 0x0000000000287805 */ /* 0x000fc4000001ff00 */
[----:B------:R-:W-:Y:S02]  /*0620*/  ISETP.NE.U32.AND P3, PT, RZ, UR8, PT ;  /* 0x00000008ff007c0c */ /* 0x000fe4000bf65070 */
[----:B------:R-:W-:Y:S02]  /*0630*/  CS2R R38, SRZ ;  /* 0x0000000000267805 */ /* 0x000fe4000001ff00 */
[----:B------:R-:W-:Y:S02]  /*0640*/  SHF.R.U32.HI R11, RZ, 0x1b, R13 ;  /* 0x0000001bff0b7819 */ /* 0x000fe4000001160d */
[----:B------:R-:W-:Y:S02]  /*0650*/  CS2R R36, SRZ ;  /* 0x0000000000247805 */ /* 0x000fe4000001ff00 */
[----:B------:R-:W-:Y:S02]  /*0660*/  ISETP.NE.AND.EX P3, PT, RZ, UR9, PT, P3 ;  /* 0x00000009ff007c0c */ /* 0x000fe4000bf65330 */
[----:B------:R-:W-:-:S02]  /*0670*/  CS2R R34, SRZ ;  /* 0x0000000000227805 */ /* 0x000fc4000001ff00 */
[----:B------:R-:W-:Y:S02]  /*0680*/  CS2R R32, SRZ ;  /* 0x0000000000207805 */ /* 0x000fe4000001ff00 */
[----:B------:R-:W-:Y:S02]  /*0690*/  CS2R R30, SRZ ;  /* 0x00000000001e7805 */ /* 0x000fe4000001ff00 */
[----:B------:R-:W-:Y:S02]  /*06a0*/  CS2R R28, SRZ ;  /* 0x00000000001c7805 */ /* 0x000fe4000001ff00 */
[----:B------:R-:W-:-:S04]  /*06b0*/  @P2 LEA R6, P4, R13, UR6, 0x5 ;  /* 0x000000060d062c11 */ /* 0x000fc8000f8828ff */
[C---:B------:R-:W-:Y:S01]  /*06c0*/  @P2 LEA.HI.X R7, R13.reuse, UR7, RZ, 0x5, P4 ;  /* 0x000000070d072c11 */ /* 0x040fe2000a0f2cff */
[----:B------:R-:W-:Y:S01]  /*06d0*/  ULDC.64 UR6, c[0x0][0x268] ;  /* 0x00009a0000067ab9 */ /* 0x000fe20000000a00 */
[----:B0-----:R-:W-:Y:S01]  /*06e0*/  IMAD.WIDE.U32 R4, R13, 0x20, R4 ;  /* 0x000000200d047825 */ /* 0x001fe200078e0004 */
[C---:B------:R-:W-:Y:S02]  /*06f0*/  IADD3 R8, P4, R10.reuse, UR6, RZ ;  /* 0x000000060a087c10 */ /* 0x040fe4000ff9e0ff */
[----:B------:R-:W-:Y:S01]  /*0700*/  @P3 IADD3 R10, P5, R10, UR8, RZ ;  /* 0x000000080a0a3c10 */ /* 0x000fe2000ffbe0ff */
[----:B------:R0:W5:Y:S01]  /*0710*/  @P2 LDG.E.128 R40, desc[UR4][R6.64] ;  /* 0x0000000406282981 */ /* 0x000162000c1e1d00 */
[C---:B------:R-:W-:Y:S02]  /*0720*/  IADD3.X R9, R11.reuse, UR7, RZ, P4, !PT ;  /* 0x000000070b097c10 */ /* 0x040fe4000a7fe4ff */
[----:B------:R-:W-:Y:S01]  /*0730*/  @P3 IADD3.X R11, R11, UR9, RZ, P5, !PT ;  /* 0x000000090b0b3c10 */ /* 0x000fe2000affe4ff */
[----:B------:R0:W5:Y:S04]  /*0740*/  @P2 LDG.E.128 R36, desc[UR4][R6.64+0x10] ;  /* 0x0000100406242981 */ /* 0x000168000c1e1d00 */
[----:B------:R0:W5:Y:S04]  /*0750*/  @P3 LDG.E.128 R32, desc[UR4][R10.64] ;  /* 0x000000040a203981 */ /* 0x000168000c1e1d00 */
[----:B------:R0:W5:Y:S04]  /*0760*/  @P3 LDG.E.128 R28, desc[UR4][R10.64+0x10] ;  /* 0x000010040a1c3981 */ /* 0x000168000c1e1d00 */
[----:B------:R0:W5:Y:S04]  /*0770*/  LDG.E.128 R24, desc[UR4][R4.64] ;  /* 0x0000000404187981 */ /* 0x000168000c1e1d00 */
[----:B------:R0:W5:Y:S04]  /*0780*/  LDG.E.128 R20, desc[UR4][R4.64+0x10] ;  /* 0x0000100404147981 */ /* 0x000168000c1e1d00 */
[----:B------:R0:W5:Y:S04]  /*0790*/  LDG.E.128 R16, desc[UR4][R8.64] ;  /* 0x0000000408107981 */ /* 0x000168000c1e1d00 */
[----:B------:R0:W5:Y:S02]  /*07a0*/  LDG.E.128 R12, desc[UR4][R8.64+0x10] ;  /* 0x00001004080c7981 */ /* 0x000164000c1e1d00 */
.L_x_4233:
[----:B------:R-:W-:Y:S05]  /*07b0*/  BSYNC B0 ;  /* 0x0000000000007941 */ /* 0x000fea0003800000 */
.L_x_4232:
[----:B------:R-:W3:Y:S08]  /*07c0*/  S2UR UR6, SR_CTAID.X ;  /* 0x00000000000679c3 */ /* 0x000ef00000002500 */
[----:B012---:R-:W0:Y:S01]  /*07d0*/  LDC.64 R4, c[0x0][0x228] ;  /* 0x00008a00ff047b82 */ /* 0x007e220000000a00 */
[----:B---3--:R-:W-:Y:S01]  /*07e0*/  LEA.HI R114, R2, UR6, RZ, 0x18 ;  /* 0x0000000602727c11 */ /* 0x008fe2000f8fc0ff */
[----:B------:R-:W-:-:S03]  /*07f0*/  ULDC UR6, c[0x0][0x214] ;  /* 0x0000850000067ab9 */ /* 0x000fc60000000800 */
[----:B------:R-:W-:Y:S01]  /*0800*/  ISETP.GE.AND P3, PT, R114, UR6, PT ;  /* 0x0000000672007c0c */ /* 0x000fe2000bf66270 */
[----:B------:R-:W-:Y:S02]  /*0810*/  ULDC.64 UR6, c[0x0][0x230] ;  /* 0x00008c0000067ab9 */ /* 0x000fe40000000a00 */
[----:B0-----:R-:W-:-:S04]  /*0820*/  LOP3.LUT P2, RZ, R4, UR6, RZ, 0xfc, !PT ;  /* 0x0000000604ff7c12 */ /* 0x001fc8000f84fcff */
[----:B------:R-:W-:-:S06]  /*0830*/  LOP3.LUT P2, RZ, R5, UR7, RZ, 0xfc, P2 ;  /* 0x0000000705ff7c12 */ /* 0x000fcc000904fcff */
[----:B------:R-:W-:Y:S07]  /*0840*/  @P3 EXIT ;  /* 0x000000000000394d */ /* 0x000fee0003800000 */
[----:B------:R-:W-:Y:S01]  /*0850*/  SHF.R.S32.HI R0, RZ, 0x3, R0 ;  /* 0x00000003ff007819 */ /* 0x000fe20000011400 */
[C---:B------:R-:W-:Y:S01]  /*0860*/  IMAD.SHL.U32 R6, R2.reuse, 0x20, RZ ;  /* 0x0000002002067824 */ /* 0x040fe200078e00ff */
[----:B------:R-:W-:Y:S01]  /*0870*/  LOP3.LUT R5, R2, 0xe0, RZ, 0xc0, !PT ;  /* 0x000000e002057812 */ /* 0x000fe200078ec0ff */
[----:B------:R-:W-:Y:S01]  /*0880*/  ULDC.U8 UR6, c[0x0][0x2a0] ;  /* 0x0000a80000067ab9 */ /* 0x000fe20000000000 */
[----:B------:R-:W-:Y:S01]  /*0890*/  LOP3.LUT R4, R0, 0xff, RZ, 0xc0, !PT ;  /* 0x000000ff00047812 */ /* 0x000fe200078ec0ff */
[----:B------:R-:W-:Y:S01]  /*08a0*/  ULDC UR7, c[0x0][0x218] ;  /* 0x0000860000077ab9 */ /* 0x000fe20000000800 */
[----:B------:R-:W-:Y:S01]  /*08b0*/  SHF.R.U32.HI R0, RZ, 0x3, R0 ;  /* 0x00000003ff007819 */ /* 0x000fe20000011600 */
[----:B------:R-:W-:Y:S01]  /*08c0*/  ULDC.64 UR10, c[0x0][0x228] ;  /* 0x00008a00000a7ab9 */ /* 0x000fe20000000a00 */
[----:B------:R-:W-:Y:S01]  /*08d0*/  VIADDMNMX R5, R4, -R5, RZ, !PT ;  /* 0x8000000504057246 */ /* 0x000fe200078001ff */
[----:B------:R-:W-:Y:S01]  /*08e0*/  ULDC.64 UR12, c[0x0][0x230] ;  /* 0x00008c00000c7ab9 */ /* 0x000fe20000000a00 */
[----:B------:R-:W-:Y:S01]  /*08f0*/  LOP3.LUT R0, R0, 0x1fffffe0, RZ, 0xc0, !PT ;  /* 0x1fffffe000007812 */ /* 0x000fe200078ec0ff */
[----:B------:R-:W-:Y:S01]  /*0900*/  ULDC.64 UR8, c[0x0][0x210] ;  /* 0x0000840000087ab9 */ /* 0x000fe20000000a00 */
[----:B------:R-:W-:-:S02]  /*0910*/  VIMNMX R5, R5, 0x20, PT ;  /* 0x0000002005057848 */ /* 0x000fc40003fe0100 */
[----:B------:R-:W-:Y:S02]  /*0920*/  LOP3.LUT R7, R6, 0x3e0, RZ, 0xc0, !PT ;  /* 0x000003e006077812 */ /* 0x000fe400078ec0ff */
[----:B------:R-:W-:Y:S02]  /*0930*/  IADD3 R5, R5, R0, RZ ;  /* 0x0000000005057210 */ /* 0x000fe40007ffe0ff */
[----:B------:R-:W-:Y:S02]  /*0940*/  VIADDMNMX R7, R4, -R7, RZ, !PT ;  /* 0x8000000704077246 */ /* 0x000fe400078001ff */
[----:B------:R-:W-:Y:S01]  /*0950*/  ISETP.NE.AND P3, PT, RZ, UR6, PT ;  /* 0x00000006ff007c0c */ /* 0x000fe2000bf65270 */
[----:B------:R-:W-:Y:S01]  /*0960*/  IMAD.SHL.U32 R5, R5, 0x8, RZ ;  /* 0x0000000805057824 */ /* 0x000fe200078e00ff */
[----:B------:R-:W-:Y:S01]  /*0970*/  VIMNMX R7, R7, 0x20, PT ;  /* 0x0000002007077848 */ /* 0x000fe20003fe0100 */
[----:B------:R-:W-:Y:S01]  /*0980*/  ULDC UR6, c[0x0][0x290] ;  /* 0x0000a40000067ab9 */ /* 0x000fe20000000800 */
[----:B------:R-:W-:-:S02]  /*0990*/  P2R R126, PR, RZ, 0x8 ;  /* 0x00000008ff7e7803 */ /* 0x000fc40000000000 */
[----:B------:R-:W-:Y:S02]  /*09a0*/  I2FP.F32.U32 R5, R5 ;  /* 0x0000000500057245 */ /* 0x000fe40000201000 */
[----:B------:R-:W-:Y:S01]  /*09b0*/  IADD3 R7, R0, R7, RZ ;  /* 0x0000000700077210 */ /* 0x000fe20007ffe0ff */
[----:B------:R-:W-:Y:S01]  /*09c0*/  IMAD.MOV.U32 R0, RZ, RZ, 0x1 ;  /* 0x00000001ff007424 */ /* 0x000fe200078e00ff */
[----:B------:R0:W1:Y:S02]  /*09d0*/  MUFU.RCP R113, R5 ;  /* 0x0000000500717308 */ /* 0x0000640000001000 */
[----:B------:R-:W-:-:S07]  /*09e0*/  SHF.L.U32 R115, R7, 0x3, RZ ;  /* 0x0000000307737819 */ /* 0x000fce00000006ff */
.L_x_4343:
[----:B-1--4-:R-:W-:Y:S01]  /*09f0*/  IMAD R116, R114, UR7, RZ ;  /* 0x0000000772747c24 */ /* 0x012fe2000f8e02ff */
[----:B------:R-:W-:Y:S04]  /*0a00*/  BSSY B0, `(.L_x_4234) ;  /* 0x00000aa000007945 */ /* 0x000fe80003800000 */
[----:B------:R-:W-:-:S04]  /*0a10*/  SHF.R.S32.HI R117, RZ, 0x1f, R116 ;  /* 0x0000001fff757819 */ /* 0x000fc80000011474 */
[----:B------:R-:W-:-:S04]  /*0a20*/  LEA.HI R117, R117, R116, RZ, 0x3 ;  /* 0x0000007475757211 */ /* 0x000fc800078f18ff */
[----:B------:R-:W-:-:S05]  /*0a30*/  LEA.HI.SX32 R124, R117, R112, 0x1d ;  /* 0x00000070757c7211 */ /* 0x000fca00078feaff */
[----:B---3--:R-:W-:Y:S01]  /*0a40*/  IMAD.MOV.U32 R120, RZ, RZ, R124 ;  /* 0x000000ffff787224 */ /* 0x008fe200078e007c */
[----:B-----5:R-:W-:Y:S06]  /*0a50*/  @!P0 BRA `(.L_x_4235) ;  /* 0x0000000800908947 */ /* 0x020fec0003800000 */
[----:B------:R-:W-:Y:S01]  /*0a60*/  ISETP.NE.U32.AND P3, PT, RZ, UR10, PT ;  /* 0x0000000aff007c0c */ /* 0x000fe2000bf65070 */
[----:B------:R-:W2:Y:S03]  /*0a70*/  LDC.64 R116, c[0x0][0x220] ;  /* 0x00008800ff747b82 */ /* 0x000ea60000000a00 */
[----:B------:R-:W-:-:S13]  /*0a80*/  ISETP.NE.AND.EX P3, PT, RZ, UR11, PT, P3 ;  /* 0x0000000bff007c0c */ /* 0x000fda000bf65330 */
[----:B------:R-:W-:-:S04]  /*0a90*/  @P3 LEA R120, P4, R124, UR10, 0x4 ;  /* 0x0000000a7c783c11 */ /* 0x000fc8000f8820ff */
[C---:B------:R-:W-:Y:S02]  /*0aa0*/  @P3 LEA.HI.X R121, R124.reuse, UR11, RZ, 0x4, P4 ;  /* 0x0000000b7c793c11 */ /* 0x040fe4000a0f24ff */
[----:B------:R-:W-:Y:S01]  /*0ab0*/  ISETP.NE.U32.AND P4, PT, RZ, UR12, PT ;  /* 0x0000000cff007c0c */ /* 0x000fe2000bf85070 */
[----:B--2---:R-:W-:Y:S02]  /*0ac0*/  IMAD.WIDE.U32 R116, R124, 0x10, R116 ;  /* 0x000000107c747825 */ /* 0x004fe400078e0074 */
[----:B------:R2:W5:Y:S01]  /*0ad0*/  @P3 LDG.E.128 R8, desc[UR4][R120.64] ;  /* 0x0000000478083981 */ /* 0x000562000c1e1d00 */
[----:B------:R-:W-:-:S03]  /*0ae0*/  ISETP.NE.AND.EX P4, PT, RZ, UR13, PT, P4 ;  /* 0x0000000dff007c0c */ /* 0x000fc6000bf85340 */
[----:B------:R-:W3:Y:S10]  /*0af0*/  LDG.E.128 R116, desc[UR4][R116.64] ;  /* 0x0000000474747981 */ /* 0x000ef4000c1e1d00 */
[----:B------:R-:W-:-:S04]  /*0b00*/  @P4 LEA R122, P5, R124, UR12, 0x4 ;  /* 0x0000000c7c7a4c11 */ /* 0x000fc8000f8a20ff */
[----:B------:R-:W-:-:S05]  /*0b10*/  @P4 LEA.HI.X R123, R124, UR13, RZ, 0x4, P5 ;  /* 0x0000000d7c7b4c11 */ /* 0x000fca000a8f24ff */
[----:B0-----:R2:W5:Y:S01]  /*0b20*/  @P4 LDG.E.128 R4, desc[UR4][R122.64] ;  /* 0x000000047a044981 */ /* 0x001562000c1e1d00 */
[----:B------:R-:W-:-:S04]  /*0b30*/  ISETP.NE.U32.AND P5, PT, RZ, UR10, PT ;  /* 0x0000000aff007c0c */ /* 0x000fc8000bfa5070 */
[----:B------:R-:W-:Y:S02]  /*0b40*/  ISETP.NE.AND.EX P5, PT, RZ, UR11, PT, P5 ;  /* 0x0000000bff007c0c */ /* 0x000fe4000bfa5350 */
[C---:B---3--:R-:W-:Y:S02]  /*0b50*/  SHF.L.U32 R125, R116.reuse, 0x10, RZ ;  /* 0x00000010747d7819 */ /* 0x048fe400000006ff */
[----:B------:R-:W-:-:S09]  /*0b60*/  PRMT R159, R116, 0x7632, R159 ;  /* 0x00007632749f7816 */ /* 0x000fd2000000009f */
[----:B--2---:R-:W-:Y:S05]  /*0b70*/  @P5 BRA `(.L_x_4236) ;  /* 0x0000000000205947 */ /* 0x004fea0003800000 */
[----:B------:R-:W-:-:S04]  /*0b80*/  ISETP.NE.U32.AND P3, PT, RZ, UR12, PT ;  /* 0x0000000cff007c0c */ /* 0x000fc8000bf65070 */
[----:B------:R-:W-:-:S13]  /*0b90*/  ISETP.NE.AND.EX P3, PT, RZ, UR13, PT, P3 ;  /* 0x0000000dff007c0c */ /* 0x000fda000bf65330 */
[----:B------:R-:W-:Y:S05]  /*0ba0*/  @P3 BRA `(.L_x_4237) ;  /* 0x0000000000083947 */ /* 0x000fea0003800000 */
[----:B------:R-:W-:Y:S05]  /*0bb0*/  @P2 BRA `(.L_x_4238) ;  /* 0x0000000000202947 */ /* 0x000fea0003800000 */
[----:B------:R-:W-:Y:S05]  /*0bc0*/  BRA `(.L_x_4239) ;  /* 0x0000000000247947 */ /* 0x000fea0003800000 */
.L_x_4237:
[----:B-----5:R-:W-:-:S04]  /*0bd0*/  IMAD.U32 R116, R4, 0x10000, RZ ;  /* 0x0001000004747824 */ /* 0x020fc800078e00ff */
[----:B------:R-:W-:Y:S01]  /*0be0*/  FADD.FTZ R125, R116, R125 ;  /* 0x0000007d747d7221 */ /* 0x000fe20000010000 */
[----:B------:R-:W-:Y:S06]  /*0bf0*/  BRA `(.L_x_4238) ;  /* 0x0000000000107947 */ /* 0x000fec0003800000 */
.L_x_4236:
[----:B-----5:R-:W-:Y:S01]  /*0c00*/  SHF.L.U32 R116, R8, 0x10, RZ ;  /* 0x0000001008747819 */ /* 0x020fe200000006ff */
[----:B------:R-:W-:-:S04]  /*0c10*/  @P4 IMAD.U32 R120, R4, 0x10000, RZ ;  /* 0x0001000004784824 */ /* 0x000fc800078e00ff */
[----:B------:R-:W-:-:S04]  /*0c20*/  FADD.FTZ R125, R116, R125 ;  /* 0x0000007d747d7221 */ /* 0x000fc80000010000 */
[----:B------:R-:W-:-:S07]  /*0c30*/  @P4 FADD.FTZ R125, R120, R125 ;  /* 0x0000007d787d4221 */ /* 0x000fce0000010000 */
.L_x_4238:
[----:B------:R-:W-:-:S04]  /*0c40*/  F2FP.BF16.F32.PACK_AB R116, RZ, R125 ;  /* 0x0000007dff74723e */ /* 0x000fc800000010ff */
[----:B------:R-:W-:-:S07]  /*0c50*/  PRMT R108, R116, 0x7610, R108 ;  /* 0x00007610746c7816 */ /* 0x000fce000000006c */
.L_x_4239:
[----:B------:R-:W-:Y:S01]  /*0c60*/  SHF.L.U32 R159, R159, 0x10, RZ ;  /* 0x000000109f9f7819 */ /* 0x000fe200000006ff */
[----:B------:R-:W-:Y:S06]  /*0c70*/  @P5 BRA `(.L_x_4240) ;  /* 0x0000000000245947 */ /* 0x000fec0003800000 */
[----:B------:R-:W-:-:S04]  /*0c80*/  ISETP.NE.U32.AND P3, PT, RZ, UR12, PT ;  /* 0x0000000cff007c0c */ /* 0x000fc8000bf65070 */
[----:B------:R-:W-:-:S13]  /*0c90*/  ISETP.NE.AND.EX P3, PT, RZ, UR13, PT, P3 ;  /* 0x0000000dff007c0c */ /* 0x000fda000bf65330 */
[----:B------:R-:W-:Y:S05]  /*0ca0*/  @P3 BRA `(.L_x_4241) ;  /* 0x0000000000083947 */ /* 0x000fea0003800000 */
[----:B------:R-:W-:Y:S05]  /*0cb0*/  @P2 BRA `(.L_x_4242) ;  /* 0x00000000002c2947 */ /* 0x000fea0003800000 */
[----:B------:R-:W-:Y:S05]  /*0cc0*/  BRA `(.L_x_4243) ;  /* 0x0000000000307947 */ /* 0x000fea0003800000 */
.L_x_4241:
[----:B-----5:R-:W-:-:S05]  /*0cd0*/  PRMT R116, R4, 0x7632, R116 ;  /* 0x0000763204747816 */ /* 0x020fca0000000074 */
[----:B------:R-:W-:-:S04]  /*0ce0*/  IMAD.U32 R116, R116, 0x10000, RZ ;  /* 0x0001000074747824 */ /* 0x000fc800078e00ff */
[----:B------:R-:W-:Y:S01]  /*0cf0*/  FADD.FTZ R159, R116, R159 ;  /* 0x0000009f749f7221 */ /* 0x000fe20000010000 */
[----:B------:R-:W-:Y:S06]  /*0d00*/  BRA `(.L_x_4242) ;  /* 0x0000000000187947 */ /* 0x000fec0003800000 */
.L_x_4240:
[----:B-----5:R-:W-:Y:S02]  /*0d10*/  PRMT R116, R8, 0x7632, R116 ;  /* 0x0000763208747816 */ /* 0x020fe40000000074 */
[----:B------:R-:W-:Y:S02]  /*0d20*/  @P4 PRMT R120, R4, 0x7632, R120 ;  /* 0x0000763204784816 */ /* 0x000fe40000000078 */
[----:B------:R-:W-:-:S03]  /*0d30*/  SHF.L.U32 R116, R116, 0x10, RZ ;  /* 0x0000001074747819 */ /* 0x000fc600000006ff */
[----:B------:R-:W-:Y:S02]  /*0d40*/  @P4 IMAD.U32 R120, R120, 0x10000, RZ ;  /* 0x0001000078784824 */ /* 0x000fe400078e00ff */
[----:B------:R-:W-:-:S04]  /*0d50*/  FADD.FTZ R159, R116, R159 ;  /* 0x0000009f749f7221 */ /* 0x000fc80000010000 */
[----:B------:R-:W-:-:S07]  /*0d60*/  @P4 FADD.FTZ R159, R120, R159 ;  /* 0x0000009f789f4221 */ /* 0x000fce0000010000 */
.L_x_4242:
[----:B------:R-:W-:-:S04]  /*0d70*/  F2FP.BF16.F32.PACK_AB R116, RZ, R159 ;  /* 0x0000009fff74723e */ /* 0x000fc800000010ff */
[----:B------:R-:W-:-:S07]  /*0d80*/  PRMT R108, R108, 0x5410, R116 ;  /* 0x000054106c6c7816 */ /* 0x000fce0000000074 */
.L_x_4243:
        /* <DEDUP_REMOVED lines=8> */
.L_x_4245:
[----:B-----5:R-:W-:-:S04]  /*0e10*/  IMAD.U32 R116, R5, 0x10000, RZ ;  /* 0x0001000005747824 */ /* 0x020fc800078e00ff */
[----:B------:R-:W-:Y:S01]  /*0e20*/  FADD.FTZ R161, R116, R161 ;  /* 0x000000a174a17221 */ /* 0x000fe20000010000 */
[----:B------:R-:W-:Y:S06]  /*0e30*/  BRA `(.L_x_4246) ;  /* 0x0000000000107947 */ /* 0x000fec0003800000 */
.L_x_4244:
[----:B-----5:R-:W-:Y:S01]  /*0e40*/  SHF.L.U32 R116, R9, 0x10, RZ ;  /* 0x0000001009747819 */ /* 0x020fe200000006ff */
[----:B------:R-:W-:-:S04]  /*0e50*/  @P4 IMAD.U32 R120, R5, 0x10000, RZ ;  /* 0x0001000005784824 */ /* 0x000fc800078e00ff */
[----:B------:R-:W-:-:S04]  /*0e60*/  FADD.FTZ R161, R116, R161 ;  /* 0x000000a174a17221 */ /* 0x000fc80000010000 */
[----:B------:R-:W-:-:S07]  /*0e70*/  @P4 FADD.FTZ R161, R120, R161 ;  /* 0x000000a178a14221 */ /* 0x000fce0000010000 */
.L_x_4246:
[----:B------:R-:W-:-:S04]  /*0e80*/  F2FP.BF16.F32.PACK_AB R116, RZ, R161 ;  /* 0x000000a1ff74723e */ /* 0x000fc800000010ff */
[----:B------:R-:W-:-:S07]  /*0e90*/  PRMT R109, R116, 0x7610, R109 ;  /* 0x00007610746d7816 */ /* 0x000fce000000006d */
.L_x_4247:
[----:B------:R-:W-:Y:S01]  /*0ea0*/  SHF.L.U32 R163, R117, 0x10, RZ ;  /* 0x0000001075a37819 */ /* 0x000fe200000006ff */
[----:B------:R-:W-:Y:S06]  /*0eb0*/  @P5 BRA `(.L_x_4248) ;  /* 0x0000000000245947 */ /* 0x000fec0003800000 */
[----:B------:R-:W-:-:S04]  /*0ec0*/  ISETP.NE.U32.AND P3, PT, RZ, UR12, PT ;  /* 0x0000000cff007c0c */ /* 0x000fc8000bf65070 */
[----:B------:R-:W-:-:S13]  /*0ed0*/  ISETP.NE.AND.EX P3, PT, RZ, UR13, PT, P3 ;  /* 0x0000000dff007c0c */ /* 0x000fda000bf65330 */
[----:B------:R-:W-:Y:S05]  /*0ee0*/  @P3 BRA `(.L_x_4249) ;  /* 0x0000000000083947 */ /* 0x000fea0003800000 */
[----:B------:R-:W-:Y:S05]  /*0ef0*/  @P2 BRA `(.L_x_4250) ;  /* 0x00000000002c2947 */ /* 0x000fea0003800000 */
[----:B------:R-:W-:Y:S05]  /*0f00*/  BRA `(.L_x_4251) ;  /* 0x0000000000307947 */ /* 0x000fea0003800000 */
.L_x_4249:
[----:B-----5:R-:W-:-:S05]  /*0f10*/  PRMT R116, R5, 0x7632, R116 ;  /* 0x0000763205747816 */ /* 0x020fca0000000074 */
[----:B------:R-:W-:-:S04]  /*0f20*/  IMAD.U32 R116, R116, 0x10000, RZ ;  /* 0x0001000074747824 */ /* 0x000fc800078e00ff */
[----:B------:R-:W-:Y:S01]  /*0f30*/  FADD.FTZ R163, R116, R163 ;  /* 0x000000a374a37221 */ /* 0x000fe20000010000 */
[----:B------:R-:W-:Y:S06]  /*0f40*/  BRA `(.L_x_4250) ;  /* 0x0000000000187947 */ /* 0x000fec0003800000 */
.L_x_4248:
[----:B-----5:R-:W-:Y:S02]  /*0f50*/  PRMT R116, R9, 0x7632, R116 ;  /* 0x0000763209747816 */ /* 0x020fe40000000074 */
[----:B------:R-:W-:Y:S02]  /*0f60*/  @P4 PRMT R117, R5, 0x7632, R117 ;  /* 0x0000763205754816 */ /* 0x000fe40000000075 */
[----:B------:R-:W-:-:S03]  /*0f70*/  SHF.L.U32 R116, R116, 0x10, RZ ;  /* 0x0000001074747819 */ /* 0x000fc600000006ff */
[----:B------:R-:W-:Y:S02]  /*0f80*/  @P4 IMAD.U32 R120, R117, 0x10000, RZ ;  /* 0x0001000075784824 */ /* 0x000fe400078e00ff */
[----:B------:R-:W-:-:S04]  /*0f90*/  FADD.FTZ R163, R116, R163 ;  /* 0x000000a374a37221 */ /* 0x000fc80000010000 */
[----:B------:R-:W-:-:S07]  /*0fa0*/  @P4 FADD.FTZ R163, R120, R163 ;  /* 0x000000a378a34221 */ /* 0x000fce0000010000 */
.L_x_4250:
[----:B------:R-:W-:-:S04]  /*0fb0*/  F2FP.BF16.F32.PACK_AB R116, RZ, R163 ;  /* 0x000000a3ff74723e */ /* 0x000fc800000010ff */
[----:B------:R-:W-:-:S07]  /*0fc0*/  PRMT R109, R109, 0x5410, R116 ;  /* 0x000054106d6d7816 */ /* 0x000fce0000000074 */
.L_x_4251:
        /* <DEDUP_REMOVED lines=8> */
.L_x_4253:
[----:B-----5:R-:W-:-:S04]  /*1050*/  IMAD.U32 R116, R6, 0x10000, RZ ;  /* 0x0001000006747824 */ /* 0x020fc800078e00ff */
[----:B------:R-:W-:Y:S01]  /*1060*/  FADD.FTZ R165, R116, R165 ;  /* 0x000000a574a57221 */ /* 0x000fe20000010000 */
[----:B------:R-:W-:Y:S06]  /*1070*/  BRA `(.L_x_4254) ;  /* 0x0000000000107947 */ /* 0x000fec0003800000 */
.L_x_4252:
[----:B-----5:R-:W-:Y:S01]  /*1080*/  SHF.L.U32 R116, R10, 0x10, RZ ;  /* 0x000000100a747819 */ /* 0x020fe200000006ff */
[----:B------:R-:W-:-:S04]  /*1090*/  @P4 IMAD.U32 R120, R6, 0x10000, RZ ;  /* 0x0001000006784824 */ /* 0x000fc800078e00ff */
[----:B------:R-:W-:-:S04]  /*10a0*/  FADD.FTZ R165, R116, R165 ;  /* 0x000000a574a57221 */ /* 0x000fc80000010000 */
[----:B------:R-:W-:-:S07]  /*10b0*/  @P4 FADD.FTZ R165, R120, R165 ;  /* 0x000000a578a54221 */ /* 0x000fce0000010000 */
.L_x_4254:
[----:B------:R-:W-:-:S04]  /*10c0*/  F2FP.BF16.F32.PACK_AB R116, RZ, R165 ;  /* 0x000000a5ff74723e */ /* 0x000fc800000010ff */
[----:B------:R-:W-:-:S07]  /*10d0*/  PRMT R110, R116, 0x7610, R110 ;  /* 0x00007610746e7816 */ /* 0x000fce000000006e */
.L_x_4255:
[----:B------:R-:W-:Y:S01]  /*10e0*/  SHF.L.U32 R167, R118, 0x10, RZ ;  /* 0x0000001076a77819 */ /* 0x000fe200000006ff */
[----:B------:R-:W-:Y:S06]  /*10f0*/  @P5 BRA `(.L_x_4256) ;  /* 0x0000000000245947 */ /* 0x000fec0003800000 */
[----:B------:R-:W-:-:S04]  /*1100*/  ISETP.NE.U32.AND P3, PT, RZ, UR12, PT ;  /* 0x0000000cff007c0c */ /* 0x000fc8000bf65070 */
[----:B------:R-:W-:-:S13]  /*1110*/  ISETP.NE.AND.EX P3, PT, RZ, UR13, PT, P3 ;  /* 0x0000000dff007c0c */ /* 0x000fda000bf65330 */
[----:B------:R-:W-:Y:S05]  /*1120*/  @P3 BRA `(.L_x_4257) ;  /* 0x0000000000083947 */ /* 0x000fea0003800000 */
[----:B------:R-:W-:Y:S05]  /*1130*/  @P2 BRA `(.L_x_4258) ;  /* 0x00000000002c2947 */ /* 0x000fea0003800000 */
[----:B------:R-:W-:Y:S05]  /*1140*/  BRA `(.L_x_4259) ;  /* 0x0000000000307947 */ /* 0x000fea0003800000 */
.L_x_4257:
[----:B-----5:R-:W-:-:S05]  /*1150*/  PRMT R116, R6, 0x7632, R116 ;  /* 0x0000763206747816 */ /* 0x020fca0000000074 */
[----:B------:R-:W-:-:S04]  /*1160*/  IMAD.U32 R116, R116, 0x10000, RZ ;  /* 0x0001000074747824 */ /* 0x000fc800078e00ff */
[----:B------:R-:W-:Y:S01]  /*1170*/  FADD.FTZ R167, R116, R167 ;  /* 0x000000a774a77221 */ /* 0x000fe20000010000 */
[----:B------:R-:W-:Y:S06]  /*1180*/  BRA `(.L_x_4258) ;  /* 0x0000000000187947 */ /* 0x000fec0003800000 */
.L_x_4256:
[----:B-----5:R-:W-:Y:S02]  /*1190*/  PRMT R116, R10, 0x7632, R116 ;  /* 0x000076320a747816 */ /* 0x020fe40000000074 */
[----:B------:R-:W-:Y:S02]  /*11a0*/  @P4 PRMT R117, R6, 0x7632, R117 ;  /* 0x0000763206754816 */ /* 0x000fe40000000075 */
[----:B------:R-:W-:-:S03]  /*11b0*/  SHF.L.U32 R116, R116, 0x10, RZ ;  /* 0x0000001074747819 */ /* 0x000fc600000006ff */
[----:B------:R-:W-:Y:S02]  /*11c0*/  @P4 IMAD.U32 R118, R117, 0x10000, RZ ;  /* 0x0001000075764824 */ /* 0x000fe400078e00ff */
[----:B------:R-:W-:-:S04]  /*11d0*/  FADD.FTZ R167, R116, R167 ;  /* 0x000000a774a77221 */ /* 0x000fc80000010000 */
[----:B------:R-:W-:-:S07]  /*11e0*/  @P4 FADD.FTZ R167, R118, R167 ;  /* 0x000000a776a74221 */ /* 0x000fce0000010000 */
.L_x_4258:
[----:B------:R-:W-:-:S04]  /*11f0*/  F2FP.BF16.F32.PACK_AB R116, RZ, R167 ;  /* 0x000000a7ff74723e */ /* 0x000fc800000010ff */
[----:B------:R-:W-:-:S07]  /*1200*/  PRMT R110, R110, 0x5410, R116 ;  /* 0x000054106e6e7816 */ /* 0x000fce0000000074 */
.L_x_4259:
        /* <DEDUP_REMOVED lines=8> */
.L_x_4261:
[----:B-----5:R-:W-:-:S04]  /*1290*/  IMAD.U32 R116, R7, 0x10000, RZ ;  /* 0x0001000007747824 */ /* 0x020fc800078e00ff */
[----:B------:R-:W-:Y:S01]  /*12a0*/  FADD.FTZ R169, R116, R169 ;  /* 0x000000a974a97221 */ /* 0x000fe20000010000 */
[----:B------:R-:W-:Y:S06]  /*12b0*/  BRA `(.L_x_4262) ;  /* 0x0000000000107947 */ /* 0x000fec0003800000 */
.L_x_4260:
[----:B-----5:R-:W-:Y:S01]  /*12c0*/  SHF.L.U32 R116, R11, 0x10, RZ ;  /* 0x000000100b747819 */ /* 0x020fe200000006ff */
[----:B------:R-:W-:-:S04]  /*12d0*/  @P4 IMAD.U32 R118, R7, 0x10000, RZ ;  /* 0x0001000007764824 */ /* 0x000fc800078e00ff */
[----:B------:R-:W-:-:S04]  /*12e0*/  FADD.FTZ R169, R116, R169 ;  /* 0x000000a974a97221 */ /* 0x000fc80000010000 */
[----:B------:R-:W-:-:S07]  /*12f0*/  @P4 FADD.FTZ R169, R118, R169 ;  /* 0x000000a976a94221 */ /* 0x000fce0000010000 */
.L_x_4262:
[----:B------:R-:W-:-:S04]  /*1300*/  F2FP.BF16.F32.PACK_AB R116, RZ, R169 ;  /* 0x000000a9ff74723e */ /* 0x000fc800000010ff */
[----:B------:R-:W-:-:S07]  /*1310*/  PRMT R111, R116, 0x7610, R111 ;  /* 0x00007610746f7816 */ /* 0x000fce000000006f */
.L_x_4263:
[----:B------:R-:W-:Y:S01]  /*1320*/  SHF.L.U32 R171, R119, 0x10, RZ ;  /* 0x0000001077ab7819 */ /* 0x000fe200000006ff */
[----:B------:R-:W-:Y:S06]  /*1330*/  @P5 BRA `(.L_x_4264) ;  /* 0x0000000000245947 */ /* 0x000fec0003800000 */
[----:B------:R-:W-:-:S04]  /*1340*/  ISETP.NE.U32.AND P3, PT, RZ, UR12, PT ;  /* 0x0000000cff007c0c */ /* 0x000fc8000bf65070 */
[----:B------:R-:W-:-:S13]  /*1350*/  ISETP.NE.AND.EX P3, PT, RZ, UR13, PT, P3 ;  /* 0x0000000dff007c0c */ /* 0x000fda000bf65330 */
[----:B------:R-:W-:Y:S05]  /*1360*/  @P3 BRA `(.L_x_4265) ;  /* 0x0000000000083947 */ /* 0x000fea0003800000 */
[----:B------:R-:W-:Y:S05]  /*1370*/  @P2 BRA `(.L_x_4266) ;  /* 0x00000000002c2947 */ /* 0x000fea0003800000 */
[----:B------:R-:W-:Y:S05]  /*1380*/  BRA `(.L_x_4267) ;  /* 0x0000000000307947 */ /* 0x000fea0003800000 */
.L_x_4265:
[----:B-----5:R-:W-:-:S05]  /*1390*/  PRMT R116, R7, 0x7632, R116 ;  /* 0x0000763207747816 */ /* 0x020fca0000000074 */
[----:B------:R-:W-:-:S04]  /*13a0*/  IMAD.U32 R116, R116, 0x10000, RZ ;  /* 0x0001000074747824 */ /* 0x000fc800078e00ff */
[----:B------:R-:W-:Y:S01]  /*13b0*/  FADD.FTZ R171, R116, R171 ;  /* 0x000000ab74ab7221 */ /* 0x000fe20000010000 */
[----:B------:R-:W-:Y:S06]  /*13c0*/  BRA `(.L_x_4266) ;  /* 0x0000000000187947 */ /* 0x000fec0003800000 */
.L_x_4264:
[----:B-----5:R-:W-:Y:S02]  /*13d0*/  PRMT R116, R11, 0x7632, R116 ;  /* 0x000076320b747816 */ /* 0x020fe40000000074 */
[----:B------:R-:W-:Y:S02]  /*13e0*/  @P4 PRMT R117, R7, 0x7632, R117 ;  /* 0x0000763207754816 */ /* 0x000fe40000000075 */
[----:B------:R-:W-:-:S03]  /*13f0*/  SHF.L.U32 R116, R116, 0x10, RZ ;  /* 0x0000001074747819 */ /* 0x000fc600000006ff */
[----:B------:R-:W-:Y:S02]  /*1400*/  @P4 IMAD.U32 R118, R117, 0x10000, RZ ;  /* 0x0001000075764824 */ /* 0x000fe400078e00ff */
[----:B------:R-:W-:-:S04]  /*1410*/  FADD.FTZ R171, R116, R171 ;  /* 0x000000ab74ab7221 */ /* 0x000fc80000010000 */
[----:B------:R-:W-:-:S07]  /*1420*/  @P4 FADD.FTZ R171, R118, R171 ;  /* 0x000000ab76ab4221 */ /* 0x000fce0000010000 */
.L_x_4266:
[----:B------:R-:W-:-:S04]  /*1430*/  F2FP.BF16.F32.PACK_AB R116, RZ, R171 ;  /* 0x000000abff74723e */ /* 0x000fc800000010ff */
[----:B------:R-:W-:-:S07]  /*1440*/  PRMT R111, R111, 0x5410, R116 ;  /* 0x000054106f6f7816 */ /* 0x000fce0000000074 */
.L_x_4267:
[----:B------:R-:W0:Y:S01]  /*1450*/  @P2 LDC.64 R116, c[0x0][0x238] ;  /* 0x00008e00ff742b82 */ /* 0x000e220000000a00 */
[C---:B------:R-:W-:Y:S02]  /*1460*/  IADD3 R120, R124.reuse, 0x100, RZ ;  /* 0x000001007c787810 */ /* 0x040fe40007ffe0ff */
[----:B0-----:R-:W-:-:S04]  /*1470*/  @P2 LEA R116, P3, R124, R116, 0x4 ;  /* 0x000000747c742211 */ /* 0x001fc800078620ff */
[----:B------:R-:W-:-:S05]  /*1480*/  @P2 LEA.HI.X R117, R124, R117, RZ, 0x4, P3 ;  /* 0x000000757c752211 */ /* 0x000fca00018f24ff */
[----:B------:R2:W-:Y:S04]  /*1490*/  @P2 STG.E.128 desc[UR4][R116.64], R108 ;  /* 0x0000006c74002986 */ /* 0x0005e8000c101d04 */
.L_x_4235:
[----:B------:R-:W-:Y:S05]  /*14a0*/  BSYNC B0 ;  /* 0x0000000000007941 */ /* 0x000fea0003800000 */
.L_x_4234:
[----:B------:R-:W-:Y:S01]  /*14b0*/  ISETP.GE.U32.AND P3, PT, R3, 0x200, PT ;  /* 0x000002000300780c */ /* 0x000fe20003f66070 */
[----:B------:R-:W-:-:S12]  /*14c0*/  BSSY B0, `(.L_x_4268) ;  /* 0x00000a6000007945 */ /* 0x000fd80003800000 */
[----:B------:R-:W-:Y:S05]  /*14d0*/  @!P3 BRA `(.L_x_4269) ;  /* 0x000000080090b947 */ /* 0x000fea0003800000 */
[----:B------:R-:W-:Y:S01]  /*14e0*/  ISETP.NE.U32.AND P3, PT, RZ, UR10, PT ;  /* 0x0000000aff007c0c */ /* 0x000fe2000bf65070 */
[----:B--2---:R-:W2:Y:S03]  /*14f0*/  LDC.64 R116, c[0x0][0x220] ;  /* 0x00008800ff747b82 */ /* 0x004ea60000000a00 */
[----:B------:R-:W-:-:S13]  /*1500*/  ISETP.NE.AND.EX P3, PT, RZ, UR11, PT, P3 ;  /* 0x0000000bff007c0c */ /* 0x000fda000bf65330 */
[----:B------:R-:W-:-:S04]  /*1510*/  @P3 LEA R122, P4, R120, UR10, 0x4 ;  /* 0x0000000a787a3c11 */ /* 0x000fc8000f8820ff */
[C---:B------:R-:W-:Y:S02]  /*1520*/  @P3 LEA.HI.X R123, R120.reuse, UR11, RZ, 0x4, P4 ;  /* 0x0000000b787b3c11 */ /* 0x040fe4000a0f24ff */
[----:B------:R-:W-:Y:S01]  /*1530*/  ISETP.NE.U32.AND P4, PT, RZ, UR12, PT ;  /* 0x0000000cff007c0c */ /* 0x000fe2000bf85070 */
[----:B--2---:R-:W-:Y:S02]  /*1540*/  IMAD.WIDE.U32 R116, R120, 0x10, R116 ;  /* 0x0000001078747825 */ /* 0x004fe400078e0074 */
[----:B-----5:R2:W5:Y:S01]  /*1550*/  @P3 LDG.E.128 R8, desc[UR4][R122.64] ;  /* 0x000000047a083981 */ /* 0x020562000c1e1d00 */
[----:B------:R-:W-:-:S03]  /*1560*/  ISETP.NE.AND.EX P4, PT, RZ, UR13, PT, P4 ;  /* 0x0000000dff007c0c */ /* 0x000fc6000bf85340 */
[----:B------:R-:W3:Y:S10]  /*1570*/  LDG.E.128 R116, desc[UR4][R116.64] ;  /* 0x0000000474747981 */ /* 0x000ef4000c1e1d00 */
[----:B------:R-:W-:-:S04]  /*1580*/  @P4 LEA R130, P5, R120, UR12, 0x4 ;  /* 0x0000000c78824c11 */ /* 0x000fc8000f8a20ff */
[----:B------:R-:W-:-:S05]  /*1590*/  @P4 LEA.HI.X R131, R120, UR13, RZ, 0x4, P5 ;  /* 0x0000000d78834c11 */ /* 0x000fca000a8f24ff */
[----:B0-----:R2:W5:Y:S01]  /*15a0*/  @P4 LDG.E.128 R4, desc[UR4][R130.64] ;  /* 0x0000000482044981 */ /* 0x001562000c1e1d00 */
[----:B------:R-:W-:-:S04]  /*15b0*/  ISETP.NE.U32.AND P5, PT, RZ, UR10, PT ;  /* 0x0000000aff007c0c */ /* 0x000fc8000bfa5070 */
[----:B------:R-:W-:Y:S01]  /*15c0*/  ISETP.NE.AND.EX P5, PT, RZ, UR11, PT, P5 ;  /* 0x0000000bff007c0c */ /* 0x000fe2000bfa5350 */
[C---:B---3--:R-:W-:Y:S01]  /*15d0*/  IMAD.U32 R127, R116.reuse, 0x10000, RZ ;  /* 0x00010000747f7824 */ /* 0x048fe200078e00ff */
[----:B------:R-:W-:-:S11]  /*15e0*/  PRMT R121, R116, 0x7632, R121 ;  /* 0x0000763274797816 */ /* 0x000fd60000000079 */
[----:B--2---:R-:W-:Y:S05]  /*15f0*/  @P5 BRA `(.L_x_4270) ;  /* 0x0000000000205947 */ /* 0x004fea0003800000 */
[----:B------:R-:W-:-:S04]  /*1600*/  ISETP.NE.U32.AND P3, PT, RZ, UR12, PT ;  /* 0x0000000cff007c0c */ /* 0x000fc8000bf65070 */
[----:B------:R-:W-:-:S13]  /*1610*/  ISETP.NE.AND.EX P3, PT, RZ, UR13, PT, P3 ;  /* 0x0000000dff007c0c */ /* 0x000fda000bf65330 */
[----:B------:R-:W-:Y:S05]  /*1620*/  @P3 BRA `(.L_x_4271) ;  /* 0x0000000000083947 */ /* 0x000fea0003800000 */
[----:B------:R-:W-:Y:S05]  /*1630*/  @P2 BRA `(.L_x_4272) ;  /* 0x0000000000202947 */ /* 0x000fea0003800000 */
[----:B------:R-:W-:Y:S05]  /*1640*/  BRA `(.L_x_4273) ;  /* 0x0000000000247947 */ /* 0x000fea0003800000 */
.L_x_4271:
[----:B-----5:R-:W-:-:S05]  /*1650*/  SHF.L.U32 R116, R4, 0x10, RZ ;  /* 0x0000001004747819 */ /* 0x020fca00000006ff */
[----:B------:R-:W-:Y:S01]  /*1660*/  FADD.FTZ R127, R116, R127 ;  /* 0x0000007f747f7221 */ /* 0x000fe20000010000 */
[----:B------:R-:W-:Y:S06]  /*1670*/  BRA `(.L_x_4272) ;  /* 0x0000000000107947 */ /* 0x000fec0003800000 */
.L_x_4270:
[----:B-----5:R-:W-:Y:S01]  /*1680*/  IMAD.U32 R116, R8, 0x10000, RZ ;  /* 0x0001000008747824 */ /* 0x020fe200078e00ff */
[----:B------:R-:W-:-:S03]  /*1690*/  @P4 SHF.L.U32 R122, R4, 0x10, RZ ;  /* 0x00000010047a4819 */ /* 0x000fc600000006ff */
[----:B------:R-:W-:-:S04]  /*16a0*/  FADD.FTZ R127, R116, R127 ;  /* 0x0000007f747f7221 */ /* 0x000fc80000010000 */
[----:B------:R-:W-:-:S07]  /*16b0*/  @P4 FADD.FTZ R127, R122, R127 ;  /* 0x0000007f7a7f4221 */ /* 0x000fce0000010000 */
.L_x_4272:
[----:B------:R-:W-:-:S04]  /*16c0*/  F2FP.BF16.F32.PACK_AB R116, RZ, R127 ;  /* 0x0000007fff74723e */ /* 0x000fc800000010ff */
[----:B------:R-:W-:-:S07]  /*16d0*/  PRMT R108, R116, 0x7610, R108 ;  /* 0x00007610746c7816 */ /* 0x000fce000000006c */
.L_x_4273:
[----:B------:R-:W-:Y:S01]  /*16e0*/  IMAD.U32 R131, R121, 0x10000, RZ ;  /* 0x0001000079837824 */ /* 0x000fe200078e00ff */
[----:B------:R-:W-:Y:S06]  /*16f0*/  @P5 BRA `(.L_x_4274) ;  /* 0x0000000000245947 */ /* 0x000fec0003800000 */
[----:B------:R-:W-:-:S04]  /*1700*/  ISETP.NE.U32.AND P3, PT, RZ, UR12, PT ;  /* 0x0000000cff007c0c */ /* 0x000fc8000bf65070 */
[----:B------:R-:W-:-:S13]  /*1710*/  ISETP.NE.AND.EX P3, PT, RZ, UR13, PT, P3 ;  /* 0x0000000dff007c0c */ /* 0x000fda000bf65330 */
[----:B------:R-:W-:Y:S05]  /*1720*/  @P3 BRA `(.L_x_4275) ;  /* 0x0000000000083947 */ /* 0x000fea0003800000 */
[----:B------:R-:W-:Y:S05]  /*1730*/  @P2 BRA `(.L_x_4276) ;  /* 0x00000000002c2947 */ /* 0x000fea0003800000 */
[----:B------:R-:W-:Y:S05]  /*1740*/  BRA `(.L_x_4277) ;  /* 0x0000000000307947 */ /* 0x000fea0003800000 */
.L_x_4275:
[----:B-----5:R-:W-:-:S04]  /*1750*/  PRMT R116, R4, 0x7632, R116 ;  /* 0x0000763204747816 */ /* 0x020fc80000000074 */
[----:B------:R-:W-:-:S05]  /*1760*/  SHF.L.U32 R116, R116, 0x10, RZ ;  /* 0x0000001074747819 */ /* 0x000fca00000006ff */
[----:B------:R-:W-:Y:S01]  /*1770*/  FADD.FTZ R131, R116, R131 ;  /* 0x0000008374837221 */ /* 0x000fe20000010000 */
[----:B------:R-:W-:Y:S06]  /*1780*/  BRA `(.L_x_4276) ;  /* 0x0000000000187947 */ /* 0x000fec0003800000 */
.L_x_4274:
[----:B-----5:R-:W-:Y:S02]  /*1790*/  PRMT R116, R8, 0x7632, R116 ;  /* 0x0000763208747816 */ /* 0x020fe40000000074 */
[----:B------:R-:W-:-:S03]  /*17a0*/  @P4 PRMT R121, R4, 0x7632, R121 ;  /* 0x0000763204794816 */ /* 0x000fc60000000079 */
[----:B------:R-:W-:Y:S01]  /*17b0*/  IMAD.U32 R116, R116, 0x10000, RZ ;  /* 0x0001000074747824 */ /* 0x000fe200078e00ff */
[----:B------:R-:W-:-:S03]  /*17c0*/  @P4 SHF.L.U32 R122, R121, 0x10, RZ ;  /* 0x00000010797a4819 */ /* 0x000fc600000006ff */
[----:B------:R-:W-:-:S04]  /*17d0*/  FADD.FTZ R131, R116, R131 ;  /* 0x0000008374837221 */ /* 0x000fc80000010000 */
[----:B------:R-:W-:-:S07]  /*17e0*/  @P4 FADD.FTZ R131, R122, R131 ;  /* 0x000000837a834221 */ /* 0x000fce0000010000 */
.L_x_4276:
[----:B------:R-:W-:-:S04]  /*17f0*/  F2FP.BF16.F32.PACK_AB R116, RZ, R131 ;  /* 0x00000083ff74723e */ /* 0x000fc800000010ff */
[----:B------:R-:W-:-:S07]  /*1800*/  PRMT R108, R108, 0x5410, R116 ;  /* 0x000054106c6c7816 */ /* 0x000fce0000000074 */
.L_x_4277:
        /* <DEDUP_REMOVED lines=8> */
.L_x_4279:
[----:B-----5:R-:W-:-:S05]  /*1890*/  SHF.L.U32 R116, R5, 0x10, RZ ;  /* 0x0000001005747819 */ /* 0x020fca00000006ff */
[----:B------:R-:W-:Y:S01]  /*18a0*/  FADD.FTZ R133, R116, R133 ;  /* 0x0000008574857221 */ /* 0x000fe20000010000 */
[----:B------:R-:W-:Y:S06]  /*18b0*/  BRA `(.L_x_4280) ;  /* 0x0000000000107947 */ /* 0x000fec0003800000 */
.L_x_4278:
[----:B-----5:R-:W-:Y:S01]  /*18c0*/  IMAD.U32 R116, R9, 0x10000, RZ ;  /* 0x0001000009747824 */ /* 0x020fe200078e00ff */
[----:B------:R-:W-:-:S03]  /*18d0*/  @P4 SHF.L.U32 R122, R5, 0x10, RZ ;  /* 0x00000010057a4819 */ /* 0x000fc600000006ff */
[----:B------:R-:W-:-:S04]  /*18e0*/  FADD.FTZ R133, R116, R133 ;  /* 0x0000008574857221 */ /* 0x000fc80000010000 */
[----:B------:R-:W-:-:S07]  /*18f0*/  @P4 FADD.FTZ R133, R122, R133 ;  /* 0x000000857a854221 */ /* 0x000fce0000010000 */
.L_x_4280:
[----:B------:R-:W-:-:S04]  /*1900*/  F2FP.BF16.F32.PACK_AB R116, RZ, R133 ;  /* 0x00000085ff74723e */ /* 0x000fc800000010ff */
[----:B------:R-:W-:-:S07]  /*1910*/  PRMT R109, R116, 0x7610, R109 ;  /* 0x00007610746d7816 */ /* 0x000fce000000006d */
.L_x_4281:
[----:B------:R-:W-:Y:S01]  /*1920*/  IMAD.U32 R139, R117, 0x10000, RZ ;  /* 0x00010000758b7824 */ /* 0x000fe200078e00ff */
[----:B------:R-:W-:Y:S06]  /*1930*/  @P5 BRA `(.L_x_4282) ;  /* 0x0000000000245947 */ /* 0x000fec0003800000 */
[----:B------:R-:W-:-:S04]  /*1940*/  ISETP.NE.U32.AND P3, PT, RZ, UR12, PT ;  /* 0x0000000cff007c0c */ /* 0x000fc8000bf65070 */
[----:B------:R-:W-:-:S13]  /*1950*/  ISETP.NE.AND.EX P3, PT, RZ, UR13, PT, P3 ;  /* 0x0000000dff007c0c */ /* 0x000fda000bf65330 */
[----:B------:R-:W-:Y:S05]  /*1960*/  @P3 BRA `(.L_x_4283) ;  /* 0x0000000000083947 */ /* 0x000fea0003800000 */
[----:B------:R-:W-:Y:S05]  /*1970*/  @P2 BRA `(.L_x_4284) ;  /* 0x00000000002c2947 */ /* 0x000fea0003800000 */
[----:B------:R-:W-:Y:S05]  /*1980*/  BRA `(.L_x_4285) ;  /* 0x0000000000307947 */ /* 0x000fea0003800000 */
.L_x_4283:
[----:B-----5:R-:W-:-:S04]  /*1990*/  PRMT R116, R5, 0x7632, R116 ;  /* 0x0000763205747816 */ /* 0x020fc80000000074 */
[----:B------:R-:W-:-:S05]  /*19a0*/  SHF.L.U32 R116, R116, 0x10, RZ ;  /* 0x0000001074747819 */ /* 0x000fca00000006ff */
[----:B------:R-:W-:Y:S01]  /*19b0*/  FADD.FTZ R139, R116, R139 ;  /* 0x0000008b748b7221 */ /* 0x000fe20000010000 */
[----:B------:R-:W-:Y:S06]  /*19c0*/  BRA `(.L_x_4284) ;  /* 0x0000000000187947 */ /* 0x000fec0003800000 */
.L_x_4282:
[----:B-----5:R-:W-:Y:S02]  /*19d0*/  PRMT R116, R9, 0x7632, R116 ;  /* 0x0000763209747816 */ /* 0x020fe40000000074 */
[----:B------:R-:W-:-:S03]  /*19e0*/  @P4 PRMT R117, R5, 0x7632, R117 ;  /* 0x0000763205754816 */ /* 0x000fc60000000075 */
[----:B------:R-:W-:Y:S01]  /*19f0*/  IMAD.U32 R116, R116, 0x10000, RZ ;  /* 0x0001000074747824 */ /* 0x000fe200078e00ff */
[----:B------:R-:W-:-:S03]  /*1a00*/  @P4 SHF.L.U32 R122, R117, 0x10, RZ ;  /* 0x00000010757a4819 */ /* 0x000fc600000006ff */
[----:B------:R-:W-:-:S04]  /*1a10*/  FADD.FTZ R139, R116, R139 ;  /* 0x0000008b748b7221 */ /* 0x000fc80000010000 */
[----:B------:R-:W-:-:S07]  /*1a20*/  @P4 FADD.FTZ R139, R122, R139 ;  /* 0x0000008b7a8b4221 */ /* 0x000fce0000010000 */
.L_x_4284:
[----:B------:R-:W-:-:S04]  /*1a30*/  F2FP.BF16.F32.PACK_AB R116, RZ, R139 ;  /* 0x0000008bff74723e */ /* 0x000fc800000010ff */
[----:B------:R-:W-:-:S07]  /*1a40*/  PRMT R109, R109, 0x5410, R116 ;  /* 0x000054106d6d7816 */ /* 0x000fce0000000074 */
.L_x_4285:
        /* <DEDUP_REMOVED lines=8> */
.L_x_4287:
[----:B-----5:R-:W-:-:S05]  /*1ad0*/  SHF.L.U32 R116, R6, 0x10, RZ ;  /* 0x0000001006747819 */ /* 0x020fca00000006ff */
[----:B------:R-:W-:Y:S01]  /*1ae0*/  FADD.FTZ R141, R116, R141 ;  /* 0x0000008d748d7221 */ /* 0x000fe20000010000 */
[----:B------:R-:W-:Y:S06]  /*1af0*/  BRA `(.L_x_4288) ;  /* 0x0000000000107947 */ /* 0x000fec0003800000 */
.L_x_4286:
[----:B-----5:R-:W-:Y:S01]  /*1b00*/  IMAD.U32 R116, R10, 0x10000, RZ ;  /* 0x000100000a747824 */ /* 0x020fe200078e00ff */
[----:B------:R-:W-:-:S03]  /*1b10*/  @P4 SHF.L.U32 R122, R6, 0x10, RZ ;  /* 0x00000010067a4819 */ /* 0x000fc600000006ff */
[----:B------:R-:W-:-:S04]  /*1b20*/  FADD.FTZ R141, R116, R141 ;  /* 0x0000008d748d7221 */ /* 0x000fc80000010000 */
[----:B------:R-:W-:-:S07]  /*1b30*/  @P4 FADD.FTZ R141, R122, R141 ;  /* 0x0000008d7a8d4221 */ /* 0x000fce0000010000 */
.L_x_4288:
[----:B------:R-:W-:-:S04]  /*1b40*/  F2FP.BF16.F32.PACK_AB R116, RZ, R141 ;  /* 0x0000008dff74723e */ /* 0x000fc800000010ff */
[----:B------:R-:W-:-:S07]  /*1b50*/  PRMT R110, R116, 0x7610, R110 ;  /* 0x00007610746e7816 */ /* 0x000fce000000006e */
.L_x_4289:
[----:B------:R-:W-:Y:S01]  /*1b60*/  IMAD.U32 R147, R118, 0x10000, RZ ;  /* 0x0001000076937824 */ /* 0x000fe200078e00ff */
[----:B------:R-:W-:Y:S06]  /*1b70*/  @P5 BRA `(.L_x_4290) ;  /* 0x0000000000245947 */ /* 0x000fec0003800000 */
[----:B------:R-:W-:-:S04]  /*1b80*/  ISETP.NE.U32.AND P3, PT, RZ, UR12, PT ;  /* 0x0000000cff007c0c */ /* 0x000fc8000bf65070 */
[----:B------:R-:W-:-:S13]  /*1b90*/  ISETP.NE.AND.EX P3, PT, RZ, UR13, PT, P3 ;  /* 0x0000000dff007c0c */ /* 0x000fda000bf65330 */
[----:B------:R-:W-:Y:S05]  /*1ba0*/  @P3 BRA `(.L_x_4291) ;  /* 0x0000000000083947 */ /* 0x000fea0003800000 */
[----:B------:R-:W-:Y:S05]  /*1bb0*/  @P2 BRA `(.L_x_4292) ;  /* 0x00000000002c2947 */ /* 0x000fea0003800000 */
[----:B------:R-:W-:Y:S05]  /*1bc0*/  BRA `(.L_x_4293) ;  /* 0x0000000000307947 */ /* 0x000fea0003800000 */
.L_x_4291:
[----:B-----5:R-:W-:-:S04]  /*1bd0*/  PRMT R116, R6, 0x7632, R116 ;  /* 0x0000763206747816 */ /* 0x020fc80000000074 */
[----:B------:R-:W-:-:S05]  /*1be0*/  SHF.L.U32 R116, R116, 0x10, RZ ;  /* 0x0000001074747819 */ /* 0x000fca00000006ff */
[----:B------:R-:W-:Y:S01]  /*1bf0*/  FADD.FTZ R147, R116, R147 ;  /* 0x0000009374937221 */ /* 0x000fe20000010000 */
[----:B------:R-:W-:Y:S06]  /*1c00*/  BRA `(.L_x_4292) ;  /* 0x0000000000187947 */ /* 0x000fec0003800000 */
.L_x_4290:
[----:B-----5:R-:W-:Y:S02]  /*1c10*/  PRMT R116, R10, 0x7632, R116 ;  /* 0x000076320a747816 */ /* 0x020fe40000000074 */
[----:B------:R-:W-:-:S03]  /*1c20*/  @P4 PRMT R117, R6, 0x7632, R117 ;  /* 0x0000763206754816 */ /* 0x000fc60000000075 */
[----:B------:R-:W-:Y:S01]  /*1c30*/  IMAD.U32 R116, R116, 0x10000, RZ ;  /* 0x0001000074747824 */ /* 0x000fe200078e00ff */
[----:B------:R-:W-:-:S03]  /*1c40*/  @P4 SHF.L.U32 R118, R117, 0x10, RZ ;  /* 0x0000001075764819 */ /* 0x000fc600000006ff */
[----:B------:R-:W-:-:S04]  /*1c50*/  FADD.FTZ R147, R116, R147 ;  /* 0x0000009374937221 */ /* 0x000fc80000010000 */
[----:B------:R-:W-:-:S07]  /*1c60*/  @P4 FADD.FTZ R147, R118, R147 ;  /* 0x0000009376934221 */ /* 0x000fce0000010000 */
.L_x_4292:
[----:B------:R-:W-:-:S04]  /*1c70*/  F2FP.BF16.F32.PACK_AB R116, RZ, R147 ;  /* 0x00000093ff74723e */ /* 0x000fc800000010ff */
[----:B------:R-:W-:-:S07]  /*1c80*/  PRMT R110, R110, 0x5410, R116 ;  /* 0x000054106e6e7816 */ /* 0x000fce0000000074 */
.L_x_4293:
        /* <DEDUP_REMOVED lines=8> */
.L_x_4295:
[----:B-----5:R-:W-:-:S05]  /*1d10*/  SHF.L.U32 R116, R7, 0x10, RZ ;  /* 0x0000001007747819 */ /* 0x020fca00000006ff */
[----:B------:R-:W-:Y:S01]  /*1d20*/  FADD.FTZ R149, R116, R149 ;  /* 0x0000009574957221 */ /* 0x000fe20000010000 */
[----:B------:R-:W-:Y:S06]  /*1d30*/  BRA `(.L_x_4296) ;  /* 0x0000000000107947 */ /* 0x000fec0003800000 */
.L_x_4294:
[----:B-----5:R-:W-:Y:S01]  /*1d40*/  IMAD.U32 R116, R11, 0x10000, RZ ;  /* 0x000100000b747824 */ /* 0x020fe200078e00ff */
[----:B------:R-:W-:-:S03]  /*1d50*/  @P4 SHF.L.U32 R118, R7, 0x10, RZ ;  /* 0x0000001007764819 */ /* 0x000fc600000006ff */
[----:B------:R-:W-:-:S04]  /*1d60*/  FADD.FTZ R149, R116, R149 ;  /* 0x0000009574957221 */ /* 0x000fc80000010000 */
[----:B------:R-:W-:-:S07]  /*1d70*/  @P4 FADD.FTZ R149, R118, R149 ;  /* 0x0000009576954221 */ /* 0x000fce0000010000 */
.L_x_4296:
[----:B------:R-:W-:-:S04]  /*1d80*/  F2FP.BF16.F32.PACK_AB R116, RZ, R149 ;  /* 0x00000095ff74723e */ /* 0x000fc800000010ff */
[----:B------:R-:W-:-:S07]  /*1d90*/  PRMT R111, R116, 0x7610, R111 ;  /* 0x00007610746f7816 */ /* 0x000fce000000006f */
.L_x_4297:
[----:B------:R-:W-:Y:S01]  /*1da0*/  SHF.L.U32 R155, R119, 0x10, RZ ;  /* 0x00000010779b7819 */ /* 0x000fe200000006ff */
[----:B------:R-:W-:Y:S06]  /*1db0*/  @P5 BRA `(.L_x_4298) ;  /* 0x0000000000245947 */ /* 0x000fec0003800000 */
[----:B------:R-:W-:-:S04]  /*1dc0*/  ISETP.NE.U32.AND P3, PT, RZ, UR12, PT ;  /* 0x0000000cff007c0c */ /* 0x000fc8000bf65070 */
[----:B------:R-:W-:-:S13]  /*1dd0*/  ISETP.NE.AND.EX P3, PT, RZ, UR13, PT, P3 ;  /* 0x0000000dff007c0c */ /* 0x000fda000bf65330 */
[----:B------:R-:W-:Y:S05]  /*1de0*/  @P3 BRA `(.L_x_4299) ;  /* 0x0000000000083947 */ /* 0x000fea0003800000 */
[----:B------:R-:W-:Y:S05]  /*1df0*/  @P2 BRA `(.L_x_4300) ;  /* 0x00000000002c2947 */ /* 0x000fea0003800000 */
[----:B------:R-:W-:Y:S05]  /*1e00*/  BRA `(.L_x_4301) ;  /* 0x0000000000307947 */ /* 0x000fea0003800000 */
.L_x_4299:
[----:B-----5:R-:W-:-:S05]  /*1e10*/  PRMT R116, R7, 0x7632, R116 ;  /* 0x0000763207747816 */ /* 0x020fca0000000074 */
[----:B------:R-:W-:-:S04]  /*1e20*/  IMAD.U32 R116, R116, 0x10000, RZ ;  /* 0x0001000074747824 */ /* 0x000fc800078e00ff */
[----:B------:R-:W-:Y:S01]  /*1e30*/  FADD.FTZ R155, R116, R155 ;  /* 0x0000009b749b7221 */ /* 0x000fe20000010000 */
[----:B------:R-:W-:Y:S06]  /*1e40*/  BRA `(.L_x_4300) ;  /* 0x0000000000187947 */ /* 0x000fec0003800000 */
.L_x_4298:
[----:B-----5:R-:W-:Y:S02]  /*1e50*/  PRMT R116, R11, 0x7632, R116 ;  /* 0x000076320b747816 */ /* 0x020fe40000000074 */
[----:B------:R-:W-:Y:S02]  /*1e60*/  @P4 PRMT R117, R7, 0x7632, R117 ;  /* 0x0000763207754816 */ /* 0x000fe40000000075 */
[----:B------:R-:W-:Y:S02]  /*1e70*/  SHF.L.U32 R116, R116, 0x10, RZ ;  /* 0x0000001074747819 */ /* 0x000fe400000006ff */
[----:B------:R-:W-:-:S03]  /*1e80*/  @P4 SHF.L.U32 R118, R117, 0x10, RZ ;  /* 0x0000001075764819 */ /* 0x000fc600000006ff */
[----:B------:R-:W-:-:S04]  /*1e90*/  FADD.FTZ R155, R116, R155 ;  /* 0x0000009b749b7221 */ /* 0x000fc80000010000 */
[----:B------:R-:W-:-:S07]  /*1ea0*/  @P4 FADD.FTZ R155, R118, R155 ;  /* 0x0000009b769b4221 */ /* 0x000fce0000010000 */
.L_x_4300:
[----:B------:R-:W-:-:S04]  /*1eb0*/  F2FP.BF16.F32.PACK_AB R116, RZ, R155 ;  /* 0x0000009bff74723e */ /* 0x000fc800000010ff */
[----:B------:R-:W-:-:S07]  /*1ec0*/  PRMT R111, R111, 0x5410, R116 ;  /* 0x000054106f6f7816 */ /* 0x000fce0000000074 */
.L_x_4301:
[----:B------:R-:W0:Y:S02]  /*1ed0*/  @P2 LDC.64 R116, c[0x0][0x238] ;  /* 0x00008e00ff742b82 */ /* 0x000e240000000a00 */
[----:B0-----:R-:W-:-:S04]  /*1ee0*/  @P2 LEA R116, P3, R120, R116, 0x4 ;  /* 0x0000007478742211 */ /* 0x001fc800078620ff */
[C---:B------:R-:W-:Y:S01]  /*1ef0*/  @P2 LEA.HI.X R117, R120.reuse, R117, RZ, 0x4, P3 ;  /* 0x0000007578752211 */ /* 0x040fe200018f24ff */
[----:B------:R-:W-:-:S04]  /*1f00*/  VIADD R120, R120, 0x100 ;  /* 0x0000010078787836 */ /* 0x000fc80000000000 */
[----:B------:R3:W-:Y:S04]  /*1f10*/  @P2 STG.E.128 desc[UR4][R116.64], R108 ;  /* 0x0000006c74002986 */ /* 0x0007e8000c101d04 */
.L_x_4269:
[----:B------:R-:W-:Y:S05]  /*1f20*/  BSYNC B0 ;  /* 0x0000000000007941 */ /* 0x000fea0003800000 */
.L_x_4268:
[----:B------:R-:W-:Y:S04]  /*1f30*/  BSSY B0, `(.L_x_4302) ;  /* 0x00000a5000007945 */ /* 0x000fe80003800000 */
[----:B------:R-:W-:Y:S05]  /*1f40*/  @!P1 BRA `(.L_x_4303) ;  /* 0x00000008008c9947 */ /* 0x000fea0003800000 */
[----:B------:R-:W-:Y:S01]  /*1f50*/  ISETP.NE.U32.AND P3, PT, RZ, UR10, PT ;  /* 0x0000000aff007c0c */ /* 0x000fe2000bf65070 */
[----:B--23--:R-:W2:Y:S03]  /*1f60*/  LDC.64 R116, c[0x0][0x220] ;  /* 0x00008800ff747b82 */ /* 0x00cea60000000a00 */
        /* <DEDUP_REMOVED lines=21> */
.L_x_4305:
[----:B-----5:R-:W-:-:S05]  /*20c0*/  SHF.L.U32 R116, R4, 0x10, RZ ;  /* 0x0000001004747819 */ /* 0x020fca00000006ff */
[----:B------:R-:W-:Y:S01]  /*20d0*/  FADD.FTZ R129, R116, R129 ;  /* 0x0000008174817221 */ /* 0x000fe20000010000 */
[----:B------:R-:W-:Y:S06]  /*20e0*/  BRA `(.L_x_4306) ;  /* 0x0000000000107947 */ /* 0x000fec0003800000 */
.L_x_4304:
[----:B-----5:R-:W-:Y:S01]  /*20f0*/  IMAD.U32 R116, R8, 0x10000, RZ ;  /* 0x0001000008747824 */ /* 0x020fe200078e00ff */
[----:B------:R-:W-:-:S03]  /*2100*/  @P4 SHF.L.U32 R122, R4, 0x10, RZ ;  /* 0x00000010047a4819 */ /* 0x000fc600000006ff */
[----:B------:R-:W-:-:S04]  /*2110*/  FADD.FTZ R129, R116, R129 ;  /* 0x0000008174817221 */ /* 0x000fc80000010000 */
[----:B------:R-:W-:-:S07]  /*2120*/  @P4 FADD.FTZ R129, R122, R129 ;  /* 0x000000817a814221 */ /* 0x000fce0000010000 */
.L_x_4306:
[----:B------:R-:W-:-:S04]  /*2130*/  F2FP.BF16.F32.PACK_AB R116, RZ, R129 ;  /* 0x00000081ff74723e */ /* 0x000fc800000010ff */
[----:B------:R-:W-:-:S07]  /*2140*/  PRMT R108, R116, 0x7610, R108 ;  /* 0x00007610746c7816 */ /* 0x000fce000000006c */
.L_x_4307:
[----:B------:R-:W-:Y:S01]  /*2150*/  SHF.L.U32 R135, R121, 0x10, RZ ;  /* 0x0000001079877819 */ /* 0x000fe200000006ff */
[----:B------:R-:W-:Y:S06]  /*2160*/  @P5 BRA `(.L_x_4308) ;  /* 0x0000000000245947 */ /* 0x000fec0003800000 */
[----:B------:R-:W-:-:S04]  /*2170*/  ISETP.NE.U32.AND P3, PT, RZ, UR12, PT ;  /* 0x0000000cff007c0c */ /* 0x000fc8000bf65070 */
[----:B------:R-:W-:-:S13]  /*2180*/  ISETP.NE.AND.EX P3, PT, RZ, UR13, PT, P3 ;  /* 0x0000000dff007c0c */ /* 0x000fda000bf65330 */
[----:B------:R-:W-:Y:S05]  /*2190*/  @P3 BRA `(.L_x_4309) ;  /* 0x0000000000083947 */ /* 0x000fea0003800000 */
[----:B------:R-:W-:Y:S05]  /*21a0*/  @P2 BRA `(.L_x_4310) ;  /* 0x00000000002c2947 */ /* 0x000fea0003800000 */
[----:B------:R-:W-:Y:S05]  /*21b0*/  BRA `(.L_x_4311) ;  /* 0x0000000000307947 */ /* 0x000fea0003800000 */
.L_x_4309:
[----:B-----5:R-:W-:-:S05]  /*21c0*/  PRMT R116, R4, 0x7632, R116 ;  /* 0x0000763204747816 */ /* 0x020fca0000000074 */
[----:B------:R-:W-:-:S04]  /*21d0*/  IMAD.U32 R116, R116, 0x10000, RZ ;  /* 0x0001000074747824 */ /* 0x000fc800078e00ff */
[----:B------:R-:W-:Y:S01]  /*21e0*/  FADD.FTZ R135, R116, R135 ;  /* 0x0000008774877221 */ /* 0x000fe20000010000 */
[----:B------:R-:W-:Y:S06]  /*21f0*/  BRA `(.L_x_4310) ;  /* 0x0000000000187947 */ /* 0x000fec0003800000 */
.L_x_4308:
[----:B-----5:R-:W-:Y:S02]  /*2200*/  PRMT R116, R8, 0x7632, R116 ;  /* 0x0000763208747816 */ /* 0x020fe40000000074 */
[----:B------:R-:W-:Y:S02]  /*2210*/  @P4 PRMT R121, R4, 0x7632, R121 ;  /* 0x0000763204794816 */ /* 0x000fe40000000079 */
[----:B------:R-:W-:Y:S02]  /*2220*/  SHF.L.U32 R116, R116, 0x10, RZ ;  /* 0x0000001074747819 */ /* 0x000fe400000006ff */
[----:B------:R-:W-:-:S03]  /*2230*/  @P4 SHF.L.U32 R122, R121, 0x10, RZ ;  /* 0x00000010797a4819 */ /* 0x000fc600000006ff */
[----:B------:R-:W-:-:S04]  /*2240*/  FADD.FTZ R135, R116, R135 ;  /* 0x0000008774877221 */ /* 0x000fc80000010000 */
[----:B------:R-:W-:-:S07]  /*2250*/  @P4 FADD.FTZ R135, R122, R135 ;  /* 0x000000877a874221 */ /* 0x000fce0000010000 */
.L_x_4310:
[----:B------:R-:W-:-:S04]  /*2260*/  F2FP.BF16.F32.PACK_AB R116, RZ, R135 ;  /* 0x00000087ff74723e */ /* 0x000fc800000010ff */
[----:B------:R-:W-:-:S07]  /*2270*/  PRMT R108, R108, 0x5410, R116 ;  /* 0x000054106c6c7816 */ /* 0x000fce0000000074 */
.L_x_4311:
        /* <DEDUP_REMOVED lines=8> */
.L_x_4313:
[----:B-----5:R-:W-:-:S05]  /*2300*/  SHF.L.U32 R116, R5, 0x10, RZ ;  /* 0x0000001005747819 */ /* 0x020fca00000006ff */
[----:B------:R-:W-:Y:S01]  /*2310*/  FADD.FTZ R137, R116, R137 ;  /* 0x0000008974897221 */ /* 0x000fe20000010000 */
[----:B------:R-:W-:Y:S06]  /*2320*/  BRA `(.L_x_4314) ;  /* 0x0000000000107947 */ /* 0x000fec0003800000 */
.L_x_4312:
[----:B-----5:R-:W-:Y:S01]  /*2330*/  SHF.L.U32 R116, R9, 0x10, RZ ;  /* 0x0000001009747819 */ /* 0x020fe200000006ff */
[----:B------:R-:W-:-:S04]  /*2340*/  @P4 IMAD.U32 R122, R5, 0x10000, RZ ;  /* 0x00010000057a4824 */ /* 0x000fc800078e00ff */
[----:B------:R-:W-:-:S04]  /*2350*/  FADD.FTZ R137, R116, R137 ;  /* 0x0000008974897221 */ /* 0x000fc80000010000 */
[----:B------:R-:W-:-:S07]  /*2360*/  @P4 FADD.FTZ R137, R122, R137 ;  /* 0x000000897a894221 */ /* 0x000fce0000010000 */
.L_x_4314:
[----:B------:R-:W-:-:S04]  /*2370*/  F2FP.BF16.F32.PACK_AB R116, RZ, R137 ;  /* 0x00000089ff74723e */ /* 0x000fc800000010ff */
[----:B------:R-:W-:-:S07]  /*2380*/  PRMT R109, R116, 0x7610, R109 ;  /* 0x00007610746d7816 */ /* 0x000fce000000006d */
.L_x_4315:
[----:B------:R-:W-:Y:S01]  /*2390*/  SHF.L.U32 R143, R117, 0x10, RZ ;  /* 0x00000010758f7819 */ /* 0x000fe200000006ff */
[----:B------:R-:W-:Y:S06]  /*23a0*/  @P5 BRA `(.L_x_4316) ;  /* 0x0000000000245947 */ /* 0x000fec0003800000 */
[----:B------:R-:W-:-:S04]  /*23b0*/  ISETP.NE.U32.AND P3, PT, RZ, UR12, PT ;  /* 0x0000000cff007c0c */ /* 0x000fc8000bf65070 */
[----:B------:R-:W-:-:S13]  /*23c0*/  ISETP.NE.AND.EX P3, PT, RZ, UR13, PT, P3 ;  /* 0x0000000dff007c0c */ /* 0x000fda000bf65330 */
[----:B------:R-:W-:Y:S05]  /*23d0*/  @P3 BRA `(.L_x_4317) ;  /* 0x0000000000083947 */ /* 0x000fea0003800000 */
[----:B------:R-:W-:Y:S05]  /*23e0*/  @P2 BRA `(.L_x_4318) ;  /* 0x00000000002c2947 */ /* 0x000fea0003800000 */
[----:B------:R-:W-:Y:S05]  /*23f0*/  BRA `(.L_x_4319) ;  /* 0x0000000000307947 */ /* 0x000fea0003800000 */
.L_x_4317:
[----:B-----5:R-:W-:-:S04]  /*2400*/  PRMT R116, R5, 0x7632, R116 ;  /* 0x0000763205747816 */ /* 0x020fc80000000074 */
[----:B------:R-:W-:-:S05]  /*2410*/  SHF.L.U32 R116, R116, 0x10, RZ ;  /* 0x0000001074747819 */ /* 0x000fca00000006ff */
[----:B------:R-:W-:Y:S01]  /*2420*/  FADD.FTZ R143, R116, R143 ;  /* 0x0000008f748f7221 */ /* 0x000fe20000010000 */
[----:B------:R-:W-:Y:S06]  /*2430*/  BRA `(.L_x_4318) ;  /* 0x0000000000187947 */ /* 0x000fec0003800000 */
.L_x_4316:
[----:B-----5:R-:W-:Y:S02]  /*2440*/  PRMT R116, R9, 0x7632, R116 ;  /* 0x0000763209747816 */ /* 0x020fe40000000074 */
[----:B------:R-:W-:-:S03]  /*2450*/  @P4 PRMT R117, R5, 0x7632, R117 ;  /* 0x0000763205754816 */ /* 0x000fc60000000075 */
[----:B------:R-:W-:Y:S01]  /*2460*/  IMAD.U32 R116, R116, 0x10000, RZ ;  /* 0x0001000074747824 */ /* 0x000fe200078e00ff */
[----:B------:R-:W-:-:S03]  /*2470*/  @P4 SHF.L.U32 R122, R117, 0x10, RZ ;  /* 0x00000010757a4819 */ /* 0x000fc600000006ff */
[----:B------:R-:W-:-:S04]  /*2480*/  FADD.FTZ R143, R116, R143 ;  /* 0x0000008f748f7221 */ /* 0x000fc80000010000 */
[----:B------:R-:W-:-:S07]  /*2490*/  @P4 FADD.FTZ R143, R122, R143 ;  /* 0x0000008f7a8f4221 */ /* 0x000fce0000010000 */
.L_x_4318:
[----:B------:R-:W-:-:S04]  /*24a0*/  F2FP.BF16.F32.PACK_AB R116, RZ, R143 ;  /* 0x0000008fff74723e */ /* 0x000fc800000010ff */
[----:B------:R-:W-:-:S07]  /*24b0*/  PRMT R109, R109, 0x5410, R116 ;  /* 0x000054106d6d7816 */ /* 0x000fce0000000074 */
.L_x_4319:
        /* <DEDUP_REMOVED lines=8> */
.L_x_4321:
[----:B-----5:R-:W-:-:S04]  /*2540*/  IMAD.U32 R116, R6, 0x10000, RZ ;  /* 0x0001000006747824 */ /* 0x020fc800078e00ff */
[----:B------:R-:W-:Y:S01]  /*2550*/  FADD.FTZ R145, R116, R145 ;  /* 0x0000009174917221 */ /* 0x000fe20000010000 */
[----:B------:R-:W-:Y:S06]  /*2560*/  BRA `(.L_x_4322) ;  /* 0x0000000000107947 */ /* 0x000fec0003800000 */
.L_x_4320:
[----:B-----5:R-:W-:Y:S02]  /*2570*/  SHF.L.U32 R116, R10, 0x10, RZ ;  /* 0x000000100a747819 */ /* 0x020fe400000006ff */
[----:B------:R-:W-:-:S03]  /*2580*/  @P4 SHF.L.U32 R122, R6, 0x10, RZ ;  /* 0x00000010067a4819 */ /* 0x000fc600000006ff */
[----:B------:R-:W-:-:S04]  /*2590*/  FADD.FTZ R145, R116, R145 ;  /* 0x0000009174917221 */ /* 0x000fc80000010000 */
[----:B------:R-:W-:-:S07]  /*25a0*/  @P4 FADD.FTZ R145, R122, R145 ;  /* 0x000000917a914221 */ /* 0x000fce0000010000 */
.L_x_4322:
[----:B------:R-:W-:-:S04]  /*25b0*/  F2FP.BF16.F32.PACK_AB R116, RZ, R145 ;  /* 0x00000091ff74723e */ /* 0x000fc800000010ff */
[----:B------:R-:W-:-:S07]  /*25c0*/  PRMT R110, R116, 0x7610, R110 ;  /* 0x00007610746e7816 */ /* 0x000fce000000006e */
.L_x_4323:
[----:B------:R-:W-:Y:S01]  /*25d0*/  IMAD.U32 R151, R118, 0x10000, RZ ;  /* 0x0001000076977824 */ /* 0x000fe200078e00ff */
[----:B------:R-:W-:Y:S06]  /*25e0*/  @P5 BRA `(.L_x_4324) ;  /* 0x0000000000245947 */ /* 0x000fec0003800000 */
[----:B------:R-:W-:-:S04]  /*25f0*/  ISETP.NE.U32.AND P3, PT, RZ, UR12, PT ;  /* 0x0000000cff007c0c */ /* 0x000fc8000bf65070 */
[----:B------:R-:W-:-:S13]  /*2600*/  ISETP.NE.AND.EX P3, PT, RZ, UR13, PT, P3 ;  /* 0x0000000dff007c0c */ /* 0x000fda000bf65330 */
[----:B------:R-:W-:Y:S05]  /*2610*/  @P3 BRA `(.L_x_4325) ;  /* 0x0000000000083947 */ /* 0x000fea0003800000 */
[----:B------:R-:W-:Y:S05]  /*2620*/  @P2 BRA `(.L_x_4326) ;  /* 0x00000000002c2947 */ /* 0x000fea0003800000 */
[----:B------:R-:W-:Y:S05]  /*2630*/  BRA `(.L_x_4327) ;  /* 0x0000000000307947 */ /* 0x000fea0003800000 */
.L_x_4325:
[----:B-----5:R-:W-:-:S04]  /*2640*/  PRMT R116, R6, 0x7632, R116 ;  /* 0x0000763206747816 */ /* 0x020fc80000000074 */
[----:B------:R-:W-:-:S05]  /*2650*/  SHF.L.U32 R116, R116, 0x10, RZ ;  /* 0x0000001074747819 */ /* 0x000fca00000006ff */
[----:B------:R-:W-:Y:S01]  /*2660*/  FADD.FTZ R151, R116, R151 ;  /* 0x0000009774977221 */ /* 0x000fe20000010000 */
[----:B------:R-:W-:Y:S06]  /*2670*/  BRA `(.L_x_4326) ;  /* 0x0000000000187947 */ /* 0x000fec0003800000 */
.L_x_4324:
[----:B-----5:R-:W-:Y:S02]  /*2680*/  PRMT R116, R10, 0x7632, R116 ;  /* 0x000076320a747816 */ /* 0x020fe40000000074 */
[----:B------:R-:W-:Y:S02]  /*2690*/  @P4 PRMT R117, R6, 0x7632, R117 ;  /* 0x0000763206754816 */ /* 0x000fe40000000075 */
[----:B------:R-:W-:-:S03]  /*26a0*/  SHF.L.U32 R116, R116, 0x10, RZ ;  /* 0x0000001074747819 */ /* 0x000fc600000006ff */
[----:B------:R-:W-:Y:S02]  /*26b0*/  @P4 IMAD.U32 R118, R117, 0x10000, RZ ;  /* 0x0001000075764824 */ /* 0x000fe400078e00ff */
[----:B------:R-:W-:-:S04]  /*26c0*/  FADD.FTZ R151, R116, R151 ;  /* 0x0000009774977221 */ /* 0x000fc80000010000 */
[----:B------:R-:W-:-:S07]  /*26d0*/  @P4 FADD.FTZ R151, R118, R151 ;  /* 0x0000009776974221 */ /* 0x000fce0000010000 */
.L_x_4326:
[----:B------:R-:W-:-:S04]  /*26e0*/  F2FP.BF16.F32.PACK_AB R116, RZ, R151 ;  /* 0x00000097ff74723e */ /* 0x000fc800000010ff */
[----:B------:R-:W-:-:S07]  /*26f0*/  PRMT R110, R110, 0x5410, R116 ;  /* 0x000054106e6e7816 */ /* 0x000fce0000000074 */
.L_x_4327:
        /* <DEDUP_REMOVED lines=8> */
.L_x_4329:
[----:B-----5:R-:W-:-:S05]  /*2780*/  SHF.L.U32 R116, R7, 0x10, RZ ;  /* 0x0000001007747819 */ /* 0x020fca00000006ff */
[----:B------:R-:W-:Y:S01]  /*2790*/  FADD.FTZ R153, R116, R153 ;  /* 0x0000009974997221 */ /* 0x000fe20000010000 */
[----:B------:R-:W-:Y:S06]  /*27a0*/  BRA `(.L_x_4330) ;  /* 0x0000000000107947 */ /* 0x000fec0003800000 */
.L_x_4328:
[----:B-----5:R-:W-:Y:S01]  /*27b0*/  IMAD.U32 R116, R11, 0x10000, RZ ;  /* 0x000100000b747824 */ /* 0x020fe200078e00ff */
[----:B------:R-:W-:-:S03]  /*27c0*/  @P4 SHF.L.U32 R118, R7, 0x10, RZ ;  /* 0x0000001007764819 */ /* 0x000fc600000006ff */
[----:B------:R-:W-:-:S04]  /*27d0*/  FADD.FTZ R153, R116, R153 ;  /* 0x0000009974997221 */ /* 0x000fc80000010000 */
[----:B------:R-:W-:-:S07]  /*27e0*/  @P4 FADD.FTZ R153, R118, R153 ;  /* 0x0000009976994221 */ /* 0x000fce0000010000 */
.L_x_4330:
[----:B------:R-:W-:-:S04]  /*27f0*/  F2FP.BF16.F32.PACK_AB R116, RZ, R153 ;  /* 0x00000099ff74723e */ /* 0x000fc800000010ff */
[----:B------:R-:W-:-:S07]  /*2800*/  PRMT R111, R116, 0x7610, R111 ;  /* 0x00007610746f7816 */ /* 0x000fce000000006f */
.L_x_4331:
[----:B------:R-:W-:Y:S01]  /*2810*/  SHF.L.U32 R157, R119, 0x10, RZ ;  /* 0x00000010779d7819 */ /* 0x000fe200000006ff */
[----:B------:R-:W-:Y:S06]  /*2820*/  @P5 BRA `(.L_x_4332) ;  /* 0x0000000000245947 */ /* 0x000fec0003800000 */
[----:B------:R-:W-:-:S04]  /*2830*/  ISETP.NE.U32.AND P3, PT, RZ, UR12, PT ;  /* 0x0000000cff007c0c */ /* 0x000fc8000bf65070 */
[----:B------:R-:W-:-:S13]  /*2840*/  ISETP.NE.AND.EX P3, PT, RZ, UR13, PT, P3 ;  /* 0x0000000dff007c0c */ /* 0x000fda000bf65330 */
[----:B------:R-:W-:Y:S05]  /*2850*/  @P3 BRA `(.L_x_4333) ;  /* 0x0000000000083947 */ /* 0x000fea0003800000 */
[----:B------:R-:W-:Y:S05]  /*2860*/  @P2 BRA `(.L_x_4334) ;  /* 0x00000000002c2947 */ /* 0x000fea0003800000 */
[----:B------:R-:W-:Y:S05]  /*2870*/  BRA `(.L_x_4335) ;  /* 0x0000000000307947 */ /* 0x000fea0003800000 */
.L_x_4333:
[----:B-----5:R-:W-:-:S05]  /*2880*/  PRMT R116, R7, 0x7632, R116 ;  /* 0x0000763207747816 */ /* 0x020fca0000000074 */
[----:B------:R-:W-:-:S04]  /*2890*/  IMAD.U32 R116, R116, 0x10000, RZ ;  /* 0x0001000074747824 */ /* 0x000fc800078e00ff */
[----:B------:R-:W-:Y:S01]  /*28a0*/  FADD.FTZ R157, R116, R157 ;  /* 0x0000009d749d7221 */ /* 0x000fe20000010000 */
[----:B------:R-:W-:Y:S06]  /*28b0*/  BRA `(.L_x_4334) ;  /* 0x0000000000187947 */ /* 0x000fec0003800000 */
.L_x_4332:
[----:B-----5:R-:W-:Y:S02]  /*28c0*/  PRMT R116, R11, 0x7632, R116 ;  /* 0x000076320b747816 */ /* 0x020fe40000000074 */
[----:B------:R-:W-:Y:S02]  /*28d0*/  @P4 PRMT R117, R7, 0x7632, R117 ;  /* 0x0000763207754816 */ /* 0x000fe40000000075 */
[----:B------:R-:W-:Y:S02]  /*28e0*/  SHF.L.U32 R116, R116, 0x10, RZ ;  /* 0x0000001074747819 */ /* 0x000fe400000006ff */
[----:B------:R-:W-:-:S03]  /*28f0*/  @P4 SHF.L.U32 R118, R117, 0x10, RZ ;  /* 0x0000001075764819 */ /* 0x000fc600000006ff */
[----:B------:R-:W-:-:S04]  /*2900*/  FADD.FTZ R157, R116, R157 ;  /* 0x0000009d749d7221 */ /* 0x000fc80000010000 */
[----:B------:R-:W-:-:S07]  /*2910*/  @P4 FADD.FTZ R157, R118, R157 ;  /* 0x0000009d769d4221 */ /* 0x000fce0000010000 */
.L_x_4334:
[----:B------:R-:W-:-:S04]  /*2920*/  F2FP.BF16.F32.PACK_AB R116, RZ, R157 ;  /* 0x0000009dff74723e */ /* 0x000fc800000010ff */
[----:B------:R-:W-:-:S07]  /*2930*/  PRMT R111, R111, 0x5410, R116 ;  /* 0x000054106f6f7816 */ /* 0x000fce0000000074 */
.L_x_4335:
[----:B------:R-:W0:Y:S02]  /*2940*/  @P2 LDC.64 R116, c[0x0][0x238] ;  /* 0x00008e00ff742b82 */ /* 0x000e240000000a00 */
[----:B0-----:R-:W-:-:S04]  /*2950*/  @P2 LEA R116, P3, R120, R116, 0x4 ;  /* 0x0000007478742211 */ /* 0x001fc800078620ff */
[----:B------:R-:W-:-:S05]  /*2960*/  @P2 LEA.HI.X R117, R120, R117, RZ, 0x4, P3 ;  /* 0x0000007578752211 */ /* 0x000fca00018f24ff */
[----:B------:R4:W-:Y:S04]  /*2970*/  @P2 STG.E.128 desc[UR4][R116.64], R108 ;  /* 0x0000006c74002986 */ /* 0x0009e8000c101d04 */
.L_x_4303:
[----:B------:R-:W-:Y:S05]  /*2980*/  BSYNC B0 ;  /* 0x0000000000007941 */ /* 0x000fea0003800000 */
.L_x_4302:
[----:B--234-:R-:W-:Y:S01]  /*2990*/  FADD.FTZ R116, RZ, R125 ;  /* 0x0000007dff747221 */ /* 0x01cfe20000010000 */
        /* <DEDUP_REMOVED lines=12> */
[----:B------:R-:W-:-:S03]  /*2a60*/  @!P4 VIADD R118, R118, 0x8 ;  /* 0x000000087676c836 */ /* 0x000fc60000000000 */
        /* <DEDUP_REMOVED lines=21> */
[----:B------:R-:W2:Y:S02]  /*2bc0*/  SHFL.BFLY PT, R119, R120, 0x1, 0x1f ;  /* 0x0c201f0078777f89 */ /* 0x000ea400000e0000 */
[----:B--2---:R-:W-:-:S05]  /*2bd0*/  FADD.FTZ R119, R120, R119 ;  /* 0x0000007778777221 */ /* 0x004fca0000010000 */
[----:B------:R-:W2:Y:S02]  /*2be0*/  SHFL.BFLY PT, R0, R119, 0x2, 0x1f ;  /* 0x0c401f0077007f89 */ /* 0x000ea400000e0000 */
[----:B--2---:R-:W-:-:S05]  /*2bf0*/  FADD.FTZ R121, R119, R0 ;  /* 0x0000000077797221 */ /* 0x004fca0000010000 */
[----:B------:R-:W2:Y:S02]  /*2c00*/  SHFL.BFLY PT, R0, R121, 0x4, 0x1f ;  /* 0x0c801f0079007f89 */ /* 0x000ea400000e0000 */
[----:B--2---:R-:W-:-:S05]  /*2c10*/  FADD.FTZ R122, R121, R0 ;  /* 0x00000000797a7221 */ /* 0x004fca0000010000 */
[----:B------:R-:W2:Y:S02]  /*2c20*/  SHFL.BFLY PT, R123, R122, 0x8, 0x1f ;  /* 0x0d001f007a7b7f89 */ /* 0x000ea400000e0000 */
[----:B--2---:R-:W-:-:S05]  /*2c30*/  FADD.FTZ R123, R122, R123 ;  /* 0x0000007b7a7b7221 */ /* 0x004fca0000010000 */
[----:B------:R-:W2:Y:S02]  /*2c40*/  SHFL.BFLY PT, R0, R123, 0x10, 0x1f ;  /* 0x0e001f007b007f89 */ /* 0x000ea400000e0000 */
[----:B--2---:R-:W-:-:S04]  /*2c50*/  FADD.FTZ R0, R123, R0 ;  /* 0x000000007b007221 */ /* 0x004fc80000010000 */
[----:B-1----:R-:W-:-:S04]  /*2c60*/  FMUL.FTZ R116, R113, R0 ;  /* 0x0000000071747220 */ /* 0x002fc80000410000 */
        /* <DEDUP_REMOVED lines=49> */
[----:B------:R-:W1:Y:S02]  /*2f80*/  SHFL.BFLY PT, R119, R0, 0x1, 0x1f ;  /* 0x0c201f0000777f89 */ /* 0x000e6400000e0000 */
[----:B-1----:R-:W-:-:S05]  /*2f90*/  FADD.FTZ R119, R0, R119 ;  /* 0x0000007700777221 */ /* 0x002fca0000010000 */
[----:B------:R-:W1:Y:S02]  /*2fa0*/  SHFL.BFLY PT, R120, R119, 0x2, 0x1f ;  /* 0x0c401f0077787f89 */ /* 0x000e6400000e0000 */
[----:B-1----:R-:W-:-:S05]  /*2fb0*/  FADD.FTZ R120, R119, R120 ;  /* 0x0000007877787221 */ /* 0x002fca0000010000 */
[----:B------:R-:W1:Y:S02]  /*2fc0*/  SHFL.BFLY PT, R121, R120, 0x4, 0x1f ;  /* 0x0c801f0078797f89 */ /* 0x000e6400000e0000 */
[----:B-1----:R-:W-:-:S05]  /*2fd0*/  FADD.FTZ R121, R120, R121 ;  /* 0x0000007978797221 */ /* 0x002fca0000010000 */
[----:B------:R-:W1:Y:S02]  /*2fe0*/  SHFL.BFLY PT, R122, R121, 0x8, 0x1f ;  /* 0x0d001f00797a7f89 */ /* 0x000e6400000e0000 */
[----:B-1----:R-:W-:-:S05]  /*2ff0*/  FADD.FTZ R122, R121, R122 ;  /* 0x0000007a797a7221 */ /* 0x002fca0000010000 */
[----:B------:R1:W2:Y:S02]  /*3000*/  SHFL.BFLY PT, R123, R122, 0x10, 0x1f ;  /* 0x0e001f007a7b7f89 */ /* 0x0002a400000e0000 */
.L_x_4354:
[----:B------:R-:W-:Y:S01]  /*3010*/  LOP3.LUT P3, RZ, R2, 0x1f, RZ, 0xc0, !PT ;  /* 0x0000001f02ff7812 */ /* 0x000fe2000786c0ff */
[----:B------:R-:W-:Y:S05]  /*3020*/  WARPSYNC.ALL ;  /* 0x0000000000007948 */ /* 0x000fea0003800000 */
[----:B------:R-:W-:Y:S01]  /*3030*/  LOP3.LUT R119, R117, 0x7, RZ, 0xc0, !PT ;  /* 0x0000000775777812 */ /* 0x000fe200078ec0ff */
[----:B--2---:R-:W-:-:S06]  /*3040*/  FADD.FTZ R117, R122, R123 ;  /* 0x0000007b7a757221 */ /* 0x004fcc0000010000 */
[----:B------:R-:W2:Y:S01]  /*3050*/  @!P3 S2R R121, SR_CgaCtaId ;  /* 0x000000000079b919 */ /* 0x000ea20000008800 */
[----:B------:R-:W-:-:S04]  /*3060*/  @!P3 MOV R0, 0x400 ;  /* 0x000004000000b802 */ /* 0x000fc80000000f00 */
[----:B--2---:R-:W-:Y:S02]  /*3070*/  @!P3 LEA R121, R121, R0, 0x18 ;  /* 0x000000007979b211 */ /* 0x004fe400078ec0ff */
[----:B------:R-:W-:-:S04]  /*3080*/  @!P3 IADD3 R0, R118, R119, RZ ;  /* 0x000000777600b210 */ /* 0x000fc80007ffe0ff */
[----:B------:R-:W-:Y:S02]  /*3090*/  @!P3 LEA R0, R0, R121, 0x3 ;  /* 0x000000790000b211 */ /* 0x000fe400078e18ff */
[----:B------:R-:W-:-:S03]  /*30a0*/  LOP3.LUT R121, R2, 0x1f, RZ, 0xc0, !PT ;  /* 0x0000001f02797812 */ /* 0x000fc600078ec0ff */
[----:B------:R2:W-:Y:S01]  /*30b0*/  @!P3 STS.64 [R0], R116 ;  /* 0x000000740000b388 */ /* 0x0005e20000000a00 */
[----:B------:R-:W-:-:S13]  /*30c0*/  ISETP.GT.U32.AND P3, PT, R121, 0x7, PT ;  /* 0x000000077900780c */ /* 0x000fda0003f64070 */
[----:B--2---:R-:W2:Y:S01]  /*30d0*/  @!P3 S2R R117, SR_CgaCtaId ;  /* 0x000000000075b919 */ /* 0x004ea20000008800 */
[----:B------:R-:W-:Y:S01]  /*30e0*/  @!P3 MOV R0, 0x400 ;  /* 0x000004000000b802 */ /* 0x000fe20000000f00 */
[----:B------:R-:W-:Y:S01]  /*30f0*/  @!P3 IMAD.IADD R118, R118, 0x1, R121 ;  /* 0x000000017676b824 */ /* 0x000fe200078e0279 */
[----:B------:R-:W-:Y:S01]  /*3100*/  BAR.SYNC.DEFER_BLOCKING 0x0 ;  /* 0x0000000000007b1d */ /* 0x000fe20000010000 */
[----:B------:R-:W-:-:S05]  /*3110*/  ISETP.NE.AND P5, PT, R126, RZ, PT ;  /* 0x000000ff7e00720c */ /* 0x000fca0003fa5270 */
[----:B------:R-:W-:Y:S01]  /*3120*/  BSSY B0, `(.L_x_4337) ;  /* 0x0000078000007945 */ /* 0x000fe20003800000 */
[----:B--2---:R-:W-:Y:S02]  /*3130*/  @!P3 LEA R121, R117, R0, 0x18 ;  /* 0x000000007579b211 */ /* 0x004fe400078ec0ff */
[----:B------:R-:W-:Y:S01]  /*3140*/  CS2R R116, SRZ ;  /* 0x0000000000747805 */ /* 0x000fe2000001ff00 */
[----:B------:R-:W-:Y:S01]  /*3150*/  HFMA2.MMA R0, -RZ, RZ, 0, 0 ;  /* 0x00000000ff007435 */ /* 0x000fe200000001ff */
[----:B------:R-:W-:-:S05]  /*3160*/  @!P3 LEA R118, R118, R121, 0x3 ;  /* 0x000000797676b211 */ /* 0x000fca00078e18ff */
[----:B------:R-:W-:Y:S01]  /*3170*/  @!P3 IMAD.MOV.U32 R0, RZ, RZ, R115 ;  /* 0x000000ffff00b224 */ /* 0x000fe200078e0073 */
[----:B------:R2:W-:Y:S01]  /*3180*/  @!P3 LDS.64 R116, [R118] ;  /* 0x000000007674b984 */ /* 0x0005e20000000a00 */
[----:B------:R-:W-:-:S03]  /*3190*/  LOP3.LUT P3, RZ, R119, 0x1f, R2, 0xf8, !PT ;  /* 0x0000001f77ff7812 */ /* 0x000fc6000786f802 */
[----:B------:R-:W1:Y:S01]  /*31a0*/  SHFL.DOWN PT, R121, R0, 0x4, 0x1f ;  /* 0x08801f0000797f89 */ /* 0x000e6200000e0000 */
[-C--:B--2---:R-:W-:Y:S02]  /*31b0*/  I2FP.F32.S32 R118, R0.reuse ;  /* 0x0000000000767245 */ /* 0x084fe40000201400 */
[----:B-1----:R-:W-:Y:S02]  /*31c0*/  IADD3 R122, R121, R0, RZ ;  /* 0x00000000797a7210 */ /* 0x002fe40007ffe0ff */
[----:B------:R-:W-:Y:S02]  /*31d0*/  I2FP.F32.S32 R132, R121 ;  /* 0x0000007900847245 */ /* 0x000fe40000201400 */
[----:B------:R-:W-:Y:S01]  /*31e0*/  I2FP.F32.S32 R128, R122 ;  /* 0x0000007a00807245 */ /* 0x000fe20000201400 */
[----:B------:R-:W1:Y:S03]  /*31f0*/  SHFL.DOWN PT, R173, R122, 0x2, 0x1f ;  /* 0x08401f007aad7f89 */ /* 0x000e6600000e0000 */
[----:B------:R-:W2:Y:S01]  /*3200*/  MUFU.RCP R130, R128 ;  /* 0x0000008000827308 */ /* 0x000ea20000001000 */
[----:B------:R-:W3:Y:S04]  /*3210*/  SHFL.DOWN PT, R123, R116, 0x4, 0x1f ;  /* 0x08801f00747b7f89 */ /* 0x000ee800000e0000 */
[----:B------:R-:W4:Y:S01]  /*3220*/  SHFL.DOWN PT, R120, R117, 0x4, 0x1f ;  /* 0x08801f0075787f89 */ /* 0x000f2200000e0000 */
[----:B-1----:R-:W-:-:S02]  /*3230*/  IADD3 R122, R122, R173, RZ ;  /* 0x000000ad7a7a7210 */ /* 0x002fc40007ffe0ff */
[----:B------:R-:W-:-:S03]  /*3240*/  I2FP.F32.S32 R173, R173 ;  /* 0x000000ad00ad7245 */ /* 0x000fc60000201400 */
[----:B------:R-:W1:Y:S01]  /*3250*/  SHFL.DOWN PT, R175, R122, 0x1, 0x1f ;  /* 0x08201f007aaf7f89 */ /* 0x000e6200000e0000 */
[C---:B---3--:R-:W-:Y:S01]  /*3260*/  FMUL.FTZ R121, R123.reuse, R132 ;  /* 0x000000847b797220 */ /* 0x048fe20000410000 */
[----:B------:R-:W-:-:S03]  /*3270*/  FADD.FTZ R123, -R123, R116 ;  /* 0x000000747b7b7221 */ /* 0x000fc60000010100 */
[----:B------:R-:W-:Y:S01]  /*3280*/  FFMA.FTZ R121, R118, R116, R121 ;  /* 0x0000007476797223 */ /* 0x000fe20000010079 */
[----:B------:R-:W-:Y:S01]  /*3290*/  FMUL.FTZ R123, R123, R123 ;  /* 0x0000007b7b7b7220 */ /* 0x000fe20000410000 */
[----:B----4-:R-:W-:Y:S02]  /*32a0*/  FADD.FTZ R117, R120, R117 ;  /* 0x0000007578757221 */ /* 0x010fe40000010000 */
[----:B--2---:R-:W-:Y:S01]  /*32b0*/  FMUL.FTZ R121, R130, R121 ;  /* 0x0000007982797220 */ /* 0x004fe20000410000 */
[----:B------:R-:W-:Y:S01]  /*32c0*/  FMUL.FTZ R123, R123, R118 ;  /* 0x000000767b7b7220 */ /* 0x000fe20000410000 */
[----:B------:R-:W-:-:S03]  /*32d0*/  I2FP.F32.S32 R118, R122 ;  /* 0x0000007a00767245 */ /* 0x000fc60000201400 */
[----:B------:R-:W2:Y:S01]  /*32e0*/  SHFL.DOWN PT, R0, R121, 0x2, 0x1f ;  /* 0x08401f0079007f89 */ /* 0x000ea200000e0000 */
[----:B------:R-:W-:Y:S01]  /*32f0*/  FMUL.FTZ R123, R123, R132 ;  /* 0x000000847b7b7220 */ /* 0x000fe20000410000 */
[----:B------:R-:W3:Y:S03]  /*3300*/  MUFU.RCP R120, R118 ;  /* 0x0000007600787308 */ /* 0x000ee60000001000 */
[----:B------:R-:W-:Y:S01]  /*3310*/  FFMA.FTZ R117, R130, R123, R117 ;  /* 0x0000007b82757223 */ /* 0x000fe20000010075 */
[----:B-1----:R-:W-:-:S04]  /*3320*/  IMAD.IADD R122, R122, 0x1, R175 ;  /* 0x000000017a7a7824 */ /* 0x002fc800078e02af */
[----:B------:R-:W1:Y:S01]  /*3330*/  SHFL.DOWN PT, R116, R117, 0x2, 0x1f ;  /* 0x08401f0075747f89 */ /* 0x000e6200000e0000 */
[----:B------:R-:W-:Y:S02]  /*3340*/  I2FP.F32.S32 R175, R175 ;  /* 0x000000af00af7245 */ /* 0x000fe40000201400 */
[----:B------:R-:W-:-:S06]  /*3350*/  I2FP.F32.S32 R122, R122 ;  /* 0x0000007a007a7245 */ /* 0x000fcc0000201400 */
[----:B------:R-:W4:Y:S01]  /*3360*/  MUFU.RCP R122, R122 ;  /* 0x0000007a007a7308 */ /* 0x000f220000001000 */
[----:B--2---:R-:W-:Y:S01]  /*3370*/  FMUL.FTZ R123, R0, R173 ;  /* 0x000000ad007b7220 */ /* 0x004fe20000410000 */
[----:B------:R-:W-:-:S03]  /*3380*/  FADD.FTZ R0, R121, -R0 ;  /* 0x8000000079007221 */ /* 0x000fc60000010000 */
[----:B------:R-:W-:Y:S01]  /*3390*/  FFMA.FTZ R123, R128, R121, R123 ;  /* 0x00000079807b7223 */ /* 0x000fe2000001007b */
[----:B------:R-:W-:-:S03]  /*33a0*/  FMUL.FTZ R121, R0, R0 ;  /* 0x0000000000797220 */ /* 0x000fc60000410000 */
[----:B---3--:R-:W-:Y:S01]  /*33b0*/  FMUL.FTZ R123, R120, R123 ;  /* 0x0000007b787b7220 */ /* 0x008fe20000410000 */
[----:B------:R-:W-:Y:S01]  /*33c0*/  FMUL.FTZ R121, R128, R121 ;  /* 0x0000007980797220 */ /* 0x000fe20000410000 */
[----:B-1----:R-:W-:-:S03]  /*33d0*/  FADD.FTZ R117, R117, R116 ;  /* 0x0000007475757221 */ /* 0x002fc60000010000 */
[----:B------:R-:W1:Y:S01]  /*33e0*/  SHFL.DOWN PT, R0, R123, 0x1, 0x1f ;  /* 0x08201f007b007f89 */ /* 0x000e6200000e0000 */
[----:B------:R-:W-:-:S04]  /*33f0*/  FMUL.FTZ R121, R121, R173 ;  /* 0x000000ad79797220 */ /* 0x000fc80000410000 */
[----:B------:R-:W-:-:S05]  /*3400*/  FFMA.FTZ R117, R120, R121, R117 ;  /* 0x0000007978757223 */ /* 0x000fca0000010075 */
[----:B------:R-:W2:Y:S01]  /*3410*/  SHFL.DOWN PT, R116, R117, 0x1, 0x1f ;  /* 0x08201f0075747f89 */ /* 0x000ea200000e0000 */
[----:B-1----:R-:W-:Y:S01]  /*3420*/  FADD.FTZ R120, R123, -R0 ;  /* 0x800000007b787221 */ /* 0x002fe20000010000 */
[----:B------:R-:W-:-:S03]  /*3430*/  FMUL.FTZ R173, R0, R175 ;  /* 0x000000af00ad7220 */ /* 0x000fc60000410000 */
[----:B------:R-:W-:Y:S01]  /*3440*/  FMUL.FTZ R121, R120, R120 ;  /* 0x0000007878797220 */ /* 0x000fe20000410000 */
[C---:B------:R-:W-:Y:S01]  /*3450*/  FFMA.FTZ R173, R118.reuse, R123, R173 ;  /* 0x0000007b76ad7223 */ /* 0x040fe200000100ad */
[----:B------:R-:W1:Y:S02]  /*3460*/  LDC R120, c[0x0][0x2d8] ;  /* 0x0000b600ff787b82 */ /* 0x000e640000000800 */
[----:B------:R-:W-:Y:S01]  /*3470*/  FMUL.FTZ R118, R118, R121 ;  /* 0x0000007976767220 */ /* 0x000fe20000410000 */
[----:B----4-:R-:W-:Y:S01]  /*3480*/  FMUL.FTZ R173, R122, R173 ;  /* 0x000000ad7aad7220 */ /* 0x010fe20000410000 */
[----:B--2---:R-:W-:Y:S02]  /*3490*/  FADD.FTZ R121, R117, R116 ;  /* 0x0000007475797221 */ /* 0x004fe40000010000 */
[----:B------:R-:W-:Y:S02]  /*34a0*/  FMUL.FTZ R118, R118, R175 ;  /* 0x000000af76767220 */ /* 0x000fe40000410000 */
[----:B------:R-:W2:Y:S01]  /*34b0*/  @!P3 LDC.64 R116, c[0x0][0x250] ;  /* 0x00009400ff74bb82 */ /* 0x000ea20000000a00 */
[----:B------:R-:W3:Y:S01]  /*34c0*/  SHFL.IDX PT, R173, R173, RZ, 0x1f ;  /* 0x00001fffadad7589 */ /* 0x000ee200000e0000 */
[----:B------:R-:W-:-:S06]  /*34d0*/  FFMA.FTZ R121, R122, R118, R121 ;  /* 0x000000767a797223 */ /* 0x000fcc0000010079 */
[----:B------:R-:W1:Y:S01]  /*34e0*/  SHFL.IDX PT, R121, R121, RZ, 0x1f ;  /* 0x00001fff79797589 */ /* 0x000e6200000e0000 */
[----:B------:R-:W4:Y:S01]  /*34f0*/  @!P3 LDC.64 R118, c[0x0][0x258] ;  /* 0x00009600ff76bb82 */ /* 0x000f220000000a00 */
[----:B--2---:R-:W-:-:S04]  /*3500*/  @!P3 IMAD.WIDE R116, R114, 0x4, R116 ;  /* 0x000000047274b825 */ /* 0x004fc800078e0274 */
[C---:B---3--:R-:W-:Y:S01]  /*3510*/  FMUL.FTZ R0, R173.reuse, R173 ;  /* 0x000000adad007220 */ /* 0x048fe20000410000 */
[----:B------:R-:W-:Y:S01]  /*3520*/  FSEL R136, R173, RZ, !P5 ;  /* 0x000000ffad887208 */ /* 0x000fe20006800000 */
[----:B------:R2:W-:Y:S03]  /*3530*/  @!P3 STG.E desc[UR4][R116.64], R173 ;  /* 0x000000ad7400b986 */ /* 0x0005e6000c101904 */
[----:B------:R-:W-:Y:S01]  /*3540*/  FSEL R123, R0, RZ, P5 ;  /* 0x000000ff007b7208 */ /* 0x000fe20002800000 */
[----:B-1----:R-:W-:Y:S01]  /*3550*/  FFMA.FTZ R0, R121, UR6, R120 ;  /* 0x0000000679007c23 */ /* 0x002fe20008010078 */
[----:B----4-:R-:W-:-:S04]  /*3560*/  @!P3 IMAD.WIDE R118, R114, 0x4, R118 ;  /* 0x000000047276b825 */ /* 0x010fc800078e0276 */
[----:B------:R-:W-:-:S06]  /*3570*/  FADD.FTZ R0, R0, R123 ;  /* 0x0000007b00007221 */ /* 0x000fcc0000010000 */
[----:B------:R-:W1:Y:S02]  /*3580*/  MUFU.RSQ R0, R0 ;  /* 0x0000000000007308 */ /* 0x000e640000001400 */
[----:B-1----:R2:W-:Y:S01]  /*3590*/  @!P3 STG.E desc[UR4][R118.64], R0 ;  /* 0x000000007600b986 */ /* 0x0025e2000c101904 */
[----:B------:R-:W-:Y:S05]  /*35a0*/  @!P0 BRA `(.L_x_4338) ;  /* 0x0000000000bc8947 */ /* 0x000fea0003800000 */
[--C-:B--2---:R-:W-:Y:S01]  /*35b0*/  FADD.FTZ R119, R159, -R136.reuse ;  /* 0x800000889f777221 */ /* 0x104fe20000010000 */
[--C-:B------:R-:W-:Y:S01]  /*35c0*/  FADD.FTZ R117, R125, -R136.reuse ;  /* 0x800000887d757221 */ /* 0x100fe20000010000 */
[--C-:B------:R-:W-:Y:S01]  /*35d0*/  FADD.FTZ R121, R163, -R136.reuse ;  /* 0x80000088a3797221 */ /* 0x100fe20000010000 */
[--C-:B------:R-:W-:Y:S01]  /*35e0*/  FADD.FTZ R123, R169, -R136.reuse ;  /* 0x80000088a97b7221 */ /* 0x100fe20000010000 */
[C---:B------:R-:W-:Y:S01]  /*35f0*/  FMUL.FTZ R122, R0.reuse, R119 ;  /* 0x00000077007a7220 */ /* 0x040fe20000410000 */
[--C-:B------:R-:W-:Y:S01]  /*3600*/  FADD.FTZ R119, R161, -R136.reuse ;  /* 0x80000088a1777221 */ /* 0x100fe20000010000 */
[C---:B------:R-:W-:Y:S01]  /*3610*/  FMUL.FTZ R175, R0.reuse, R117 ;  /* 0x0000007500af7220 */ /* 0x040fe20000410000 */
[C---:B------:R-:W-:Y:S01]  /*3620*/  FMUL.FTZ R128, R0.reuse, R121 ;  /* 0x0000007900807220 */ /* 0x040fe20000410000 */
[----:B-----5:R-:W-:Y:S01]  /*3630*/  FFMA.FTZ R117, R89, R122, R105 ;  /* 0x0000007a59757223 */ /* 0x020fe20000010069 */
[----:B------:R-:W-:Y:S01]  /*3640*/  FMUL.FTZ R177, R0, R119 ;  /* 0x0000007700b17220 */ /* 0x000fe20000410000 */
[----:B------:R-:W-:Y:S01]  /*3650*/  FADD.FTZ R119, R165, -R136 ;  /* 0x80000088a5777221 */ /* 0x000fe20000010000 */
[----:B------:R-:W-:Y:S01]  /*3660*/  FFMA.FTZ R116, R88, R175, R104 ;  /* 0x000000af58747223 */ /* 0x000fe20000010068 */
[--C-:B------:R-:W-:Y:S01]  /*3670*/  FADD.FTZ R173, R171, -R136.reuse ;  /* 0x80000088abad7221 */ /* 0x100fe20000010000 */
[----:B------:R-:W-:Y:S01]  /*3680*/  FFMA.FTZ R118, R91, R128, R107 ;  /* 0x000000805b767223 */ /* 0x000fe2000001006b */
[----:B------:R-:W-:Y:S01]  /*3690*/  FMUL.FTZ R179, R0, R119 ;  /* 0x0000007700b37220 */ /* 0x000fe20000410000 */
[----:B------:R-:W-:Y:S01]  /*36a0*/  FADD.FTZ R119, R167, -R136 ;  /* 0x80000088a7777221 */ /* 0x000fe20000010000 */
[----:B------:R-:W-:Y:S01]  /*36b0*/  F2FP.BF16.F32.PACK_AB R116, R117, R116 ;  /* 0x000000747574723e */ /* 0x000fe200000010ff */
[----:B------:R-:W-:Y:S01]  /*36c0*/  FFMA.FTZ R117, R90, R177, R106 ;  /* 0x000000b15a757223 */ /* 0x000fe2000001006a */
[C---:B------:R-:W-:Y:S01]  /*36d0*/  FMUL.FTZ R123, R0.reuse, R123 ;  /* 0x0000007b007b7220 */ /* 0x040fe20000410000 */
[C---:B------:R-:W-:Y:S01]  /*36e0*/  FMUL.FTZ R130, R0.reuse, R119 ;  /* 0x0000007700827220 */ /* 0x040fe20000410000 */
[----:B------:R-:W-:Y:S01]  /*36f0*/  FMUL.FTZ R134, R0, R173 ;  /* 0x000000ad00867220 */ /* 0x000fe20000410000 */
[----:B------:R-:W1:Y:S01]  /*3700*/  LDC.64 R120, c[0x0][0x2b8] ;  /* 0x0000ae00ff787b82 */ /* 0x000e620000000a00 */
[----:B------:R-:W-:Y:S01]  /*3710*/  F2FP.BF16.F32.PACK_AB R117, R118, R117 ;  /* 0x000000757675723e */ /* 0x000fe200000010ff */
[----:B------:R-:W-:Y:S01]  /*3720*/  FFMA.FTZ R118, R84, R179, R100 ;  /* 0x000000b354767223 */ /* 0x000fe20000010064 */
[----:B------:R-:W-:Y:S01]  /*3730*/  FFMA.FTZ R119, R85, R130, R101 ;  /* 0x0000008255777223 */ /* 0x000fe20000010065 */
[-C--:B------:R-:W-:Y:S01]  /*3740*/  FFMA.FTZ R132, R86, R123.reuse, R102 ;  /* 0x0000007b56847223 */ /* 0x080fe20000010066 */
[-C--:B------:R-:W-:Y:S01]  /*3750*/  FFMA.FTZ R173, R87, R134.reuse, R103 ;  /* 0x0000008657ad7223 */ /* 0x080fe20000010067 */
[----:B------:R-:W-:Y:S01]  /*3760*/  FFMA.FTZ R123, R78, R123, R94 ;  /* 0x0000007b4e7b7223 */ /* 0x000fe2000001005e */
[----:B------:R-:W-:Y:S01]  /*3770*/  FFMA.FTZ R134, R79, R134, R95 ;  /* 0x000000864f867223 */ /* 0x000fe2000001005f */
[----:B------:R-:W-:Y:S01]  /*3780*/  F2FP.BF16.F32.PACK_AB R118, R119, R118 ;  /* 0x000000767776723e */ /* 0x000fe200000010ff */
[----:B------:R-:W-:Y:S01]  /*3790*/  FFMA.FTZ R175, R80, R175, R96 ;  /* 0x000000af50af7223 */ /* 0x000fe20000010060 */
[----:B------:R-:W-:Y:S01]  /*37a0*/  F2FP.BF16.F32.PACK_AB R119, R173, R132 ;  /* 0x00000084ad77723e */ /* 0x000fe200000010ff */
[----:B------:R-:W-:Y:S01]  /*37b0*/  FFMA.FTZ R132, R77, R130, R93 ;  /* 0x000000824d847223 */ /* 0x000fe2000001005d */
[----:B------:R-:W2:Y:S01]  /*37c0*/  LDC.64 R172, c[0x0][0x2c0] ;  /* 0x0000b000ffac7b82 */ /* 0x000ea20000000a00 */
[----:B------:R-:W-:Y:S01]  /*37d0*/  FFMA.FTZ R130, R83, R128, R99 ;  /* 0x0000008053827223 */ /* 0x000fe20000010063 */
[----:B------:R-:W-:Y:S01]  /*37e0*/  FFMA.FTZ R177, R82, R177, R98 ;  /* 0x000000b152b17223 */ /* 0x000fe20000010062 */
[----:B------:R-:W-:Y:S01]  /*37f0*/  FFMA.FTZ R179, R76, R179, R92 ;  /* 0x000000b34cb37223 */ /* 0x000fe2000001005c */
[----:B------:R-:W-:Y:S01]  /*3800*/  FFMA.FTZ R128, R81, R122, R97 ;  /* 0x0000007a51807223 */ /* 0x000fe20000010061 */
[----:B------:R-:W-:-:S03]  /*3810*/  F2FP.BF16.F32.PACK_AB R123, R134, R123 ;  /* 0x0000007b867b723e */ /* 0x000fc600000010ff */
[----:B------:R-:W-:Y:S01]  /*3820*/  F2FP.BF16.F32.PACK_AB R122, R132, R179 ;  /* 0x000000b3847a723e */ /* 0x000fe200000010ff */
[----:B-1----:R-:W-:-:S05]  /*3830*/  IMAD.WIDE.U32 R120, R124, 0x10, R120 ;  /* 0x000000107c787825 */ /* 0x002fca00078e0078 */
[----:B------:R1:W-:Y:S02]  /*3840*/  STG.E.128 desc[UR4][R120.64], R116 ;  /* 0x0000007478007986 */ /* 0x0003e4000c101d04 */
[----:B-1----:R-:W-:Y:S01]  /*3850*/  F2FP.BF16.F32.PACK_AB R121, R130, R177 ;  /* 0x000000b18279723e */ /* 0x002fe200000010ff */
[----:B--2---:R-:W-:Y:S01]  /*3860*/  IMAD.WIDE.U32 R116, R124, 0x10, R172 ;  /* 0x000000107c747825 */ /* 0x004fe200078e00ac */
[----:B------:R-:W-:Y:S02]  /*3870*/  F2FP.BF16.F32.PACK_AB R120, R128, R175 ;  /* 0x000000af8078723e */ /* 0x000fe400000010ff */
[----:B------:R-:W-:-:S03]  /*3880*/  IADD3 R124, R124, 0x100, RZ ;  /* 0x000001007c7c7810 */ /* 0x000fc60007ffe0ff */
[----:B------:R1:W-:Y:S04]  /*3890*/  STG.E.128 desc[UR4][R116.64], R120 ;  /* 0x0000007874007986 */ /* 0x0003e8000c101d04 */
.L_x_4338:
[----:B------:R-:W-:Y:S05]  /*38a0*/  BSYNC B0 ;  /* 0x0000000000007941 */ /* 0x000fea0003800000 */
.L_x_4337:
[----:B------:R-:W-:Y:S01]  /*38b0*/  ISETP.GE.U32.AND P3, PT, R3, 0x200, PT ;  /* 0x000002000300780c */ /* 0x000fe20003f66070 */
[----:B------:R-:W-:-:S12]  /*38c0*/  BSSY B0, `(.L_x_4339) ;  /* 0x0000031000007945 */ /* 0x000fd80003800000 */
[----:B------:R-:W-:Y:S05]  /*38d0*/  @!P3 BRA `(.L_x_4340) ;  /* 0x0000000000bcb947 */ /* 0x000fea0003800000 */
[--C-:B--2---:R-:W-:Y:S01]  /*38e0*/  FADD.FTZ R119, R131, -R136.reuse ;  /* 0x8000008883777221 */ /* 0x104fe20000010000 */
[--C-:B-1----:R-:W-:Y:S01]  /*38f0*/  FADD.FTZ R117, R127, -R136.reuse ;  /* 0x800000887f757221 */ /* 0x102fe20000010000 */
        /* <DEDUP_REMOVED lines=39> */
[----:B------:R1:W-:Y:S01]  /*3b70*/  STG.E.128 desc[UR4][R120.64], R116 ;  /* 0x0000007478007986 */ /* 0x0003e2000c101d04 */
[C---:B--2---:R-:W-:Y:S01]  /*3b80*/  IMAD.WIDE.U32 R172, R124.reuse, 0x10, R172 ;  /* 0x000000107cac7825 */ /* 0x044fe200078e00ac */
[----:B------:R-:W-:Y:S02]  /*3b90*/  IADD3 R124, R124, 0x100, RZ ;  /* 0x000001007c7c7810 */ /* 0x000fe40007ffe0ff */
[----:B-1----:R-:W-:Y:S02]  /*3ba0*/  F2FP.BF16.F32.PACK_AB R121, R130, R177 ;  /* 0x000000b18279723e */ /* 0x002fe400000010ff */
[----:B------:R-:W-:-:S05]  /*3bb0*/  F2FP.BF16.F32.PACK_AB R120, R128, R175 ;  /* 0x000000af8078723e */ /* 0x000fca00000010ff */
[----:B------:R3:W-:Y:S02]  /*3bc0*/  STG.E.128 desc[UR4][R172.64], R120 ;  /* 0x00000078ac007986 */ /* 0x0007e4000c101d04 */
.L_x_4340:
[----:B------:R-:W-:Y:S05]  /*3bd0*/  BSYNC B0 ;  /* 0x0000000000007941 */ /* 0x000fea0003800000 */
.L_x_4339:
[----:B------:R-:W-:Y:S04]  /*3be0*/  BSSY B0, `(.L_x_4341) ;  /* 0x0000030000007945 */ /* 0x000fe80003800000 */
[----:B------:R-:W-:Y:S05]  /*3bf0*/  @!P1 BRA `(.L_x_4342) ;  /* 0x0000000000b89947 */ /* 0x000fea0003800000 */
[--C-:B-12---:R-:W-:Y:S01]  /*3c00*/  FADD.FTZ R117, R129, -R136.reuse ;  /* 0x8000008881757221 */ /* 0x106fe20000010000 */
[--C-:B---3--:R-:W-:Y:S01]  /*3c10*/  FADD.FTZ R173, R143, -R136.reuse ;  /* 0x800000888fad7221 */ /* 0x108fe20000010000 */
[--C-:B------:R-:W-:Y:S01]  /*3c20*/  FADD.FTZ R175, R145, -R136.reuse ;  /* 0x8000008891af7221 */ /* 0x100fe20000010000 */
[--C-:B------:R-:W-:Y:S01]  /*3c30*/  FADD.FTZ R179, R153, -R136.reuse ;  /* 0x8000008899b37221 */ /* 0x100fe20000010000 */
[C---:B------:R-:W-:Y:S01]  /*3c40*/  FMUL.FTZ R121, R0.reuse, R117 ;  /* 0x0000007500797220 */ /* 0x040fe20000410000 */
[C---:B------:R-:W-:Y:S01]  /*3c50*/  FMUL.FTZ R128, R0.reuse, R173 ;  /* 0x000000ad00807220 */ /* 0x040fe20000410000 */
[--C-:B------:R-:W-:Y:S01]  /*3c60*/  FADD.FTZ R183, R157, -R136.reuse ;  /* 0x800000889db77221 */ /* 0x100fe20000010000 */
[C---:B------:R-:W-:Y:S01]  /*3c70*/  FMUL.FTZ R117, R0.reuse, R179 ;  /* 0x000000b300757220 */ /* 0x040fe20000410000 */
[C---:B------:R-:W-:Y:S01]  /*3c80*/  FMUL.FTZ R179, R0.reuse, R175 ;  /* 0x000000af00b37220 */ /* 0x040fe20000410000 */
[----:B------:R-:W1:Y:S01]  /*3c90*/  LDC.64 R172, c[0x0][0x2b8] ;  /* 0x0000ae00ffac7b82 */ /* 0x000e620000000a00 */
[--C-:B------:R-:W-:Y:S01]  /*3ca0*/  FADD.FTZ R119, R135, -R136.reuse ;  /* 0x8000008887777221 */ /* 0x100fe20000010000 */
[--C-:B------:R-:W-:Y:S01]  /*3cb0*/  FADD.FTZ R123, R137, -R136.reuse ;  /* 0x80000088897b7221 */ /* 0x100fe20000010000 */
[----:B------:R-:W-:Y:S01]  /*3cc0*/  FADD.FTZ R181, R151, -R136 ;  /* 0x8000008897b57221 */ /* 0x000fe20000010000 */
[C---:B------:R-:W-:Y:S01]  /*3cd0*/  FMUL.FTZ R116, R0.reuse, R183 ;  /* 0x000000b700747220 */ /* 0x040fe20000410000 */
[C---:B------:R-:W-:Y:S01]  /*3ce0*/  FMUL.FTZ R122, R0.reuse, R119 ;  /* 0x00000077007a7220 */ /* 0x040fe20000410000 */
[C---:B------:R-:W-:Y:S01]  /*3cf0*/  FMUL.FTZ R177, R0.reuse, R123 ;  /* 0x0000007b00b17220 */ /* 0x040fe20000410000 */
[----:B------:R-:W-:Y:S01]  /*3d00*/  FMUL.FTZ R130, R0, R181 ;  /* 0x000000b500827220 */ /* 0x000fe20000410000 */
[----:B------:R-:W2:Y:S01]  /*3d10*/  LDC.64 R174, c[0x0][0x2c0] ;  /* 0x0000b000ffae7b82 */ /* 0x000ea20000000a00 */
[-C--:B-----5:R-:W-:Y:S01]  /*3d20*/  FFMA.FTZ R119, R22, R117.reuse, R38 ;  /* 0x0000007516777223 */ /* 0x0a0fe20000010026 */
[----:B------:R-:W-:Y:S01]  /*3d30*/  FFMA.FTZ R123, R14, R117, R30 ;  /* 0x000000750e7b7223 */ /* 0x000fe2000001001e */
[-C--:B------:R-:W-:Y:S01]  /*3d40*/  FFMA.FTZ R0, R23, R116.reuse, R39 ;  /* 0x0000007417007223 */ /* 0x080fe20000010027 */
[----:B------:R-:W-:Y:S01]  /*3d50*/  FFMA.FTZ R118, R15, R116, R31 ;  /* 0x000000740f767223 */ /* 0x000fe2000001001f */
[-C--:B------:R-:W-:Y:S01]  /*3d60*/  FFMA.FTZ R116, R24, R121.reuse, R40 ;  /* 0x0000007918747223 */ /* 0x080fe20000010028 */
[----:B------:R-:W-:Y:S01]  /*3d70*/  FFMA.FTZ R117, R25, R122, R41 ;  /* 0x0000007a19757223 */ /* 0x000fe20000010029 */
[----:B------:R-:W-:Y:S01]  /*3d80*/  FFMA.FTZ R120, R16, R121, R32 ;  /* 0x0000007910787223 */ /* 0x000fe20000010020 */
[----:B------:R-:W-:Y:S01]  /*3d90*/  F2FP.BF16.F32.PACK_AB R119, R0, R119 ;  /* 0x000000770077723e */ /* 0x000fe200000010ff */
[----:B------:R-:W-:Y:S01]  /*3da0*/  FFMA.FTZ R0, R27, R128, R43 ;  /* 0x000000801b007223 */ /* 0x000fe2000001002b */
[----:B------:R-:W-:Y:S01]  /*3db0*/  F2FP.BF16.F32.PACK_AB R123, R118, R123 ;  /* 0x0000007b767b723e */ /* 0x000fe200000010ff */
[----:B------:R-:W-:Y:S01]  /*3dc0*/  FFMA.FTZ R118, R20, R179, R36 ;  /* 0x000000b314767223 */ /* 0x000fe20000010024 */
[----:B------:R-:W-:Y:S01]  /*3dd0*/  F2FP.BF16.F32.PACK_AB R116, R117, R116 ;  /* 0x000000747574723e */ /* 0x000fe200000010ff */
[-C--:B------:R-:W-:Y:S01]  /*3de0*/  FFMA.FTZ R117, R26, R177.reuse, R42 ;  /* 0x000000b11a757223 */ /* 0x080fe2000001002a */
[-C--:B------:R-:W-:Y:S01]  /*3df0*/  FFMA.FTZ R181, R21, R130.reuse, R37 ;  /* 0x0000008215b57223 */ /* 0x080fe20000010025 */
        /* <DEDUP_REMOVED lines=9> */
[----:B--2---:R-:W-:Y:S01]  /*3e90*/  IMAD.WIDE.U32 R174, R124, 0x10, R174 ;  /* 0x000000107cae7825 */ /* 0x004fe200078e00ae */
[----:B------:R-:W-:Y:S01]  /*3ea0*/  F2FP.BF16.F32.PACK_AB R121, R128, R121 ;  /* 0x000000798079723e */ /* 0x000fe200000010ff */
[----:B------:R4:W-:Y:S01]  /*3eb0*/  STG.E.128 desc[UR4][R172.64], R116 ;  /* 0x00000074ac007986 */ /* 0x0009e2000c101d04 */
[----:B------:R-:W-:-:S05]  /*3ec0*/  F2FP.BF16.F32.PACK_AB R120, R177, R120 ;  /* 0x00000078b178723e */ /* 0x000fca00000010ff */
[----:B------:R4:W-:Y:S02]  /*3ed0*/  STG.E.128 desc[UR4][R174.64], R120 ;  /* 0x00000078ae007986 */ /* 0x0009e4000c101d04 */
.L_x_4342:
[----:B------:R-:W-:Y:S05]  /*3ee0*/  BSYNC B0 ;  /* 0x0000000000007941 */ /* 0x000fea0003800000 */
.L_x_4341:
[----:B------:R-:W-:Y:S01]  /*3ef0*/  VIADD R114, R114, UR8 ;  /* 0x0000000872727c36 */ /* 0x000fe20008000000 */
[----:B--2---:R-:W-:-:S04]  /*3f00*/  SEL R0, RZ, 0x1, P4 ;  /* 0x00000001ff007807 */ /* 0x004fc80002000000 */
[----:B------:R-:W-:-:S13]  /*3f10*/  ISETP.GE.AND P3, PT, R114, UR9, PT ;  /* 0x0000000972007c0c */ /* 0x000fda000bf66270 */
[----:B------:R-:W-:Y:S05]  /*3f20*/  @!P3 BRA `(.L_x_4343) ;  /* 0xffffffc800b0b947 */ /* 0x000fea000383ffff */
[----:B------:R-:W-:Y:S05]  /*3f30*/  EXIT ;  /* 0x000000000000794d */ /* 0x000fea0003800000 */
.L_x_4336:
[----:B------:R-:W-:Y:S01]  /*3f40*/  HFMA2.MMA R132, -RZ, RZ, 0, 5.9604644775390625e-08 ;  /* 0x00000001ff847435 */ /* 0x000fe200000001ff */
[----:B------:R-:W-:Y:S01]  /*3f50*/  MOV R173, R120 ;  /* 0x0000007800ad7202 */ /* 0x000fe20000000f00 */
[----:B------:R-:W-:Y:S01]  /*3f60*/  IMAD.MOV.U32 R175, RZ, RZ, 0x1f ;  /* 0x0000001fffaf7424 */ /* 0x000fe200078e00ff */
[----:B------:R-:W-:-:S08]  /*3f70*/  MOV R128, 0xffffffff ;  /* 0xffffffff00807802 */ /* 0x000fd00000000f00 */
[----:B01---5:R-:W-:Y:S05]  /*3f80*/  WARPSYNC.COLLECTIVE R128, `(.L_x_4344) ;  /* 0x0000000080087348 */ /* 0x023fea0003c00000 */
[----:B------:R2:W3:Y:S02]  /*3f90*/  SHFL.BFLY P6, R130, R173, R132, R175 ;  /* 0x0c000084ad827389 */ /* 0x0004e400000c00af */
[----:B0123-5:R-:W-:Y:S01]  /*3fa0*/  ENDCOLLECTIVE ;  /* 0x000000000000791b */ /* 0x02ffe20003800000 */
.L_x_4344:
[----:B------:R-:W-:Y:S01]  /*3fb0*/  HFMA2.MMA R132, -RZ, RZ, 0, 1.1920928955078125e-07 ;  /* 0x00000002ff847435 */ /* 0x000fe200000001ff */
[----:B------:R-:W-:-:S05]  /*3fc0*/  MOV R119, R130 ;  /* 0x0000008200777202 */ /* 0x000fca0000000f00 */
[----:B------:R-:W-:-:S04]  /*3fd0*/  FADD.FTZ R119, R120, R119 ;  /* 0x0000007778777221 */ /* 0x000fc80000010000 */
[----:B------:R-:W-:-:S07]  /*3fe0*/  IMAD.MOV.U32 R173, RZ, RZ, R119 ;  /* 0x000000ffffad7224 */ /* 0x000fce00078e0077 */
[----:B------:R-:W-:Y:S05]  /*3ff0*/  WARPSYNC.COLLECTIVE R128, `(.L_x_4345) ;  /* 0x0000000080087348 */ /* 0x000fea0003c00000 */
[----:B------:R0:W1:Y:S02]  /*4000*/  SHFL.BFLY P6, R130, R173, R132, R175 ;  /* 0x0c000084ad827389 */ /* 0x00006400000c00af */
[----:B01----:R-:W-:Y:S01]  /*4010*/  ENDCOLLECTIVE ;  /* 0x000000000000791b */ /* 0x003fe20003800000 */
.L_x_4345:
[----:B------:R-:W-:Y:S01]  /*4020*/  HFMA2.MMA R132, -RZ, RZ, 0, 2.384185791015625e-07 ;  /* 0x00000004ff847435 */ /* 0x000fe200000001ff */
[----:B------:R-:W-:-:S05]  /*4030*/  MOV R0, R130 ;  /* 0x0000008200007202 */ /* 0x000fca0000000f00 */
[----:B------:R-:W-:-:S04]  /*4040*/  FADD.FTZ R121, R119, R0 ;  /* 0x0000000077797221 */ /* 0x000fc80000010000 */
[----:B------:R-:W-:-:S07]  /*4050*/  IMAD.MOV.U32 R173, RZ, RZ, R121 ;  /* 0x000000ffffad7224 */ /* 0x000fce00078e0079 */
[----:B------:R-:W-:Y:S05]  /*4060*/  WARPSYNC.COLLECTIVE R128, `(.L_x_4346) ;  /* 0x0000000080087348 */ /* 0x000fea0003c00000 */
[----:B------:R0:W1:Y:S02]  /*4070*/  SHFL.BFLY P6, R130, R173, R132, R175 ;  /* 0x0c000084ad827389 */ /* 0x00006400000c00af */
[----:B01----:R-:W-:Y:S01]  /*4080*/  ENDCOLLECTIVE ;  /* 0x000000000000791b */ /* 0x003fe20003800000 */
.L_x_4346:
[----:B------:R-:W-:Y:S01]  /*4090*/  HFMA2.MMA R132, -RZ, RZ, 0, 4.76837158203125e-07 ;  /* 0x00000008ff847435 */ /* 0x000fe200000001ff */
[----:B------:R-:W-:-:S05]  /*40a0*/  MOV R0, R130 ;  /* 0x0000008200007202 */ /* 0x000fca0000000f00 */
[----:B------:R-:W-:-:S04]  /*40b0*/  FADD.FTZ R122, R121, R0 ;  /* 0x00000000797a7221 */ /* 0x000fc80000010000 */
[----:B------:R-:W-:-:S07]  /*40c0*/  IMAD.MOV.U32 R173, RZ, RZ, R122 ;  /* 0x000000ffffad7224 */ /* 0x000fce00078e007a */
[----:B------:R-:W-:Y:S05]  /*40d0*/  WARPSYNC.COLLECTIVE R128, `(.L_x_4347) ;  /* 0x0000000080087348 */ /* 0x000fea0003c00000 */
[----:B------:R0:W1:Y:S02]  /*40e0*/  SHFL.BFLY P6, R130, R173, R132, R175 ;  /* 0x0c000084ad827389 */ /* 0x00006400000c00af */
[----:B01----:R-:W-:Y:S01]  /*40f0*/  ENDCOLLECTIVE ;  /* 0x000000000000791b */ /* 0x003fe20003800000 */
.L_x_4347:
[----:B------:R-:W-:Y:S01]  /*4100*/  HFMA2.MMA R132, -RZ, RZ, 0, 9.5367431640625e-07 ;  /* 0x00000010ff847435 */ /* 0x000fe200000001ff */
[----:B------:R-:W-:-:S05]  /*4110*/  MOV R123, R130 ;  /* 0x00000082007b7202 */ /* 0x000fca0000000f00 */
[----:B------:R-:W-:-:S04]  /*4120*/  FADD.FTZ R123, R122, R123 ;  /* 0x0000007b7a7b7221 */ /* 0x000fc80000010000 */
[----:B------:R-:W-:-:S07]  /*4130*/  IMAD.MOV.U32 R173, RZ, RZ, R123 ;  /* 0x000000ffffad7224 */ /* 0x000fce00078e007b */
[----:B------:R-:W-:Y:S05]  /*4140*/  WARPSYNC.COLLECTIVE R128, `(.L_x_4348) ;  /* 0x0000000080087348 */ /* 0x000fea0003c00000 */
[----:B------:R0:W1:Y:S02]  /*4150*/  SHFL.BFLY P6, R130, R173, R132, R175 ;  /* 0x0c000084ad827389 */ /* 0x00006400000c00af */
[----:B01----:R-:W-:Y:S01]  /*4160*/  ENDCOLLECTIVE ;  /* 0x000000000000791b */ /* 0x003fe20003800000 */
.L_x_4348:
        /* <DEDUP_REMOVED lines=57> */
.L_x_4349:
[----:B------:R-:W-:Y:S01]  /*4500*/  HFMA2.MMA R132, -RZ, RZ, 0, 1.1920928955078125e-07 ;  /* 0x00000002ff847435 */ /* 0x000fe200000001ff */
[----:B------:R-:W-:-:S05]  /*4510*/  MOV R119, R130 ;  /* 0x0000008200777202 */ /* 0x000fca0000000f00 */
[----:B------:R-:W-:-:S04]  /*4520*/  FADD.FTZ R119, R0, R119 ;  /* 0x0000007700777221 */ /* 0x000fc80000010000 */
[----:B------:R-:W-:-:S07]  /*4530*/  IMAD.MOV.U32 R173, RZ, RZ, R119 ;  /* 0x000000ffffad7224 */ /* 0x000fce00078e0077 */
[----:B------:R-:W-:Y:S05]  /*4540*/  WARPSYNC.COLLECTIVE R128, `(.L_x_4350) ;  /* 0x0000000080087348 */ /* 0x000fea0003c00000 */
[----:B------:R0:W1:Y:S02]  /*4550*/  SHFL.BFLY P6, R130, R173, R132, R175 ;  /* 0x0c000084ad827389 */ /* 0x00006400000c00af */
[----:B01----:R-:W-:Y:S01]  /*4560*/  ENDCOLLECTIVE ;  /* 0x000000000000791b */ /* 0x003fe20003800000 */
.L_x_4350:
[----:B------:R-:W-:Y:S01]  /*4570*/  HFMA2.MMA R132, -RZ, RZ, 0, 2.384185791015625e-07 ;  /* 0x00000004ff847435 */ /* 0x000fe200000001ff */
[----:B------:R-:W-:-:S05]  /*4580*/  MOV R120, R130 ;  /* 0x0000008200787202 */ /* 0x000fca0000000f00 */
[----:B------:R-:W-:-:S04]  /*4590*/  FADD.FTZ R120, R119, R120 ;  /* 0x0000007877787221 */ /* 0x000fc80000010000 */
[----:B------:R-:W-:-:S07]  /*45a0*/  IMAD.MOV.U32 R173, RZ, RZ, R120 ;  /* 0x000000ffffad7224 */ /* 0x000fce00078e0078 */
[----:B------:R-:W-:Y:S05]  /*45b0*/  WARPSYNC.COLLECTIVE R128, `(.L_x_4351) ;  /* 0x0000000080087348 */ /* 0x000fea0003c00000 */
[----:B------:R0:W1:Y:S02]  /*45c0*/  SHFL.BFLY P6, R130, R173, R132, R175 ;  /* 0x0c000084ad827389 */ /* 0x00006400000c00af */
[----:B01----:R-:W-:Y:S01]  /*45d0*/  ENDCOLLECTIVE ;  /* 0x000000000000791b */ /* 0x003fe20003800000 */
.L_x_4351:
[----:B------:R-:W-:Y:S01]  /*45e0*/  HFMA2.MMA R132, -RZ, RZ, 0, 4.76837158203125e-07 ;  /* 0x00000008ff847435 */ /* 0x000fe200000001ff */
[----:B------:R-:W-:-:S05]  /*45f0*/  MOV R121, R130 ;  /* 0x0000008200797202 */ /* 0x000fca0000000f00 */
[----:B------:R-:W-:-:S04]  /*4600*/  FADD.FTZ R121, R120, R121 ;  /* 0x0000007978797221 */ /* 0x000fc80000010000 */
[----:B------:R-:W-:-:S07]  /*4610*/  IMAD.MOV.U32 R173, RZ, RZ, R121 ;  /* 0x000000ffffad7224 */ /* 0x000fce00078e0079 */
[----:B------:R-:W-:Y:S05]  /*4620*/  WARPSYNC.COLLECTIVE R128, `(.L_x_4352) ;  /* 0x0000000080087348 */ /* 0x000fea0003c00000 */
[----:B------:R0:W1:Y:S02]  /*4630*/  SHFL.BFLY P6, R130, R173, R132, R175 ;  /* 0x0c000084ad827389 */ /* 0x00006400000c00af */
[----:B01----:R-:W-:Y:S01]  /*4640*/  ENDCOLLECTIVE ;  /* 0x000000000000791b */ /* 0x003fe20003800000 */
.L_x_4352:
[----:B------:R-:W-:Y:S01]  /*4650*/  HFMA2.MMA R132, -RZ, RZ, 0, 9.5367431640625e-07 ;  /* 0x00000010ff847435 */ /* 0x000fe200000001ff */
[----:B------:R-:W-:-:S05]  /*4660*/  MOV R122, R130 ;  /* 0x00000082007a7202 */ /* 0x000fca0000000f00 */
[----:B------:R-:W-:-:S04]  /*4670*/  FADD.FTZ R122, R121, R122 ;  /* 0x0000007a797a7221 */ /* 0x000fc80000010000 */
[----:B------:R-:W-:-:S07]  /*4680*/  IMAD.MOV.U32 R173, RZ, RZ, R122 ;  /* 0x000000ffffad7224 */ /* 0x000fce00078e007a */
[----:B------:R-:W-:Y:S05]  /*4690*/  WARPSYNC.COLLECTIVE R128, `(.L_x_4353) ;  /* 0x0000000080087348 */ /* 0x000fea0003c00000 */
[----:B------:R0:W1:Y:S02]  /*46a0*/  SHFL.BFLY P6, R130, R173, R132, R175 ;  /* 0x0c000084ad827389 */ /* 0x00006400000c00af */
[----:B01----:R-:W-:Y:S01]  /*46b0*/  ENDCOLLECTIVE ;  /* 0x000000000000791b */ /* 0x003fe20003800000 */
.L_x_4353:
[----:B------:R-:W-:Y:S01]  /*46c0*/  MOV R123, R130 ;  /* 0x00000082007b7202 */ /* 0x000fe20000000f00 */
[----:B------:R-:W-:Y:S06]  /*46d0*/  BRA `(.L_x_4354) ;  /* 0xffffffe8004c7947 */ /* 0x000fec000383ffff */
.L_x_4355:
        /* <DEDUP_REMOVED lines=10> */
.L_x_20556:


//--------------------- .text._ZN10layer_norm31ln_parallel_residual_fwd_kernelINS_13Kernel_traitsIf13__nv_bfloat16S2_S2_fjLj6144ELj1ELj1ELj8ELj16ENS_18Kernel_traits_baseILj6144EfS2_S2_S2_fjLj256EEEEELb0ELb0ELb1EEEvNS_9FwdParamsE --------------------------
	.section	.text._ZN10layer_norm31ln_parallel_residual_fwd_kernelINS_13Kernel_traitsIf13__nv_bfloat16S2_S2_fjLj6144ELj1ELj1ELj8ELj16ENS_18Kernel_traits_baseILj6144EfS2_S2_S2_fjLj256EEEEELb0ELb0ELb1EEEvNS_9FwdParamsE,"ax",@progbits
	.align	128
        .global         _ZN10layer_norm31ln_parallel_residual_fwd_kernelINS_13Kernel_traitsIf13__nv_bfloat16S2_S2_fjLj6144ELj1ELj1ELj8ELj16ENS_18Kernel_traits_baseILj6144EfS2_S2_S2_fjLj256EEEEELb0ELb0ELb1EEEvNS_9FwdParamsE
        .type           _ZN10layer_norm31ln_parallel_residual_fwd_kernelINS_13Kernel_traitsIf13__nv_bfloat16S2_S2_fjLj6144ELj1ELj1ELj8ELj16ENS_18Kernel_traits_baseILj6144EfS2_S2_S2_fjLj256EEEEELb0ELb0ELb1EEEvNS_9FwdParamsE,@function
        .size           _ZN10layer_norm31ln_parallel_residual_fwd_kernelINS_13Kernel_traitsIf13__nv_bfloat16S2_S2_fjLj6144ELj1ELj1ELj8ELj16ENS_18Kernel_traits_baseILj6144EfS2_S2_S2_fjLj256EEEEELb0ELb0ELb1EEEvNS_9FwdParamsE,(.L_x_20557 - _ZN10layer_norm31ln_parallel_residual_fwd_kernelINS_13Kernel_traitsIf13__nv_bfloat16S2_S2_fjLj6144ELj1ELj1ELj8ELj16ENS_18Kernel_traits_baseILj6144EfS2_S2_S2_fjLj256EEEEELb0ELb0ELb1EEEvNS_9FwdParamsE)
        .other          _ZN10layer_norm31ln_parallel_residual_fwd_kernelINS_13Kernel_traitsIf13__nv_bfloat16S2_S2_fjLj6144ELj1ELj1ELj8ELj16ENS_18Kernel_traits_baseILj6144EfS2_S2_S2_fjLj256EEEEELb0ELb0ELb1EEEvNS_9FwdParamsE,@"STO_CUDA_ENTRY STV_DEFAULT"
_ZN10layer_norm31ln_parallel_residual_fwd_kernelINS_13Kernel_traitsIf13__nv_bfloat16S2_S2_fjLj6144ELj1ELj1ELj8ELj16ENS_18Kernel_traits_baseILj6144EfS2_S2_S2_fjLj256EEEEELb0ELb0ELb1EEEvNS_9FwdParamsE:
.text._ZN10layer_norm31ln_parallel_residual_fwd_kernelINS_13Kernel_traitsIf13__nv_bfloat16S2_S2_fjLj6144ELj1ELj1ELj8ELj16ENS_18Kernel_traits_baseILj6144EfS2_S2_S2_fjLj256EEEEELb0ELb0ELb1EEEvNS_9FwdParamsE:
[----:B------:R-:W-:Y:S01]  /*0000*/  LDC R1, c[0x0][0x28] ;  /* 0x00000a00ff017b82 */ /* 0x000fe20000000800 */
[----:B------:R-:W0:Y:S01]  /*0010*/  S2R R2, SR_TID.X ;  /* 0x0000000000027919 */ /* 0x000e220000002100 */
[----:B------:R-:W-:Y:S01]  /*0020*/  ULDC.64 UR6, c[0x0][0x260] ;  /* 0x0000980000067ab9 */ /* 0x000fe20000000a00 */
[----:B------:R-:W-:-:S05]  /*0030*/  ULDC.64 UR4, c[0x0][0x2c8] ;  /* 0x0000b20000047ab9 */ /* 0x000fca0000000a00 */
[----:B------:R-:W1:Y:S01]  /*0040*/  LDC.64 R12, c[0x0][0x228] ;  /* 0x00008a00ff0c7b82 */ /* 0x000e620000000a00 */
[----:B------:R-:W-:Y:S02]  /*0050*/  ISETP.NE.U32.AND P1, PT, RZ, UR4, PT ;  /* 0x00000004ff007c0c */ /* 0x000fe4000bf25070 */
[----:B------:R-:W-:Y:S02]  /*0060*/  CS2R R108, SRZ ;  /* 0x00000000006c7805 */ /* 0x000fe4000001ff00 */
[----:B------:R-:W-:Y:S02]  /*0070*/  CS2R R110, SRZ ;  /* 0x00000000006e7805 */ /* 0x000fe4000001ff00 */
[----:B------:R-:W-:Y:S02]  /*0080*/  CS2R R104, SRZ ;  /* 0x0000000000687805 */ /* 0x000fe4000001ff00 */
[----:B------:R-:W-:Y:S02]  /*0090*/  ISETP.NE.AND.EX P1, PT, RZ, UR5, PT, P1 ;  /* 0x00000005ff007c0c */ /* 0x000fe4000bf25310 */
[----:B------:R-:W-:-:S02]  /*00a0*/  CS2R R106, SRZ ;  /* 0x00000000006a7805 */ /* 0x000fc4000001ff00 */
[----:B------:R-:W-:Y:S02]  /*00b0*/  CS2R R100, SRZ ;  /* 0x0000000000647805 */ /* 0x000fe4000001ff00 */
[----:B------:R-:W-:Y:S02]  /*00c0*/  CS2R R102, SRZ ;  /* 0x0000000000667805 */ /* 0x000fe4000001ff00 */
[----:B------:R-:W-:Y:S02]  /*00d0*/  CS2R R96, SRZ ;  /* 0x0000000000607805 */ /* 0x000fe4000001ff00 */
[----:B------:R-:W-:Y:S02]  /*00e0*/  CS2R R98, SRZ ;  /* 0x0000000000627805 */ /* 0x000fe4000001ff00 */
[----:B------:R-:W-:Y:S02]  /*00f0*/  CS2R R92, SRZ ;  /* 0x00000000005c7805 */ /* 0x000fe4000001ff00 */
[----:B------:R-:W-:-:S02]  /*0100*/  CS2R R94, SRZ ;  /* 0x00000000005e7805 */ /* 0x000fc4000001ff00 */
[----:B------:R-:W-:Y:S02]  /*0110*/  CS2R R88, SRZ ;  /* 0x0000000000587805 */ /* 0x000fe4000001ff00 */
[----:B------:R-:W-:Y:S01]  /*0120*/  CS2R R90, SRZ ;  /* 0x00000000005a7805 */ /* 0x000fe2000001ff00 */
[----:B------:R-:W-:Y:S01]  /*0130*/  ULDC.64 UR8, c[0x0][0x230] ;  /* 0x00008c0000087ab9 */ /* 0x000fe20000000a00 */
[C---:B0-----:R-:W-:Y:S02]  /*0140*/  SHF.L.U32 R0, R2.reuse, 0x5, RZ ;  /* 0x0000000502007819 */ /* 0x041fe400000006ff */
[----:B------:R-:W-:Y:S02]  /*0150*/  LOP3.LUT R3, R2, 0xff, RZ, 0xc0, !PT ;  /* 0x000000ff02037812 */ /* 0x000fe400078ec0ff */
[----:B------:R-:W-:Y:S02]  /*0160*/  LOP3.LUT R0, R0, 0x1fe0, RZ, 0xc0, !PT ;  /* 0x00001fe000007812 */ /* 0x000fe400078ec0ff */
[----:B------:R-:W-:-:S02]  /*0170*/  SHF.L.U32 R10, R3, 0x5, RZ ;  /* 0x00000005030a7819 */ /* 0x000fc400000006ff */
[C---:B------:R-:W-:Y:S02]  /*0180*/  IADD3 R4, P0, R0.reuse, UR6, RZ ;  /* 0x0000000600047c10 */ /* 0x040fe4000ff1e0ff */
[----:B------:R-:W-:Y:S02]  /*0190*/  IADD3 R6, P2, R0, UR4, RZ ;  /* 0x0000000400067c10 */ /* 0x000fe4000ff5e0ff */
[----:B------:R-:W-:Y:S01]  /*01a0*/  IADD3.X R5, RZ, UR7, RZ, P0, !PT ;  /* 0x00000007ff057c10 */ /* 0x000fe200087fe4ff */
[----:B------:R-:W-:Y:S01]  /*01b0*/  ULDC.64 UR6, c[0x0][0x2d0] ;  /* 0x0000b40000067ab9 */ /* 0x000fe20000000a00 */
[----:B------:R-:W-:Y:S01]  /*01c0*/  CS2R R86, SRZ ;  /* 0x0000000000567805 */ /* 0x000fe2000001ff00 */
[----:B------:R-:W-:Y:S01]  /*01d0*/  IMAD.X R7, RZ, RZ, UR5, P2 ;  /* 0x00000005ff077e24 */ /* 0x000fe200090e06ff */
[----:B------:R-:W-:Y:S01]  /*01e0*/  ISETP.NE.U32.AND P2, PT, RZ, UR6, PT ;  /* 0x00000006ff007c0c */ /* 0x000fe2000bf45070 */
[----:B------:R-:W-:Y:S01]  /*01f0*/  ULDC.64 UR4, c[0x0][0x268] ;  /* 0x00009a0000047ab9 */ /* 0x000fe20000000a00 */
[----:B------:R-:W-:-:S02]  /*0200*/  CS2R R84, SRZ ;  /* 0x0000000000547805 */ /* 0x000fc4000001ff00 */
[C---:B------:R-:W-:Y:S02]  /*0210*/  IADD3 R8, P3, R10.reuse, UR4, RZ ;  /* 0x000000040a087c10 */ /* 0x040fe4000ff7e0ff */
[----:B------:R-:W-:Y:S02]  /*0220*/  ISETP.NE.AND.EX P2, PT, RZ, UR7, PT, P2 ;  /* 0x00000007ff007c0c */ /* 0x000fe4000bf45320 */
[----:B------:R-:W-:Y:S02]  /*0230*/  IADD3 R10, P4, R10, UR6, RZ ;  /* 0x000000060a0a7c10 */ /* 0x000fe4000ff9e0ff */
[----:B------:R-:W-:Y:S02]  /*0240*/  CS2R R82, SRZ ;  /* 0x0000000000527805 */ /* 0x000fe4000001ff00 */
[----:B------:R-:W-:Y:S02]  /*0250*/  CS2R R80, SRZ ;  /* 0x0000000000507805 */ /* 0x000fe4000001ff00 */
[----:B------:R-:W-:-:S02]  /*0260*/  CS2R R78, SRZ ;  /* 0x00000000004e7805 */ /* 0x000fc4000001ff00 */
[----:B------:R-:W-:Y:S02]  /*0270*/  CS2R R76, SRZ ;  /* 0x00000000004c7805 */ /* 0x000fe4000001ff00 */
[----:B------:R-:W-:Y:S02]  /*0280*/  CS2R R74, SRZ ;  /* 0x00000000004a7805 */ /* 0x000fe4000001ff00 */
[----:B------:R-:W-:Y:S02]  /*0290*/  CS2R R72, SRZ ;  /* 0x0000000000487805 */ /* 0x000fe4000001ff00 */
[----:B------:R-:W-:Y:S02]  /*02a0*/  CS2R R70, SRZ ;  /* 0x0000000000467805 */ /* 0x000fe4000001ff00 */
[----:B------:R-:W-:Y:S02]  /*02b0*/  CS2R R68, SRZ ;  /* 0x0000000000447805 */ /* 0x000fe4000001ff00 */
[----:B------:R-:W-:-:S02]  /*02c0*/  CS2R R66, SRZ ;  /* 0x0000000000427805 */ /* 0x000fc4000001ff00 */
[----:B------:R-:W-:Y:S01]  /*02d0*/  CS2R R64, SRZ ;  /* 0x0000000000407805 */ /* 0x000fe2000001ff00 */
[----:B------:R-:W-:Y:S01]  /*02e0*/  IMAD.X R11, RZ, RZ, UR7, P4 ;  /* 0x00000007ff0b7e24 */ /* 0x000fe2000a0e06ff */
[----:B------:R-:W-:Y:S01]  /*02f0*/  IADD3.X R9, RZ, UR5, RZ, P3, !PT ;  /* 0x00000005ff097c10 */ /* 0x000fe20009ffe4ff */
[----:B------:R-:W-:Y:S01]  /*0300*/  ULDC.64 UR4, c[0x0][0x208] ;  /* 0x0000820000047ab9 */ /* 0x000fe20000000a00 */
[----:B------:R-:W0:Y:S01]  /*0310*/  S2UR UR6, SR_CTAID.X ;  /* 0x00000000000679c3 */ /* 0x000e220000002500 */
[----:B------:R-:W-:Y:S01]  /*0320*/  SHF.R.U32.HI R116, RZ, 0x8, R2 ;  /* 0x00000008ff747819 */ /* 0x000fe20000011602 */
[----:B------:R2:W5:Y:S01]  /*0330*/  @P2 LDG.E.128 R84, desc[UR4][R10.64] ;  /* 0x000000040a542981 */ /* 0x000562000c1e1d00 */
[----:B------:R-:W-:Y:S01]  /*0340*/  ULDC UR7, c[0x0][0x214] ;  /* 0x0000850000077ab9 */ /* 0x000fe20000000800 */
[----:B-1----:R-:W-:Y:S02]  /*0350*/  LOP3.LUT P0, RZ, R12, UR8, RZ, 0xfc, !PT ;  /* 0x000000080cff7c12 */ /* 0x002fe4000f80fcff */
[----:B------:R2:W5:Y:S02]  /*0360*/  @P2 LDG.E.128 R80, desc[UR4][R10.64+0x10] ;  /* 0x000010040a502981 */ /* 0x000564000c1e1d00 */
[----:B------:R-:W-:-:S02]  /*0370*/  LOP3.LUT P0, RZ, R13, UR9, RZ, 0xfc, P0 ;  /* 0x000000090dff7c12 */ /* 0x000fc4000800fcff */
[----:B------:R2:W5:Y:S04]  /*0380*/  @P2 LDG.E.128 R76, desc[UR4][R10.64+0x2000] ;  /* 0x002000040a4c2981 */ /* 0x000568000c1e1d00 */
[----:B------:R2:W5:Y:S04]  /*0390*/  @P2 LDG.E.128 R72, desc[UR4][R10.64+0x2010] ;  /* 0x002010040a482981 */ /* 0x000568000c1e1d00 */
[----:B------:R2:W5:Y:S04]  /*03a0*/  @P2 LDG.E.128 R68, desc[UR4][R10.64+0x4000] ;  /* 0x004000040a442981 */ /* 0x000568000c1e1d00 */
[----:B------:R2:W5:Y:S01]  /*03b0*/  @P2 LDG.E.128 R64, desc[UR4][R10.64+0x4010] ;  /* 0x004010040a402981 */ /* 0x000562000c1e1d00 */
[----:B0-----:R-:W-:-:S03]  /*03c0*/  IADD3 R117, R116, UR6, RZ ;  /* 0x0000000674757c10 */ /* 0x001fc6000fffe0ff */
[----:B------:R2:W5:Y:S04]  /*03d0*/  @P1 LDG.E.128 R108, desc[UR4][R6.64] ;  /* 0x00000004066c1981 */ /* 0x000568000c1e1d00 */
[----:B------:R2:W5:Y:S04]  /*03e0*/  @P1 LDG.E.128 R104, desc[UR4][R6.64+0x10] ;  /* 0x0000100406681981 */ /* 0x000568000c1e1d00 */
[----:B------:R2:W5:Y:S04]  /*03f0*/  @P1 LDG.E.128 R100, desc[UR4][R6.64+0x2000] ;  /* 0x0020000406641981 */ /* 0x000568000c1e1d00 */
[----:B------:R2:W5:Y:S04]  /*0400*/  @P1 LDG.E.128 R96, desc[UR4][R6.64+0x2010] ;  /* 0x0020100406601981 */ /* 0x000568000c1e1d00 */
[----:B------:R2:W5:Y:S04]  /*0410*/  @P1 LDG.E.128 R92, desc[UR4][R6.64+0x4000] ;  /* 0x00400004065c1981 */ /* 0x000568000c1e1d00 */
[----:B------:R2:W5:Y:S01]  /*0420*/  @P1 LDG.E.128 R88, desc[UR4][R6.64+0x4010] ;  /* 0x0040100406581981 */ /* 0x000562000c1e1d00 */
[----:B------:R-:W-:-:S13]  /*0430*/  ISETP.GE.AND P1, PT, R117, UR7, PT ;  /* 0x0000000775007c0c */ /* 0x000fda000bf26270 */
[----:B--2---:R-:W-:Y:S05]  /*0440*/  @P1 EXIT ;  /* 0x000000000000194d */ /* 0x004fea0003800000 */
[----:B------:R0:W5:Y:S04]  /*0450*/  LDG.E.128 R60, desc[UR4][R4.64] ;  /* 0x00000004043c7981 */ /* 0x000168000c1e1d00 */
        /* <DEDUP_REMOVED lines=10> */
[----:B------:R0:W5:Y:S01]  /*0500*/  LDG.E.128 R16, desc[UR4][R8.64+0x4010] ;  /* 0x0040100408107981 */ /* 0x000162000c1e1d00 */
[----:B------:R-:W-:Y:S01]  /*0510*/  ISETP.NE.U32.AND P1, PT, R12, RZ, PT ;  /* 0x000000ff0c00720c */ /* 0x000fe20003f25070 */
[----:B------:R-:W-:Y:S01]  /*0520*/  ULDC.U8 UR6, c[0x0][0x2a0] ;  /* 0x0000a80000067ab9 */ /* 0x000fe20000000000 */
[----:B------:R-:W-:Y:S01]  /*0530*/  SHF.L.U32 R116, R116, 0x3, RZ ;  /* 0x0000000374747819 */ /* 0x000fe200000006ff */
[----:B------:R-:W-:Y:S01]  /*0540*/  IMAD.MOV.U32 R0, RZ, RZ, 0x1 ;  /* 0x00000001ff007424 */ /* 0x000fe200078e00ff */
[----:B------:R-:W-:Y:S01]  /*0550*/  SHF.R.U32.HI R119, RZ, 0x5, R2 ;  /* 0x00000005ff777819 */ /* 0x000fe20000011602 */
[----:B------:R-:W-:Y:S01]  /*0560*/  ULDC UR7, c[0x0][0x218] ;  /* 0x0000860000077ab9 */ /* 0x000fe20000000800 */
[----:B------:R-:W-:Y:S01]  /*0570*/  ISETP.NE.AND.EX P1, PT, R13, RZ, PT, P1 ;  /* 0x000000ff0d00720c */ /* 0x000fe20003f25310 */
[----:B------:R-:W-:Y:S01]  /*0580*/  ULDC UR8, c[0x0][0x290] ;  /* 0x0000a40000087ab9 */ /* 0x000fe20000000800 */
[----:B------:R-:W-:Y:S01]  /*0590*/  LOP3.LUT R118, R2, 0x1f, RZ, 0xc0, !PT ;  /* 0x0000001f02767812 */ /* 0x000fe200078ec0ff */
[----:B------:R-:W-:Y:S01]  /*05a0*/  ULDC.64 UR18, c[0x0][0x230] ;  /* 0x00008c0000127ab9 */ /* 0x000fe20000000a00 */
[----:B------:R-:W-:Y:S01]  /*05b0*/  ISETP.NE.AND P5, PT, RZ, UR6, PT ;  /* 0x00000006ff007c0c */ /* 0x000fe2000bfa5270 */
[----:B------:R-:W-:Y:S01]  /*05c0*/  ULDC.64 UR16, c[0x0][0x228] ;  /* 0x00008a0000107ab9 */ /* 0x000fe20000000a00 */
[----:B------:R-:W-:Y:S01]  /*05d0*/  LOP3.LUT R119, R119, 0x7, RZ, 0xc0, !PT ;  /* 0x0000000777777812 */ /* 0x000fe200078ec0ff */
[----:B------:R-:W-:Y:S01]  /*05e0*/  ULDC.64 UR10, c[0x0][0x2b8] ;  /* 0x0000ae00000a7ab9 */ /* 0x000fe20000000a00 */
[----:B------:R-:W-:Y:S01]  /*05f0*/  IADD3 R121, R116, 0x8, RZ ;  /* 0x0000000874797810 */ /* 0x000fe20007ffe0ff */
[----:B------:R-:W-:Y:S01]  /*0600*/  ULDC.64 UR12, c[0x0][0x2c0] ;  /* 0x0000b000000c7ab9 */ /* 0x000fe20000000a00 */
[----:B0-----:R-:W-:-:S07]  /*0610*/  ULDC.64 UR14, c[0x0][0x210] ;  /* 0x00008400000e7ab9 */ /* 0x001fce0000000a00 */
.L_x_4453:
        /* <DEDUP_REMOVED lines=25> */
.L_x_4357:
[----:B-----5:R-:W-:-:S04]  /*07b0*/  IMAD.U32 R112, R8, 0x10000, RZ ;  /* 0x0001000008707824 */ /* 0x020fc800078e00ff */
[----:B------:R-:W-:Y:S01]  /*07c0*/  FADD.FTZ R127, R127, R112 ;  /* 0x000000707f7f7221 */ /* 0x000fe20000010000 */
[----:B------:R-:W-:Y:S06]  /*07d0*/  BRA `(.L_x_4358) ;  /* 0x0000000000107947 */ /* 0x000fec0003800000 */
.L_x_4356:
[----:B-----5:R-:W-:Y:S02]  /*07e0*/  SHF.L.U32 R112, R12, 0x10, RZ ;  /* 0x000000100c707819 */ /* 0x020fe400000006ff */
[----:B------:R-:W-:-:S03]  /*07f0*/  @P2 SHF.L.U32 R124, R8, 0x10, RZ ;  /* 0x00000010087c2819 */ /* 0x000fc600000006ff */
[----:B------:R-:W-:-:S04]  /*0800*/  FADD.FTZ R127, R127, R112 ;  /* 0x000000707f7f7221 */ /* 0x000fc80000010000 */
[----:B------:R-:W-:-:S07]  /*0810*/  @P2 FADD.FTZ R127, R127, R124 ;  /* 0x0000007c7f7f2221 */ /* 0x000fce0000010000 */
.L_x_4358:
[----:B------:R-:W-:-:S04]  /*0820*/  F2FP.BF16.F32.PACK_AB R112, RZ, R127 ;  /* 0x0000007fff70723e */ /* 0x000fc800000010ff */
[----:B------:R-:W-:-:S07]  /*0830*/  PRMT R4, R112, 0x7610, R4 ;  /* 0x0000761070047816 */ /* 0x000fce0000000004 */
.L_x_4359:
[----:B------:R-:W-:Y:S01]  /*0840*/  IMAD.U32 R129, R120, 0x10000, RZ ;  /* 0x0001000078817824 */ /* 0x000fe200078e00ff */
[----:B------:R-:W-:Y:S06]  /*0850*/  @P3 BRA `(.L_x_4360) ;  /* 0x0000000000243947 */ /* 0x000fec0003800000 */
[----:B------:R-:W-:-:S04]  /*0860*/  ISETP.NE.U32.AND P4, PT, RZ, UR18, PT ;  /* 0x00000012ff007c0c */ /* 0x000fc8000bf85070 */
[----:B------:R-:W-:-:S13]  /*0870*/  ISETP.NE.AND.EX P4, PT, RZ, UR19, PT, P4 ;  /* 0x00000013ff007c0c */ /* 0x000fda000bf85340 */
[----:B------:R-:W-:Y:S05]  /*0880*/  @P4 BRA `(.L_x_4361) ;  /* 0x0000000000084947 */ /* 0x000fea0003800000 */
[----:B------:R-:W-:Y:S05]  /*0890*/  @P0 BRA `(.L_x_4362) ;  /* 0x00000000002c0947 */ /* 0x000fea0003800000 */
[----:B------:R-:W-:Y:S05]  /*08a0*/  BRA `(.L_x_4363) ;  /* 0x0000000000307947 */ /* 0x000fea0003800000 */
.L_x_4361:
[----:B-----5:R-:W-:-:S04]  /*08b0*/  PRMT R112, R8, 0x7632, R112 ;  /* 0x0000763208707816 */ /* 0x020fc80000000070 */
[----:B------:R-:W-:-:S05]  /*08c0*/  SHF.L.U32 R112, R112, 0x10, RZ ;  /* 0x0000001070707819 */ /* 0x000fca00000006ff */
[----:B------:R-:W-:Y:S01]  /*08d0*/  FADD.FTZ R129, R129, R112 ;  /* 0x0000007081817221 */ /* 0x000fe20000010000 */
[----:B------:R-:W-:Y:S06]  /*08e0*/  BRA `(.L_x_4362) ;  /* 0x0000000000187947 */ /* 0x000fec0003800000 */
.L_x_4360:
[----:B-----5:R-:W-:Y:S02]  /*08f0*/  PRMT R112, R12, 0x7632, R112 ;  /* 0x000076320c707816 */ /* 0x020fe40000000070 */
[----:B------:R-:W-:Y:S02]  /*0900*/  @P2 PRMT R120, R8, 0x7632, R120 ;  /* 0x0000763208782816 */ /* 0x000fe40000000078 */
[----:B------:R-:W-:-:S03]  /*0910*/  SHF.L.U32 R112, R112, 0x10, RZ ;  /* 0x0000001070707819 */ /* 0x000fc600000006ff */
[----:B------:R-:W-:Y:S02]  /*0920*/  @P2 IMAD.U32 R120, R120, 0x10000, RZ ;  /* 0x0001000078782824 */ /* 0x000fe400078e00ff */
[----:B------:R-:W-:-:S04]  /*0930*/  FADD.FTZ R129, R129, R112 ;  /* 0x0000007081817221 */ /* 0x000fc80000010000 */
[----:B------:R-:W-:-:S07]  /*0940*/  @P2 FADD.FTZ R129, R129, R120 ;  /* 0x0000007881812221 */ /* 0x000fce0000010000 */
.L_x_4362:
[----:B------:R-:W-:-:S04]  /*0950*/  F2FP.BF16.F32.PACK_AB R112, RZ, R129 ;  /* 0x00000081ff70723e */ /* 0x000fc800000010ff */
[----:B------:R-:W-:-:S07]  /*0960*/  PRMT R4, R4, 0x5410, R112 ;  /* 0x0000541004047816 */ /* 0x000fce0000000070 */
.L_x_4363:
        /* <DEDUP_REMOVED lines=8> */
.L_x_4365:
[----:B-----5:R-:W-:-:S05]  /*09f0*/  SHF.L.U32 R112, R9, 0x10, RZ ;  /* 0x0000001009707819 */ /* 0x020fca00000006ff */
[----:B------:R-:W-:Y:S01]  /*0a00*/  FADD.FTZ R131, R131, R112 ;  /* 0x0000007083837221 */ /* 0x000fe20000010000 */
[----:B------:R-:W-:Y:S06]  /*0a10*/  BRA `(.L_x_4366) ;  /* 0x0000000000107947 */ /* 0x000fec0003800000 */
.L_x_4364:
[----:B-----5:R-:W-:Y:S01]  /*0a20*/  IMAD.U32 R112, R13, 0x10000, RZ ;  /* 0x000100000d707824 */ /* 0x020fe200078e00ff */
[----:B------:R-:W-:-:S03]  /*0a30*/  @P2 SHF.L.U32 R120, R9, 0x10, RZ ;  /* 0x0000001009782819 */ /* 0x000fc600000006ff */
[----:B------:R-:W-:-:S04]  /*0a40*/  FADD.FTZ R131, R131, R112 ;  /* 0x0000007083837221 */ /* 0x000fc80000010000 */
[----:B------:R-:W-:-:S07]  /*0a50*/  @P2 FADD.FTZ R131, R131, R120 ;  /* 0x0000007883832221 */ /* 0x000fce0000010000 */
.L_x_4366:
[----:B------:R-:W-:-:S04]  /*0a60*/  F2FP.BF16.F32.PACK_AB R112, RZ, R131 ;  /* 0x00000083ff70723e */ /* 0x000fc800000010ff */
[----:B------:R-:W-:-:S07]  /*0a70*/  PRMT R5, R112, 0x7610, R5 ;  /* 0x0000761070057816 */ /* 0x000fce0000000005 */
.L_x_4367:
[----:B------:R-:W-:Y:S01]  /*0a80*/  SHF.L.U32 R133, R113, 0x10, RZ ;  /* 0x0000001071857819 */ /* 0x000fe200000006ff */
[----:B------:R-:W-:Y:S06]  /*0a90*/  @P3 BRA `(.L_x_4368) ;  /* 0x0000000000243947 */ /* 0x000fec0003800000 */
[----:B------:R-:W-:-:S04]  /*0aa0*/  ISETP.NE.U32.AND P4, PT, RZ, UR18, PT ;  /* 0x00000012ff007c0c */ /* 0x000fc8000bf85070 */
[----:B------:R-:W-:-:S13]  /*0ab0*/  ISETP.NE.AND.EX P4, PT, RZ, UR19, PT, P4 ;  /* 0x00000013ff007c0c */ /* 0x000fda000bf85340 */
[----:B------:R-:W-:Y:S05]  /*0ac0*/  @P4 BRA `(.L_x_4369) ;  /* 0x0000000000084947 */ /* 0x000fea0003800000 */
[----:B------:R-:W-:Y:S05]  /*0ad0*/  @P0 BRA `(.L_x_4370) ;  /* 0x00000000002c0947 */ /* 0x000fea0003800000 */
[----:B------:R-:W-:Y:S05]  /*0ae0*/  BRA `(.L_x_4371) ;  /* 0x0000000000307947 */ /* 0x000fea0003800000 */
.L_x_4369:
[----:B-----5:R-:W-:-:S05]  /*0af0*/  PRMT R112, R9, 0x7632, R112 ;  /* 0x0000763209707816 */ /* 0x020fca0000000070 */
[----:B------:R-:W-:-:S04]  /*0b00*/  IMAD.U32 R112, R112, 0x10000, RZ ;  /* 0x0001000070707824 */ /* 0x000fc800078e00ff */
[----:B------:R-:W-:Y:S01]  /*0b10*/  FADD.FTZ R133, R133, R112 ;  /* 0x0000007085857221 */ /* 0x000fe20000010000 */
[----:B------:R-:W-:Y:S06]  /*0b20*/  BRA `(.L_x_4370) ;  /* 0x0000000000187947 */ /* 0x000fec0003800000 */
.L_x_4368:
[----:B-----5:R-:W-:Y:S02]  /*0b30*/  PRMT R112, R13, 0x7632, R112 ;  /* 0x000076320d707816 */ /* 0x020fe40000000070 */
[----:B------:R-:W-:Y:S02]  /*0b40*/  @P2 PRMT R113, R9, 0x7632, R113 ;  /* 0x0000763209712816 */ /* 0x000fe40000000071 */
[----:B------:R-:W-:Y:S02]  /*0b50*/  SHF.L.U32 R112, R112, 0x10, RZ ;  /* 0x0000001070707819 */ /* 0x000fe400000006ff */
[----:B------:R-:W-:-:S03]  /*0b60*/  @P2 SHF.L.U32 R120, R113, 0x10, RZ ;  /* 0x0000001071782819 */ /* 0x000fc600000006ff */
[----:B------:R-:W-:-:S04]  /*0b70*/  FADD.FTZ R133, R133, R112 ;  /* 0x0000007085857221 */ /* 0x000fc80000010000 */
[----:B------:R-:W-:-:S07]  /*0b80*/  @P2 FADD.FTZ R133, R133, R120 ;  /* 0x0000007885852221 */ /* 0x000fce0000010000 */
.L_x_4370:
[----:B------:R-:W-:-:S04]  /*0b90*/  F2FP.BF16.F32.PACK_AB R112, RZ, R133 ;  /* 0x00000085ff70723e */ /* 0x000fc800000010ff */
[----:B------:R-:W-:-:S07]  /*0ba0*/  PRMT R5, R5, 0x5410, R112 ;  /* 0x0000541005057816 */ /* 0x000fce0000000070 */
.L_x_4371:
        /* <DEDUP_REMOVED lines=8> */
.L_x_4373:
[----:B-----5:R-:W-:-:S04]  /*0c30*/  IMAD.U32 R112, R10, 0x10000, RZ ;  /* 0x000100000a707824 */ /* 0x020fc800078e00ff */
[----:B------:R-:W-:Y:S01]  /*0c40*/  FADD.FTZ R135, R135, R112 ;  /* 0x0000007087877221 */ /* 0x000fe20000010000 */
[----:B------:R-:W-:Y:S06]  /*0c50*/  BRA `(.L_x_4374) ;  /* 0x0000000000107947 */ /* 0x000fec0003800000 */
.L_x_4372:
[----:B-----5:R-:W-:Y:S02]  /*0c60*/  SHF.L.U32 R112, R14, 0x10, RZ ;  /* 0x000000100e707819 */ /* 0x020fe400000006ff */
[----:B------:R-:W-:-:S03]  /*0c70*/  @P2 SHF.L.U32 R120, R10, 0x10, RZ ;  /* 0x000000100a782819 */ /* 0x000fc600000006ff */
[----:B------:R-:W-:-:S04]  /*0c80*/  FADD.FTZ R135, R135, R112 ;  /* 0x0000007087877221 */ /* 0x000fc80000010000 */
[----:B------:R-:W-:-:S07]  /*0c90*/  @P2 FADD.FTZ R135, R135, R120 ;  /* 0x0000007887872221 */ /* 0x000fce0000010000 */
.L_x_4374:
[----:B------:R-:W-:-:S04]  /*0ca0*/  F2FP.BF16.F32.PACK_AB R112, RZ, R135 ;  /* 0x00000087ff70723e */ /* 0x000fc800000010ff */
[----:B------:R-:W-:-:S07]  /*0cb0*/  PRMT R6, R112, 0x7610, R6 ;  /* 0x0000761070067816 */ /* 0x000fce0000000006 */
.L_x_4375:
[----:B------:R-:W-:Y:S01]  /*0cc0*/  SHF.L.U32 R137, R114, 0x10, RZ ;  /* 0x0000001072897819 */ /* 0x000fe200000006ff */
[----:B------:R-:W-:Y:S06]  /*0cd0*/  @P3 BRA `(.L_x_4376) ;  /* 0x0000000000243947 */ /* 0x000fec0003800000 */
[----:B------:R-:W-:-:S04]  /*0ce0*/  ISETP.NE.U32.AND P4, PT, RZ, UR18, PT ;  /* 0x00000012ff007c0c */ /* 0x000fc8000bf85070 */
[----:B------:R-:W-:-:S13]  /*0cf0*/  ISETP.NE.AND.EX P4, PT, RZ, UR19, PT, P4 ;  /* 0x00000013ff007c0c */ /* 0x000fda000bf85340 */
[----:B------:R-:W-:Y:S05]  /*0d00*/  @P4 BRA `(.L_x_4377) ;  /* 0x0000000000084947 */ /* 0x000fea0003800000 */
[----:B------:R-:W-:Y:S05]  /*0d10*/  @P0 BRA `(.L_x_4378) ;  /* 0x00000000002c0947 */ /* 0x000fea0003800000 */
[----:B------:R-:W-:Y:S05]  /*0d20*/  BRA `(.L_x_4379) ;  /* 0x0000000000307947 */ /* 0x000fea0003800000 */
.L_x_4377:
[----:B-----5:R-:W-:-:S05]  /*0d30*/  PRMT R112, R10, 0x7632, R112 ;  /* 0x000076320a707816 */ /* 0x020fca0000000070 */
[----:B------:R-:W-:-:S04]  /*0d40*/  IMAD.U32 R112, R112, 0x10000, RZ ;  /* 0x0001000070707824 */ /* 0x000fc800078e00ff */
[----:B------:R-:W-:Y:S01]  /*0d50*/  FADD.FTZ R137, R137, R112 ;  /* 0x0000007089897221 */ /* 0x000fe20000010000 */
[----:B------:R-:W-:Y:S06]  /*0d60*/  BRA `(.L_x_4378) ;  /* 0x0000000000187947 */ /* 0x000fec0003800000 */
.L_x_4376:
[----:B-----5:R-:W-:Y:S02]  /*0d70*/  PRMT R112, R14, 0x7632, R112 ;  /* 0x000076320e707816 */ /* 0x020fe40000000070 */
[----:B------:R-:W-:Y:S02]  /*0d80*/  @P2 PRMT R113, R10, 0x7632, R113 ;  /* 0x000076320a712816 */ /* 0x000fe40000000071 */
[----:B------:R-:W-:Y:S02]  /*0d90*/  SHF.L.U32 R112, R112, 0x10, RZ ;  /* 0x0000001070707819 */ /* 0x000fe400000006ff */
[----:B------:R-:W-:-:S03]  /*0da0*/  @P2 SHF.L.U32 R114, R113, 0x10, RZ ;  /* 0x0000001071722819 */ /* 0x000fc600000006ff */
[----:B------:R-:W-:-:S04]  /*0db0*/  FADD.FTZ R137, R137, R112 ;  /* 0x0000007089897221 */ /* 0x000fc80000010000 */
[----:B------:R-:W-:-:S07]  /*0dc0*/  @P2 FADD.FTZ R137, R137, R114 ;  /* 0x0000007289892221 */ /* 0x000fce0000010000 */
.L_x_4378:
[----:B------:R-:W-:-:S04]  /*0dd0*/  F2FP.BF16.F32.PACK_AB R112, RZ, R137 ;  /* 0x00000089ff70723e */ /* 0x000fc800000010ff */
[----:B------:R-:W-:-:S07]  /*0de0*/  PRMT R6, R6, 0x5410, R112 ;  /* 0x0000541006067816 */ /* 0x000fce0000000070 */
.L_x_4379:
        /* <DEDUP_REMOVED lines=8> */
.L_x_4381:
[----:B-----5:R-:W-:-:S04]  /*0e70*/  IMAD.U32 R112, R11, 0x10000, RZ ;  /* 0x000100000b707824 */ /* 0x020fc800078e00ff */
[----:B------:R-:W-:Y:S01]  /*0e80*/  FADD.FTZ R141, R141, R112 ;  /* 0x000000708d8d7221 */ /* 0x000fe20000010000 */
[----:B------:R-:W-:Y:S06]  /*0e90*/  BRA `(.L_x_4382) ;  /* 0x0000000000107947 */ /* 0x000fec0003800000 */
.L_x_4380:
[----:B-----5:R-:W-:Y:S02]  /*0ea0*/  SHF.L.U32 R112, R15, 0x10, RZ ;  /* 0x000000100f707819 */ /* 0x020fe400000006ff */
[----:B------:R-:W-:-:S03]  /*0eb0*/  @P2 SHF.L.U32 R114, R11, 0x10, RZ ;  /* 0x000000100b722819 */ /* 0x000fc600000006ff */
[----:B------:R-:W-:-:S04]  /*0ec0*/  FADD.FTZ R141, R141, R112 ;  /* 0x000000708d8d7221 */ /* 0x000fc80000010000 */
[----:B------:R-:W-:-:S07]  /*0ed0*/  @P2 FADD.FTZ R141, R141, R114 ;  /* 0x000000728d8d2221 */ /* 0x000fce0000010000 */
.L_x_4382:
[----:B------:R-:W-:-:S04]  /*0ee0*/  F2FP.BF16.F32.PACK_AB R112, RZ, R141 ;  /* 0x0000008dff70723e */ /* 0x000fc800000010ff */
[----:B------:R-:W-:-:S07]  /*0ef0*/  PRMT R7, R112, 0x7610, R7 ;  /* 0x0000761070077816 */ /* 0x000fce0000000007 */
.L_x_4383:
[----:B------:R-:W-:Y:S01]  /*0f00*/  SHF.L.U32 R143, R115, 0x10, RZ ;  /* 0x00000010738f7819 */ /* 0x000fe200000006ff */
[----:B------:R-:W-:Y:S06]  /*0f10*/  @P3 BRA `(.L_x_4384) ;  /* 0x0000000000243947 */ /* 0x000fec0003800000 */
[----:B------:R-:W-:-:S04]  /*0f20*/  ISETP.NE.U32.AND P4, PT, RZ, UR18, PT ;  /* 0x00000012ff007c0c */ /* 0x000fc8000bf85070 */
[----:B------:R-:W-:-:S13]  /*0f30*/  ISETP.NE.AND.EX P4, PT, RZ, UR19, PT, P4 ;  /* 0x00000013ff007c0c */ /* 0x000fda000bf85340 */
[----:B------:R-:W-:Y:S05]  /*0f40*/  @P4 BRA `(.L_x_4385) ;  /* 0x0000000000084947 */ /* 0x000fea0003800000 */
[----:B------:R-:W-:Y:S05]  /*0f50*/  @P0 BRA `(.L_x_4386) ;  /* 0x00000000002c0947 */ /* 0x000fea0003800000 */
[----:B------:R-:W-:Y:S05]  /*0f60*/  BRA `(.L_x_4387) ;  /* 0x0000000000307947 */ /* 0x000fea0003800000 */
.L_x_4385:
[----:B-----5:R-:W-:-:S05]  /*0f70*/  PRMT R112, R11, 0x7632, R112 ;  /* 0x000076320b707816 */ /* 0x020fca0000000070 */
[----:B------:R-:W-:-:S04]  /*0f80*/  IMAD.U32 R112, R112, 0x10000, RZ ;  /* 0x0001000070707824 */ /* 0x000fc800078e00ff */
[----:B------:R-:W-:Y:S01]  /*0f90*/  FADD.FTZ R143, R143, R112 ;  /* 0x000000708f8f7221 */ /* 0x000fe20000010000 */
[----:B------:R-:W-:Y:S06]  /*0fa0*/  BRA `(.L_x_4386) ;  /* 0x0000000000187947 */ /* 0x000fec0003800000 */
.L_x_4384:
[----:B-----5:R-:W-:Y:S02]  /*0fb0*/  PRMT R112, R15, 0x7632, R112 ;  /* 0x000076320f707816 */ /* 0x020fe40000000070 */
[----:B------:R-:W-:Y:S02]  /*0fc0*/  @P2 PRMT R113, R11, 0x7632, R113 ;  /* 0x000076320b712816 */ /* 0x000fe40000000071 */
[----:B------:R-:W-:Y:S02]  /*0fd0*/  SHF.L.U32 R112, R112, 0x10, RZ ;  /* 0x0000001070707819 */ /* 0x000fe400000006ff */
[----:B------:R-:W-:-:S03]  /*0fe0*/  @P2 SHF.L.U32 R114, R113, 0x10, RZ ;  /* 0x0000001071722819 */ /* 0x000fc600000006ff */
[----:B------:R-:W-:-:S04]  /*0ff0*/  FADD.FTZ R143, R143, R112 ;  /* 0x000000708f8f7221 */ /* 0x000fc80000010000 */
[----:B------:R-:W-:-:S07]  /*1000*/  @P2 FADD.FTZ R143, R143, R114 ;  /* 0x000000728f8f2221 */ /* 0x000fce0000010000 */
.L_x_4386:
[----:B------:R-:W-:-:S04]  /*1010*/  F2FP.BF16.F32.PACK_AB R112, RZ, R143 ;  /* 0x0000008fff70723e */ /* 0x000fc800000010ff */
[----:B------:R-:W-:-:S07]  /*1020*/  PRMT R7, R7, 0x5410, R112 ;  /* 0x0000541007077816 */ /* 0x000fce0000000070 */
.L_x_4387:
        /* <DEDUP_REMOVED lines=21> */
.L_x_4389:
[----:B-----5:R-:W-:-:S05]  /*1180*/  SHF.L.U32 R112, R8, 0x10, RZ ;  /* 0x0000001008707819 */ /* 0x020fca00000006ff */
[----:B------:R-:W-:Y:S01]  /*1190*/  FADD.FTZ R145, R112, R145 ;  /* 0x0000009170917221 */ /* 0x000fe20000010000 */
[----:B------:R-:W-:Y:S06]  /*11a0*/  BRA `(.L_x_4390) ;  /* 0x0000000000107947 */ /* 0x000fec0003800000 */
.L_x_4388:
[----:B-----5:R-:W-:Y:S02]  /*11b0*/  SHF.L.U32 R112, R12, 0x10, RZ ;  /* 0x000000100c707819 */ /* 0x020fe400000006ff */
[----:B------:R-:W-:-:S03]  /*11c0*/  @P2 SHF.L.U32 R124, R8, 0x10, RZ ;  /* 0x00000010087c2819 */ /* 0x000fc600000006ff */
[----:B------:R-:W-:-:S04]  /*11d0*/  FADD.FTZ R145, R112, R145 ;  /* 0x0000009170917221 */ /* 0x000fc80000010000 */
[----:B------:R-:W-:-:S07]  /*11e0*/  @P2 FADD.FTZ R145, R124, R145 ;  /* 0x000000917c912221 */ /* 0x000fce0000010000 */
.L_x_4390:
[----:B------:R-:W-:-:S04]  /*11f0*/  F2FP.BF16.F32.PACK_AB R112, RZ, R145 ;  /* 0x00000091ff70723e */ /* 0x000fc800000010ff */
[----:B------:R-:W-:-:S07]  /*1200*/  PRMT R4, R112, 0x7610, R4 ;  /* 0x0000761070047816 */ /* 0x000fce0000000004 */
.L_x_4391:
[----:B------:R-:W-:Y:S01]  /*1210*/  IMAD.U32 R147, R120, 0x10000, RZ ;  /* 0x0001000078937824 */ /* 0x000fe200078e00ff */
[----:B------:R-:W-:Y:S06]  /*1220*/  @P3 BRA `(.L_x_4392) ;  /* 0x0000000000243947 */ /* 0x000fec0003800000 */
[----:B------:R-:W-:-:S04]  /*1230*/  ISETP.NE.U32.AND P4, PT, RZ, UR18, PT ;  /* 0x00000012ff007c0c */ /* 0x000fc8000bf85070 */
[----:B------:R-:W-:-:S13]  /*1240*/  ISETP.NE.AND.EX P4, PT, RZ, UR19, PT, P4 ;  /* 0x00000013ff007c0c */ /* 0x000fda000bf85340 */
[----:B------:R-:W-:Y:S05]  /*1250*/  @P4 BRA `(.L_x_4393) ;  /* 0x0000000000084947 */ /* 0x000fea0003800000 */
[----:B------:R-:W-:Y:S05]  /*1260*/  @P0 BRA `(.L_x_4394) ;  /* 0x00000000002c0947 */ /* 0x000fea0003800000 */
[----:B------:R-:W-:Y:S05]  /*1270*/  BRA `(.L_x_4395) ;  /* 0x0000000000307947 */ /* 0x000fea0003800000 */
.L_x_4393:
[----:B-----5:R-:W-:-:S04]  /*1280*/  PRMT R112, R8, 0x7632, R112 ;  /* 0x0000763208707816 */ /* 0x020fc80000000070 */
[----:B------:R-:W-:-:S05]  /*1290*/  SHF.L.U32 R112, R112, 0x10, RZ ;  /* 0x0000001070707819 */ /* 0x000fca00000006ff */
[----:B------:R-:W-:Y:S01]  /*12a0*/  FADD.FTZ R147, R147, R112 ;  /* 0x0000007093937221 */ /* 0x000fe20000010000 */
[----:B------:R-:W-:Y:S06]  /*12b0*/  BRA `(.L_x_4394) ;  /* 0x0000000000187947 */ /* 0x000fec0003800000 */
.L_x_4392:
[----:B-----5:R-:W-:Y:S02]  /*12c0*/  PRMT R112, R12, 0x7632, R112 ;  /* 0x000076320c707816 */ /* 0x020fe40000000070 */
[----:B------:R-:W-:Y:S02]  /*12d0*/  @P2 PRMT R120, R8, 0x7632, R120 ;  /* 0x0000763208782816 */ /* 0x000fe40000000078 */
[----:B------:R-:W-:Y:S02]  /*12e0*/  SHF.L.U32 R112, R112, 0x10, RZ ;  /* 0x0000001070707819 */ /* 0x000fe400000006ff */
[----:B------:R-:W-:-:S03]  /*12f0*/  @P2 SHF.L.U32 R120, R120, 0x10, RZ ;  /* 0x0000001078782819 */ /* 0x000fc600000006ff */
[----:B------:R-:W-:-:S04]  /*1300*/  FADD.FTZ R147, R147, R112 ;  /* 0x0000007093937221 */ /* 0x000fc80000010000 */
[----:B------:R-:W-:-:S07]  /*1310*/  @P2 FADD.FTZ R147, R147, R120 ;  /* 0x0000007893932221 */ /* 0x000fce0000010000 */
.L_x_4394:
[----:B------:R-:W-:-:S04]  /*1320*/  F2FP.BF16.F32.PACK_AB R112, RZ, R147 ;  /* 0x00000093ff70723e */ /* 0x000fc800000010ff */
[----:B------:R-:W-:-:S07]  /*1330*/  PRMT R4, R4, 0x5410, R112 ;  /* 0x0000541004047816 */ /* 0x000fce0000000070 */
.L_x_4395:
        /* <DEDUP_REMOVED lines=8> */
.L_x_4397:
[----:B-----5:R-:W-:-:S05]  /*13c0*/  SHF.L.U32 R112, R9, 0x10, RZ ;  /* 0x0000001009707819 */ /* 0x020fca00000006ff */
[----:B------:R-:W-:Y:S01]  /*13d0*/  FADD.FTZ R149, R112, R149 ;  /* 0x0000009570957221 */ /* 0x000fe20000010000 */
[----:B------:R-:W-:Y:S06]  /*13e0*/  BRA `(.L_x_4398) ;  /* 0x0000000000107947 */ /* 0x000fec0003800000 */
.L_x_4396:
[----:B-----5:R-:W-:Y:S02]  /*13f0*/  SHF.L.U32 R112, R13, 0x10, RZ ;  /* 0x000000100d707819 */ /* 0x020fe400000006ff */
[----:B------:R-:W-:-:S03]  /*1400*/  @P2 SHF.L.U32 R120, R9, 0x10, RZ ;  /* 0x0000001009782819 */ /* 0x000fc600000006ff */
[----:B------:R-:W-:-:S04]  /*1410*/  FADD.FTZ R149, R112, R149 ;  /* 0x0000009570957221 */ /* 0x000fc80000010000 */
[----:B------:R-:W-:-:S07]  /*1420*/  @P2 FADD.FTZ R149, R120, R149 ;  /* 0x0000009578952221 */ /* 0x000fce0000010000 */
.L_x_4398:
[----:B------:R-:W-:-:S04]  /*1430*/  F2FP.BF16.F32.PACK_AB R112, RZ, R149 ;  /* 0x00000095ff70723e */ /* 0x000fc800000010ff */
[----:B------:R-:W-:-:S07]  /*1440*/  PRMT R5, R112, 0x7610, R5 ;  /* 0x0000761070057816 */ /* 0x000fce0000000005 */
.L_x_4399:
[----:B------:R-:W-:Y:S01]  /*1450*/  IMAD.U32 R151, R113, 0x10000, RZ ;  /* 0x0001000071977824 */ /* 0x000fe200078e00ff */
[----:B------:R-:W-:Y:S06]  /*1460*/  @P3 BRA `(.L_x_4400) ;  /* 0x0000000000243947 */ /* 0x000fec0003800000 */
[----:B------:R-:W-:-:S04]  /*1470*/  ISETP.NE.U32.AND P4, PT, RZ, UR18, PT ;  /* 0x00000012ff007c0c */ /* 0x000fc8000bf85070 */
[----:B------:R-:W-:-:S13]  /*1480*/  ISETP.NE.AND.EX P4, PT, RZ, UR19, PT, P4 ;  /* 0x00000013ff007c0c */ /* 0x000fda000bf85340 */
[----:B------:R-:W-:Y:S05]  /*1490*/  @P4 BRA `(.L_x_4401) ;  /* 0x0000000000084947 */ /* 0x000fea0003800000 */
[----:B------:R-:W-:Y:S05]  /*14a0*/  @P0 BRA `(.L_x_4402) ;  /* 0x00000000002c0947 */ /* 0x000fea0003800000 */
[----:B------:R-:W-:Y:S05]  /*14b0*/  BRA `(.L_x_4403) ;  /* 0x0000000000307947 */ /* 0x000fea0003800000 */
.L_x_4401:
[----:B-----5:R-:W-:-:S04]  /*14c0*/  PRMT R112, R9, 0x7632, R112 ;  /* 0x0000763209707816 */ /* 0x020fc80000000070 */
[----:B------:R-:W-:-:S05]  /*14d0*/  SHF.L.U32 R112, R112, 0x10, RZ ;  /* 0x0000001070707819 */ /* 0x000fca00000006ff */
[----:B------:R-:W-:Y:S01]  /*14e0*/  FADD.FTZ R151, R151, R112 ;  /* 0x0000007097977221 */ /* 0x000fe20000010000 */
[----:B------:R-:W-:Y:S06]  /*14f0*/  BRA `(.L_x_4402) ;  /* 0x0000000000187947 */ /* 0x000fec0003800000 */
.L_x_4400:
[----:B-----5:R-:W-:Y:S02]  /*1500*/  PRMT R112, R13, 0x7632, R112 ;  /* 0x000076320d707816 */ /* 0x020fe40000000070 */
[----:B------:R-:W-:Y:S02]  /*1510*/  @P2 PRMT R113, R9, 0x7632, R113 ;  /* 0x0000763209712816 */ /* 0x000fe40000000071 */
[----:B------:R-:W-:Y:S02]  /*1520*/  SHF.L.U32 R112, R112, 0x10, RZ ;  /* 0x0000001070707819 */ /* 0x000fe400000006ff */
[----:B------:R-:W-:-:S03]  /*1530*/  @P2 SHF.L.U32 R120, R113, 0x10, RZ ;  /* 0x0000001071782819 */ /* 0x000fc600000006ff */
[----:B------:R-:W-:-:S04]  /*1540*/  FADD.FTZ R151, R151, R112 ;  /* 0x0000007097977221 */ /* 0x000fc80000010000 */
[----:B------:R-:W-:-:S07]  /*1550*/  @P2 FADD.FTZ R151, R151, R120 ;  /* 0x0000007897972221 */ /* 0x000fce0000010000 */
.L_x_4402:
[----:B------:R-:W-:-:S04]  /*1560*/  F2FP.BF16.F32.PACK_AB R112, RZ, R151 ;  /* 0x00000097ff70723e */ /* 0x000fc800000010ff */
[----:B------:R-:W-:-:S07]  /*1570*/  PRMT R5, R5, 0x5410, R112 ;  /* 0x0000541005057816 */ /* 0x000fce0000000070 */
.L_x_4403:
        /* <DEDUP_REMOVED lines=8> */
.L_x_4405:
[----:B-----5:R-:W-:-:S05]  /*1600*/  SHF.L.U32 R112, R10, 0x10, RZ ;  /* 0x000000100a707819 */ /* 0x020fca00000006ff */
[----:B------:R-:W-:Y:S01]  /*1610*/  FADD.FTZ R155, R112, R155 ;  /* 0x0000009b709b7221 */ /* 0x000fe20000010000 */
[----:B------:R-:W-:Y:S06]  /*1620*/  BRA `(.L_x_4406) ;  /* 0x0000000000107947 */ /* 0x000fec0003800000 */
.L_x_4404:
[----:B-----5:R-:W-:Y:S02]  /*1630*/  SHF.L.U32 R112, R14, 0x10, RZ ;  /* 0x000000100e707819 */ /* 0x020fe400000006ff */
[----:B------:R-:W-:-:S03]  /*1640*/  @P2 SHF.L.U32 R120, R10, 0x10, RZ ;  /* 0x000000100a782819 */ /* 0x000fc600000006ff */
[----:B------:R-:W-:-:S04]  /*1650*/  FADD.FTZ R155, R112, R155 ;  /* 0x0000009b709b7221 */ /* 0x000fc80000010000 */
[----:B------:R-:W-:-:S07]  /*1660*/  @P2 FADD.FTZ R155, R120, R155 ;  /* 0x0000009b789b2221 */ /* 0x000fce0000010000 */
.L_x_4406:
[----:B------:R-:W-:-:S04]  /*1670*/  F2FP.BF16.F32.PACK_AB R112, RZ, R155 ;  /* 0x0000009bff70723e */ /* 0x000fc800000010ff */
[----:B------:R-:W-:-:S07]  /*1680*/  PRMT R6, R112, 0x7610, R6 ;  /* 0x0000761070067816 */ /* 0x000fce0000000006 */
.L_x_4407:
[----:B------:R-:W-:Y:S01]  /*1690*/  IMAD.U32 R157, R114, 0x10000, RZ ;  /* 0x00010000729d7824 */ /* 0x000fe200078e00ff */
[----:B------:R-:W-:Y:S06]  /*16a0*/  @P3 BRA `(.L_x_4408) ;  /* 0x0000000000243947 */ /* 0x000fec0003800000 */
[----:B------:R-:W-:-:S04]  /*16b0*/  ISETP.NE.U32.AND P4, PT, RZ, UR18, PT ;  /* 0x00000012ff007c0c */ /* 0x000fc8000bf85070 */
[----:B------:R-:W-:-:S13]  /*16c0*/  ISETP.NE.AND.EX P4, PT, RZ, UR19, PT, P4 ;  /* 0x00000013ff007c0c */ /* 0x000fda000bf85340 */
[----:B------:R-:W-:Y:S05]  /*16d0*/  @P4 BRA `(.L_x_4409) ;  /* 0x0000000000084947 */ /* 0x000fea0003800000 */
[----:B------:R-:W-:Y:S05]  /*16e0*/  @P0 BRA `(.L_x_4410) ;  /* 0x00000000002c0947 */ /* 0x000fea0003800000 */
[----:B------:R-:W-:Y:S05]  /*16f0*/  BRA `(.L_x_4411) ;  /* 0x0000000000307947 */ /* 0x000fea0003800000 */
.L_x_4409:
[----:B-----5:R-:W-:-:S04]  /*1700*/  PRMT R112, R10, 0x7632, R112 ;  /* 0x000076320a707816 */ /* 0x020fc80000000070 */
[----:B------:R-:W-:-:S05]  /*1710*/  SHF.L.U32 R112, R112, 0x10, RZ ;  /* 0x0000001070707819 */ /* 0x000fca00000006ff */
[----:B------:R-:W-:Y:S01]  /*1720*/  FADD.FTZ R157, R157, R112 ;  /* 0x000000709d9d7221 */ /* 0x000fe20000010000 */
[----:B------:R-:W-:Y:S06]  /*1730*/  BRA `(.L_x_4410) ;  /* 0x0000000000187947 */ /* 0x000fec0003800000 */
.L_x_4408:
[----:B-----5:R-:W-:Y:S02]  /*1740*/  PRMT R112, R14, 0x7632, R112 ;  /* 0x000076320e707816 */ /* 0x020fe40000000070 */
[----:B------:R-:W-:Y:S02]  /*1750*/  @P2 PRMT R113, R10, 0x7632, R113 ;  /* 0x000076320a712816 */ /* 0x000fe40000000071 */
[----:B------:R-:W-:Y:S02]  /*1760*/  SHF.L.U32 R112, R112, 0x10, RZ ;  /* 0x0000001070707819 */ /* 0x000fe400000006ff */
[----:B------:R-:W-:-:S03]  /*1770*/  @P2 SHF.L.U32 R114, R113, 0x10, RZ ;  /* 0x0000001071722819 */ /* 0x000fc600000006ff */
[----:B------:R-:W-:-:S04]  /*1780*/  FADD.FTZ R157, R157, R112 ;  /* 0x000000709d9d7221 */ /* 0x000fc80000010000 */
[----:B------:R-:W-:-:S07]  /*1790*/  @P2 FADD.FTZ R157, R157, R114 ;  /* 0x000000729d9d2221 */ /* 0x000fce0000010000 */
.L_x_4410:
[----:B------:R-:W-:-:S04]  /*17a0*/  F2FP.BF16.F32.PACK_AB R112, RZ, R157 ;  /* 0x0000009dff70723e */ /* 0x000fc800000010ff */
[----:B------:R-:W-:-:S07]  /*17b0*/  PRMT R6, R6, 0x5410, R112 ;  /* 0x0000541006067816 */ /* 0x000fce0000000070 */
.L_x_4411:
        /* <DEDUP_REMOVED lines=8> */
.L_x_4413:
[----:B-----5:R-:W-:-:S05]  /*1840*/  SHF.L.U32 R112, R11, 0x10, RZ ;  /* 0x000000100b707819 */ /* 0x020fca00000006ff */
[----:B------:R-:W-:Y:S01]  /*1850*/  FADD.FTZ R159, R112, R159 ;  /* 0x0000009f709f7221 */ /* 0x000fe20000010000 */
[----:B------:R-:W-:Y:S06]  /*1860*/  BRA `(.L_x_4414) ;  /* 0x0000000000107947 */ /* 0x000fec0003800000 */
.L_x_4412:
[----:B-----5:R-:W-:Y:S02]  /*1870*/  SHF.L.U32 R112, R15, 0x10, RZ ;  /* 0x000000100f707819 */ /* 0x020fe400000006ff */
[----:B------:R-:W-:-:S03]  /*1880*/  @P2 SHF.L.U32 R114, R11, 0x10, RZ ;  /* 0x000000100b722819 */ /* 0x000fc600000006ff */
[----:B------:R-:W-:-:S04]  /*1890*/  FADD.FTZ R159, R112, R159 ;  /* 0x0000009f709f7221 */ /* 0x000fc80000010000 */
[----:B------:R-:W-:-:S07]  /*18a0*/  @P2 FADD.FTZ R159, R114, R159 ;  /* 0x0000009f729f2221 */ /* 0x000fce0000010000 */
.L_x_4414:
[----:B------:R-:W-:-:S04]  /*18b0*/  F2FP.BF16.F32.PACK_AB R112, RZ, R159 ;  /* 0x0000009fff70723e */ /* 0x000fc800000010ff */
[----:B------:R-:W-:-:S07]  /*18c0*/  PRMT R7, R112, 0x7610, R7 ;  /* 0x0000761070077816 */ /* 0x000fce0000000007 */
.L_x_4415:
[----:B------:R-:W-:Y:S01]  /*18d0*/  IMAD.U32 R161, R115, 0x10000, RZ ;  /* 0x0001000073a17824 */ /* 0x000fe200078e00ff */
[----:B------:R-:W-:Y:S06]  /*18e0*/  @P3 BRA `(.L_x_4416) ;  /* 0x0000000000243947 */ /* 0x000fec0003800000 */
[----:B------:R-:W-:-:S04]  /*18f0*/  ISETP.NE.U32.AND P4, PT, RZ, UR18, PT ;  /* 0x00000012ff007c0c */ /* 0x000fc8000bf85070 */
[----:B------:R-:W-:-:S13]  /*1900*/  ISETP.NE.AND.EX P4, PT, RZ, UR19, PT, P4 ;  /* 0x00000013ff007c0c */ /* 0x000fda000bf85340 */
[----:B------:R-:W-:Y:S05]  /*1910*/  @P4 BRA `(.L_x_4417) ;  /* 0x0000000000084947 */ /* 0x000fea0003800000 */
[----:B------:R-:W-:Y:S05]  /*1920*/  @P0 BRA `(.L_x_4418) ;  /* 0x00000000002c0947 */ /* 0x000fea0003800000 */
[----:B------:R-:W-:Y:S05]  /*1930*/  BRA `(.L_x_4419) ;  /* 0x0000000000307947 */ /* 0x000fea0003800000 */
.L_x_4417:
[----:B-----5:R-:W-:-:S04]  /*1940*/  PRMT R112, R11, 0x7632, R112 ;  /* 0x000076320b707816 */ /* 0x020fc80000000070 */
[----:B------:R-:W-:-:S05]  /*1950*/  SHF.L.U32 R112, R112, 0x10, RZ ;  /* 0x0000001070707819 */ /* 0x000fca00000006ff */
[----:B------:R-:W-:Y:S01]  /*1960*/  FADD.FTZ R161, R161, R112 ;  /* 0x00000070a1a17221 */ /* 0x000fe20000010000 */
[----:B------:R-:W-:Y:S06]  /*1970*/  BRA `(.L_x_4418) ;  /* 0x0000000000187947 */ /* 0x000fec0003800000 */
.L_x_4416:
[----:B-----5:R-:W-:Y:S02]  /*1980*/  PRMT R112, R15, 0x7632, R112 ;  /* 0x000076320f707816 */ /* 0x020fe40000000070 */
[----:B------:R-:W-:Y:S02]  /*1990*/  @P2 PRMT R113, R11, 0x7632, R113 ;  /* 0x000076320b712816 */ /* 0x000fe40000000071 */
[----:B------:R-:W-:Y:S02]  /*19a0*/  SHF.L.U32 R112, R112, 0x10, RZ ;  /* 0x0000001070707819 */ /* 0x000fe400000006ff */
[----:B------:R-:W-:-:S03]  /*19b0*/  @P2 SHF.L.U32 R114, R113, 0x10, RZ ;  /* 0x0000001071722819 */ /* 0x000fc600000006ff */
[----:B------:R-:W-:-:S04]  /*19c0*/  FADD.FTZ R161, R161, R112 ;  /* 0x00000070a1a17221 */ /* 0x000fc80000010000 */
[----:B------:R-:W-:-:S07]  /*19d0*/  @P2 FADD.FTZ R161, R161, R114 ;  /* 0x00000072a1a12221 */ /* 0x000fce0000010000 */
.L_x_4418:
[----:B------:R-:W-:-:S04]  /*19e0*/  F2FP.BF16.F32.PACK_AB R112, RZ, R161 ;  /* 0x000000a1ff70723e */ /* 0x000fc800000010ff */
[----:B------:R-:W-:-:S07]  /*19f0*/  PRMT R7, R7, 0x5410, R112 ;  /* 0x0000541007077816 */ /* 0x000fce0000000070 */
.L_x_4419:
        /* <DEDUP_REMOVED lines=21> */
.L_x_4421:
[----:B-----5:R-:W-:-:S05]  /*1b50*/  SHF.L.U32 R112, R8, 0x10, RZ ;  /* 0x0000001008707819 */ /* 0x020fca00000006ff */
[----:B------:R-:W-:Y:S01]  /*1b60*/  FADD.FTZ R123, R112, R123 ;  /* 0x0000007b707b7221 */ /* 0x000fe20000010000 */
[----:B------:R-:W-:Y:S06]  /*1b70*/  BRA `(.L_x_4422) ;  /* 0x0000000000107947 */ /* 0x000fec0003800000 */
.L_x_4420:
[----:B-----5:R-:W-:Y:S01]  /*1b80*/  SHF.L.U32 R112, R12, 0x10, RZ ;  /* 0x000000100c707819 */ /* 0x020fe200000006ff */
[----:B------:R-:W-:-:S04]  /*1b90*/  @P2 IMAD.U32 R122, R8, 0x10000, RZ ;  /* 0x00010000087a2824 */ /* 0x000fc800078e00ff */
[----:B------:R-:W-:-:S04]  /*1ba0*/  FADD.FTZ R123, R112, R123 ;  /* 0x0000007b707b7221 */ /* 0x000fc80000010000 */
[----:B------:R-:W-:-:S07]  /*1bb0*/  @P2 FADD.FTZ R123, R122, R123 ;  /* 0x0000007b7a7b2221 */ /* 0x000fce0000010000 */
.L_x_4422:
[----:B------:R-:W-:-:S04]  /*1bc0*/  F2FP.BF16.F32.PACK_AB R112, RZ, R123 ;  /* 0x0000007bff70723e */ /* 0x000fc800000010ff */
[----:B------:R-:W-:-:S07]  /*1bd0*/  PRMT R4, R112, 0x7610, R4 ;  /* 0x0000761070047816 */ /* 0x000fce0000000004 */
.L_x_4423:
[----:B------:R-:W-:Y:S01]  /*1be0*/  SHF.L.U32 R163, R120, 0x10, RZ ;  /* 0x0000001078a37819 */ /* 0x000fe200000006ff */
[----:B------:R-:W-:Y:S06]  /*1bf0*/  @P3 BRA `(.L_x_4424) ;  /* 0x0000000000243947 */ /* 0x000fec0003800000 */
[----:B------:R-:W-:-:S04]  /*1c00*/  ISETP.NE.U32.AND P4, PT, RZ, UR18, PT ;  /* 0x00000012ff007c0c */ /* 0x000fc8000bf85070 */
[----:B------:R-:W-:-:S13]  /*1c10*/  ISETP.NE.AND.EX P4, PT, RZ, UR19, PT, P4 ;  /* 0x00000013ff007c0c */ /* 0x000fda000bf85340 */
[----:B------:R-:W-:Y:S05]  /*1c20*/  @P4 BRA `(.L_x_4425) ;  /* 0x0000000000084947 */ /* 0x000fea0003800000 */
[----:B------:R-:W-:Y:S05]  /*1c30*/  @P0 BRA `(.L_x_4426) ;  /* 0x00000000002c0947 */ /* 0x000fea0003800000 */
[----:B------:R-:W-:Y:S05]  /*1c40*/  BRA `(.L_x_4427) ;  /* 0x0000000000307947 */ /* 0x000fea0003800000 */
.L_x_4425:
[----:B-----5:R-:W-:-:S04]  /*1c50*/  PRMT R112, R8, 0x7632, R112 ;  /* 0x0000763208707816 */ /* 0x020fc80000000070 */
[----:B------:R-:W-:-:S05]  /*1c60*/  SHF.L.U32 R112, R112, 0x10, RZ ;  /* 0x0000001070707819 */ /* 0x000fca00000006ff */
[----:B------:R-:W-:Y:S01]  /*1c70*/  FADD.FTZ R163, R163, R112 ;  /* 0x00000070a3a37221 */ /* 0x000fe20000010000 */
[----:B------:R-:W-:Y:S06]  /*1c80*/  BRA `(.L_x_4426) ;  /* 0x0000000000187947 */ /* 0x000fec0003800000 */
.L_x_4424:
[----:B-----5:R-:W-:Y:S02]  /*1c90*/  PRMT R112, R12, 0x7632, R112 ;  /* 0x000076320c707816 */ /* 0x020fe40000000070 */
[----:B------:R-:W-:Y:S02]  /*1ca0*/  @P2 PRMT R120, R8, 0x7632, R120 ;  /* 0x0000763208782816 */ /* 0x000fe40000000078 */
[----:B------:R-:W-:-:S03]  /*1cb0*/  SHF.L.U32 R112, R112, 0x10, RZ ;  /* 0x0000001070707819 */ /* 0x000fc600000006ff */
[----:B------:R-:W-:Y:S02]  /*1cc0*/  @P2 IMAD.U32 R120, R120, 0x10000, RZ ;  /* 0x0001000078782824 */ /* 0x000fe400078e00ff */
[----:B------:R-:W-:-:S04]  /*1cd0*/  FADD.FTZ R163, R163, R112 ;  /* 0x00000070a3a37221 */ /* 0x000fc80000010000 */
[----:B------:R-:W-:-:S07]  /*1ce0*/  @P2 FADD.FTZ R163, R163, R120 ;  /* 0x00000078a3a32221 */ /* 0x000fce0000010000 */
.L_x_4426:
[----:B------:R-:W-:-:S04]  /*1cf0*/  F2FP.BF16.F32.PACK_AB R112, RZ, R163 ;  /* 0x000000a3ff70723e */ /* 0x000fc800000010ff */
[----:B------:R-:W-:-:S07]  /*1d00*/  PRMT R4, R4, 0x5410, R112 ;  /* 0x0000541004047816 */ /* 0x000fce0000000070 */
.L_x_4427:
        /* <DEDUP_REMOVED lines=8> */
.L_x_4429:
[----:B-----5:R-:W-:-:S05]  /*1d90*/  SHF.L.U32 R112, R9, 0x10, RZ ;  /* 0x0000001009707819 */ /* 0x020fca00000006ff */
[----:B------:R-:W-:Y:S01]  /*1da0*/  FADD.FTZ R165, R112, R165 ;  /* 0x000000a570a57221 */ /* 0x000fe20000010000 */
[----:B------:R-:W-:Y:S06]  /*1db0*/  BRA `(.L_x_4430) ;  /* 0x0000000000107947 */ /* 0x000fec0003800000 */
.L_x_4428:
[----:B-----5:R-:W-:Y:S01]  /*1dc0*/  SHF.L.U32 R112, R13, 0x10, RZ ;  /* 0x000000100d707819 */ /* 0x020fe200000006ff */
[----:B------:R-:W-:-:S04]  /*1dd0*/  @P2 IMAD.U32 R120, R9, 0x10000, RZ ;  /* 0x0001000009782824 */ /* 0x000fc800078e00ff */
[----:B------:R-:W-:-:S04]  /*1de0*/  FADD.FTZ R165, R112, R165 ;  /* 0x000000a570a57221 */ /* 0x000fc80000010000 */
[----:B------:R-:W-:-:S07]  /*1df0*/  @P2 FADD.FTZ R165, R120, R165 ;  /* 0x000000a578a52221 */ /* 0x000fce0000010000 */
.L_x_4430:
[----:B------:R-:W-:-:S04]  /*1e00*/  F2FP.BF16.F32.PACK_AB R112, RZ, R165 ;  /* 0x000000a5ff70723e */ /* 0x000fc800000010ff */
[----:B------:R-:W-:-:S07]  /*1e10*/  PRMT R5, R112, 0x7610, R5 ;  /* 0x0000761070057816 */ /* 0x000fce0000000005 */
.L_x_4431:
[----:B------:R-:W-:Y:S01]  /*1e20*/  SHF.L.U32 R113, R113, 0x10, RZ ;  /* 0x0000001071717819 */ /* 0x000fe200000006ff */
[----:B------:R-:W-:Y:S06]  /*1e30*/  @P3 BRA `(.L_x_4432) ;  /* 0x0000000000243947 */ /* 0x000fec0003800000 */
[----:B------:R-:W-:-:S04]  /*1e40*/  ISETP.NE.U32.AND P4, PT, RZ, UR18, PT ;  /* 0x00000012ff007c0c */ /* 0x000fc8000bf85070 */
[----:B------:R-:W-:-:S13]  /*1e50*/  ISETP.NE.AND.EX P4, PT, RZ, UR19, PT, P4 ;  /* 0x00000013ff007c0c */ /* 0x000fda000bf85340 */
[----:B------:R-:W-:Y:S05]  /*1e60*/  @P4 BRA `(.L_x_4433) ;  /* 0x0000000000084947 */ /* 0x000fea0003800000 */
[----:B------:R-:W-:Y:S05]  /*1e70*/  @P0 BRA `(.L_x_4434) ;  /* 0x00000000002c0947 */ /* 0x000fea0003800000 */
[----:B------:R-:W-:Y:S05]  /*1e80*/  BRA `(.L_x_4435) ;  /* 0x0000000000307947 */ /* 0x000fea0003800000 */
.L_x_4433:
[----:B-----5:R-:W-:-:S04]  /*1e90*/  PRMT R112, R9, 0x7632, R112 ;  /* 0x0000763209707816 */ /* 0x020fc80000000070 */
[----:B------:R-:W-:-:S05]  /*1ea0*/  SHF.L.U32 R112, R112, 0x10, RZ ;  /* 0x0000001070707819 */ /* 0x000fca00000006ff */
[----:B------:R-:W-:Y:S01]  /*1eb0*/  FADD.FTZ R113, R113, R112 ;  /* 0x0000007071717221 */ /* 0x000fe20000010000 */
[----:B------:R-:W-:Y:S06]  /*1ec0*/  BRA `(.L_x_4434) ;  /* 0x0000000000187947 */ /* 0x000fec0003800000 */
.L_x_4432:
[----:B-----5:R-:W-:Y:S02]  /*1ed0*/  PRMT R112, R13, 0x7632, R112 ;  /* 0x000076320d707816 */ /* 0x020fe40000000070 */
[----:B------:R-:W-:Y:S02]  /*1ee0*/  @P2 PRMT R120, R9, 0x7632, R120 ;  /* 0x0000763209782816 */ /* 0x000fe40000000078 */
[----:B------:R-:W-:-:S03]  /*1ef0*/  SHF.L.U32 R112, R112, 0x10, RZ ;  /* 0x0000001070707819 */ /* 0x000fc600000006ff */
[----:B------:R-:W-:Y:S02]  /*1f00*/  @P2 IMAD.U32 R120, R120, 0x10000, RZ ;  /* 0x0001000078782824 */ /* 0x000fe400078e00ff */
[----:B------:R-:W-:-:S04]  /*1f10*/  FADD.FTZ R113, R113, R112 ;  /* 0x0000007071717221 */ /* 0x000fc80000010000 */
[----:B------:R-:W-:-:S07]  /*1f20*/  @P2 FADD.FTZ R113, R113, R120 ;  /* 0x0000007871712221 */ /* 0x000fce0000010000 */
.L_x_4434:
[----:B------:R-:W-:-:S04]  /*1f30*/  F2FP.BF16.F32.PACK_AB R112, RZ, R113 ;  /* 0x00000071ff70723e */ /* 0x000fc800000010ff */
[----:B------:R-:W-:-:S07]  /*1f40*/  PRMT R5, R5, 0x5410, R112 ;  /* 0x0000541005057816 */ /* 0x000fce0000000070 */
.L_x_4435:
        /* <DEDUP_REMOVED lines=8> */
.L_x_4437:
[----:B-----5:R-:W-:-:S05]  /*1fd0*/  SHF.L.U32 R112, R10, 0x10, RZ ;  /* 0x000000100a707819 */ /* 0x020fca00000006ff */
[----:B------:R-:W-:Y:S01]  /*1fe0*/  FADD.FTZ R167, R112, R167 ;  /* 0x000000a770a77221 */ /* 0x000fe20000010000 */
[----:B------:R-:W-:Y:S06]  /*1ff0*/  BRA `(.L_x_4438) ;  /* 0x0000000000107947 */ /* 0x000fec0003800000 */
.L_x_4436:
[----:B-----5:R-:W-:Y:S01]  /*2000*/  SHF.L.U32 R112, R14, 0x10, RZ ;  /* 0x000000100e707819 */ /* 0x020fe200000006ff */
[----:B------:R-:W-:-:S04]  /*2010*/  @P2 IMAD.U32 R120, R10, 0x10000, RZ ;  /* 0x000100000a782824 */ /* 0x000fc800078e00ff */
[----:B------:R-:W-:-:S04]  /*2020*/  FADD.FTZ R167, R112, R167 ;  /* 0x000000a770a77221 */ /* 0x000fc80000010000 */
[----:B------:R-:W-:-:S07]  /*2030*/  @P2 FADD.FTZ R167, R120, R167 ;  /* 0x000000a778a72221 */ /* 0x000fce0000010000 */
.L_x_4438:
[----:B------:R-:W-:-:S04]  /*2040*/  F2FP.BF16.F32.PACK_AB R112, RZ, R167 ;  /* 0x000000a7ff70723e */ /* 0x000fc800000010ff */
[----:B------:R-:W-:-:S07]  /*2050*/  PRMT R6, R112, 0x7610, R6 ;  /* 0x0000761070067816 */ /* 0x000fce0000000006 */
.L_x_4439:
[----:B------:R-:W-:Y:S01]  /*2060*/  SHF.L.U32 R169, R114, 0x10, RZ ;  /* 0x0000001072a97819 */ /* 0x000fe200000006ff */
[----:B------:R-:W-:Y:S06]  /*2070*/  @P3 BRA `(.L_x_4440) ;  /* 0x0000000000243947 */ /* 0x000fec0003800000 */
[----:B------:R-:W-:-:S04]  /*2080*/  ISETP.NE.U32.AND P4, PT, RZ, UR18, PT ;  /* 0x00000012ff007c0c */ /* 0x000fc8000bf85070 */
[----:B------:R-:W-:-:S13]  /*2090*/  ISETP.NE.AND.EX P4, PT, RZ, UR19, PT, P4 ;  /* 0x00000013ff007c0c */ /* 0x000fda000bf85340 */
[----:B------:R-:W-:Y:S05]  /*20a0*/  @P4 BRA `(.L_x_4441) ;  /* 0x0000000000084947 */ /* 0x000fea0003800000 */
[----:B------:R-:W-:Y:S05]  /*20b0*/  @P0 BRA `(.L_x_4442) ;  /* 0x00000000002c0947 */ /* 0x000fea0003800000 */
[----:B------:R-:W-:Y:S05]  /*20c0*/  BRA `(.L_x_4443) ;  /* 0x0000000000307947 */ /* 0x000fea0003800000 */
.L_x_4441:
[----:B-----5:R-:W-:-:S04]  /*20d0*/  PRMT R112, R10, 0x7632, R112 ;  /* 0x000076320a707816 */ /* 0x020fc80000000070 */
[----:B------:R-:W-:-:S05]  /*20e0*/  SHF.L.U32 R112, R112, 0x10, RZ ;  /* 0x0000001070707819 */ /* 0x000fca00000006ff */
[----:B------:R-:W-:Y:S01]  /*20f0*/  FADD.FTZ R169, R169, R112 ;  /* 0x00000070a9a97221 */ /* 0x000fe20000010000 */
[----:B------:R-:W-:Y:S06]  /*2100*/  BRA `(.L_x_4442) ;  /* 0x0000000000187947 */ /* 0x000fec0003800000 */
.L_x_4440:
[----:B-----5:R-:W-:Y:S02]  /*2110*/  PRMT R112, R14, 0x7632, R112 ;  /* 0x000076320e707816 */ /* 0x020fe40000000070 */
[----:B------:R-:W-:Y:S02]  /*2120*/  @P2 PRMT R114, R10, 0x7632, R114 ;  /* 0x000076320a722816 */ /* 0x000fe40000000072 */
[----:B------:R-:W-:-:S03]  /*2130*/  SHF.L.U32 R112, R112, 0x10, RZ ;  /* 0x0000001070707819 */ /* 0x000fc600000006ff */
[----:B------:R-:W-:Y:S02]  /*2140*/  @P2 IMAD.U32 R114, R114, 0x10000, RZ ;  /* 0x0001000072722824 */ /* 0x000fe400078e00ff */
[----:B------:R-:W-:-:S04]  /*2150*/  FADD.FTZ R169, R169, R112 ;  /* 0x00000070a9a97221 */ /* 0x000fc80000010000 */
[----:B------:R-:W-:-:S07]  /*2160*/  @P2 FADD.FTZ R169, R169, R114 ;  /* 0x00000072a9a92221 */ /* 0x000fce0000010000 */
.L_x_4442:
[----:B------:R-:W-:-:S04]  /*2170*/  F2FP.BF16.F32.PACK_AB R112, RZ, R169 ;  /* 0x000000a9ff70723e */ /* 0x000fc800000010ff */
[----:B------:R-:W-:-:S07]  /*2180*/  PRMT R6, R6, 0x5410, R112 ;  /* 0x0000541006067816 */ /* 0x000fce0000000070 */
.L_x_4443:
        /* <DEDUP_REMOVED lines=8> */
.L_x_4445:
[----:B-----5:R-:W-:-:S05]  /*2210*/  SHF.L.U32 R112, R11, 0x10, RZ ;  /* 0x000000100b707819 */ /* 0x020fca00000006ff */
[----:B------:R-:W-:Y:S01]  /*2220*/  FADD.FTZ R171, R112, R171 ;  /* 0x000000ab70ab7221 */ /* 0x000fe20000010000 */
[----:B------:R-:W-:Y:S06]  /*2230*/  BRA `(.L_x_4446) ;  /* 0x0000000000107947 */ /* 0x000fec0003800000 */
.L_x_4444:
[----:B-----5:R-:W-:Y:S01]  /*2240*/  SHF.L.U32 R112, R15, 0x10, RZ ;  /* 0x000000100f707819 */ /* 0x020fe200000006ff */
[----:B------:R-:W-:-:S04]  /*2250*/  @P2 IMAD.U32 R114, R11, 0x10000, RZ ;  /* 0x000100000b722824 */ /* 0x000fc800078e00ff */
[----:B------:R-:W-:-:S04]  /*2260*/  FADD.FTZ R171, R112, R171 ;  /* 0x000000ab70ab7221 */ /* 0x000fc80000010000 */
[----:B------:R-:W-:-:S07]  /*2270*/  @P2 FADD.FTZ R171, R114, R171 ;  /* 0x000000ab72ab2221 */ /* 0x000fce0000010000 */
.L_x_4446:
[----:B------:R-:W-:-:S04]  /*2280*/  F2FP.BF16.F32.PACK_AB R112, RZ, R171 ;  /* 0x000000abff70723e */ /* 0x000fc800000010ff */
[----:B------:R-:W-:-:S07]  /*2290*/  PRMT R7, R112, 0x7610, R7 ;  /* 0x0000761070077816 */ /* 0x000fce0000000007 */
.L_x_4447:
[----:B------:R-:W-:Y:S01]  /*22a0*/  SHF.L.U32 R173, R115, 0x10, RZ ;  /* 0x0000001073ad7819 */ /* 0x000fe200000006ff */
[----:B------:R-:W-:Y:S06]  /*22b0*/  @P3 BRA `(.L_x_4448) ;  /* 0x0000000000243947 */ /* 0x000fec0003800000 */
[----:B------:R-:W-:-:S04]  /*22c0*/  ISETP.NE.U32.AND P2, PT, RZ, UR18, PT ;  /* 0x00000012ff007c0c */ /* 0x000fc8000bf45070 */
[----:B------:R-:W-:-:S13]  /*22d0*/  ISETP.NE.AND.EX P2, PT, RZ, UR19, PT, P2 ;  /* 0x00000013ff007c0c */ /* 0x000fda000bf45320 */
[----:B------:R-:W-:Y:S05]  /*22e0*/  @P2 BRA `(.L_x_4449) ;  /* 0x0000000000082947 */ /* 0x000fea0003800000 */
[----:B------:R-:W-:Y:S05]  /*22f0*/  @P0 BRA `(.L_x_4450) ;  /* 0x00000000002c0947 */ /* 0x000fea0003800000 */
[----:B------:R-:W-:Y:S05]  /*2300*/  BRA `(.L_x_4451) ;  /* 0x0000000000307947 */ /* 0x000fea0003800000 */
.L_x_4449:
[----:B-----5:R-:W-:-:S04]  /*2310*/  PRMT R112, R11, 0x7632, R112 ;  /* 0x000076320b707816 */ /* 0x020fc80000000070 */
[----:B------:R-:W-:-:S05]  /*2320*/  SHF.L.U32 R112, R112, 0x10, RZ ;  /* 0x0000001070707819 */ /* 0x000fca00000006ff */
[----:B------:R-:W-:Y:S01]  /*2330*/  FADD.FTZ R173, R173, R112 ;  /* 0x00000070adad7221 */ /* 0x000fe20000010000 */
[----:B------:R-:W-:Y:S06]  /*2340*/  BRA `(.L_x_4450) ;  /* 0x0000000000187947 */ /* 0x000fec0003800000 */
.L_x_4448:
[----:B-----5:R-:W-:Y:S02]  /*2350*/  PRMT R112, R15, 0x7632, R112 ;  /* 0x000076320f707816 */ /* 0x020fe40000000070 */
[----:B------:R-:W-:Y:S02]  /*2360*/  @P2 PRMT R114, R11, 0x7632, R114 ;  /* 0x000076320b722816 */ /* 0x000fe40000000072 */
[----:B------:R-:W-:-:S03]  /*2370*/  SHF.L.U32 R112, R112, 0x10, RZ ;  /* 0x0000001070707819 */ /* 0x000fc600000006ff */
[----:B------:R-:W-:Y:S02]  /*2380*/  @P2 IMAD.U32 R114, R114, 0x10000, RZ ;  /* 0x0001000072722824 */ /* 0x000fe400078e00ff */
[----:B------:R-:W-:-:S04]  /*2390*/  FADD.FTZ R173, R173, R112 ;  /* 0x00000070adad7221 */ /* 0x000fc80000010000 */
[----:B------:R-:W-:-:S07]  /*23a0*/  @P2 FADD.FTZ R173, R173, R114 ;  /* 0x00000072adad2221 */ /* 0x000fce0000010000 */
.L_x_4450:
[----:B------:R-:W-:-:S04]  /*23b0*/  F2FP.BF16.F32.PACK_AB R112, RZ, R173 ;  /* 0x000000adff70723e */ /* 0x000fc800000010ff */
[----:B------:R-:W-:-:S07]  /*23c0*/  PRMT R7, R7, 0x5410, R112 ;  /* 0x0000541007077816 */ /* 0x000fce0000000070 */
.L_x_4451:
[----:B------:R-:W-:Y:S01]  /*23d0*/  FADD.FTZ R112, RZ, R127 ;  /* 0x0000007fff707221 */ /* 0x000fe20000010000 */
[----:B------:R-:W0:Y:S01]  /*23e0*/  @P0 LDC.64 R114, c[0x0][0x238] ;  /* 0x00008e00ff720b82 */ /* 0x000e220000000a00 */
[----:B------:R-:W-:Y:S01]  /*23f0*/  UMOV UR6, 0xffffffff ;  /* 0xffffffff00067882 */ /* 0x000fe20000000000 */
[----:B------:R-:W-:Y:S01]  /*2400*/  ISETP.NE.AND P3, PT, R118, RZ, PT ;  /* 0x000000ff7600720c */ /* 0x000fe20003f65270 */
        /* <DEDUP_REMOVED lines=8> */
[----:B------:R-:W-:Y:S02]  /*2490*/  @P0 LEA.HI.X R115, R153, R115, RZ, 0x4, P2 ;  /* 0x0000007399730211 */ /* 0x000fe400010f24ff */
[----:B------:R-:W-:Y:S01]  /*24a0*/  LOP3.LUT P2, RZ, R0, 0xff, RZ, 0xc0, !PT ;  /* 0x000000ff00ff7812 */ /* 0x000fe2000784c0ff */
[----:B------:R-:W-:Y:S02]  /*24b0*/  FADD.FTZ R112, R112, R145 ;  /* 0x0000009170707221 */ /* 0x000fe40000010000 */
[----:B------:R0:W-:Y:S02]  /*24c0*/  @P0 STG.E.128 desc[UR4][R114.64], R4 ;  /* 0x0000000472000986 */ /* 0x0001e4000c101d04 */
        /* <DEDUP_REMOVED lines=85> */
.L_x_4464:
[----:B------:R-:W2:Y:S01]  /*2a20*/  @!P3 S2R R115, SR_CgaCtaId ;  /* 0x000000000073b919 */ /* 0x000ea20000008800 */
[----:B------:R-:W-:Y:S01]  /*2a30*/  ISETP.GT.U32.AND P4, PT, R118, 0x7, PT ;  /* 0x000000077600780c */ /* 0x000fe20003f84070 */
[----:B------:R-:W-:Y:S05]  /*2a40*/  WARPSYNC.ALL ;  /* 0x0000000000007948 */ /* 0x000fea0003800000 */
[----:B------:R-:W-:Y:S02]  /*2a50*/  @!P3 MOV R0, 0x400 ;  /* 0x000004000000b802 */ /* 0x000fe40000000f00 */
[----:B------:R-:W-:-:S05]  /*2a60*/  SHF.R.U32.HI R148, RZ, 0x1c, R125 ;  /* 0x0000001cff947819 */ /* 0x000fca000001167d */
        /* <DEDUP_REMOVED lines=9> */
[----:B---3--:R-:W-:Y:S02]  /*2b00*/  @!P4 LEA R177, R175, R120, 0x18 ;  /* 0x00000078afb1c211 */ /* 0x008fe400078ec0ff */
[----:B------:R-:W-:Y:S02]  /*2b10*/  CS2R R174, SRZ ;  /* 0x0000000000ae7805 */ /* 0x000fe4000001ff00 */
[----:B------:R-:W-:Y:S01]  /*2b20*/  LOP3.LUT P3, RZ, R119, 0x1f, R2, 0xf8, !PT ;  /* 0x0000001f77ff7812 */ /* 0x000fe2000786f802 */
[----:B------:R-:W-:Y:S01]  /*2b30*/  @!P4 IMAD R120, R112, 0x8, R177 ;  /* 0x000000087078c824 */ /* 0x000fe200078e02b1 */
[----:B------:R-:W-:-:S06]  /*2b40*/  HFMA2.MMA R112, -RZ, RZ, 0, 0 ;  /* 0x00000000ff707435 */ /* 0x000fcc00000001ff */
[----:B------:R-:W-:-:S05]  /*2b50*/  @!P4 MOV R112, 0x300 ;  /* 0x000003000070c802 */ /* 0x000fca0000000f00 */
[----:B------:R-:W1:Y:S04]  /*2b60*/  SHFL.DOWN PT, R177, R112, 0x4, 0x1f ;  /* 0x08801f0070b17f89 */ /* 0x000e6800000e0000 */
[----:B------:R-:W2:Y:S01]  /*2b70*/  @!P4 LDS.64 R174, [R120] ;  /* 0x0000000078aec984 */ /* 0x000ea20000000a00 */
[----:B-1----:R-:W-:Y:S02]  /*2b80*/  IADD3 R114, R177, R112, RZ ;  /* 0x00000070b1727210 */ /* 0x002fe40007ffe0ff */
[----:B------:R-:W-:Y:S02]  /*2b90*/  I2FP.F32.S32 R124, R177 ;  /* 0x000000b1007c7245 */ /* 0x000fe40000201400 */
[----:B------:R-:W-:Y:S01]  /*2ba0*/  I2FP.F32.S32 R115, R114 ;  /* 0x0000007200737245 */ /* 0x000fe20000201400 */
[----:B------:R-:W-:Y:S01]  /*2bb0*/  SHFL.DOWN PT, R183, R114, 0x2, 0x1f ;  /* 0x08401f0072b77f89 */ /* 0x000fe200000e0000 */
[----:B------:R-:W-:-:S02]  /*2bc0*/  I2FP.F32.S32 R177, R112 ;  /* 0x0000007000b17245 */ /* 0x000fc40000201400 */
[----:B0-----:R-:W0:Y:S01]  /*2bd0*/  MUFU.RCP R122, R115 ;  /* 0x00000073007a7308 */ /* 0x001e220000001000 */
[----:B--2---:R-:W1:Y:S04]  /*2be0*/  SHFL.DOWN PT, R179, R174, 0x4, 0x1f ;  /* 0x08801f00aeb37f89 */ /* 0x004e6800000e0000 */
        /* <DEDUP_REMOVED lines=9> */
[----:B------:R-:W-:Y:S01]  /*2c80*/  IMAD.IADD R0, R114, 0x1, R183 ;  /* 0x0000000172007824 */ /* 0x000fe200078e02b7 */
[----:B------:R-:W-:Y:S01]  /*2c90*/  I2FP.F32.S32 R183, R183 ;  /* 0x000000b700b77245 */ /* 0x000fe20000201400 */
[----:B------:R-:W-:-:S03]  /*2ca0*/  FMUL.FTZ R174, R174, R124 ;  /* 0x0000007caeae7220 */ /* 0x000fc60000410000 */
[----:B------:R-:W-:Y:S01]  /*2cb0*/  I2FP.F32.S32 R114, R0 ;  /* 0x0000000000727245 */ /* 0x000fe20000201400 */
[----:B------:R-:W-:Y:S01]  /*2cc0*/  FFMA.FTZ R174, R122, R174, R177 ;  /* 0x000000ae7aae7223 */ /* 0x000fe200000100b1 */
[----:B------:R-:W-:Y:S02]  /*2cd0*/  SHFL.DOWN PT, R181, R0, 0x1, 0x1f ;  /* 0x08201f0000b57f89 */ /* 0x000fe400000e0000 */
[----:B------:R-:W1:Y:S02]  /*2ce0*/  MUFU.RCP R120, R114 ;  /* 0x0000007200787308 */ /* 0x000e640000001000 */
[----:B------:R-:W2:Y:S01]  /*2cf0*/  SHFL.DOWN PT, R175, R174, 0x2, 0x1f ;  /* 0x08401f00aeaf7f89 */ /* 0x000ea200000e0000 */
[----:B0-----:R-:W-:Y:S01]  /*2d00*/  FMUL.FTZ R122, R179, R183 ;  /* 0x000000b7b37a7220 */ /* 0x001fe20000410000 */
[----:B------:R-:W-:-:S03]  /*2d10*/  FADD.FTZ R179, R112, -R179 ;  /* 0x800000b370b37221 */ /* 0x000fc60000010000 */
[----:B------:R-:W-:Y:S01]  /*2d20*/  FFMA.FTZ R177, R115, R112, R122 ;  /* 0x0000007073b17223 */ /* 0x000fe2000001007a */
[----:B------:R-:W-:-:S03]  /*2d30*/  FMUL.FTZ R112, R179, R179 ;  /* 0x000000b3b3707220 */ /* 0x000fc60000410000 */
[----:B-1----:R-:W-:Y:S01]  /*2d40*/  FMUL.FTZ R177, R120, R177 ;  /* 0x000000b178b17220 */ /* 0x002fe20000410000 */
[----:B------:R-:W-:-:S04]  /*2d50*/  FMUL.FTZ R112, R115, R112 ;  /* 0x0000007073707220 */ /* 0x000fc80000410000 */
[----:B------:R-:W0:Y:S01]  /*2d60*/  SHFL.DOWN PT, R122, R177, 0x1, 0x1f ;  /* 0x08201f00b17a7f89 */ /* 0x000e2200000e0000 */
[----:B------:R-:W-:Y:S01]  /*2d70*/  FMUL.FTZ R112, R112, R183 ;  /* 0x000000b770707220 */ /* 0x000fe20000410000 */
[----:B--2---:R-:W-:-:S04]  /*2d80*/  FADD.FTZ R175, R174, R175 ;  /* 0x000000afaeaf7221 */ /* 0x004fc80000010000 */
[----:B------:R-:W-:Y:S01]  /*2d90*/  FFMA.FTZ R112, R120, R112, R175 ;  /* 0x0000007078707223 */ /* 0x000fe200000100af */
[-C--:B------:R-:W-:Y:S02]  /*2da0*/  IADD3 R120, R0, R181.reuse, RZ ;  /* 0x000000b500787210 */ /* 0x080fe40007ffe0ff */
[----:B------:R-:W-:Y:S02]  /*2db0*/  I2FP.F32.S32 R181, R181 ;  /* 0x000000b500b57245 */ /* 0x000fe40000201400 */
[----:B------:R-:W-:Y:S01]  /*2dc0*/  I2FP.F32.S32 R120, R120 ;  /* 0x0000007800787245 */ /* 0x000fe20000201400 */
[----:B------:R-:W1:Y:S05]  /*2dd0*/  SHFL.DOWN PT, R115, R112, 0x1, 0x1f ;  /* 0x08201f0070737f89 */ /* 0x000e6a00000e0000 */
[----:B------:R-:W2:Y:S01]  /*2de0*/  MUFU.RCP R120, R120 ;  /* 0x0000007800787308 */ /* 0x000ea20000001000 */
[----:B0-----:R-:W-:Y:S01]  /*2df0*/  FMUL.FTZ R175, R122, R181 ;  /* 0x000000b57aaf7220 */ /* 0x001fe20000410000 */
[----:B------:R-:W-:-:S03]  /*2e00*/  FADD.FTZ R122, R177, -R122 ;  /* 0x8000007ab17a7221 */ /* 0x000fc60000010000 */
[----:B------:R-:W-:Y:S01]  /*2e10*/  FFMA.FTZ R179, R114, R177, R175 ;  /* 0x000000b172b37223 */ /* 0x000fe200000100af */
[----:B------:R-:W-:-:S04]  /*2e20*/  FMUL.FTZ R175, R122, R122 ;  /* 0x0000007a7aaf7220 */ /* 0x000fc80000410000 */
[----:B------:R-:W-:Y:S01]  /*2e30*/  FMUL.FTZ R175, R114, R175 ;  /* 0x000000af72af7220 */ /* 0x000fe20000410000 */
[----:B--2---:R-:W-:Y:S01]  /*2e40*/  FMUL.FTZ R179, R120, R179 ;  /* 0x000000b378b37220 */ /* 0x004fe20000410000 */
[----:B-1----:R-:W-:Y:S02]  /*2e50*/  FADD.FTZ R115, R112, R115 ;  /* 0x0000007370737221 */ /* 0x002fe40000010000 */
[----:B------:R-:W-:Y:S01]  /*2e60*/  FMUL.FTZ R175, R175, R181 ;  /* 0x000000b5afaf7220 */ /* 0x000fe20000410000 */
[----:B------:R-:W0:Y:S02]  /*2e70*/  LDC R112, c[0x0][0x2d8] ;  /* 0x0000b600ff707b82 */ /* 0x000e240000000800 */
[----:B------:R-:W1:Y:S01]  /*2e80*/  SHFL.IDX PT, R179, R179, RZ, 0x1f ;  /* 0x00001fffb3b37589 */ /* 0x000e6200000e0000 */
[----:B------:R-:W-:-:S05]  /*2e90*/  FFMA.FTZ R120, R120, R175, R115 ;  /* 0x000000af78787223 */ /* 0x000fca0000010073 */
[----:B------:R-:W0:Y:S01]  /*2ea0*/  SHFL.IDX PT, R181, R120, RZ, 0x1f ;  /* 0x00001fff78b57589 */ /* 0x000e2200000e0000 */
[----:B------:R-:W2:Y:S08]  /*2eb0*/  @!P3 LDC.64 R114, c[0x0][0x250] ;  /* 0x00009400ff72bb82 */ /* 0x000eb00000000a00 */
[----:B------:R-:W3:Y:S01]  /*2ec0*/  @!P3 LDC.64 R174, c[0x0][0x258] ;  /* 0x00009600ffaebb82 */ /* 0x000ee20000000a00 */
[----:B-1----:R-:W-:-:S05]  /*2ed0*/  FMUL.FTZ R0, R179, R179 ;  /* 0x000000b3b3007220 */ /* 0x002fca0000410000 */
[----:B------:R-:W-:Y:S01]  /*2ee0*/  FSEL R177, R0, RZ, P5 ;  /* 0x000000ff00b17208 */ /* 0x000fe20002800000 */
[----:B0-----:R-:W-:Y:S01]  /*2ef0*/  FFMA.FTZ R0, R181, UR8, R112 ;  /* 0x00000008b5007c23 */ /* 0x001fe20008010070 */
[----:B------:R-:W-:Y:S01]  /*2f00*/  FSEL R112, R179, RZ, !P5 ;  /* 0x000000ffb3707208 */ /* 0x000fe20006800000 */
[----:B--2---:R-:W-:-:S04]  /*2f10*/  @!P3 IMAD.WIDE R114, R117, 0x4, R114 ;  /* 0x000000047572b825 */ /* 0x004fc800078e0272 */
[----:B------:R-:W-:Y:S01]  /*2f20*/  FADD.FTZ R0, R0, R177 ;  /* 0x000000b100007221 */ /* 0x000fe20000010000 */
[C---:B------:R-:W-:Y:S01]  /*2f30*/  FADD.FTZ R127, -R112.reuse, R127 ;  /* 0x0000007f707f7221 */ /* 0x040fe20000010100 */
[C---:B------:R-:W-:Y:S02]  /*2f40*/  FADD.FTZ R120, -R112.reuse, R129 ;  /* 0x0000008170787221 */ /* 0x040fe40000010100 */
        /* <DEDUP_REMOVED lines=18> */
[----:B------:R-:W-:Y:S01]  /*3070*/  FMUL.FTZ R120, R146, R120 ;  /* 0x0000007892787220 */ /* 0x000fe20000410000 */
[C---:B------:R-:W-:Y:S01]  /*3080*/  FADD.FTZ R127, -R112.reuse, R113 ;  /* 0x00000071707f7221 */ /* 0x040fe20000010100 */
[----:B------:R-:W-:Y:S01]  /*3090*/  FADD.FTZ R165, -R112, R165 ;  /* 0x000000a570a57221 */ /* 0x000fe20000010100 */
[----:B------:R-:W-:Y:S01]  /*30a0*/  FFMA.FTZ R0, R60, R129, R108 ;  /* 0x000000813c007223 */ /* 0x000fe2000001006c */
[----:B------:R-:W-:Y:S01]  /*30b0*/  FFMA.FTZ R113, R61, R120, R109 ;  /* 0x000000783d717223 */ /* 0x000fe2000001006d */
[C---:B------:R-:W-:Y:S01]  /*30c0*/  FADD.FTZ R167, -R112.reuse, R167 ;  /* 0x000000a770a77221 */ /* 0x040fe20000010100 */
[C---:B------:R-:W-:Y:S01]  /*30d0*/  FADD.FTZ R169, -R112.reuse, R169 ;  /* 0x000000a970a97221 */ /* 0x040fe20000010100 */
[C---:B------:R-:W-:Y:S01]  /*30e0*/  FADD.FTZ R171, -R112.reuse, R171 ;  /* 0x000000ab70ab7221 */ /* 0x040fe20000010100 */
[----:B------:R-:W-:Y:S01]  /*30f0*/  FADD.FTZ R173, -R112, R173 ;  /* 0x000000ad70ad7221 */ /* 0x000fe20000010100 */
[----:B------:R-:W-:Y:S01]  /*3100*/  F2FP.BF16.F32.PACK_AB R112, R113, R0 ;  /* 0x000000007170723e */ /* 0x000fe200000010ff */
[C---:B------:R-:W-:Y:S01]  /*3110*/  FMUL.FTZ R131, R146.reuse, R131 ;  /* 0x0000008392837220 */ /* 0x040fe20000410000 */
[C---:B------:R-:W-:Y:S01]  /*3120*/  FMUL.FTZ R0, R146.reuse, R133 ;  /* 0x0000008592007220 */ /* 0x040fe20000410000 */
[C---:B------:R-:W-:Y:S01]  /*3130*/  FMUL.FTZ R135, R146.reuse, R135 ;  /* 0x0000008792877220 */ /* 0x040fe20000410000 */
[----:B------:R-:W-:Y:S01]  /*3140*/  FMUL.FTZ R128, R146, R137 ;  /* 0x0000008992807220 */ /* 0x000fe20000410000 */
[----:B------:R0:W-:Y:S01]  /*3150*/  @!P3 STG.E desc[UR4][R114.64], R179 ;  /* 0x000000b37200b986 */ /* 0x0001e2000c101904 */
[----:B------:R-:W-:Y:S01]  /*3160*/  FFMA.FTZ R113, R62, R131, R110 ;  /* 0x000000833e717223 */ /* 0x000fe2000001006e */
[----:B---3--:R-:W-:-:S04]  /*3170*/  @!P3 IMAD.WIDE R174, R117, 0x4, R174 ;  /* 0x0000000475aeb825 */ /* 0x008fc800078e02ae */
[C---:B------:R-:W-:Y:S01]  /*3180*/  FMUL.FTZ R141, R146.reuse, R141 ;  /* 0x0000008d928d7220 */ /* 0x040fe20000410000 */
[----:B------:R-:W-:Y:S01]  /*3190*/  FMUL.FTZ R124, R146, R143 ;  /* 0x0000008f927c7220 */ /* 0x000fe20000410000 */
[----:B------:R-:W-:Y:S01]  /*31a0*/  FFMA.FTZ R122, R57, R128, R105 ;  /* 0x00000080397a7223 */ /* 0x000fe20000010069 */
[----:B------:R-:W-:Y:S01]  /*31b0*/  SHF.L.U32 R143, R125, 0x4, RZ ;  /* 0x000000047d8f7819 */ /* 0x000fe200000006ff */
[----:B------:R-:W-:Y:S01]  /*31c0*/  FFMA.FTZ R123, R58, R141, R106 ;  /* 0x0000008d3a7b7223 */ /* 0x000fe2000001006a */
[----:B------:R-:W-:Y:S01]  /*31d0*/  FFMA.FTZ R126, R59, R124, R107 ;  /* 0x0000007c3b7e7223 */ /* 0x000fe2000001006b */
[----:B------:R-:W-:Y:S01]  /*31e0*/  @!P3 STG.E desc[UR4][R174.64], R146 ;  /* 0x00000092ae00b986 */ /* 0x000fe2000c101904 */
[----:B------:R-:W-:Y:S01]  /*31f0*/  FMUL.FTZ R142, R146, R127 ;  /* 0x0000007f928e7220 */ /* 0x000fe20000410000 */
[----:B------:R-:W-:Y:S01]  /*3200*/  FFMA.FTZ R127, R34, R141, R82 ;  /* 0x0000008d227f7223 */ /* 0x000fe20000010052 */
[----:B0-----:R-:W-:Y:S01]  /*3210*/  FFMA.FTZ R114, R63, R0, R111 ;  /* 0x000000003f727223 */ /* 0x001fe2000001006f */
[----:B------:R-:W-:Y:S01]  /*3220*/  FFMA.FTZ R115, R56, R135, R104 ;  /* 0x0000008738737223 */ /* 0x000fe20000010068 */
[----:B------:R-:W-:Y:S01]  /*3230*/  FFMA.FTZ R124, R35, R124, R83 ;  /* 0x0000007c237c7223 */ /* 0x000fe20000010053 */
[C---:B------:R-:W-:Y:S01]  /*3240*/  FMUL.FTZ R149, R146.reuse, R149 ;  /* 0x0000009592957220 */ /* 0x040fe20000410000 */
[----:B------:R-:W-:Y:S01]  /*3250*/  FMUL.FTZ R134, R146, R151 ;  /* 0x0000009792867220 */ /* 0x000fe20000410000 */
[----:B------:R-:W-:Y:S01]  /*3260*/  F2FP.BF16.F32.PACK_AB R113, R114, R113 ;  /* 0x000000717271723e */ /* 0x000fe200000010ff */
[----:B------:R-:W-:Y:S01]  /*3270*/  FFMA.FTZ R125, R38, R131, R86 ;  /* 0x00000083267d7223 */ /* 0x000fe20000010056 */
[----:B------:R-:W-:Y:S01]  /*3280*/  F2FP.BF16.F32.PACK_AB R114, R122, R115 ;  /* 0x000000737a72723e */ /* 0x000fe200000010ff */
[C---:B------:R-:W-:Y:S01]  /*3290*/  FMUL.FTZ R155, R146.reuse, R155 ;  /* 0x0000009b929b7220 */ /* 0x040fe20000410000 */
[----:B------:R-:W-:Y:S01]  /*32a0*/  IADD3 R122, P3, R143, UR10, RZ ;  /* 0x0000000a8f7a7c10 */ /* 0x000fe2000ff7e0ff */
[----:B------:R-:W-:Y:S01]  /*32b0*/  FMUL.FTZ R136, R146, R157 ;  /* 0x0000009d92887220 */ /* 0x000fe20000410000 */
[----:B------:R-:W-:Y:S01]  /*32c0*/  F2FP.BF16.F32.PACK_AB R115, R126, R123 ;  /* 0x0000007b7e73723e */ /* 0x000fe200000010ff */
[----:B------:R-:W-:Y:S01]  /*32d0*/  FFMA.FTZ R0, R39, R0, R87 ;  /* 0x0000000027007223 */ /* 0x000fe20000010057 */
[----:B------:R-:W-:Y:S01]  /*32e0*/  IADD3.X R123, R148, UR11, RZ, P3, !PT ;  /* 0x0000000b947b7c10 */ /* 0x000fe20009ffe4ff */
[----:B------:R-:W-:Y:S01]  /*32f0*/  FFMA.FTZ R126, R32, R135, R80 ;  /* 0x00000087207e7223 */ /* 0x000fe20000010050 */
[----:B------:R-:W-:Y:S01]  /*3300*/  F2FP.BF16.F32.PACK_AB R127, R124, R127 ;  /* 0x0000007f7c7f723e */ /* 0x000fe200000010ff */
[----:B------:R-:W-:Y:S01]  /*3310*/  FFMA.FTZ R124, R36, R129, R84 ;  /* 0x00000081247c7223 */ /* 0x000fe20000010054 */
[----:B------:R-:W-:Y:S01]  /*3320*/  FFMA.FTZ R129, R37, R120, R85 ;  /* 0x0000007825817223 */ /* 0x000fe20000010055 */
[----:B------:R0:W-:Y:S01]  /*3330*/  STG.E.128 desc[UR4][R122.64], R112 ;  /* 0x000000707a007986 */ /* 0x0001e2000c101d04 */
[----:B------:R-:W-:Y:S01]  /*3340*/  FFMA.FTZ R120, R54, R149, R102 ;  /* 0x0000009536787223 */ /* 0x000fe20000010066 */
[----:B------:R-:W-:Y:S01]  /*3350*/  FFMA.FTZ R131, R33, R128, R81 ;  /* 0x0000008021837223 */ /* 0x000fe20000010051 */
[C---:B------:R-:W-:Y:S01]  /*3360*/  FMUL.FTZ R145, R146.reuse, R145 ;  /* 0x0000009192917220 */ /* 0x040fe20000410000 */
[C---:B------:R-:W-:Y:S01]  /*3370*/  FMUL.FTZ R132, R146.reuse, R147 ;  /* 0x0000009392847220 */ /* 0x040fe20000410000 */
[C---:B------:R-:W-:Y:S01]  /*3380*/  FMUL.FTZ R159, R146.reuse, R159 ;  /* 0x0000009f929f7220 */ /* 0x040fe20000410000 */
[C---:B------:R-:W-:Y:S01]  /*3390*/  FMUL.FTZ R138, R146.reuse, R161 ;  /* 0x000000a1928a7220 */ /* 0x040fe20000410000 */
[----:B------:R-:W-:Y:S01]  /*33a0*/  F2FP.BF16.F32.PACK_AB R124, R129, R124 ;  /* 0x0000007c817c723e */ /* 0x000fe200000010ff */
[----:B------:R-:W-:Y:S01]  /*33b0*/  FMUL.FTZ R137, R146, R130 ;  /* 0x0000008292897220 */ /* 0x000fe20000410000 */
[----:B------:R-:W-:Y:S01]  /*33c0*/  SHF.L.U32 R141, R139, 0x4, RZ ;  /* 0x000000048b8d7819 */ /* 0x000fe200000006ff */
[----:B------:R-:W-:Y:S01]  /*33d0*/  FFMA.FTZ R130, R48, R155, R96 ;  /* 0x0000009b30827223 */ /* 0x000fe20000010060 */
[----:B------:R-:W-:Y:S01]  /*33e0*/  F2FP.BF16.F32.PACK_AB R126, R131, R126 ;  /* 0x0000007e837e723e */ /* 0x000fe200000010ff */
[----:B------:R-:W-:Y:S01]  /*33f0*/  FFMA.FTZ R128, R52, R145, R100 ;  /* 0x0000009134807223 */ /* 0x000fe20000010064 */
[----:B------:R-:W-:Y:S01]  /*3400*/  F2FP.BF16.F32.PACK_AB R125, R0, R125 ;  /* 0x0000007d007d723e */ /* 0x000fe200000010ff */
[----:B------:R-:W-:Y:S01]  /*3410*/  FFMA.FTZ R133, R53, R132, R101 ;  /* 0x0000008435857223 */ /* 0x000fe20000010065 */
[----:B------:R-:W-:Y:S01]  /*3420*/  FFMA.FTZ R131, R50, R159, R98 ;  /* 0x0000009f32837223 */ /* 0x000fe20000010062 */
[----:B------:R-:W-:Y:S01]  /*3430*/  FFMA.FTZ R0, R51, R138, R99 ;  /* 0x0000008a33007223 */ /* 0x000fe20000010063 */
[----:B------:R-:W-:Y:S01]  /*3440*/  SHF.R.U32.HI R139, RZ, 0x1c, R139 ;  /* 0x0000001cff8b7819 */ /* 0x000fe2000001168b */
[----:B0-----:R-:W-:Y:S01]  /*3450*/  FFMA.FTZ R113, R55, R134, R103 ;  /* 0x0000008637717223 */ /* 0x001fe20000010067 */
[----:B------:R-:W-:Y:S01]  /*3460*/  IADD3 R112, P3, R143, UR12, RZ ;  /* 0x0000000c8f707c10 */ /* 0x000fe2000ff7e0ff */
[C---:B------:R-:W-:Y:S01]  /*3470*/  FMUL.FTZ R140, R146.reuse, R163 ;  /* 0x000000a3928c7220 */ /* 0x040fe20000410000 */
[----:B------:R-:W-:Y:S01]  /*3480*/  IADD3 R122, P4, R141, UR10, RZ ;  /* 0x0000000a8d7a7c10 */ /* 0x000fe2000ff9e0ff */
[C---:B------:R-:W-:Y:S01]  /*3490*/  FMUL.FTZ R167, R146.reuse, R167 ;  /* 0x000000a792a77220 */ /* 0x040fe20000410000 */
[----:B------:R-:W-:Y:S01]  /*34a0*/  F2FP.BF16.F32.PACK_AB R129, R113, R120 ;  /* 0x000000787181723e */ /* 0x000fe200000010ff */
[----:B------:R-:W-:Y:S01]  /*34b0*/  FFMA.FTZ R113, R49, R136, R97 ;  /* 0x0000008831717223 */ /* 0x000fe20000010061 */
[----:B------:R-:W-:Y:S01]  /*34c0*/  F2FP.BF16.F32.PACK_AB R128, R133, R128 ;  /* 0x000000808580723e */ /* 0x000fe200000010ff */
[----:B------:R-:W-:Y:S01]  /*34d0*/  FMUL.FTZ R144, R146, R169 ;  /* 0x000000a992907220 */ /* 0x000fe20000410000 */
[----:B------:R-:W-:Y:S01]  /*34e0*/  F2FP.BF16.F32.PACK_AB R131, R0, R131 ;  /* 0x000000830083723e */ /* 0x000fe200000010ff */
[----:B------:R-:W-:Y:S01]  /*34f0*/  FFMA.FTZ R0, R44, R137, R92 ;  /* 0x000000892c007223 */ /* 0x000fe2000001005c */
[----:B------:R-:W-:Y:S01]  /*3500*/  F2FP.BF16.F32.PACK_AB R130, R113, R130 ;  /* 0x000000827182723e */ /* 0x000fe200000010ff */
[----:B------:R-:W-:Y:S01]  /*3510*/  FFMA.FTZ R135, R45, R140, R93 ;  /* 0x0000008c2d877223 */ /* 0x000fe2000001005d */
[----:B------:R-:W-:Y:S01]  /*3520*/  IADD3.X R113, R148, UR13, RZ, P3, !PT ;  /* 0x0000000d94717c10 */ /* 0x000fe20009ffe4ff */
[C---:B------:R-:W-:Y:S01]  /*3530*/  FMUL.FTZ R165, R146.reuse, R165 ;  /* 0x000000a592a57220 */ /* 0x040fe20000410000 */
[----:B------:R-:W-:Y:S01]  /*3540*/  IADD3.X R123, R139, UR11, RZ, P4, !PT ;  /* 0x0000000b8b7b7c10 */ /* 0x000fe2000a7fe4ff */
[C---:B------:R-:W-:Y:S01]  /*3550*/  FMUL.FTZ R171, R146.reuse, R171 ;  /* 0x000000ab92ab7220 */ /* 0x040fe20000410000 */
[----:B------:R-:W-:Y:S01]  /*3560*/  FMUL.FTZ R146, R146, R173 ;  /* 0x000000ad92927220 */ /* 0x000fe20000410000 */
[----:B------:R0:W-:Y:S01]  /*3570*/  STG.E.128 desc[UR4][R112.64], R124 ;  /* 0x0000007c70007986 */ /* 0x0001e2000c101d04 */
[----:B------:R-:W-:Y:S01]  /*3580*/  FFMA.FTZ R115, R26, R159, R74 ;  /* 0x0000009f1a737223 */ /* 0x000fe2000001004a */
[----:B------:R-:W-:Y:S01]  /*3590*/  FFMA.FTZ R138, R27, R138, R75 ;  /* 0x0000008a1b8a7223 */ /* 0x000fe2000001004b */
[----:B------:R-:W-:Y:S01]  /*35a0*/  FFMA.FTZ R145, R28, R145, R76 ;  /* 0x000000911c917223 */ /* 0x000fe2000001004c */
[----:B------:R1:W-:Y:S01]  /*35b0*/  STG.E.128 desc[UR4][R122.64], R128 ;  /* 0x000000807a007986 */ /* 0x0003e2000c101d04 */
[----:B------:R-:W-:Y:S01]  /*35c0*/  FFMA.FTZ R132, R29, R132, R77 ;  /* 0x000000841d847223 */ /* 0x000fe2000001004d */
[----:B------:R-:W-:Y:S01]  /*35d0*/  FFMA.FTZ R149, R30, R149, R78 ;  /* 0x000000951e957223 */ /* 0x000fe2000001004e */
[----:B------:R-:W-:Y:S01]  /*35e0*/  FFMA.FTZ R134, R31, R134, R79 ;  /* 0x000000861f867223 */ /* 0x000fe2000001004f */
[----:B------:R-:W-:Y:S01]  /*35f0*/  FFMA.FTZ R114, R24, R155, R72 ;  /* 0x0000009b18727223 */ /* 0x000fe20000010048 */
[----:B------:R-:W-:Y:S01]  /*3600*/  FFMA.FTZ R133, R25, R136, R73 ;  /* 0x0000008819857223 */ /* 0x000fe20000010049 */
[-C--:B------:R-:W-:Y:S01]  /*3610*/  FFMA.FTZ R120, R47, R142.reuse, R95 ;  /* 0x0000008e2f787223 */ /* 0x080fe2000001005f */
[----:B------:R-:W-:Y:S01]  /*3620*/  FFMA.FTZ R142, R23, R142, R71 ;  /* 0x0000008e178e7223 */ /* 0x000fe20000010047 */
[----:B------:R-:W-:Y:S01]  /*3630*/  FFMA.FTZ R137, R20, R137, R68 ;  /* 0x0000008914897223 */ /* 0x000fe20000010044 */
[----:B------:R-:W-:Y:S01]  /*3640*/  FFMA.FTZ R140, R21, R140, R69 ;  /* 0x0000008c158c7223 */ /* 0x000fe20000010045 */
[----:B------:R-:W-:-:S02]  /*3650*/  F2FP.BF16.F32.PACK_AB R115, R138, R115 ;  /* 0x000000738a73723e */ /* 0x000fc400000010ff */
[----:B------:R-:W-:Y:S01]  /*3660*/  F2FP.BF16.F32.PACK_AB R114, R133, R114 ;  /* 0x000000728572723e */ /* 0x000fe200000010ff */
[----:B0-----:R-:W-:Y:S01]  /*3670*/  FFMA.FTZ R126, R40, R167, R88 ;  /* 0x000000a7287e7223 */ /* 0x001fe20000010058 */
[----:B------:R-:W-:Y:S01]  /*3680*/  F2FP.BF16.F32.PACK_AB R124, R135, R0 ;  /* 0x00000000877c723e */ /* 0x000fe200000010ff */
[----:B------:R-:W-:Y:S01]  /*3690*/  FFMA.FTZ R125, R46, R165, R94 ;  /* 0x000000a52e7d7223 */ /* 0x000fe2000001005e */
[-C--:B------:R-:W-:Y:S01]  /*36a0*/  FFMA.FTZ R127, R42, R171.reuse, R90 ;  /* 0x000000ab2a7f7223 */ /* 0x080fe2000001005a */
[----:B-1----:R-:W-:Y:S02]  /*36b0*/  IMAD.SHL.U32 R130, R153, 0x10, RZ ;  /* 0x0000001099827824 */ /* 0x002fe400078e00ff */
[----:B------:R-:W-:Y:S01]  /*36c0*/  FFMA.FTZ R123, R41, R144, R89 ;  /* 0x00000090297b7223 */ /* 0x000fe20000010059 */
[-C--:B------:R-:W-:Y:S01]  /*36d0*/  FFMA.FTZ R0, R43, R146.reuse, R91 ;  /* 0x000000922b007223 */ /* 0x080fe2000001005b */
[----:B------:R-:W-:Y:S01]  /*36e0*/  IADD3 R122, P3, R141, UR12, RZ ;  /* 0x0000000c8d7a7c10 */ /* 0x000fe2000ff7e0ff */
[----:B------:R-:W-:Y:S01]  /*36f0*/  FFMA.FTZ R171, R18, R171, R66 ;  /* 0x000000ab12ab7223 */ /* 0x000fe20000010042 */
[----:B------:R-:W-:Y:S01]  /*3700*/  FFMA.FTZ R146, R19, R146, R67 ;  /* 0x0000009213927223 */ /* 0x000fe20000010043 */
[----:B------:R-:W-:Y:S01]  /*3710*/  FFMA.FTZ R167, R16, R167, R64 ;  /* 0x000000a710a77223 */ /* 0x000fe20000010040 */
[----:B------:R-:W-:Y:S01]  /*3720*/  FFMA.FTZ R144, R17, R144, R65 ;  /* 0x0000009011907223 */ /* 0x000fe20000010041 */
[----:B------:R-:W-:Y:S01]  /*3730*/  SHF.R.U32.HI R153, RZ, 0x1c, R153 ;  /* 0x0000001cff997819 */ /* 0x000fe20000011699 */
[----:B------:R-:W-:Y:S01]  /*3740*/  FFMA.FTZ R165, R22, R165, R70 ;  /* 0x000000a516a57223 */ /* 0x000fe20000010046 */
[----:B------:R-:W-:-:S02]  /*3750*/  IADD3 R128, P4, R130, UR10, RZ ;  /* 0x0000000a82807c10 */ /* 0x000fc4000ff9e0ff */
[----:B------:R-:W-:Y:S02]  /*3760*/  IADD3 R130, P6, R130, UR12, RZ ;  /* 0x0000000c82827c10 */ /* 0x000fe4000ffde0ff */
[----:B------:R-:W-:Y:S02]  /*3770*/  F2FP.BF16.F32.PACK_AB R126, R123, R126 ;  /* 0x0000007e7b7e723e */ /* 0x000fe400000010ff */
[----:B------:R-:W-:Y:S02]  /*3780*/  F2FP.BF16.F32.PACK_AB R113, R134, R149 ;  /* 0x000000958671723e */ /* 0x000fe400000010ff */
[----:B------:R-:W-:Y:S02]  /*3790*/  F2FP.BF16.F32.PACK_AB R112, R132, R145 ;  /* 0x000000918470723e */ /* 0x000fe400000010ff */
[----:B------:R-:W-:Y:S02]  /*37a0*/  IADD3.X R123, R139, UR13, RZ, P3, !PT ;  /* 0x0000000d8b7b7c10 */ /* 0x000fe40009ffe4ff */
[----:B------:R-:W-:-:S02]  /*37b0*/  F2FP.BF16.F32.PACK_AB R125, R120, R125 ;  /* 0x0000007d787d723e */ /* 0x000fc400000010ff */
[----:B------:R-:W-:Y:S01]  /*37c0*/  F2FP.BF16.F32.PACK_AB R127, R0, R127 ;  /* 0x0000007f007f723e */ /* 0x000fe200000010ff */
[----:B------:R0:W-:Y:S01]  /*37d0*/  STG.E.128 desc[UR4][R122.64], R112 ;  /* 0x000000707a007986 */ /* 0x0001e2000c101d04 */
[----:B------:R-:W-:Y:S02]  /*37e0*/  IADD3.X R129, R153, UR11, RZ, P4, !PT ;  /* 0x0000000b99817c10 */ /* 0x000fe4000a7fe4ff */
[----:B------:R-:W-:Y:S02]  /*37f0*/  F2FP.BF16.F32.PACK_AB R171, R146, R171 ;  /* 0x000000ab92ab723e */ /* 0x000fe400000010ff */
[----:B------:R-:W-:Y:S01]  /*3800*/  F2FP.BF16.F32.PACK_AB R170, R144, R167 ;  /* 0x000000a790aa723e */ /* 0x000fe200000010ff */
[----:B------:R0:W-:Y:S01]  /*3810*/  STG.E.128 desc[UR4][R128.64], R124 ;  /* 0x0000007c80007986 */ /* 0x0001e2000c101d04 */
[----:B------:R-:W-:Y:S02]  /*3820*/  F2FP.BF16.F32.PACK_AB R169, R142, R165 ;  /* 0x000000a58ea9723e */ /* 0x000fe400000010ff */
[----:B------:R-:W-:-:S02]  /*3830*/  F2FP.BF16.F32.PACK_AB R168, R140, R137 ;  /* 0x000000898ca8723e */ /* 0x000fc400000010ff */
[----:B------:R-:W-:Y:S02]  /*3840*/  IADD3.X R131, R153, UR13, RZ, P6, !PT ;  /* 0x0000000d99837c10 */ /* 0x000fe4000b7fe4ff */
[----:B------:R-:W-:Y:S02]  /*3850*/  IADD3 R117, R117, UR14, RZ ;  /* 0x0000000e75757c10 */ /* 0x000fe4000fffe0ff */
[----:B------:R-:W-:Y:S01]  /*3860*/  SEL R0, RZ, 0x1, P2 ;  /* 0x00000001ff007807 */ /* 0x000fe20001000000 */
[----:B------:R0:W-:Y:S01]  /*3870*/  STG.E.128 desc[UR4][R130.64], R168 ;  /* 0x000000a882007986 */ /* 0x0001e2000c101d04 */
[----:B------:R-:W-:-:S13]  /*3880*/  ISETP.GE.AND P3, PT, R117, UR15, PT ;  /* 0x0000000f75007c0c */ /* 0x000fda000bf66270 */
[----:B------:R-:W-:Y:S05]  /*3890*/  @!P3 BRA `(.L_x_4453) ;  /* 0xffffffcc0060b947 */ /* 0x000fea000383ffff */
[----:B------:R-:W-:Y:S05]  /*38a0*/  EXIT ;  /* 0x000000000000794d */ /* 0x000fea0003800000 */
.L_x_4452:
[----:B------:R-:W-:Y:S01]  /*38b0*/  HFMA2.MMA R126, -RZ, RZ, 0, 5.9604644775390625e-08 ;  /* 0x00000001ff7e7435 */ /* 0x000fe200000001ff */
[----:B------:R-:W-:Y:S01]  /*38c0*/  MOV R179, R0 ;  /* 0x0000000000b37202 */ /* 0x000fe20000000f00 */
[----:B------:R-:W-:Y:S01]  /*38d0*/  IMAD.MOV.U32 R181, RZ, RZ, 0x1f ;  /* 0x0000001fffb57424 */ /* 0x000fe200078e00ff */
[----:B------:R-:W-:-:S08]  /*38e0*/  MOV R124, 0xffffffff ;  /* 0xffffffff007c7802 */ /* 0x000fd00000000f00 */
[----:B-----5:R-:W-:Y:S05]  /*38f0*/  WARPSYNC.COLLECTIVE R124, `(.L_x_4454) ;  /* 0x000000007c087348 */ /* 0x020fea0003c00000 */
[----:B------:R0:W1:Y:S02]  /*3900*/  SHFL.BFLY P4, R177, R179, R126, R181 ;  /* 0x0c00007eb3b17389 */ /* 0x00006400000800b5 */
[----:B01---5:R-:W-:Y:S01]  /*3910*/  ENDCOLLECTIVE ;  /* 0x000000000000791b */ /* 0x023fe20003800000 */
.L_x_4454:
[----:B------:R-:W-:Y:S01]  /*3920*/  IMAD.MOV.U32 R126, RZ, RZ, 0x2 ;  /* 0x00000002ff7e7424 */ /* 0x000fe200078e00ff */
[----:B------:R-:W-:-:S05]  /*3930*/  MOV R115, R177 ;  /* 0x000000b100737202 */ /* 0x000fca0000000f00 */
[----:B------:R-:W-:-:S05]  /*3940*/  FADD.FTZ R115, R0, R115 ;  /* 0x0000007300737221 */ /* 0x000fca0000010000 */
[----:B------:R-:W-:-:S07]  /*3950*/  MOV R179, R115 ;  /* 0x0000007300b37202 */ /* 0x000fce0000000f00 */
[----:B------:R-:W-:Y:S05]  /*3960*/  WARPSYNC.COLLECTIVE R124, `(.L_x_4455) ;  /* 0x000000007c087348 */ /* 0x000fea0003c00000 */
[----:B------:R0:W1:Y:S02]  /*3970*/  SHFL.BFLY P4, R177, R179, R126, R181 ;  /* 0x0c00007eb3b17389 */ /* 0x00006400000800b5 */
[----:B01----:R-:W-:Y:S01]  /*3980*/  ENDCOLLECTIVE ;  /* 0x000000000000791b */ /* 0x003fe20003800000 */
.L_x_4455:
[----:B------:R-:W-:Y:S01]  /*3990*/  HFMA2.MMA R126, -RZ, RZ, 0, 2.384185791015625e-07 ;  /* 0x00000004ff7e7435 */ /* 0x000fe200000001ff */
[----:B------:R-:W-:-:S05]  /*39a0*/  MOV R114, R177 ;  /* 0x000000b100727202 */ /* 0x000fca0000000f00 */
[----:B------:R-:W-:-:S05]  /*39b0*/  FADD.FTZ R120, R115, R114 ;  /* 0x0000007273787221 */ /* 0x000fca0000010000 */
[----:B------:R-:W-:-:S07]  /*39c0*/  MOV R179, R120 ;  /* 0x0000007800b37202 */ /* 0x000fce0000000f00 */
[----:B------:R-:W-:Y:S05]  /*39d0*/  WARPSYNC.COLLECTIVE R124, `(.L_x_4456) ;  /* 0x000000007c087348 */ /* 0x000fea0003c00000 */
[----:B------:R0:W1:Y:S02]  /*39e0*/  SHFL.BFLY P4, R177, R179, R126, R181 ;  /* 0x0c00007eb3b17389 */ /* 0x00006400000800b5 */
[----:B01----:R-:W-:Y:S01]  /*39f0*/  ENDCOLLECTIVE ;  /* 0x000000000000791b */ /* 0x003fe20003800000 */
.L_x_4456:
[----:B------:R-:W-:Y:S01]  /*3a00*/  HFMA2.MMA R126, -RZ, RZ, 0, 4.76837158203125e-07 ;  /* 0x00000008ff7e7435 */ /* 0x000fe200000001ff */
[----:B------:R-:W-:-:S04]  /*3a10*/  IMAD.MOV.U32 R175, RZ, RZ, R177 ;  /* 0x000000ffffaf7224 */ /* 0x000fc800078e00b1 */
[----:B------:R-:W-:-:S05]  /*3a20*/  FADD.FTZ R175, R120, R175 ;  /* 0x000000af78af7221 */ /* 0x000fca0000010000 */
[----:B------:R-:W-:-:S07]  /*3a30*/  MOV R179, R175 ;  /* 0x000000af00b37202 */ /* 0x000fce0000000f00 */
[----:B------:R-:W-:Y:S05]  /*3a40*/  WARPSYNC.COLLECTIVE R124, `(.L_x_4457) ;  /* 0x000000007c087348 */ /* 0x000fea0003c00000 */
[----:B------:R0:W1:Y:S02]  /*3a50*/  SHFL.BFLY P4, R177, R179, R126, R181 ;  /* 0x0c00007eb3b17389 */ /* 0x00006400000800b5 */
[----:B01----:R-:W-:Y:S01]  /*3a60*/  ENDCOLLECTIVE ;  /* 0x000000000000791b */ /* 0x003fe20003800000 */
.L_x_4457:
[----:B------:R-:W-:Y:S01]  /*3a70*/  HFMA2.MMA R126, -RZ, RZ, 0, 9.5367431640625e-07 ;  /* 0x00000010ff7e7435 */ /* 0x000fe200000001ff */
[----:B------:R-:W-:-:S05]  /*3a80*/  MOV R114, R177 ;  /* 0x000000b100727202 */ /* 0x000fca0000000f00 */
[----:B------:R-:W-:-:S04]  /*3a90*/  FADD.FTZ R122, R175, R114 ;  /* 0x00000072af7a7221 */ /* 0x000fc80000010000 */
[----:B------:R-:W-:-:S07]  /*3aa0*/  IMAD.MOV.U32 R179, RZ, RZ, R122 ;  /* 0x000000ffffb37224 */ /* 0x000fce00078e007a */
[----:B------:R-:W-:Y:S05]  /*3ab0*/  WARPSYNC.COLLECTIVE R124, `(.L_x_4458) ;  /* 0x000000007c087348 */ /* 0x000fea0003c00000 */
[----:B------:R0:W1:Y:S02]  /*3ac0*/  SHFL.BFLY P4, R177, R179, R126, R181 ;  /* 0x0c00007eb3b17389 */ /* 0x00006400000800b5 */
[----:B01----:R-:W-:Y:S01]  /*3ad0*/  ENDCOLLECTIVE ;  /* 0x000000000000791b */ /* 0x003fe20003800000 */
.L_x_4458:
        /* <DEDUP_REMOVED lines=55> */
.L_x_4459:
[----:B------:R-:W-:Y:S01]  /*3e50*/  HFMA2.MMA R126, -RZ, RZ, 0, 1.1920928955078125e-07 ;  /* 0x00000002ff7e7435 */ /* 0x000fe200000001ff */
[----:B------:R-:W-:-:S04]  /*3e60*/  IMAD.MOV.U32 R115, RZ, RZ, R177 ;  /* 0x000000ffff737224 */ /* 0x000fc800078e00b1 */
[----:B------:R-:W-:-:S05]  /*3e70*/  FADD.FTZ R115, R0, R115 ;  /* 0x0000007300737221 */ /* 0x000fca0000010000 */
[----:B------:R-:W-:-:S07]  /*3e80*/  MOV R179, R115 ;  /* 0x0000007300b37202 */ /* 0x000fce0000000f00 */
[----:B------:R-:W-:Y:S05]  /*3e90*/  WARPSYNC.COLLECTIVE R124, `(.L_x_4460) ;  /* 0x000000007c087348 */ /* 0x000fea0003c00000 */
[----:B------:R0:W1:Y:S02]  /*3ea0*/  SHFL.BFLY P4, R177, R179, R126, R181 ;  /* 0x0c00007eb3b17389 */ /* 0x00006400000800b5 */
[----:B01----:R-:W-:Y:S01]  /*3eb0*/  ENDCOLLECTIVE ;  /* 0x000000000000791b */ /* 0x003fe20003800000 */
.L_x_4460:
[----:B------:R-:W-:Y:S01]  /*3ec0*/  HFMA2.MMA R126, -RZ, RZ, 0, 2.384185791015625e-07 ;  /* 0x00000004ff7e7435 */ /* 0x000fe200000001ff */
[----:B------:R-:W-:-:S05]  /*3ed0*/  MOV R120, R177 ;  /* 0x000000b100787202 */ /* 0x000fca0000000f00 */
[----:B------:R-:W-:-:S04]  /*3ee0*/  FADD.FTZ R120, R115, R120 ;  /* 0x0000007873787221 */ /* 0x000fc80000010000 */
[----:B------:R-:W-:-:S07]  /*3ef0*/  IMAD.MOV.U32 R179, RZ, RZ, R120 ;  /* 0x000000ffffb37224 */ /* 0x000fce00078e0078 */
[----:B------:R-:W-:Y:S05]  /*3f00*/  WARPSYNC.COLLECTIVE R124, `(.L_x_4461) ;  /* 0x000000007c087348 */ /* 0x000fea0003c00000 */
[----:B------:R0:W1:Y:S02]  /*3f10*/  SHFL.BFLY P4, R177, R179, R126, R181 ;  /* 0x0c00007eb3b17389 */ /* 0x00006400000800b5 */
[----:B01----:R-:W-:Y:S01]  /*3f20*/  ENDCOLLECTIVE ;  /* 0x000000000000791b */ /* 0x003fe20003800000 */
.L_x_4461:
[----:B------:R-:W-:Y:S01]  /*3f30*/  IMAD.MOV.U32 R126, RZ, RZ, 0x8 ;  /* 0x00000008ff7e7424 */ /* 0x000fe200078e00ff */
[----:B------:R-:W-:-:S05]  /*3f40*/  MOV R175, R177 ;  /* 0x000000b100af7202 */ /* 0x000fca0000000f00 */
[----:B------:R-:W-:-:S05]  /*3f50*/  FADD.FTZ R175, R120, R175 ;  /* 0x000000af78af7221 */ /* 0x000fca0000010000 */
[----:B------:R-:W-:-:S07]  /*3f60*/  MOV R179, R175 ;  /* 0x000000af00b37202 */ /* 0x000fce0000000f00 */
[----:B------:R-:W-:Y:S05]  /*3f70*/  WARPSYNC.COLLECTIVE R124, `(.L_x_4462) ;  /* 0x000000007c087348 */ /* 0x000fea0003c00000 */
[----:B------:R0:W1:Y:S02]  /*3f80*/  SHFL.BFLY P4, R177, R179, R126, R181 ;  /* 0x0c00007eb3b17389 */ /* 0x00006400000800b5 */
[----:B01----:R-:W-:Y:S01]  /*3f90*/  ENDCOLLECTIVE ;  /* 0x000000000000791b */ /* 0x003fe20003800000 */
.L_x_4462:
[----:B------:R-:W-:Y:S01]  /*3fa0*/  HFMA2.MMA R126, -RZ, RZ, 0, 9.5367431640625e-07 ;  /* 0x00000010ff7e7435 */ /* 0x000fe200000001ff */
[----:B------:R-:W-:-:S05]  /*3fb0*/  MOV R122, R177 ;  /* 0x000000b1007a7202 */ /* 0x000fca0000000f00 */
[----:B------:R-:W-:-:S05]  /*3fc0*/  FADD.FTZ R122, R175, R122 ;  /* 0x0000007aaf7a7221 */ /* 0x000fca0000010000 */
[----:B------:R-:W-:-:S07]  /*3fd0*/  MOV R179, R122 ;  /* 0x0000007a00b37202 */ /* 0x000fce0000000f00 */
[----:B------:R-:W-:Y:S05]  /*3fe0*/  WARPSYNC.COLLECTIVE R124, `(.L_x_4463) ;  /* 0x000000007c087348 */ /* 0x000fea0003c00000 */
[----:B------:R0:W1:Y:S02]  /*3ff0*/  SHFL.BFLY P4, R177, R179, R126, R181 ;  /* 0x0c00007eb3b17389 */ /* 0x00006400000800b5 */
[----:B01----:R-:W-:Y:S01]  /*4000*/  ENDCOLLECTIVE ;  /* 0x000000000000791b */ /* 0x003fe20003800000 */
.L_x_4463:
[----:B------:R-:W-:Y:S05]  /*4010*/  BRA `(.L_x_4464) ;  /* 0xffffffe800807947 */ /* 0x000fea000383ffff */
.L_x_4465:
        /* <DEDUP_REMOVED lines=14> */
.L_x_20557:


//--------------------- .text._ZN10layer_norm31ln_parallel_residual_fwd_kernelINS_13Kernel_traitsIf13__nv_bfloat16S2_S2_fjLj6144ELj1ELj1ELj8ELj16ENS_18Kernel_traits_baseILj6144EfS2_S2_S2_fjLj256EEEEELb0ELb1ELb0EEEvNS_9FwdParamsE --------------------------
	.section	.text._ZN10layer_norm31ln_parallel_residual_fwd_kernelINS_13Kernel_traitsIf13__nv_bfloat16S2_S2_fjLj6144ELj1ELj1ELj8ELj16ENS_18Kernel_traits_baseILj6144EfS2_S2_S2_fjLj256EEEEELb0ELb1ELb0EEEvNS_9FwdParamsE,"ax",@progbits
	.align	128
        .global         _ZN10layer_norm31ln_parallel_residual_fwd_kernelINS_13Kernel_traitsIf13__nv_bfloat16S2_S2_fjLj6144ELj1ELj1ELj8ELj16ENS_18Kernel_traits_baseILj6144EfS2_S2_S2_fjLj256EEEEELb0ELb1ELb0EEEvNS_9FwdParamsE
        .type           _ZN10layer_norm31ln_parallel_residual_fwd_kernelINS_13Kernel_traitsIf13__nv_bfloat16S2_S2_fjLj6144ELj1ELj1ELj8ELj16ENS_18Kernel_traits_baseILj6144EfS2_S2_S2_fjLj256EEEEELb0ELb1ELb0EEEvNS_9FwdParamsE,@function
        .size           _ZN10layer_norm31ln_parallel_residual_fwd_kernelINS_13Kernel_traitsIf13__nv_bfloat16S2_S2_fjLj6144ELj1ELj1ELj8ELj16ENS_18Kernel_traits_baseILj6144EfS2_S2_S2_fjLj256EEEEELb0ELb1ELb0EEEvNS_9FwdParamsE,(.L_x_20558 - _ZN10layer_norm31ln_parallel_residual_fwd_kernelINS_13Kernel_traitsIf13__nv_bfloat16S2_S2_fjLj6144ELj1ELj1ELj8ELj16ENS_18Kernel_traits_baseILj6144EfS2_S2_S2_fjLj256EEEEELb0ELb1ELb0EEEvNS_9FwdParamsE)
        .other          _ZN10layer_norm31ln_parallel_residual_fwd_kernelINS_13Kernel_traitsIf13__nv_bfloat16S2_S2_fjLj6144ELj1ELj1ELj8ELj16ENS_18Kernel_traits_baseILj6144EfS2_S2_S2_fjLj256EEEEELb0ELb1ELb0EEEvNS_9FwdParamsE,@"STO_CUDA_ENTRY STV_DEFAULT"
_ZN10layer_norm31ln_parallel_residual_fwd_kernelINS_13Kernel_traitsIf13__nv_bfloat16S2_S2_fjLj6144ELj1ELj1ELj8ELj16ENS_18Kernel_traits_baseILj6144EfS2_S2_S2_fjLj256EEEEELb0ELb1ELb0EEEvNS_9FwdParamsE:
.text._ZN10layer_norm31ln_parallel_residual_fwd_kernelINS_13Kernel_traitsIf13__nv_bfloat16S2_S2_fjLj6144ELj1ELj1ELj8ELj16ENS_18Kernel_traits_baseILj6144EfS2_S2_S2_fjLj256EEEEELb0ELb1ELb0EEEvNS_9FwdParamsE:
[----:B------:R-:W-:Y:S01]  /*0000*/  LDC R1, c[0x0][0x28] ;  /* 0x00000a00ff017b82 */ /* 0x000fe20000000800 */
[----:B------:R-:W0:Y:S07]  /*0010*/  S2R R0, SR_TID.X ;  /* 0x0000000000007919 */ /* 0x000e2e0000002100 */
[----:B------:R-:W1:Y:S01]  /*0020*/  LDC R5, c[0x0][0x218] ;  /* 0x00008600ff057b82 */ /* 0x000e620000000800 */
[----:B------:R-:W-:Y:S01]  /*0030*/  ULDC.64 UR4, c[0x0][0x208] ;  /* 0x0000820000047ab9 */ /* 0x000fe20000000a00 */
[----:B------:R-:W-:Y:S01]  /*0040*/  BSSY B0, `(.L_x_4466) ;  /* 0x000001c000007945 */ /* 0x000fe20003800000 */
[----:B-1----:R-:W-:-:S04]  /*0050*/  SHF.R.S32.HI R2, RZ, 0x1f, R5 ;  /* 0x0000001fff027819 */ /* 0x002fc80000011405 */
[----:B------:R-:W-:Y:S02]  /*0060*/  LEA.HI R8, R2, R5, RZ, 0x3 ;  /* 0x0000000502087211 */ /* 0x000fe400078f18ff */
[----:B0-----:R-:W-:-:S04]  /*0070*/  LOP3.LUT R3, R0, 0xff, RZ, 0xc, !PT ;  /* 0x000000ff00037812 */ /* 0x001fc800078e0cff */
[----:B------:R-:W-:Y:S02]  /*0080*/  LEA.HI.SX32 R2, R8, R3, 0x1d ;  /* 0x0000000308027211 */ /* 0x000fe400078feaff */
[----:B------:R-:W-:Y:S02]  /*0090*/  LOP3.LUT R3, R0, 0xff, RZ, 0xc0, !PT ;  /* 0x000000ff00037812 */ /* 0x000fe400078ec0ff */
[C---:B------:R-:W-:Y:S02]  /*00a0*/  LOP3.LUT P0, RZ, R2.reuse, 0xffffff00, RZ, 0xc0, !PT ;  /* 0xffffff0002ff7812 */ /* 0x040fe4000780c0ff */
[C---:B------:R-:W-:Y:S02]  /*00b0*/  ISETP.GE.U32.AND P4, PT, R2.reuse, 0x200, PT ;  /* 0x000002000200780c */ /* 0x040fe40003f86070 */
[----:B------:R-:W-:Y:S02]  /*00c0*/  ISETP.GE.U32.AND P1, PT, R2, 0x300, PT ;  /* 0x000003000200780c */ /* 0x000fe40003f26070 */
[----:B------:R-:W-:-:S02]  /*00d0*/  P2R R4, PR, RZ, 0x10 ;  /* 0x00000010ff047803 */ /* 0x000fc40000000000 */
[----:B------:R-:W-:-:S05]  /*00e0*/  MOV R9, R3 ;  /* 0x0000000300097202 */ /* 0x000fca0000000f00 */
[----:B------:R-:W-:Y:S05]  /*00f0*/  @!P0 BRA `(.L_x_4467) ;  /* 0x0000000000408947 */ /* 0x000fea0003800000 */
[----:B------:R-:W0:Y:S01]  /*0100*/  LDC.64 R4, c[0x0][0x260] ;  /* 0x00009800ff047b82 */ /* 0x000e220000000a00 */
[----:B------:R-:W-:Y:S01]  /*0110*/  ULDC.64 UR6, c[0x0][0x2c8] ;  /* 0x0000b20000067ab9 */ /* 0x000fe20000000a00 */
[----:B------:R-:W-:Y:S02]  /*0120*/  CS2R R30, SRZ ;  /* 0x00000000001e7805 */ /* 0x000fe4000001ff00 */
[----:B------:R-:W-:Y:S02]  /*0130*/  ISETP.NE.U32.AND P2, PT, RZ, UR6, PT ;  /* 0x00000006ff007c0c */ /* 0x000fe4000bf45070 */
[----:B------:R-:W-:Y:S02]  /*0140*/  CS2R R28, SRZ ;  /* 0x00000000001c7805 */ /* 0x000fe4000001ff00 */
[----:B------:R-:W-:Y:S02]  /*0150*/  CS2R R34, SRZ ;  /* 0x0000000000227805 */ /* 0x000fe4000001ff00 */
[----:B------:R-:W-:-:S02]  /*0160*/  CS2R R32, SRZ ;  /* 0x0000000000207805 */ /* 0x000fc4000001ff00 */
[----:B------:R-:W-:-:S13]  /*0170*/  ISETP.NE.AND.EX P2, PT, RZ, UR7, PT, P2 ;  /* 0x00000007ff007c0c */ /* 0x000fda000bf45320 */
[----:B------:R-:W-:-:S04]  /*0180*/  @P2 LEA R6, P3, R9, UR6, 0x5 ;  /* 0x0000000609062c11 */ /* 0x000fc8000f8628ff */
[C---:B------:R-:W-:Y:S01]  /*0190*/  @P2 LEA.HI.X R7, R9.reuse, UR7, RZ, 0x5, P3 ;  /* 0x0000000709072c11 */ /* 0x040fe200098f2cff */
[----:B0-----:R-:W-:-:S04]  /*01a0*/  IMAD.WIDE.U32 R4, R9, 0x20, R4 ;  /* 0x0000002009047825 */ /* 0x001fc800078e0004 */
[----:B------:R0:W5:Y:S04]  /*01b0*/  @P2 LDG.E.128 R28, desc[UR4][R6.64] ;  /* 0x00000004061c2981 */ /* 0x000168000c1e1d00 */
[----:B------:R0:W5:Y:S04]  /*01c0*/  LDG.E.128 R36, desc[UR4][R4.64] ;  /* 0x0000000404247981 */ /* 0x000168000c1e1d00 */
[----:B------:R0:W5:Y:S04]  /*01d0*/  @P2 LDG.E.128 R32, desc[UR4][R6.64+0x10] ;  /* 0x0000100406202981 */ /* 0x000168000c1e1d00 */
[----:B------:R0:W5:Y:S01]  /*01e0*/  LDG.E.128 R40, desc[UR4][R4.64+0x10] ;  /* 0x0000100404287981 */ /* 0x000162000c1e1d00 */
[----:B------:R-:W-:-:S07]  /*01f0*/  LOP3.LUT R9, R9, 0x100, RZ, 0xfc, !PT ;  /* 0x0000010009097812 */ /* 0x000fce00078efcff */
.L_x_4467:
[----:B------:R-:W-:Y:S05]  /*0200*/  BSYNC B0 ;  /* 0x0000000000007941 */ /* 0x000fea0003800000 */
.L_x_4466:
[----:B------:R-:W-:Y:S04]  /*0210*/  BSSY B0, `(.L_x_4468) ;  /* 0x0000012000007945 */ /* 0x000fe80003800000 */
[----:B------:R-:W-:Y:S05]  /*0220*/  @!P4 BRA `(.L_x_4469) ;  /* 0x000000000040c947 */ /* 0x000fea0003800000 */
[----:B0-----:R-:W0:Y:S01]  /*0230*/  LDC.64 R6, c[0x0][0x260] ;  /* 0x00009800ff067b82 */ /* 0x001e220000000a00 */
        /* <DEDUP_REMOVED lines=14> */
[----:B------:R-:W-:-:S07]  /*0320*/  VIADD R9, R9, 0x100 ;  /* 0x0000010009097836 */ /* 0x000fce0000000000 */
.L_x_4469:
[----:B------:R-:W-:Y:S05]  /*0330*/  BSYNC B0 ;  /* 0x0000000000007941 */ /* 0x000fea0003800000 */
.L_x_4468:
[----:B------:R-:W-:Y:S04]  /*0340*/  BSSY B0, `(.L_x_4470) ;  /* 0x0000011000007945 */ /* 0x000fe80003800000 */
[----:B------:R-:W-:Y:S05]  /*0350*/  @!P1 BRA `(.L_x_4471) ;  /* 0x00000000003c9947 */ /* 0x000fea0003800000 */
[----:B01----:R-:W0:Y:S01]  /*0360*/  LDC.64 R4, c[0x0][0x260] ;  /* 0x00009800ff047b82 */ /* 0x003e220000000a00 */
[----:B------:R-:W-:Y:S01]  /*0370*/  ULDC.64 UR6, c[0x0][0x2c8] ;  /* 0x0000b20000067ab9 */ /* 0x000fe20000000a00 */
[----:B------:R-:W-:Y:S02]  /*0380*/  CS2R R62, SRZ ;  /* 0x00000000003e7805 */ /* 0x000fe4000001ff00 */
[----:B------:R-:W-:Y:S02]  /*0390*/  ISETP.NE.U32.AND P2, PT, RZ, UR6, PT ;  /* 0x00000006ff007c0c */ /* 0x000fe4000bf45070 */
[----:B------:R-:W-:Y:S02]  /*03a0*/  CS2R R60, SRZ ;  /* 0x00000000003c7805 */ /* 0x000fe4000001ff00 */
[----:B------:R-:W-:Y:S02]  /*03b0*/  CS2R R66, SRZ ;  /* 0x0000000000427805 */ /* 0x000fe4000001ff00 */
[----:B------:R-:W-:-:S02]  /*03c0*/  CS2R R64, SRZ ;  /* 0x0000000000407805 */ /* 0x000fc4000001ff00 */
[----:B------:R-:W-:-:S13]  /*03d0*/  ISETP.NE.AND.EX P2, PT, RZ, UR7, PT, P2 ;  /* 0x00000007ff007c0c */ /* 0x000fda000bf45320 */
[C---:B------:R-:W-:Y:S01]  /*03e0*/  @P2 LEA R6, P3, R9.reuse, UR6, 0x5 ;  /* 0x0000000609062c11 */ /* 0x040fe2000f8628ff */
[----:B0-----:R-:W-:-:S03]  /*03f0*/  IMAD.WIDE.U32 R4, R9, 0x20, R4 ;  /* 0x0000002009047825 */ /* 0x001fc600078e0004 */
[----:B------:R-:W-:Y:S02]  /*0400*/  @P2 LEA.HI.X R7, R9, UR7, RZ, 0x5, P3 ;  /* 0x0000000709072c11 */ /* 0x000fe400098f2cff */
[----:B------:R2:W5:Y:S04]  /*0410*/  LDG.E.128 R68, desc[UR4][R4.64] ;  /* 0x0000000404447981 */ /* 0x000568000c1e1d00 */
[----:B------:R2:W5:Y:S04]  /*0420*/  @P2 LDG.E.128 R60, desc[UR4][R6.64] ;  /* 0x00000004063c2981 */ /* 0x000568000c1e1d00 */
[----:B------:R2:W5:Y:S04]  /*0430*/  @P2 LDG.E.128 R64, desc[UR4][R6.64+0x10] ;  /* 0x0000100406402981 */ /* 0x000568000c1e1d00 */
[----:B------:R2:W5:Y:S02]  /*0440*/  LDG.E.128 R72, desc[UR4][R4.64+0x10] ;  /* 0x0000100404487981 */ /* 0x000564000c1e1d00 */
.L_x_4471:
[----:B------:R-:W-:Y:S05]  /*0450*/  BSYNC B0 ;  /* 0x0000000000007941 */ /* 0x000fea0003800000 */
.L_x_4470:
        /* <DEDUP_REMOVED lines=10> */
[----:B------:R-:W-:Y:S01]  /*0500*/  ULDC.U8 UR6, c[0x0][0x2a0] ;  /* 0x0000a80000067ab9 */ /* 0x000fe20000000000 */
[----:B------:R-:W-:Y:S01]  /*0510*/  LOP3.LUT R7, R0, 0xe0, RZ, 0xc0, !PT ;  /* 0x000000e000077812 */ /* 0x000fe200078ec0ff */
[----:B------:R-:W-:Y:S01]  /*0520*/  HFMA2.MMA R12, -RZ, RZ, 0, 5.9604644775390625e-08 ;  /* 0x00000001ff0c7435 */ /* 0x000fe200000001ff */
        /* <DEDUP_REMOVED lines=9> */
[----:B------:R-:W-:Y:S02]  /*05c0*/  SHF.L.U32 R6, R0, 0x5, RZ ;  /* 0x0000000500067819 */ /* 0x000fe400000006ff */
[----:B------:R-:W-:Y:S01]  /*05d0*/  ISETP.NE.AND P3, PT, RZ, UR6, PT ;  /* 0x00000006ff007c0c */ /* 0x000fe2000bf65270 */
[----:B------:R-:W-:Y:S01]  /*05e0*/  IMAD.IADD R7, R7, 0x1, R8 ;  /* 0x0000000107077824 */ /* 0x000fe200078e0208 */
[----:B------:R-:W-:Y:S01]  /*05f0*/  LOP3.LUT R9, R6, 0x3e0, RZ, 0xc0, !PT ;  /* 0x000003e006097812 */ /* 0x000fe200078ec0ff */
[----:B------:R-:W-:-:S03]  /*0600*/  ULDC UR6, c[0x0][0x290] ;  /* 0x0000a40000067ab9 */ /* 0x000fc60000000800 */
[----:B------:R-:W-:Y:S02]  /*0610*/  SHF.L.U32 R7, R7, 0x3, RZ ;  /* 0x0000000307077819 */ /* 0x000fe400000006ff */
[----:B------:R-:W-:Y:S02]  /*0620*/  VIADDMNMX R9, R4, -R9, RZ, !PT ;  /* 0x8000000904097246 */ /* 0x000fe400078001ff */
[----:B------:R-:W-:Y:S02]  /*0630*/  I2FP.F32.U32 R4, R7 ;  /* 0x0000000700047245 */ /* 0x000fe40000201000 */
[----:B------:R-:W-:-:S04]  /*0640*/  VIMNMX R9, R9, 0x20, PT ;  /* 0x0000002009097848 */ /* 0x000fc80003fe0100 */
[----:B------:R-:W0:Y:S01]  /*0650*/  MUFU.RCP R4, R4 ;  /* 0x0000000400047308 */ /* 0x000e220000001000 */
[----:B------:R-:W-:Y:S01]  /*0660*/  IMAD.IADD R6, R8, 0x1, R9 ;  /* 0x0000000108067824 */ /* 0x000fe200078e0209 */
[----:B------:R-:W-:-:S03]  /*0670*/  P2R R8, PR, RZ, 0x8 ;  /* 0x00000008ff087803 */ /* 0x000fc60000000000 */
[----:B------:R-:W-:-:S07]  /*0680*/  IMAD.SHL.U32 R6, R6, 0x8, RZ ;  /* 0x0000000806067824 */ /* 0x000fce00078e00ff */
.L_x_4581:
[----:B------:R-:W-:Y:S01]  /*0690*/  IMAD R10, R5, UR7, RZ ;  /* 0x00000007050a7c24 */ /* 0x000fe2000f8e02ff */
[----:B------:R-:W-:Y:S04]  /*06a0*/  BSSY B0, `(.L_x_4472) ;  /* 0x00000aa000007945 */ /* 0x000fe80003800000 */
[----:B0123--:R-:W-:-:S04]  /*06b0*/  SHF.R.S32.HI R81, RZ, 0x1f, R10 ;  /* 0x0000001fff517819 */ /* 0x00ffc8000001140a */
[----:B------:R-:W-:-:S04]  /*06c0*/  LEA.HI R10, R81, R10, RZ, 0x3 ;  /* 0x0000000a510a7211 */ /* 0x000fc800078f18ff */
[----:B------:R-:W-:-:S04]  /*06d0*/  LEA.HI.SX32 R10, R10, R3, 0x1d ;  /* 0x000000030a0a7211 */ /* 0x000fc800078feaff */
[----:B------:R-:W-:Y:S01]  /*06e0*/  MOV R14, R10 ;  /* 0x0000000a000e7202 */ /* 0x000fe20000000f00 */
[----:B-----5:R-:W-:Y:S06]  /*06f0*/  @!P0 BRA `(.L_x_4473) ;  /* 0x0000000800908947 */ /* 0x020fec0003800000 */
[----:B------:R-:W-:Y:S01]  /*0700*/  ISETP.NE.U32.AND P3, PT, RZ, UR10, PT ;  /* 0x0000000aff007c0c */ /* 0x000fe2000bf65070 */
[----:B------:R-:W1:Y:S03]  /*0710*/  LDC.64 R80, c[0x0][0x220] ;  /* 0x00008800ff507b82 */ /* 0x000e660000000a00 */
[----:B------:R-:W-:-:S13]  /*0720*/  ISETP.NE.AND.EX P3, PT, RZ, UR11, PT, P3 ;  /* 0x0000000bff007c0c */ /* 0x000fda000bf65330 */
[----:B------:R-:W-:-:S04]  /*0730*/  @P3 LEA R14, P4, R10, UR10, 0x4 ;  /* 0x0000000a0a0e3c11 */ /* 0x000fc8000f8820ff */
[C---:B------:R-:W-:Y:S02]  /*0740*/  @P3 LEA.HI.X R15, R10.reuse, UR11, RZ, 0x4, P4 ;  /* 0x0000000b0a0f3c11 */ /* 0x040fe4000a0f24ff */
[----:B------:R-:W-:Y:S01]  /*0750*/  ISETP.NE.U32.AND P4, PT, RZ, UR12, PT ;  /* 0x0000000cff007c0c */ /* 0x000fe2000bf85070 */
[----:B-1----:R-:W-:Y:S02]  /*0760*/  IMAD.WIDE.U32 R80, R10, 0x10, R80 ;  /* 0x000000100a507825 */ /* 0x002fe400078e0050 */
        /* <DEDUP_REMOVED lines=10> */
[----:B-1----:R-:W-:Y:S05]  /*0810*/  @P5 BRA `(.L_x_4474) ;  /* 0x0000000000205947 */ /* 0x002fea0003800000 */
[----:B------:R-:W-:-:S04]  /*0820*/  ISETP.NE.U32.AND P3, PT, RZ, UR12, PT ;  /* 0x0000000cff007c0c */ /* 0x000fc8000bf65070 */
[----:B------:R-:W-:-:S13]  /*0830*/  ISETP.NE.AND.EX P3, PT, RZ, UR13, PT, P3 ;  /* 0x0000000dff007c0c */ /* 0x000fda000bf65330 */
[----:B------:R-:W-:Y:S05]  /*0840*/  @P3 BRA `(.L_x_4475) ;  /* 0x0000000000083947 */ /* 0x000fea0003800000 */
[----:B------:R-:W-:Y:S05]  /*0850*/  @P2 BRA `(.L_x_4476) ;  /* 0x0000000000202947 */ /* 0x000fea0003800000 */
[----:B------:R-:W-:Y:S05]  /*0860*/  BRA `(.L_x_4477) ;  /* 0x0000000000247947 */ /* 0x000fea0003800000 */
.L_x_4475:
[----:B-----5:R-:W-:-:S05]  /*0870*/  SHF.L.U32 R14, R20, 0x10, RZ ;  /* 0x00000010140e7819 */ /* 0x020fca00000006ff */
[----:B------:R-:W-:Y:S01]  /*0880*/  FADD.FTZ R7, R14, R7 ;  /* 0x000000070e077221 */ /* 0x000fe20000010000 */
[----:B------:R-:W-:Y:S06]  /*0890*/  BRA `(.L_x_4476) ;  /* 0x0000000000107947 */ /* 0x000fec0003800000 */
.L_x_4474:
[----:B-----5:R-:W-:Y:S01]  /*08a0*/  SHF.L.U32 R14, R24, 0x10, RZ ;  /* 0x00000010180e7819 */ /* 0x020fe200000006ff */
[----:B------:R-:W-:-:S04]  /*08b0*/  @P4 IMAD.U32 R16, R20, 0x10000, RZ ;  /* 0x0001000014104824 */ /* 0x000fc800078e00ff */
[----:B------:R-:W-:-:S04]  /*08c0*/  FADD.FTZ R7, R14, R7 ;  /* 0x000000070e077221 */ /* 0x000fc80000010000 */
[----:B------:R-:W-:-:S07]  /*08d0*/  @P4 FADD.FTZ R7, R16, R7 ;  /* 0x0000000710074221 */ /* 0x000fce0000010000 */
.L_x_4476:
[----:B------:R-:W-:-:S04]  /*08e0*/  F2FP.BF16.F32.PACK_AB R14, RZ, R7 ;  /* 0x00000007ff0e723e */ /* 0x000fc800000010ff */
[----:B------:R-:W-:-:S07]  /*08f0*/  PRMT R76, R14, 0x7610, R76 ;  /* 0x000076100e4c7816 */ /* 0x000fce000000004c */
.L_x_4477:
[----:B------:R-:W-:Y:S01]  /*0900*/  SHF.L.U32 R13, R13, 0x10, RZ ;  /* 0x000000100d0d7819 */ /* 0x000fe200000006ff */
[----:B------:R-:W-:Y:S06]  /*0910*/  @P5 BRA `(.L_x_4478) ;  /* 0x0000000000245947 */ /* 0x000fec0003800000 */
[----:B------:R-:W-:-:S04]  /*0920*/  ISETP.NE.U32.AND P3, PT, RZ, UR12, PT ;  /* 0x0000000cff007c0c */ /* 0x000fc8000bf65070 */
[----:B------:R-:W-:-:S13]  /*0930*/  ISETP.NE.AND.EX P3, PT, RZ, UR13, PT, P3 ;  /* 0x0000000dff007c0c */ /* 0x000fda000bf65330 */
[----:B------:R-:W-:Y:S05]  /*0940*/  @P3 BRA `(.L_x_4479) ;  /* 0x0000000000083947 */ /* 0x000fea0003800000 */
[----:B------:R-:W-:Y:S05]  /*0950*/  @P2 BRA `(.L_x_4480) ;  /* 0x00000000002c2947 */ /* 0x000fea0003800000 */
[----:B------:R-:W-:Y:S05]  /*0960*/  BRA `(.L_x_4481) ;  /* 0x0000000000307947 */ /* 0x000fea0003800000 */
.L_x_4479:
[----:B-----5:R-:W-:-:S04]  /*0970*/  PRMT R14, R20, 0x7632, R14 ;  /* 0x00007632140e7816 */ /* 0x020fc8000000000e */
[----:B------:R-:W-:-:S05]  /*0980*/  SHF.L.U32 R14, R14, 0x10, RZ ;  /* 0x000000100e0e7819 */ /* 0x000fca00000006ff */
[----:B------:R-:W-:Y:S01]  /*0990*/  FADD.FTZ R13, R14, R13 ;  /* 0x0000000d0e0d7221 */ /* 0x000fe20000010000 */
[----:B------:R-:W-:Y:S06]  /*09a0*/  BRA `(.L_x_4480) ;  /* 0x0000000000187947 */ /* 0x000fec0003800000 */
.L_x_4478:
[----:B-----5:R-:W-:Y:S02]  /*09b0*/  PRMT R14, R24, 0x7632, R14 ;  /* 0x00007632180e7816 */ /* 0x020fe4000000000e */
[----:B------:R-:W-:-:S03]  /*09c0*/  @P4 PRMT R15, R20, 0x7632, R15 ;  /* 0x00007632140f4816 */ /* 0x000fc6000000000f */
[----:B------:R-:W-:Y:S01]  /*09d0*/  IMAD.U32 R14, R14, 0x10000, RZ ;  /* 0x000100000e0e7824 */ /* 0x000fe200078e00ff */
[----:B------:R-:W-:-:S03]  /*09e0*/  @P4 SHF.L.U32 R16, R15, 0x10, RZ ;  /* 0x000000100f104819 */ /* 0x000fc600000006ff */
[----:B------:R-:W-:-:S04]  /*09f0*/  FADD.FTZ R13, R14, R13 ;  /* 0x0000000d0e0d7221 */ /* 0x000fc80000010000 */
[----:B------:R-:W-:-:S07]  /*0a00*/  @P4 FADD.FTZ R13, R16, R13 ;  /* 0x0000000d100d4221 */ /* 0x000fce0000010000 */
.L_x_4480:
[----:B------:R-:W-:-:S04]  /*0a10*/  F2FP.BF16.F32.PACK_AB R14, RZ, R13 ;  /* 0x0000000dff0e723e */ /* 0x000fc800000010ff */
[----:B------:R-:W-:-:S07]  /*0a20*/  PRMT R76, R76, 0x5410, R14 ;  /* 0x000054104c4c7816 */ /* 0x000fce000000000e */
.L_x_4481:
        /* <DEDUP_REMOVED lines=8> */
.L_x_4483:
[----:B-----5:R-:W-:-:S04]  /*0ab0*/  IMAD.U32 R14, R21, 0x10000, RZ ;  /* 0x00010000150e7824 */ /* 0x020fc800078e00ff */
[----:B------:R-:W-:Y:S01]  /*0ac0*/  FADD.FTZ R15, R14, R15 ;  /* 0x0000000f0e0f7221 */ /* 0x000fe20000010000 */
[----:B------:R-:W-:Y:S06]  /*0ad0*/  BRA `(.L_x_4484) ;  /* 0x0000000000107947 */ /* 0x000fec0003800000 */
.L_x_4482:
[----:B-----5:R-:W-:Y:S02]  /*0ae0*/  SHF.L.U32 R14, R25, 0x10, RZ ;  /* 0x00000010190e7819 */ /* 0x020fe400000006ff */
[----:B------:R-:W-:-:S03]  /*0af0*/  @P4 SHF.L.U32 R16, R21, 0x10, RZ ;  /* 0x0000001015104819 */ /* 0x000fc600000006ff */
[----:B------:R-:W-:-:S04]  /*0b00*/  FADD.FTZ R15, R14, R15 ;  /* 0x0000000f0e0f7221 */ /* 0x000fc80000010000 */
[----:B------:R-:W-:-:S07]  /*0b10*/  @P4 FADD.FTZ R15, R16, R15 ;  /* 0x0000000f100f4221 */ /* 0x000fce0000010000 */
.L_x_4484:
[----:B------:R-:W-:-:S04]  /*0b20*/  F2FP.BF16.F32.PACK_AB R14, RZ, R15 ;  /* 0x0000000fff0e723e */ /* 0x000fc800000010ff */
[----:B------:R-:W-:-:S07]  /*0b30*/  PRMT R77, R14, 0x7610, R77 ;  /* 0x000076100e4d7816 */ /* 0x000fce000000004d */
.L_x_4485:
[----:B------:R-:W-:Y:S01]  /*0b40*/  IMAD.U32 R89, R81, 0x10000, RZ ;  /* 0x0001000051597824 */ /* 0x000fe200078e00ff */
[----:B------:R-:W-:Y:S06]  /*0b50*/  @P5 BRA `(.L_x_4486) ;  /* 0x0000000000245947 */ /* 0x000fec0003800000 */
[----:B------:R-:W-:-:S04]  /*0b60*/  ISETP.NE.U32.AND P3, PT, RZ, UR12, PT ;  /* 0x0000000cff007c0c */ /* 0x000fc8000bf65070 */
[----:B------:R-:W-:-:S13]  /*0b70*/  ISETP.NE.AND.EX P3, PT, RZ, UR13, PT, P3 ;  /* 0x0000000dff007c0c */ /* 0x000fda000bf65330 */
[----:B------:R-:W-:Y:S05]  /*0b80*/  @P3 BRA `(.L_x_4487) ;  /* 0x0000000000083947 */ /* 0x000fea0003800000 */
[----:B------:R-:W-:Y:S05]  /*0b90*/  @P2 BRA `(.L_x_4488) ;  /* 0x00000000002c2947 */ /* 0x000fea0003800000 */
[----:B------:R-:W-:Y:S05]  /*0ba0*/  BRA `(.L_x_4489) ;  /* 0x0000000000307947 */ /* 0x000fea0003800000 */
.L_x_4487:
[----:B-----5:R-:W-:-:S04]  /*0bb0*/  PRMT R14, R21, 0x7632, R14 ;  /* 0x00007632150e7816 */ /* 0x020fc8000000000e */
[----:B------:R-:W-:-:S05]  /*0bc0*/  SHF.L.U32 R14, R14, 0x10, RZ ;  /* 0x000000100e0e7819 */ /* 0x000fca00000006ff */
[----:B------:R-:W-:Y:S01]  /*0bd0*/  FADD.FTZ R89, R14, R89 ;  /* 0x000000590e597221 */ /* 0x000fe20000010000 */
[----:B------:R-:W-:Y:S06]  /*0be0*/  BRA `(.L_x_4488) ;  /* 0x0000000000187947 */ /* 0x000fec0003800000 */
.L_x_4486:
[----:B-----5:R-:W-:Y:S02]  /*0bf0*/  PRMT R14, R25, 0x7632, R14 ;  /* 0x00007632190e7816 */ /* 0x020fe4000000000e */
[----:B------:R-:W-:Y:S02]  /*0c00*/  @P4 PRMT R16, R21, 0x7632, R16 ;  /* 0x0000763215104816 */ /* 0x000fe40000000010 */
[----:B------:R-:W-:-:S03]  /*0c10*/  SHF.L.U32 R14, R14, 0x10, RZ ;  /* 0x000000100e0e7819 */ /* 0x000fc600000006ff */
[----:B------:R-:W-:Y:S02]  /*0c20*/  @P4 IMAD.U32 R16, R16, 0x10000, RZ ;  /* 0x0001000010104824 */ /* 0x000fe400078e00ff */
[----:B------:R-:W-:-:S04]  /*0c30*/  FADD.FTZ R89, R14, R89 ;  /* 0x000000590e597221 */ /* 0x000fc80000010000 */
[----:B------:R-:W-:-:S07]  /*0c40*/  @P4 FADD.FTZ R89, R16, R89 ;  /* 0x0000005910594221 */ /* 0x000fce0000010000 */
.L_x_4488:
[----:B------:R-:W-:-:S04]  /*0c50*/  F2FP.BF16.F32.PACK_AB R14, RZ, R89 ;  /* 0x00000059ff0e723e */ /* 0x000fc800000010ff */
[----:B------:R-:W-:-:S07]  /*0c60*/  PRMT R77, R77, 0x5410, R14 ;  /* 0x000054104d4d7816 */ /* 0x000fce000000000e */
.L_x_4489:
        /* <DEDUP_REMOVED lines=8> */
.L_x_4491:
[----:B-----5:R-:W-:-:S05]  /*0cf0*/  SHF.L.U32 R14, R22, 0x10, RZ ;  /* 0x00000010160e7819 */ /* 0x020fca00000006ff */
[----:B------:R-:W-:Y:S01]  /*0d00*/  FADD.FTZ R91, R14, R91 ;  /* 0x0000005b0e5b7221 */ /* 0x000fe20000010000 */
[----:B------:R-:W-:Y:S06]  /*0d10*/  BRA `(.L_x_4492) ;  /* 0x0000000000107947 */ /* 0x000fec0003800000 */
.L_x_4490:
[----:B-----5:R-:W-:Y:S01]  /*0d20*/  IMAD.U32 R14, R26, 0x10000, RZ ;  /* 0x000100001a0e7824 */ /* 0x020fe200078e00ff */
[----:B------:R-:W-:-:S03]  /*0d30*/  @P4 SHF.L.U32 R16, R22, 0x10, RZ ;  /* 0x0000001016104819 */ /* 0x000fc600000006ff */
[----:B------:R-:W-:-:S04]  /*0d40*/  FADD.FTZ R91, R14, R91 ;  /* 0x0000005b0e5b7221 */ /* 0x000fc80000010000 */
[----:B------:R-:W-:-:S07]  /*0d50*/  @P4 FADD.FTZ R91, R16, R91 ;  /* 0x0000005b105b4221 */ /* 0x000fce0000010000 */
.L_x_4492:
[----:B------:R-:W-:-:S04]  /*0d60*/  F2FP.BF16.F32.PACK_AB R14, RZ, R91 ;  /* 0x0000005bff0e723e */ /* 0x000fc800000010ff */
[----:B------:R-:W-:-:S07]  /*0d70*/  PRMT R78, R14, 0x7610, R78 ;  /* 0x000076100e4e7816 */ /* 0x000fce000000004e */
.L_x_4493:
[----:B------:R-:W-:Y:S01]  /*0d80*/  SHF.L.U32 R101, R82, 0x10, RZ ;  /* 0x0000001052657819 */ /* 0x000fe200000006ff */
[----:B------:R-:W-:Y:S06]  /*0d90*/  @P5 BRA `(.L_x_4494) ;  /* 0x0000000000245947 */ /* 0x000fec0003800000 */
[----:B------:R-:W-:-:S04]  /*0da0*/  ISETP.NE.U32.AND P3, PT, RZ, UR12, PT ;  /* 0x0000000cff007c0c */ /* 0x000fc8000bf65070 */
[----:B------:R-:W-:-:S13]  /*0db0*/  ISETP.NE.AND.EX P3, PT, RZ, UR13, PT, P3 ;  /* 0x0000000dff007c0c */ /* 0x000fda000bf65330 */
[----:B------:R-:W-:Y:S05]  /*0dc0*/  @P3 BRA `(.L_x_4495) ;  /* 0x0000000000083947 */ /* 0x000fea0003800000 */
[----:B------:R-:W-:Y:S05]  /*0dd0*/  @P2 BRA `(.L_x_4496) ;  /* 0x00000000002c2947 */ /* 0x000fea0003800000 */
[----:B------:R-:W-:Y:S05]  /*0de0*/  BRA `(.L_x_4497) ;  /* 0x0000000000307947 */ /* 0x000fea0003800000 */
.L_x_4495:
[----:B-----5:R-:W-:-:S05]  /*0df0*/  PRMT R14, R22, 0x7632, R14 ;  /* 0x00007632160e7816 */ /* 0x020fca000000000e */
[----:B------:R-:W-:-:S04]  /*0e00*/  IMAD.U32 R14, R14, 0x10000, RZ ;  /* 0x000100000e0e7824 */ /* 0x000fc800078e00ff */
[----:B------:R-:W-:Y:S01]  /*0e10*/  FADD.FTZ R101, R14, R101 ;  /* 0x000000650e657221 */ /* 0x000fe20000010000 */
[----:B------:R-:W-:Y:S06]  /*0e20*/  BRA `(.L_x_4496) ;  /* 0x0000000000187947 */ /* 0x000fec0003800000 */
.L_x_4494:
[----:B-----5:R-:W-:Y:S02]  /*0e30*/  PRMT R14, R26, 0x7632, R14 ;  /* 0x000076321a0e7816 */ /* 0x020fe4000000000e */
[----:B------:R-:W-:Y:S02]  /*0e40*/  @P4 PRMT R16, R22, 0x7632, R16 ;  /* 0x0000763216104816 */ /* 0x000fe40000000010 */
[----:B------:R-:W-:Y:S02]  /*0e50*/  SHF.L.U32 R14, R14, 0x10, RZ ;  /* 0x000000100e0e7819 */ /* 0x000fe400000006ff */
[----:B------:R-:W-:-:S03]  /*0e60*/  @P4 SHF.L.U32 R16, R16, 0x10, RZ ;  /* 0x0000001010104819 */ /* 0x000fc600000006ff */
[----:B------:R-:W-:-:S04]  /*0e70*/  FADD.FTZ R101, R14, R101 ;  /* 0x000000650e657221 */ /* 0x000fc80000010000 */
[----:B------:R-:W-:-:S07]  /*0e80*/  @P4 FADD.FTZ R101, R16, R101 ;  /* 0x0000006510654221 */ /* 0x000fce0000010000 */
.L_x_4496:
[----:B------:R-:W-:-:S04]  /*0e90*/  F2FP.BF16.F32.PACK_AB R14, RZ, R101 ;  /* 0x00000065ff0e723e */ /* 0x000fc800000010ff */
[----:B------:R-:W-:-:S07]  /*0ea0*/  PRMT R78, R78, 0x5410, R14 ;  /* 0x000054104e4e7816 */ /* 0x000fce000000000e */
.L_x_4497:
        /* <DEDUP_REMOVED lines=8> */
.L_x_4499:
[----:B-----5:R-:W-:-:S05]  /*0f30*/  SHF.L.U32 R14, R23, 0x10, RZ ;  /* 0x00000010170e7819 */ /* 0x020fca00000006ff */
[----:B------:R-:W-:Y:S01]  /*0f40*/  FADD.FTZ R103, R14, R103 ;  /* 0x000000670e677221 */ /* 0x000fe20000010000 */
[----:B------:R-:W-:Y:S06]  /*0f50*/  BRA `(.L_x_4500) ;  /* 0x0000000000107947 */ /* 0x000fec0003800000 */
.L_x_4498:
[----:B-----5:R-:W-:Y:S01]  /*0f60*/  SHF.L.U32 R14, R27, 0x10, RZ ;  /* 0x000000101b0e7819 */ /* 0x020fe200000006ff */
[----:B------:R-:W-:-:S04]  /*0f70*/  @P4 IMAD.U32 R16, R23, 0x10000, RZ ;  /* 0x0001000017104824 */ /* 0x000fc800078e00ff */
[----:B------:R-:W-:-:S04]  /*0f80*/  FADD.FTZ R103, R14, R103 ;  /* 0x000000670e677221 */ /* 0x000fc80000010000 */
[----:B------:R-:W-:-:S07]  /*0f90*/  @P4 FADD.FTZ R103, R16, R103 ;  /* 0x0000006710674221 */ /* 0x000fce0000010000 */
.L_x_4500:
[----:B------:R-:W-:-:S04]  /*0fa0*/  F2FP.BF16.F32.PACK_AB R14, RZ, R103 ;  /* 0x00000067ff0e723e */ /* 0x000fc800000010ff */
[----:B------:R-:W-:-:S07]  /*0fb0*/  PRMT R79, R14, 0x7610, R79 ;  /* 0x000076100e4f7816 */ /* 0x000fce000000004f */
.L_x_4501:
[----:B------:R-:W-:Y:S01]  /*0fc0*/  SHF.L.U32 R113, R83, 0x10, RZ ;  /* 0x0000001053717819 */ /* 0x000fe200000006ff */
[----:B------:R-:W-:Y:S06]  /*0fd0*/  @P5 BRA `(.L_x_4502) ;  /* 0x0000000000245947 */ /* 0x000fec0003800000 */
[----:B------:R-:W-:-:S04]  /*0fe0*/  ISETP.NE.U32.AND P3, PT, RZ, UR12, PT ;  /* 0x0000000cff007c0c */ /* 0x000fc8000bf65070 */
[----:B------:R-:W-:-:S13]  /*0ff0*/  ISETP.NE.AND.EX P3, PT, RZ, UR13, PT, P3 ;  /* 0x0000000dff007c0c */ /* 0x000fda000bf65330 */
[----:B------:R-:W-:Y:S05]  /*1000*/  @P3 BRA `(.L_x_4503) ;  /* 0x0000000000083947 */ /* 0x000fea0003800000 */
[----:B------:R-:W-:Y:S05]  /*1010*/  @P2 BRA `(.L_x_4504) ;  /* 0x00000000002c2947 */ /* 0x000fea0003800000 */
[----:B------:R-:W-:Y:S05]  /*1020*/  BRA `(.L_x_4505) ;  /* 0x0000000000307947 */ /* 0x000fea0003800000 */
.L_x_4503:
[----:B-----5:R-:W-:-:S04]  /*1030*/  PRMT R14, R23, 0x7632, R14 ;  /* 0x00007632170e7816 */ /* 0x020fc8000000000e */
[----:B------:R-:W-:-:S05]  /*1040*/  SHF.L.U32 R14, R14, 0x10, RZ ;  /* 0x000000100e0e7819 */ /* 0x000fca00000006ff */
[----:B------:R-:W-:Y:S01]  /*1050*/  FADD.FTZ R113, R14, R113 ;  /* 0x000000710e717221 */ /* 0x000fe20000010000 */
[----:B------:R-:W-:Y:S06]  /*1060*/  BRA `(.L_x_4504) ;  /* 0x0000000000187947 */ /* 0x000fec0003800000 */
.L_x_4502:
[----:B-----5:R-:W-:Y:S02]  /*1070*/  PRMT R14, R27, 0x7632, R14 ;  /* 0x000076321b0e7816 */ /* 0x020fe4000000000e */
[----:B------:R-:W-:-:S03]  /*1080*/  @P4 PRMT R16, R23, 0x7632, R16 ;  /* 0x0000763217104816 */ /* 0x000fc60000000010 */
[----:B------:R-:W-:Y:S01]  /*1090*/  IMAD.U32 R14, R14, 0x10000, RZ ;  /* 0x000100000e0e7824 */ /* 0x000fe200078e00ff */
[----:B------:R-:W-:-:S03]  /*10a0*/  @P4 SHF.L.U32 R16, R16, 0x10, RZ ;  /* 0x0000001010104819 */ /* 0x000fc600000006ff */
[----:B------:R-:W-:-:S04]  /*10b0*/  FADD.FTZ R113, R14, R113 ;  /* 0x000000710e717221 */ /* 0x000fc80000010000 */
[----:B------:R-:W-:-:S07]  /*10c0*/  @P4 FADD.FTZ R113, R16, R113 ;  /* 0x0000007110714221 */ /* 0x000fce0000010000 */
.L_x_4504:
[----:B------:R-:W-:-:S04]  /*10d0*/  F2FP.BF16.F32.PACK_AB R14, RZ, R113 ;  /* 0x00000071ff0e723e */ /* 0x000fc800000010ff */
[----:B------:R-:W-:-:S07]  /*10e0*/  PRMT R79, R79, 0x5410, R14 ;  /* 0x000054104f4f7816 */ /* 0x000fce000000000e */
.L_x_4505:
[----:B------:R-:W1:Y:S01]  /*10f0*/  @P2 LDC.64 R80, c[0x0][0x238] ;  /* 0x00008e00ff502b82 */ /* 0x000e620000000a00 */
[C---:B------:R-:W-:Y:S02]  /*1100*/  IADD3 R14, R10.reuse, 0x100, RZ ;  /* 0x000001000a0e7810 */ /* 0x040fe40007ffe0ff */
[----:B-1----:R-:W-:-:S04]  /*1110*/  @P2 LEA R80, P3, R10, R80, 0x4 ;  /* 0x000000500a502211 */ /* 0x002fc800078620ff */
[----:B------:R-:W-:-:S05]  /*1120*/  @P2 LEA.HI.X R81, R10, R81, RZ, 0x4, P3 ;  /* 0x000000510a512211 */ /* 0x000fca00018f24ff */
[----:B------:R1:W-:Y:S04]  /*1130*/  @P2 STG.E.128 desc[UR4][R80.64], R76 ;  /* 0x0000004c50002986 */ /* 0x0003e8000c101d04 */
.L_x_4473:
[----:B------:R-:W-:Y:S05]  /*1140*/  BSYNC B0 ;  /* 0x0000000000007941 */ /* 0x000fea0003800000 */
.L_x_4472:
[----:B------:R-:W-:Y:S01]  /*1150*/  ISETP.GE.U32.AND P3, PT, R2, 0x200, PT ;  /* 0x000002000200780c */ /* 0x000fe20003f66070 */
[----:B------:R-:W-:-:S12]  /*1160*/  BSSY B0, `(.L_x_4506) ;  /* 0x00000a6000007945 */ /* 0x000fd80003800000 */
[----:B------:R-:W-:Y:S05]  /*1170*/  @!P3 BRA `(.L_x_4507) ;  /* 0x000000080090b947 */ /* 0x000fea0003800000 */
[----:B------:R-:W-:Y:S01]  /*1180*/  ISETP.NE.U32.AND P3, PT, RZ, UR10, PT ;  /* 0x0000000aff007c0c */ /* 0x000fe2000bf65070 */
[----:B-1----:R-:W1:Y:S03]  /*1190*/  LDC.64 R80, c[0x0][0x220] ;  /* 0x00008800ff507b82 */ /* 0x002e660000000a00 */
[----:B------:R-:W-:-:S13]  /*11a0*/  ISETP.NE.AND.EX P3, PT, RZ, UR11, PT, P3 ;  /* 0x0000000bff007c0c */ /* 0x000fda000bf65330 */
[----:B------:R-:W-:-:S04]  /*11b0*/  @P3 LEA R16, P4, R14, UR10, 0x4 ;  /* 0x0000000a0e103c11 */ /* 0x000fc8000f8820ff */
[C---:B------:R-:W-:Y:S02]  /*11c0*/  @P3 LEA.HI.X R17, R14.reuse, UR11, RZ, 0x4, P4 ;  /* 0x0000000b0e113c11 */ /* 0x040fe4000a0f24ff */
[----:B------:R-:W-:Y:S01]  /*11d0*/  ISETP.NE.U32.AND P4, PT, RZ, UR12, PT ;  /* 0x0000000cff007c0c */ /* 0x000fe2000bf85070 */
[----:B-1----:R-:W-:Y:S02]  /*11e0*/  IMAD.WIDE.U32 R80, R14, 0x10, R80 ;  /* 0x000000100e507825 */ /* 0x002fe400078e0050 */
        /* <DEDUP_REMOVED lines=16> */
.L_x_4509:
[----:B-----5:R-:W-:-:S05]  /*12f0*/  SHF.L.U32 R16, R20, 0x10, RZ ;  /* 0x0000001014107819 */ /* 0x020fca00000006ff */
[----:B------:R-:W-:Y:S01]  /*1300*/  FADD.FTZ R9, R16, R9 ;  /* 0x0000000910097221 */ /* 0x000fe20000010000 */
[----:B------:R-:W-:Y:S06]  /*1310*/  BRA `(.L_x_4510) ;  /* 0x0000000000107947 */ /* 0x000fec0003800000 */
.L_x_4508:
[----:B-----5:R-:W-:Y:S01]  /*1320*/  SHF.L.U32 R16, R24, 0x10, RZ ;  /* 0x0000001018107819 */ /* 0x020fe200000006ff */
[----:B------:R-:W-:-:S04]  /*1330*/  @P4 IMAD.U32 R18, R20, 0x10000, RZ ;  /* 0x0001000014124824 */ /* 0x000fc800078e00ff */
[----:B------:R-:W-:-:S04]  /*1340*/  FADD.FTZ R9, R16, R9 ;  /* 0x0000000910097221 */ /* 0x000fc80000010000 */
[----:B------:R-:W-:-:S07]  /*1350*/  @P4 FADD.FTZ R9, R18, R9 ;  /* 0x0000000912094221 */ /* 0x000fce0000010000 */
.L_x_4510:
[----:B------:R-:W-:-:S04]  /*1360*/  F2FP.BF16.F32.PACK_AB R16, RZ, R9 ;  /* 0x00000009ff10723e */ /* 0x000fc800000010ff */
[----:B------:R-:W-:-:S07]  /*1370*/  PRMT R76, R16, 0x7610, R76 ;  /* 0x00007610104c7816 */ /* 0x000fce000000004c */
.L_x_4511:
[----:B------:R-:W-:Y:S01]  /*1380*/  SHF.L.U32 R17, R84, 0x10, RZ ;  /* 0x0000001054117819 */ /* 0x000fe200000006ff */
[----:B------:R-:W-:Y:S06]  /*1390*/  @P5 BRA `(.L_x_4512) ;  /* 0x0000000000245947 */ /* 0x000fec0003800000 */
[----:B------:R-:W-:-:S04]  /*13a0*/  ISETP.NE.U32.AND P3, PT, RZ, UR12, PT ;  /* 0x0000000cff007c0c */ /* 0x000fc8000bf65070 */
[----:B------:R-:W-:-:S13]  /*13b0*/  ISETP.NE.AND.EX P3, PT, RZ, UR13, PT, P3 ;  /* 0x0000000dff007c0c */ /* 0x000fda000bf65330 */
[----:B------:R-:W-:Y:S05]  /*13c0*/  @P3 BRA `(.L_x_4513) ;  /* 0x0000000000083947 */ /* 0x000fea0003800000 */
[----:B------:R-:W-:Y:S05]  /*13d0*/  @P2 BRA `(.L_x_4514) ;  /* 0x00000000002c2947 */ /* 0x000fea0003800000 */
[----:B------:R-:W-:Y:S05]  /*13e0*/  BRA `(.L_x_4515) ;  /* 0x0000000000307947 */ /* 0x000fea0003800000 */
.L_x_4513:
[----:B-----5:R-:W-:-:S04]  /*13f0*/  PRMT R16, R20, 0x7632, R16 ;  /* 0x0000763214107816 */ /* 0x020fc80000000010 */
[----:B------:R-:W-:-:S05]  /*1400*/  SHF.L.U32 R16, R16, 0x10, RZ ;  /* 0x0000001010107819 */ /* 0x000fca00000006ff */
[----:B------:R-:W-:Y:S01]  /*1410*/  FADD.FTZ R17, R16, R17 ;  /* 0x0000001110117221 */ /* 0x000fe20000010000 */
[----:B------:R-:W-:Y:S06]  /*1420*/  BRA `(.L_x_4514) ;  /* 0x0000000000187947 */ /* 0x000fec0003800000 */
.L_x_4512:
[----:B-----5:R-:W-:Y:S02]  /*1430*/  PRMT R16, R24, 0x7632, R16 ;  /* 0x0000763218107816 */ /* 0x020fe40000000010 */
[----:B------:R-:W-:-:S03]  /*1440*/  @P4 PRMT R18, R20, 0x7632, R18 ;  /* 0x0000763214124816 */ /* 0x000fc60000000012 */
[----:B------:R-:W-:Y:S01]  /*1450*/  IMAD.U32 R16, R16, 0x10000, RZ ;  /* 0x0001000010107824 */ /* 0x000fe200078e00ff */
[----:B------:R-:W-:-:S03]  /*1460*/  @P4 SHF.L.U32 R18, R18, 0x10, RZ ;  /* 0x0000001012124819 */ /* 0x000fc600000006ff */
[----:B------:R-:W-:-:S04]  /*1470*/  FADD.FTZ R17, R16, R17 ;  /* 0x0000001110117221 */ /* 0x000fc80000010000 */
[----:B------:R-:W-:-:S07]  /*1480*/  @P4 FADD.FTZ R17, R18, R17 ;  /* 0x0000001112114221 */ /* 0x000fce0000010000 */
.L_x_4514:
[----:B------:R-:W-:-:S04]  /*1490*/  F2FP.BF16.F32.PACK_AB R16, RZ, R17 ;  /* 0x00000011ff10723e */ /* 0x000fc800000010ff */
[----:B------:R-:W-:-:S07]  /*14a0*/  PRMT R76, R76, 0x5410, R16 ;  /* 0x000054104c4c7816 */ /* 0x000fce0000000010 */
.L_x_4515:
        /* <DEDUP_REMOVED lines=8> */
.L_x_4517:
[----:B-----5:R-:W-:-:S04]  /*1530*/  IMAD.U32 R16, R21, 0x10000, RZ ;  /* 0x0001000015107824 */ /* 0x020fc800078e00ff */
[----:B------:R-:W-:Y:S01]  /*1540*/  FADD.FTZ R19, R16, R19 ;  /* 0x0000001310137221 */ /* 0x000fe20000010000 */
[----:B------:R-:W-:Y:S06]  /*1550*/  BRA `(.L_x_4518) ;  /* 0x0000000000107947 */ /* 0x000fec0003800000 */
.L_x_4516:
[----:B-----5:R-:W-:Y:S02]  /*1560*/  SHF.L.U32 R16, R25, 0x10, RZ ;  /* 0x0000001019107819 */ /* 0x020fe400000006ff */
[----:B------:R-:W-:-:S03]  /*1570*/  @P4 SHF.L.U32 R18, R21, 0x10, RZ ;  /* 0x0000001015124819 */ /* 0x000fc600000006ff */
[----:B------:R-:W-:-:S04]  /*1580*/  FADD.FTZ R19, R16, R19 ;  /* 0x0000001310137221 */ /* 0x000fc80000010000 */
[----:B------:R-:W-:-:S07]  /*1590*/  @P4 FADD.FTZ R19, R18, R19 ;  /* 0x0000001312134221 */ /* 0x000fce0000010000 */
.L_x_4518:
[----:B------:R-:W-:-:S04]  /*15a0*/  F2FP.BF16.F32.PACK_AB R16, RZ, R19 ;  /* 0x00000013ff10723e */ /* 0x000fc800000010ff */
[----:B------:R-:W-:-:S07]  /*15b0*/  PRMT R77, R16, 0x7610, R77 ;  /* 0x00007610104d7816 */ /* 0x000fce000000004d */
.L_x_4519:
[----:B------:R-:W-:Y:S01]  /*15c0*/  IMAD.U32 R93, R81, 0x10000, RZ ;  /* 0x00010000515d7824 */ /* 0x000fe200078e00ff */
[----:B------:R-:W-:Y:S06]  /*15d0*/  @P5 BRA `(.L_x_4520) ;  /* 0x0000000000245947 */ /* 0x000fec0003800000 */
[----:B------:R-:W-:-:S04]  /*15e0*/  ISETP.NE.U32.AND P3, PT, RZ, UR12, PT ;  /* 0x0000000cff007c0c */ /* 0x000fc8000bf65070 */
[----:B------:R-:W-:-:S13]  /*15f0*/  ISETP.NE.AND.EX P3, PT, RZ, UR13, PT, P3 ;  /* 0x0000000dff007c0c */ /* 0x000fda000bf65330 */
[----:B------:R-:W-:Y:S05]  /*1600*/  @P3 BRA `(.L_x_4521) ;  /* 0x0000000000083947 */ /* 0x000fea0003800000 */
[----:B------:R-:W-:Y:S05]  /*1610*/  @P2 BRA `(.L_x_4522) ;  /* 0x00000000002c2947 */ /* 0x000fea0003800000 */
[----:B------:R-:W-:Y:S05]  /*1620*/  BRA `(.L_x_4523) ;  /* 0x0000000000307947 */ /* 0x000fea0003800000 */
.L_x_4521:
[----:B-----5:R-:W-:-:S04]  /*1630*/  PRMT R16, R21, 0x7632, R16 ;  /* 0x0000763215107816 */ /* 0x020fc80000000010 */
[----:B------:R-:W-:-:S05]  /*1640*/  SHF.L.U32 R16, R16, 0x10, RZ ;  /* 0x0000001010107819 */ /* 0x000fca00000006ff */
[----:B------:R-:W-:Y:S01]  /*1650*/  FADD.FTZ R93, R16, R93 ;  /* 0x0000005d105d7221 */ /* 0x000fe20000010000 */
[----:B------:R-:W-:Y:S06]  /*1660*/  BRA `(.L_x_4522) ;  /* 0x0000000000187947 */ /* 0x000fec0003800000 */
.L_x_4520:
[----:B-----5:R-:W-:Y:S02]  /*1670*/  PRMT R16, R25, 0x7632, R16 ;  /* 0x0000763219107816 */ /* 0x020fe40000000010 */
[----:B------:R-:W-:Y:S02]  /*1680*/  @P4 PRMT R18, R21, 0x7632, R18 ;  /* 0x0000763215124816 */ /* 0x000fe40000000012 */
[----:B------:R-:W-:-:S03]  /*1690*/  SHF.L.U32 R16, R16, 0x10, RZ ;  /* 0x0000001010107819 */ /* 0x000fc600000006ff */
[----:B------:R-:W-:Y:S02]  /*16a0*/  @P4 IMAD.U32 R18, R18, 0x10000, RZ ;  /* 0x0001000012124824 */ /* 0x000fe400078e00ff */
[----:B------:R-:W-:-:S04]  /*16b0*/  FADD.FTZ R93, R16, R93 ;  /* 0x0000005d105d7221 */ /* 0x000fc80000010000 */
[----:B------:R-:W-:-:S07]  /*16c0*/  @P4 FADD.FTZ R93, R18, R93 ;  /* 0x0000005d125d4221 */ /* 0x000fce0000010000 */
.L_x_4522:
[----:B------:R-:W-:-:S04]  /*16d0*/  F2FP.BF16.F32.PACK_AB R16, RZ, R93 ;  /* 0x0000005dff10723e */ /* 0x000fc800000010ff */
[----:B------:R-:W-:-:S07]  /*16e0*/  PRMT R77, R77, 0x5410, R16 ;  /* 0x000054104d4d7816 */ /* 0x000fce0000000010 */
.L_x_4523:
        /* <DEDUP_REMOVED lines=8> */
.L_x_4525:
[----:B-----5:R-:W-:-:S05]  /*1770*/  SHF.L.U32 R16, R22, 0x10, RZ ;  /* 0x0000001016107819 */ /* 0x020fca00000006ff */
[----:B------:R-:W-:Y:S01]  /*1780*/  FADD.FTZ R95, R16, R95 ;  /* 0x0000005f105f7221 */ /* 0x000fe20000010000 */
[----:B------:R-:W-:Y:S06]  /*1790*/  BRA `(.L_x_4526) ;  /* 0x0000000000107947 */ /* 0x000fec0003800000 */
.L_x_4524:
[----:B-----5:R-:W-:Y:S01]  /*17a0*/  IMAD.U32 R16, R26, 0x10000, RZ ;  /* 0x000100001a107824 */ /* 0x020fe200078e00ff */
[----:B------:R-:W-:-:S03]  /*17b0*/  @P4 SHF.L.U32 R18, R22, 0x10, RZ ;  /* 0x0000001016124819 */ /* 0x000fc600000006ff */
[----:B------:R-:W-:-:S04]  /*17c0*/  FADD.FTZ R95, R16, R95 ;  /* 0x0000005f105f7221 */ /* 0x000fc80000010000 */
[----:B------:R-:W-:-:S07]  /*17d0*/  @P4 FADD.FTZ R95, R18, R95 ;  /* 0x0000005f125f4221 */ /* 0x000fce0000010000 */
.L_x_4526:
[----:B------:R-:W-:-:S04]  /*17e0*/  F2FP.BF16.F32.PACK_AB R16, RZ, R95 ;  /* 0x0000005fff10723e */ /* 0x000fc800000010ff */
[----:B------:R-:W-:-:S07]  /*17f0*/  PRMT R78, R16, 0x7610, R78 ;  /* 0x00007610104e7816 */ /* 0x000fce000000004e */
.L_x_4527:
[----:B------:R-:W-:Y:S01]  /*1800*/  SHF.L.U32 R105, R82, 0x10, RZ ;  /* 0x0000001052697819 */ /* 0x000fe200000006ff */
[----:B------:R-:W-:Y:S06]  /*1810*/  @P5 BRA `(.L_x_4528) ;  /* 0x0000000000245947 */ /* 0x000fec0003800000 */
[----:B------:R-:W-:-:S04]  /*1820*/  ISETP.NE.U32.AND P3, PT, RZ, UR12, PT ;  /* 0x0000000cff007c0c */ /* 0x000fc8000bf65070 */
[----:B------:R-:W-:-:S13]  /*1830*/  ISETP.NE.AND.EX P3, PT, RZ, UR13, PT, P3 ;  /* 0x0000000dff007c0c */ /* 0x000fda000bf65330 */
[----:B------:R-:W-:Y:S05]  /*1840*/  @P3 BRA `(.L_x_4529) ;  /* 0x0000000000083947 */ /* 0x000fea0003800000 */
[----:B------:R-:W-:Y:S05]  /*1850*/  @P2 BRA `(.L_x_4530) ;  /* 0x00000000002c2947 */ /* 0x000fea0003800000 */
[----:B------:R-:W-:Y:S05]  /*1860*/  BRA `(.L_x_4531) ;  /* 0x0000000000307947 */ /* 0x000fea0003800000 */
.L_x_4529:
[----:B-----5:R-:W-:-:S05]  /*1870*/  PRMT R16, R22, 0x7632, R16 ;  /* 0x0000763216107816 */ /* 0x020fca0000000010 */
[----:B------:R-:W-:-:S04]  /*1880*/  IMAD.U32 R16, R16, 0x10000, RZ ;  /* 0x0001000010107824 */ /* 0x000fc800078e00ff */
[----:B------:R-:W-:Y:S01]  /*1890*/  FADD.FTZ R105, R16, R105 ;  /* 0x0000006910697221 */ /* 0x000fe20000010000 */
[----:B------:R-:W-:Y:S06]  /*18a0*/  BRA `(.L_x_4530) ;  /* 0x0000000000187947 */ /* 0x000fec0003800000 */
.L_x_4528:
[----:B-----5:R-:W-:Y:S02]  /*18b0*/  PRMT R16, R26, 0x7632, R16 ;  /* 0x000076321a107816 */ /* 0x020fe40000000010 */
[----:B------:R-:W-:Y:S02]  /*18c0*/  @P4 PRMT R18, R22, 0x7632, R18 ;  /* 0x0000763216124816 */ /* 0x000fe40000000012 */
[----:B------:R-:W-:Y:S02]  /*18d0*/  SHF.L.U32 R16, R16, 0x10, RZ ;  /* 0x0000001010107819 */ /* 0x000fe400000006ff */
[----:B------:R-:W-:-:S03]  /*18e0*/  @P4 SHF.L.U32 R18, R18, 0x10, RZ ;  /* 0x0000001012124819 */ /* 0x000fc600000006ff */
[----:B------:R-:W-:-:S04]  /*18f0*/  FADD.FTZ R105, R16, R105 ;  /* 0x0000006910697221 */ /* 0x000fc80000010000 */
[----:B------:R-:W-:-:S07]  /*1900*/  @P4 FADD.FTZ R105, R18, R105 ;  /* 0x0000006912694221 */ /* 0x000fce0000010000 */
.L_x_4530:
[----:B------:R-:W-:-:S04]  /*1910*/  F2FP.BF16.F32.PACK_AB R16, RZ, R105 ;  /* 0x00000069ff10723e */ /* 0x000fc800000010ff */
[----:B------:R-:W-:-:S07]  /*1920*/  PRMT R78, R78, 0x5410, R16 ;  /* 0x000054104e4e7816 */ /* 0x000fce0000000010 */
.L_x_4531:
        /* <DEDUP_REMOVED lines=8> */
.L_x_4533:
[----:B-----5:R-:W-:-:S05]  /*19b0*/  SHF.L.U32 R16, R23, 0x10, RZ ;  /* 0x0000001017107819 */ /* 0x020fca00000006ff */
[----:B------:R-:W-:Y:S01]  /*19c0*/  FADD.FTZ R107, R16, R107 ;  /* 0x0000006b106b7221 */ /* 0x000fe20000010000 */
[----:B------:R-:W-:Y:S06]  /*19d0*/  BRA `(.L_x_4534) ;  /* 0x0000000000107947 */ /* 0x000fec0003800000 */
.L_x_4532:
[----:B-----5:R-:W-:Y:S01]  /*19e0*/  SHF.L.U32 R16, R27, 0x10, RZ ;  /* 0x000000101b107819 */ /* 0x020fe200000006ff */
[----:B------:R-:W-:-:S04]  /*19f0*/  @P4 IMAD.U32 R18, R23, 0x10000, RZ ;  /* 0x0001000017124824 */ /* 0x000fc800078e00ff */
[----:B------:R-:W-:-:S04]  /*1a00*/  FADD.FTZ R107, R16, R107 ;  /* 0x0000006b106b7221 */ /* 0x000fc80000010000 */
[----:B------:R-:W-:-:S07]  /*1a10*/  @P4 FADD.FTZ R107, R18, R107 ;  /* 0x0000006b126b4221 */ /* 0x000fce0000010000 */
.L_x_4534:
[----:B------:R-:W-:-:S04]  /*1a20*/  F2FP.BF16.F32.PACK_AB R16, RZ, R107 ;  /* 0x0000006bff10723e */ /* 0x000fc800000010ff */
[----:B------:R-:W-:-:S07]  /*1a30*/  PRMT R79, R16, 0x7610, R79 ;  /* 0x00007610104f7816 */ /* 0x000fce000000004f */
.L_x_4535:
[----:B------:R-:W-:Y:S01]  /*1a40*/  SHF.L.U32 R117, R83, 0x10, RZ ;  /* 0x0000001053757819 */ /* 0x000fe200000006ff */
[----:B------:R-:W-:Y:S06]  /*1a50*/  @P5 BRA `(.L_x_4536) ;  /* 0x0000000000245947 */ /* 0x000fec0003800000 */
[----:B------:R-:W-:-:S04]  /*1a60*/  ISETP.NE.U32.AND P3, PT, RZ, UR12, PT ;  /* 0x0000000cff007c0c */ /* 0x000fc8000bf65070 */
[----:B------:R-:W-:-:S13]  /*1a70*/  ISETP.NE.AND.EX P3, PT, RZ, UR13, PT, P3 ;  /* 0x0000000dff007c0c */ /* 0x000fda000bf65330 */
[----:B------:R-:W-:Y:S05]  /*1a80*/  @P3 BRA `(.L_x_4537) ;  /* 0x0000000000083947 */ /* 0x000fea0003800000 */
[----:B------:R-:W-:Y:S05]  /*1a90*/  @P2 BRA `(.L_x_4538) ;  /* 0x00000000002c2947 */ /* 0x000fea0003800000 */
[----:B------:R-:W-:Y:S05]  /*1aa0*/  BRA `(.L_x_4539) ;  /* 0x0000000000307947 */ /* 0x000fea0003800000 */
.L_x_4537:
[----:B-----5:R-:W-:-:S04]  /*1ab0*/  PRMT R16, R23, 0x7632, R16 ;  /* 0x0000763217107816 */ /* 0x020fc80000000010 */
[----:B------:R-:W-:-:S05]  /*1ac0*/  SHF.L.U32 R16, R16, 0x10, RZ ;  /* 0x0000001010107819 */ /* 0x000fca00000006ff */
[----:B------:R-:W-:Y:S01]  /*1ad0*/  FADD.FTZ R117, R16, R117 ;  /* 0x0000007510757221 */ /* 0x000fe20000010000 */
[----:B------:R-:W-:Y:S06]  /*1ae0*/  BRA `(.L_x_4538) ;  /* 0x0000000000187947 */ /* 0x000fec0003800000 */
.L_x_4536:
[----:B-----5:R-:W-:Y:S02]  /*1af0*/  PRMT R16, R27, 0x7632, R16 ;  /* 0x000076321b107816 */ /* 0x020fe40000000010 */
[----:B------:R-:W-:-:S03]  /*1b00*/  @P4 PRMT R18, R23, 0x7632, R18 ;  /* 0x0000763217124816 */ /* 0x000fc60000000012 */
[----:B------:R-:W-:Y:S01]  /*1b10*/  IMAD.U32 R16, R16, 0x10000, RZ ;  /* 0x0001000010107824 */ /* 0x000fe200078e00ff */
[----:B------:R-:W-:-:S03]  /*1b20*/  @P4 SHF.L.U32 R18, R18, 0x10, RZ ;  /* 0x0000001012124819 */ /* 0x000fc600000006ff */
[----:B------:R-:W-:-:S04]  /*1b30*/  FADD.FTZ R117, R16, R117 ;  /* 0x0000007510757221 */ /* 0x000fc80000010000 */
[----:B------:R-:W-:-:S07]  /*1b40*/  @P4 FADD.FTZ R117, R18, R117 ;  /* 0x0000007512754221 */ /* 0x000fce0000010000 */
.L_x_4538:
[----:B------:R-:W-:-:S04]  /*1b50*/  F2FP.BF16.F32.PACK_AB R16, RZ, R117 ;  /* 0x00000075ff10723e */ /* 0x000fc800000010ff */
[----:B------:R-:W-:-:S07]  /*1b60*/  PRMT R79, R79, 0x5410, R16 ;  /* 0x000054104f4f7816 */ /* 0x000fce0000000010 */
.L_x_4539:
[----:B------:R-:W1:Y:S02]  /*1b70*/  @P2 LDC.64 R80, c[0x0][0x238] ;  /* 0x00008e00ff502b82 */ /* 0x000e640000000a00 */
[----:B-1----:R-:W-:-:S04]  /*1b80*/  @P2 LEA R80, P3, R14, R80, 0x4 ;  /* 0x000000500e502211 */ /* 0x002fc800078620ff */
[C---:B------:R-:W-:Y:S02]  /*1b90*/  @P2 LEA.HI.X R81, R14.reuse, R81, RZ, 0x4, P3 ;  /* 0x000000510e512211 */ /* 0x040fe400018f24ff */
[----:B------:R-:W-:-:S03]  /*1ba0*/  IADD3 R14, R14, 0x100, RZ ;  /* 0x000001000e0e7810 */ /* 0x000fc60007ffe0ff */
[----:B------:R2:W-:Y:S04]  /*1bb0*/  @P2 STG.E.128 desc[UR4][R80.64], R76 ;  /* 0x0000004c50002986 */ /* 0x0005e8000c101d04 */
.L_x_4507:
[----:B------:R-:W-:Y:S05]  /*1bc0*/  BSYNC B0 ;  /* 0x0000000000007941 */ /* 0x000fea0003800000 */
.L_x_4506:
[----:B------:R-:W-:Y:S04]  /*1bd0*/  BSSY B0, `(.L_x_4540) ;  /* 0x00000a5000007945 */ /* 0x000fe80003800000 */
[----:B------:R-:W-:Y:S05]  /*1be0*/  @!P1 BRA `(.L_x_4541) ;  /* 0x00000008008c9947 */ /* 0x000fea0003800000 */
[----:B------:R-:W-:Y:S01]  /*1bf0*/  ISETP.NE.U32.AND P3, PT, RZ, UR10, PT ;  /* 0x0000000aff007c0c */ /* 0x000fe2000bf65070 */
[----:B-12---:R-:W1:Y:S03]  /*1c00*/  LDC.64 R80, c[0x0][0x220] ;  /* 0x00008800ff507b82 */ /* 0x006e660000000a00 */
        /* <DEDUP_REMOVED lines=21> */
.L_x_4543:
[----:B-----5:R-:W-:-:S05]  /*1d60*/  SHF.L.U32 R18, R20, 0x10, RZ ;  /* 0x0000001014127819 */ /* 0x020fca00000006ff */
[----:B------:R-:W-:Y:S01]  /*1d70*/  FADD.FTZ R11, R18, R11 ;  /* 0x0000000b120b7221 */ /* 0x000fe20000010000 */
[----:B------:R-:W-:Y:S06]  /*1d80*/  BRA `(.L_x_4544) ;  /* 0x0000000000107947 */ /* 0x000fec0003800000 */
.L_x_4542:
[----:B-----5:R-:W-:Y:S01]  /*1d90*/  SHF.L.U32 R18, R24, 0x10, RZ ;  /* 0x0000001018127819 */ /* 0x020fe200000006ff */
[----:B------:R-:W-:-:S04]  /*1da0*/  @P4 IMAD.U32 R80, R20, 0x10000, RZ ;  /* 0x0001000014504824 */ /* 0x000fc800078e00ff */
[----:B------:R-:W-:-:S04]  /*1db0*/  FADD.FTZ R11, R18, R11 ;  /* 0x0000000b120b7221 */ /* 0x000fc80000010000 */
[----:B------:R-:W-:-:S07]  /*1dc0*/  @P4 FADD.FTZ R11, R80, R11 ;  /* 0x0000000b500b4221 */ /* 0x000fce0000010000 */
.L_x_4544:
[----:B------:R-:W-:-:S04]  /*1dd0*/  F2FP.BF16.F32.PACK_AB R18, RZ, R11 ;  /* 0x0000000bff12723e */ /* 0x000fc800000010ff */
[----:B------:R-:W-:-:S07]  /*1de0*/  PRMT R76, R18, 0x7610, R76 ;  /* 0x00007610124c7816 */ /* 0x000fce000000004c */
.L_x_4545:
[----:B------:R-:W-:Y:S01]  /*1df0*/  SHF.L.U32 R85, R16, 0x10, RZ ;  /* 0x0000001010557819 */ /* 0x000fe200000006ff */
[----:B------:R-:W-:Y:S06]  /*1e00*/  @P5 BRA `(.L_x_4546) ;  /* 0x0000000000245947 */ /* 0x000fec0003800000 */
[----:B------:R-:W-:-:S04]  /*1e10*/  ISETP.NE.U32.AND P3, PT, RZ, UR12, PT ;  /* 0x0000000cff007c0c */ /* 0x000fc8000bf65070 */
[----:B------:R-:W-:-:S13]  /*1e20*/  ISETP.NE.AND.EX P3, PT, RZ, UR13, PT, P3 ;  /* 0x0000000dff007c0c */ /* 0x000fda000bf65330 */
[----:B------:R-:W-:Y:S05]  /*1e30*/  @P3 BRA `(.L_x_4547) ;  /* 0x0000000000083947 */ /* 0x000fea0003800000 */
[----:B------:R-:W-:Y:S05]  /*1e40*/  @P2 BRA `(.L_x_4548) ;  /* 0x00000000002c2947 */ /* 0x000fea0003800000 */
[----:B------:R-:W-:Y:S05]  /*1e50*/  BRA `(.L_x_4549) ;  /* 0x0000000000307947 */ /* 0x000fea0003800000 */
.L_x_4547:
[----:B-----5:R-:W-:-:S04]  /*1e60*/  PRMT R16, R20, 0x7632, R16 ;  /* 0x0000763214107816 */ /* 0x020fc80000000010 */
[----:B------:R-:W-:-:S05]  /*1e70*/  SHF.L.U32 R16, R16, 0x10, RZ ;  /* 0x0000001010107819 */ /* 0x000fca00000006ff */
[----:B------:R-:W-:Y:S01]  /*1e80*/  FADD.FTZ R85, R16, R85 ;  /* 0x0000005510557221 */ /* 0x000fe20000010000 */
[----:B------:R-:W-:Y:S06]  /*1e90*/  BRA `(.L_x_4548) ;  /* 0x0000000000187947 */ /* 0x000fec0003800000 */
.L_x_4546:
[----:B-----5:R-:W-:Y:S02]  /*1ea0*/  PRMT R16, R24, 0x7632, R16 ;  /* 0x0000763218107816 */ /* 0x020fe40000000010 */
[----:B------:R-:W-:-:S03]  /*1eb0*/  @P4 PRMT R18, R20, 0x7632, R18 ;  /* 0x0000763214124816 */ /* 0x000fc60000000012 */
[----:B------:R-:W-:Y:S01]  /*1ec0*/  IMAD.U32 R16, R16, 0x10000, RZ ;  /* 0x0001000010107824 */ /* 0x000fe200078e00ff */
[----:B------:R-:W-:-:S03]  /*1ed0*/  @P4 SHF.L.U32 R18, R18, 0x10, RZ ;  /* 0x0000001012124819 */ /* 0x000fc600000006ff */
[----:B------:R-:W-:-:S04]  /*1ee0*/  FADD.FTZ R85, R16, R85 ;  /* 0x0000005510557221 */ /* 0x000fc80000010000 */
[----:B------:R-:W-:-:S07]  /*1ef0*/  @P4 FADD.FTZ R85, R18, R85 ;  /* 0x0000005512554221 */ /* 0x000fce0000010000 */
.L_x_4548:
[----:B------:R-:W-:-:S04]  /*1f00*/  F2FP.BF16.F32.PACK_AB R16, RZ, R85 ;  /* 0x00000055ff10723e */ /* 0x000fc800000010ff */
[----:B------:R-:W-:-:S07]  /*1f10*/  PRMT R76, R76, 0x5410, R16 ;  /* 0x000054104c4c7816 */ /* 0x000fce0000000010 */
.L_x_4549:
        /* <DEDUP_REMOVED lines=8> */
.L_x_4551:
[----:B-----5:R-:W-:-:S04]  /*1fa0*/  IMAD.U32 R16, R21, 0x10000, RZ ;  /* 0x0001000015107824 */ /* 0x020fc800078e00ff */
[----:B------:R-:W-:Y:S01]  /*1fb0*/  FADD.FTZ R87, R16, R87 ;  /* 0x0000005710577221 */ /* 0x000fe20000010000 */
[----:B------:R-:W-:Y:S06]  /*1fc0*/  BRA `(.L_x_4552) ;  /* 0x0000000000107947 */ /* 0x000fec0003800000 */
.L_x_4550:
[----:B-----5:R-:W-:Y:S02]  /*1fd0*/  SHF.L.U32 R16, R25, 0x10, RZ ;  /* 0x0000001019107819 */ /* 0x020fe400000006ff */
[----:B------:R-:W-:-:S03]  /*1fe0*/  @P4 SHF.L.U32 R18, R21, 0x10, RZ ;  /* 0x0000001015124819 */ /* 0x000fc600000006ff */
[----:B------:R-:W-:-:S04]  /*1ff0*/  FADD.FTZ R87, R16, R87 ;  /* 0x0000005710577221 */ /* 0x000fc80000010000 */
[----:B------:R-:W-:-:S07]  /*2000*/  @P4 FADD.FTZ R87, R18, R87 ;  /* 0x0000005712574221 */ /* 0x000fce0000010000 */
.L_x_4552:
[----:B------:R-:W-:-:S04]  /*2010*/  F2FP.BF16.F32.PACK_AB R16, RZ, R87 ;  /* 0x00000057ff10723e */ /* 0x000fc800000010ff */
[----:B------:R-:W-:-:S07]  /*2020*/  PRMT R77, R16, 0x7610, R77 ;  /* 0x00007610104d7816 */ /* 0x000fce000000004d */
.L_x_4553:
[----:B------:R-:W-:Y:S01]  /*2030*/  IMAD.U32 R97, R81, 0x10000, RZ ;  /* 0x0001000051617824 */ /* 0x000fe200078e00ff */
[----:B------:R-:W-:Y:S06]  /*2040*/  @P5 BRA `(.L_x_4554) ;  /* 0x0000000000245947 */ /* 0x000fec0003800000 */
[----:B------:R-:W-:-:S04]  /*2050*/  ISETP.NE.U32.AND P3, PT, RZ, UR12, PT ;  /* 0x0000000cff007c0c */ /* 0x000fc8000bf65070 */
[----:B------:R-:W-:-:S13]  /*2060*/  ISETP.NE.AND.EX P3, PT, RZ, UR13, PT, P3 ;  /* 0x0000000dff007c0c */ /* 0x000fda000bf65330 */
[----:B------:R-:W-:Y:S05]  /*2070*/  @P3 BRA `(.L_x_4555) ;  /* 0x0000000000083947 */ /* 0x000fea0003800000 */
[----:B------:R-:W-:Y:S05]  /*2080*/  @P2 BRA `(.L_x_4556) ;  /* 0x00000000002c2947 */ /* 0x000fea0003800000 */
[----:B------:R-:W-:Y:S05]  /*2090*/  BRA `(.L_x_4557) ;  /* 0x0000000000307947 */ /* 0x000fea0003800000 */
.L_x_4555:
[----:B-----5:R-:W-:-:S04]  /*20a0*/  PRMT R16, R21, 0x7632, R16 ;  /* 0x0000763215107816 */ /* 0x020fc80000000010 */
[----:B------:R-:W-:-:S05]  /*20b0*/  SHF.L.U32 R16, R16, 0x10, RZ ;  /* 0x0000001010107819 */ /* 0x000fca00000006ff */
[----:B------:R-:W-:Y:S01]  /*20c0*/  FADD.FTZ R97, R16, R97 ;  /* 0x0000006110617221 */ /* 0x000fe20000010000 */
[----:B------:R-:W-:Y:S06]  /*20d0*/  BRA `(.L_x_4556) ;  /* 0x0000000000187947 */ /* 0x000fec0003800000 */
.L_x_4554:
[----:B-----5:R-:W-:Y:S02]  /*20e0*/  PRMT R16, R25, 0x7632, R16 ;  /* 0x0000763219107816 */ /* 0x020fe40000000010 */
[----:B------:R-:W-:Y:S02]  /*20f0*/  @P4 PRMT R18, R21, 0x7632, R18 ;  /* 0x0000763215124816 */ /* 0x000fe40000000012 */
[----:B------:R-:W-:-:S03]  /*2100*/  SHF.L.U32 R16, R16, 0x10, RZ ;  /* 0x0000001010107819 */ /* 0x000fc600000006ff */
[----:B------:R-:W-:Y:S02]  /*2110*/  @P4 IMAD.U32 R18, R18, 0x10000, RZ ;  /* 0x0001000012124824 */ /* 0x000fe400078e00ff */
[----:B------:R-:W-:-:S04]  /*2120*/  FADD.FTZ R97, R16, R97 ;  /* 0x0000006110617221 */ /* 0x000fc80000010000 */
[----:B------:R-:W-:-:S07]  /*2130*/  @P4 FADD.FTZ R97, R18, R97 ;  /* 0x0000006112614221 */ /* 0x000fce0000010000 */
.L_x_4556:
[----:B------:R-:W-:-:S04]  /*2140*/  F2FP.BF16.F32.PACK_AB R16, RZ, R97 ;  /* 0x00000061ff10723e */ /* 0x000fc800000010ff */
[----:B------:R-:W-:-:S07]  /*2150*/  PRMT R77, R77, 0x5410, R16 ;  /* 0x000054104d4d7816 */ /* 0x000fce0000000010 */
.L_x_4557:
        /* <DEDUP_REMOVED lines=8> */
.L_x_4559:
[----:B-----5:R-:W-:-:S05]  /*21e0*/  SHF.L.U32 R16, R22, 0x10, RZ ;  /* 0x0000001016107819 */ /* 0x020fca00000006ff */
[----:B------:R-:W-:Y:S01]  /*21f0*/  FADD.FTZ R99, R16, R99 ;  /* 0x0000006310637221 */ /* 0x000fe20000010000 */
[----:B------:R-:W-:Y:S06]  /*2200*/  BRA `(.L_x_4560) ;  /* 0x0000000000107947 */ /* 0x000fec0003800000 */
.L_x_4558:
[----:B-----5:R-:W-:Y:S01]  /*2210*/  IMAD.U32 R16, R26, 0x10000, RZ ;  /* 0x000100001a107824 */ /* 0x020fe200078e00ff */
[----:B------:R-:W-:-:S03]  /*2220*/  @P4 SHF.L.U32 R18, R22, 0x10, RZ ;  /* 0x0000001016124819 */ /* 0x000fc600000006ff */
[----:B------:R-:W-:-:S04]  /*2230*/  FADD.FTZ R99, R16, R99 ;  /* 0x0000006310637221 */ /* 0x000fc80000010000 */
[----:B------:R-:W-:-:S07]  /*2240*/  @P4 FADD.FTZ R99, R18, R99 ;  /* 0x0000006312634221 */ /* 0x000fce0000010000 */
.L_x_4560:
[----:B------:R-:W-:-:S04]  /*2250*/  F2FP.BF16.F32.PACK_AB R16, RZ, R99 ;  /* 0x00000063ff10723e */ /* 0x000fc800000010ff */
[----:B------:R-:W-:-:S07]  /*2260*/  PRMT R78, R16, 0x7610, R78 ;  /* 0x00007610104e7816 */ /* 0x000fce000000004e */
.L_x_4561:
[----:B------:R-:W-:Y:S01]  /*2270*/  SHF.L.U32 R109, R82, 0x10, RZ ;  /* 0x00000010526d7819 */ /* 0x000fe200000006ff */
[----:B------:R-:W-:Y:S06]  /*2280*/  @P5 BRA `(.L_x_4562) ;  /* 0x0000000000245947 */ /* 0x000fec0003800000 */
[----:B------:R-:W-:-:S04]  /*2290*/  ISETP.NE.U32.AND P3, PT, RZ, UR12, PT ;  /* 0x0000000cff007c0c */ /* 0x000fc8000bf65070 */
[----:B------:R-:W-:-:S13]  /*22a0*/  ISETP.NE.AND.EX P3, PT, RZ, UR13, PT, P3 ;  /* 0x0000000dff007c0c */ /* 0x000fda000bf65330 */
[----:B------:R-:W-:Y:S05]  /*22b0*/  @P3 BRA `(.L_x_4563) ;  /* 0x0000000000083947 */ /* 0x000fea0003800000 */
[----:B------:R-:W-:Y:S05]  /*22c0*/  @P2 BRA `(.L_x_4564) ;  /* 0x00000000002c2947 */ /* 0x000fea0003800000 */
[----:B------:R-:W-:Y:S05]  /*22d0*/  BRA `(.L_x_4565) ;  /* 0x0000000000307947 */ /* 0x000fea0003800000 */
.L_x_4563:
[----:B-----5:R-:W-:-:S05]  /*22e0*/  PRMT R16, R22, 0x7632, R16 ;  /* 0x0000763216107816 */ /* 0x020fca0000000010 */
[----:B------:R-:W-:-:S04]  /*22f0*/  IMAD.U32 R16, R16, 0x10000, RZ ;  /* 0x0001000010107824 */ /* 0x000fc800078e00ff */
[----:B------:R-:W-:Y:S01]  /*2300*/  FADD.FTZ R109, R16, R109 ;  /* 0x0000006d106d7221 */ /* 0x000fe20000010000 */
[----:B------:R-:W-:Y:S06]  /*2310*/  BRA `(.L_x_4564) ;  /* 0x0000000000187947 */ /* 0x000fec0003800000 */
.L_x_4562:
[----:B-----5:R-:W-:Y:S02]  /*2320*/  PRMT R16, R26, 0x7632, R16 ;  /* 0x000076321a107816 */ /* 0x020fe40000000010 */
[----:B------:R-:W-:Y:S02]  /*2330*/  @P4 PRMT R18, R22, 0x7632, R18 ;  /* 0x0000763216124816 */ /* 0x000fe40000000012 */
[----:B------:R-:W-:Y:S02]  /*2340*/  SHF.L.U32 R16, R16, 0x10, RZ ;  /* 0x0000001010107819 */ /* 0x000fe400000006ff */
[----:B------:R-:W-:-:S03]  /*2350*/  @P4 SHF.L.U32 R18, R18, 0x10, RZ ;  /* 0x0000001012124819 */ /* 0x000fc600000006ff */
[----:B------:R-:W-:-:S04]  /*2360*/  FADD.FTZ R109, R16, R109 ;  /* 0x0000006d106d7221 */ /* 0x000fc80000010000 */
[----:B------:R-:W-:-:S07]  /*2370*/  @P4 FADD.FTZ R109, R18, R109 ;  /* 0x0000006d126d4221 */ /* 0x000fce0000010000 */
.L_x_4564:
[----:B------:R-:W-:-:S04]  /*2380*/  F2FP.BF16.F32.PACK_AB R16, RZ, R109 ;  /* 0x0000006dff10723e */ /* 0x000fc800000010ff */
[----:B------:R-:W-:-:S07]  /*2390*/  PRMT R78, R78, 0x5410, R16 ;  /* 0x000054104e4e7816 */ /* 0x000fce0000000010 */
.L_x_4565:
        /* <DEDUP_REMOVED lines=8> */
.L_x_4567:
[----:B-----5:R-:W-:-:S05]  /*2420*/  SHF.L.U32 R16, R23, 0x10, RZ ;  /* 0x0000001017107819 */ /* 0x020fca00000006ff */
[----:B------:R-:W-:Y:S01]  /*2430*/  FADD.FTZ R111, R16, R111 ;  /* 0x0000006f106f7221 */ /* 0x000fe20000010000 */
[----:B------:R-:W-:Y:S06]  /*2440*/  BRA `(.L_x_4568) ;  /* 0x0000000000107947 */ /* 0x000fec0003800000 */
.L_x_4566:
[----:B-----5:R-:W-:Y:S01]  /*2450*/  SHF.L.U32 R16, R27, 0x10, RZ ;  /* 0x000000101b107819 */ /* 0x020fe200000006ff */
[----:B------:R-:W-:-:S04]  /*2460*/  @P4 IMAD.U32 R18, R23, 0x10000, RZ ;  /* 0x0001000017124824 */ /* 0x000fc800078e00ff */
[----:B------:R-:W-:-:S04]  /*2470*/  FADD.FTZ R111, R16, R111 ;  /* 0x0000006f106f7221 */ /* 0x000fc80000010000 */
[----:B------:R-:W-:-:S07]  /*2480*/  @P4 FADD.FTZ R111, R18, R111 ;  /* 0x0000006f126f4221 */ /* 0x000fce0000010000 */
.L_x_4568:
[----:B------:R-:W-:-:S04]  /*2490*/  F2FP.BF16.F32.PACK_AB R16, RZ, R111 ;  /* 0x0000006fff10723e */ /* 0x000fc800000010ff */
[----:B------:R-:W-:-:S07]  /*24a0*/  PRMT R79, R16, 0x7610, R79 ;  /* 0x00007610104f7816 */ /* 0x000fce000000004f */
.L_x_4569:
[----:B------:R-:W-:Y:S01]  /*24b0*/  SHF.L.U32 R119, R83, 0x10, RZ ;  /* 0x0000001053777819 */ /* 0x000fe200000006ff */
[----:B------:R-:W-:Y:S06]  /*24c0*/  @P5 BRA `(.L_x_4570) ;  /* 0x0000000000245947 */ /* 0x000fec0003800000 */
[----:B------:R-:W-:-:S04]  /*24d0*/  ISETP.NE.U32.AND P3, PT, RZ, UR12, PT ;  /* 0x0000000cff007c0c */ /* 0x000fc8000bf65070 */
[----:B------:R-:W-:-:S13]  /*24e0*/  ISETP.NE.AND.EX P3, PT, RZ, UR13, PT, P3 ;  /* 0x0000000dff007c0c */ /* 0x000fda000bf65330 */
[----:B------:R-:W-:Y:S05]  /*24f0*/  @P3 BRA `(.L_x_4571) ;  /* 0x0000000000083947 */ /* 0x000fea0003800000 */
[----:B------:R-:W-:Y:S05]  /*2500*/  @P2 BRA `(.L_x_4572) ;  /* 0x00000000002c2947 */ /* 0x000fea0003800000 */
[----:B------:R-:W-:Y:S05]  /*2510*/  BRA `(.L_x_4573) ;  /* 0x0000000000307947 */ /* 0x000fea0003800000 */
.L_x_4571:
[----:B-----5:R-:W-:-:S04]  /*2520*/  PRMT R16, R23, 0x7632, R16 ;  /* 0x0000763217107816 */ /* 0x020fc80000000010 */
[----:B------:R-:W-:-:S05]  /*2530*/  SHF.L.U32 R16, R16, 0x10, RZ ;  /* 0x0000001010107819 */ /* 0x000fca00000006ff */
[----:B------:R-:W-:Y:S01]  /*2540*/  FADD.FTZ R119, R16, R119 ;  /* 0x0000007710777221 */ /* 0x000fe20000010000 */
[----:B------:R-:W-:Y:S06]  /*2550*/  BRA `(.L_x_4572) ;  /* 0x0000000000187947 */ /* 0x000fec0003800000 */
.L_x_4570:
[----:B-----5:R-:W-:Y:S02]  /*2560*/  PRMT R16, R27, 0x7632, R16 ;  /* 0x000076321b107816 */ /* 0x020fe40000000010 */
[----:B------:R-:W-:-:S03]  /*2570*/  @P4 PRMT R18, R23, 0x7632, R18 ;  /* 0x0000763217124816 */ /* 0x000fc60000000012 */
[----:B------:R-:W-:Y:S01]  /*2580*/  IMAD.U32 R16, R16, 0x10000, RZ ;  /* 0x0001000010107824 */ /* 0x000fe200078e00ff */
[----:B------:R-:W-:-:S03]  /*2590*/  @P4 SHF.L.U32 R18, R18, 0x10, RZ ;  /* 0x0000001012124819 */ /* 0x000fc600000006ff */
[----:B------:R-:W-:-:S04]  /*25a0*/  FADD.FTZ R119, R16, R119 ;  /* 0x0000007710777221 */ /* 0x000fc80000010000 */
[----:B------:R-:W-:-:S07]  /*25b0*/  @P4 FADD.FTZ R119, R18, R119 ;  /* 0x0000007712774221 */ /* 0x000fce0000010000 */
.L_x_4572:
[----:B------:R-:W-:-:S04]  /*25c0*/  F2FP.BF16.F32.PACK_AB R16, RZ, R119 ;  /* 0x00000077ff10723e */ /* 0x000fc800000010ff */
[----:B------:R-:W-:-:S07]  /*25d0*/  PRMT R79, R79, 0x5410, R16 ;  /* 0x000054104f4f7816 */ /* 0x000fce0000000010 */
.L_x_4573:
[----:B------:R-:W1:Y:S02]  /*25e0*/  @P2 LDC.64 R80, c[0x0][0x238] ;  /* 0x00008e00ff502b82 */ /* 0x000e640000000a00 */
[----:B-1----:R-:W-:-:S04]  /*25f0*/  @P2 LEA R80, P3, R14, R80, 0x4 ;  /* 0x000000500e502211 */ /* 0x002fc800078620ff */
[----:B------:R-:W-:-:S05]  /*2600*/  @P2 LEA.HI.X R81, R14, R81, RZ, 0x4, P3 ;  /* 0x000000510e512211 */ /* 0x000fca00018f24ff */
[----:B------:R3:W-:Y:S04]  /*2610*/  @P2 STG.E.128 desc[UR4][R80.64], R76 ;  /* 0x0000004c50002986 */ /* 0x0007e8000c101d04 */
.L_x_4541:
[----:B------:R-:W-:Y:S05]  /*2620*/  BSYNC B0 ;  /* 0x0000000000007941 */ /* 0x000fea0003800000 */
.L_x_4540:
[----:B------:R-:W-:Y:S01]  /*2630*/  FADD.FTZ R14, RZ, R7 ;  /* 0x00000007ff0e7221 */ /* 0x000fe20000010000 */
[----:B------:R-:W-:Y:S01]  /*2640*/  ISETP.GT.U32.AND P3, PT, R2, 0x1ff, PT ;  /* 0x000001ff0200780c */ /* 0x000fe20003f64070 */
[----:B------:R-:W-:Y:S01]  /*2650*/  UMOV UR14, 0xffffffff ;  /* 0xffffffff000e7882 */ /* 0x000fe20000000000 */
[----:B------:R-:W-:Y:S01]  /*2660*/  LOP3.LUT P4, RZ, R12, 0xff, RZ, 0xc0, !PT ;  /* 0x000000ff0cff7812 */ /* 0x000fe2000788c0ff */
[----:B------:R-:W-:Y:S01]  /*2670*/  FADD.FTZ R14, R13, R14 ;  /* 0x0000000e0d0e7221 */ /* 0x000fe20000010000 */
[----:B------:R-:W-:Y:S02]  /*2680*/  ISETP.GT.U32.AND P5, PT, R2, 0x2ff, PT ;  /* 0x000002ff0200780c */ /* 0x000fe40003fa4070 */
[----:B------:R-:W-:Y:S01]  /*2690*/  SHF.R.U32.HI R16, RZ, 0x5, R0 ;  /* 0x00000005ff107819 */ /* 0x000fe20000011600 */
        /* <DEDUP_REMOVED lines=20> */
[----:B------:R-:W-:Y:S01]  /*27e0*/  FADD.FTZ R12, R99, R14 ;  /* 0x0000000e630c7221 */ /* 0x000fe20000010000 */
[----:B------:R-:W-:-:S03]  /*27f0*/  LOP3.LUT R14, R16, 0x7fffff8, RZ, 0xc0, !PT ;  /* 0x07fffff8100e7812 */ /* 0x000fc600078ec0ff */
[----:B------:R-:W-:Y:S01]  /*2800*/  FADD.FTZ R12, R109, R12 ;  /* 0x0000000c6d0c7221 */ /* 0x000fe20000010000 */
[----:B------:R-:W-:-:S03]  /*2810*/  @!P4 IADD3 R14, R14, 0x8, RZ ;  /* 0x000000080e0ec810 */ /* 0x000fc60007ffe0ff */
[----:B------:R-:W-:-:S04]  /*2820*/  FADD.FTZ R12, R111, R12 ;  /* 0x0000000c6f0c7221 */ /* 0x000fc80000010000 */
[----:B------:R-:W-:Y:S01]  /*2830*/  @P5 FADD.FTZ R18, R119, R12 ;  /* 0x0000000c77125221 */ /* 0x000fe20000010000 */
[----:B------:R-:W-:Y:S01]  /*2840*/  P2R R12, PR, RZ, 0x40 ;  /* 0x00000040ff0c7803 */ /* 0x000fe20000000000 */
[----:B------:R-:W-:Y:S06]  /*2850*/  BRA.DIV UR14, `(.L_x_4574) ;  /* 0x000000120e2c7947 */ /* 0x000fec000b800000 */
[----:B-123--:R-:W1:Y:S02]  /*2860*/  SHFL.BFLY PT, R81, R18, 0x1, 0x1f ;  /* 0x0c201f0012517f89 */ /* 0x00ee6400000e0000 */
[----:B-1----:R-:W-:-:S05]  /*2870*/  FADD.FTZ R81, R18, R81 ;  /* 0x0000005112517221 */ /* 0x002fca0000010000 */
[----:B------:R-:W1:Y:S02]  /*2880*/  SHFL.BFLY PT, R12, R81, 0x2, 0x1f ;  /* 0x0c401f00510c7f89 */ /* 0x000e6400000e0000 */
[----:B-1----:R-:W-:-:S05]  /*2890*/  FADD.FTZ R82, R81, R12 ;  /* 0x0000000c51527221 */ /* 0x002fca0000010000 */
[----:B------:R-:W1:Y:S02]  /*28a0*/  SHFL.BFLY PT, R83, R82, 0x4, 0x1f ;  /* 0x0c801f0052537f89 */ /* 0x000e6400000e0000 */
[----:B-1----:R-:W-:-:S05]  /*28b0*/  FADD.FTZ R83, R82, R83 ;  /* 0x0000005352537221 */ /* 0x002fca0000010000 */
[----:B------:R-:W1:Y:S02]  /*28c0*/  SHFL.BFLY PT, R12, R83, 0x8, 0x1f ;  /* 0x0d001f00530c7f89 */ /* 0x000e6400000e0000 */
[----:B-1----:R-:W-:-:S05]  /*28d0*/  FADD.FTZ R84, R83, R12 ;  /* 0x0000000c53547221 */ /* 0x002fca0000010000 */
[----:B------:R-:W1:Y:S02]  /*28e0*/  SHFL.BFLY PT, R115, R84, 0x10, 0x1f ;  /* 0x0e001f0054737f89 */ /* 0x000e6400000e0000 */
[----:B-1----:R-:W-:-:S04]  /*28f0*/  FADD.FTZ R115, R84, R115 ;  /* 0x0000007354737221 */ /* 0x002fc80000010000 */
[----:B0-----:R-:W-:-:S04]  /*2900*/  FMUL.FTZ R80, R4, R115 ;  /* 0x0000007304507220 */ /* 0x001fc80000410000 */
[--C-:B------:R-:W-:Y:S01]  /*2910*/  FADD.FTZ R12, R7, -R80.reuse ;  /* 0x80000050070c7221 */ /* 0x100fe20000010000 */
[--C-:B------:R-:W-:Y:S01]  /*2920*/  FADD.FTZ R115, R13, -R80.reuse ;  /* 0x800000500d737221 */ /* 0x100fe20000010000 */
[--C-:B------:R-:W-:Y:S01]  /*2930*/  FADD.FTZ R81, R15, -R80.reuse ;  /* 0x800000500f517221 */ /* 0x100fe20000010000 */
[--C-:B------:R-:W-:Y:S01]  /*2940*/  FADD.FTZ R83, R101, -R80.reuse ;  /* 0x8000005065537221 */ /* 0x100fe20000010000 */
[----:B------:R-:W-:Y:S01]  /*2950*/  FFMA.FTZ R12, R12, R12, RZ ;  /* 0x0000000c0c0c7223 */ /* 0x000fe200000100ff */
[--C-:B------:R-:W-:Y:S01]  /*2960*/  FADD.FTZ R18, R17, -R80.reuse ;  /* 0x8000005011127221 */ /* 0x100fe20000010000 */
[----:B------:R-:W-:Y:S02]  /*2970*/  FADD.FTZ R82, R19, -R80 ;  /* 0x8000005013527221 */ /* 0x000fe40000010000 */
        /* <DEDUP_REMOVED lines=51> */
.L_x_4592:
[----:B------:R-:W-:Y:S01]  /*2cb0*/  LOP3.LUT P3, RZ, R0, 0x1f, RZ, 0xc0, !PT ;  /* 0x0000001f00ff7812 */ /* 0x000fe2000786c0ff */
[----:B-1----:R-:W-:Y:S01]  /*2cc0*/  FADD.FTZ R81, R82, R115 ;  /* 0x0000007352517221 */ /* 0x002fe20000010000 */
[----:B------:R-:W-:Y:S01]  /*2cd0*/  LOP3.LUT R83, R16, 0x7, RZ, 0xc0, !PT ;  /* 0x0000000710537812 */ /* 0x000fe200078ec0ff */
[----:B------:R-:W-:Y:S05]  /*2ce0*/  WARPSYNC.ALL ;  /* 0x0000000000007948 */ /* 0x000fea0003800000 */
[----:B------:R-:W-:-:S05]  /*2cf0*/  LOP3.LUT R115, R0, 0x1f, RZ, 0xc0, !PT ;  /* 0x0000001f00737812 */ /* 0x000fca00078ec0ff */
[----:B------:R-:W1:Y:S01]  /*2d00*/  @!P3 S2R R121, SR_CgaCtaId ;  /* 0x000000000079b919 */ /* 0x000e620000008800 */
[----:B------:R-:W-:-:S04]  /*2d10*/  @!P3 MOV R12, 0x400 ;  /* 0x00000400000cb802 */ /* 0x000fc80000000f00 */
[----:B-1----:R-:W-:Y:S01]  /*2d20*/  @!P3 LEA R121, R121, R12, 0x18 ;  /* 0x0000000c7979b211 */ /* 0x002fe200078ec0ff */
[----:B------:R-:W-:-:S05]  /*2d30*/  @!P3 IMAD.IADD R12, R14, 0x1, R83 ;  /* 0x000000010e0cb824 */ /* 0x000fca00078e0253 */
        /* <DEDUP_REMOVED lines=10> */
[----:B------:R-:W-:-:S03]  /*2de0*/  CS2R R80, SRZ ;  /* 0x0000000000507805 */ /* 0x000fc6000001ff00 */
[----:B------:R-:W-:Y:S01]  /*2df0*/  @!P3 IMAD R16, R14, 0x8, R115 ;  /* 0x000000080e10b824 */ /* 0x000fe200078e0273 */
[----:B------:R-:W-:-:S04]  /*2e00*/  HFMA2.MMA R14, -RZ, RZ, 0, 0 ;  /* 0x00000000ff0e7435 */ /* 0x000fc800000001ff */
[----:B------:R1:W-:Y:S02]  /*2e10*/  @!P3 LDS.64 R80, [R16] ;  /* 0x000000001050b984 */ /* 0x0003e40000000a00 */
[----:B------:R-:W-:Y:S02]  /*2e20*/  @!P3 MOV R14, R6 ;  /* 0x00000006000eb202 */ /* 0x000fe40000000f00 */
[----:B------:R-:W-:-:S03]  /*2e30*/  LOP3.LUT P3, RZ, R83, 0x1f, R0, 0xf8, !PT ;  /* 0x0000001f53ff7812 */ /* 0x000fc6000786f800 */
[----:B------:R-:W0:Y:S01]  /*2e40*/  SHFL.DOWN PT, R115, R14, 0x4, 0x1f ;  /* 0x08801f000e737f89 */ /* 0x000e2200000e0000 */
[----:B-1----:R-:W-:Y:S01]  /*2e50*/  I2FP.F32.S32 R16, R14 ;  /* 0x0000000e00107245 */ /* 0x002fe20000201400 */
[----:B0-----:R-:W-:Y:S01]  /*2e60*/  IMAD.IADD R82, R115, 0x1, R14 ;  /* 0x0000000173527824 */ /* 0x001fe200078e020e */
[----:B------:R-:W-:-:S04]  /*2e70*/  I2FP.F32.S32 R86, R115 ;  /* 0x0000007300567245 */ /* 0x000fc80000201400 */
        /* <DEDUP_REMOVED lines=9> */
[----:B------:R-:W0:Y:S02]  /*2f10*/  SHFL.DOWN PT, R125, R82, 0x1, 0x1f ;  /* 0x08201f00527d7f89 */ /* 0x000e2400000e0000 */
[----:B------:R-:W-:Y:S01]  /*2f20*/  FFMA.FTZ R115, R16, R80, R115 ;  /* 0x0000005010737223 */ /* 0x000fe20000010073 */
[----:B------:R-:W-:Y:S01]  /*2f30*/  FMUL.FTZ R121, R121, R121 ;  /* 0x0000007979797220 */ /* 0x000fe20000410000 */
[----:B---3--:R-:W-:Y:S01]  /*2f40*/  FADD.FTZ R81, R18, R81 ;  /* 0x0000005112517221 */ /* 0x008fe20000010000 */
[----:B------:R-:W-:Y:S01]  /*2f50*/  I2FP.F32.S32 R18, R82 ;  /* 0x0000005200127245 */ /* 0x000fe20000201400 */
[----:B-1----:R-:W-:Y:S01]  /*2f60*/  FMUL.FTZ R115, R84, R115 ;  /* 0x0000007354737220 */ /* 0x002fe20000410000 */
[----:B------:R-:W-:-:S02]  /*2f70*/  FMUL.FTZ R121, R121, R16 ;  /* 0x0000001079797220 */ /* 0x000fc40000410000 */
[----:B------:R-:W1:Y:S02]  /*2f80*/  MUFU.RCP R80, R18 ;  /* 0x0000001200507308 */ /* 0x000e640000001000 */
[----:B------:R-:W2:Y:S01]  /*2f90*/  SHFL.DOWN PT, R14, R115, 0x2, 0x1f ;  /* 0x08401f00730e7f89 */ /* 0x000ea200000e0000 */
[----:B------:R-:W-:-:S04]  /*2fa0*/  FMUL.FTZ R121, R121, R86 ;  /* 0x0000005679797220 */ /* 0x000fc80000410000 */
[----:B------:R-:W-:-:S05]  /*2fb0*/  FFMA.FTZ R81, R84, R121, R81 ;  /* 0x0000007954517223 */ /* 0x000fca0000010051 */
[----:B------:R-:W3:Y:S01]  /*2fc0*/  SHFL.DOWN PT, R16, R81, 0x2, 0x1f ;  /* 0x08401f0051107f89 */ /* 0x000ee200000e0000 */
[-C--:B0-----:R-:W-:Y:S02]  /*2fd0*/  IADD3 R82, R82, R125.reuse, RZ ;  /* 0x0000007d52527210 */ /* 0x081fe40007ffe0ff */
[----:B------:R-:W-:Y:S02]  /*2fe0*/  I2FP.F32.S32 R125, R125 ;  /* 0x0000007d007d7245 */ /* 0x000fe40000201400 */
[----:B------:R-:W-:-:S06]  /*2ff0*/  I2FP.F32.S32 R82, R82 ;  /* 0x0000005200527245 */ /* 0x000fcc0000201400 */
[----:B------:R-:W0:Y:S01]  /*3000*/  MUFU.RCP R82, R82 ;  /* 0x0000005200527308 */ /* 0x000e220000001000 */
[----:B--2---:R-:W-:Y:S01]  /*3010*/  FMUL.FTZ R121, R14, R123 ;  /* 0x0000007b0e797220 */ /* 0x004fe20000410000 */
[----:B------:R-:W-:-:S03]  /*3020*/  FADD.FTZ R14, R115, -R14 ;  /* 0x8000000e730e7221 */ /* 0x000fc60000010000 */
[----:B------:R-:W-:Y:S01]  /*3030*/  FFMA.FTZ R121, R12, R115, R121 ;  /* 0x000000730c797223 */ /* 0x000fe20000010079 */
[----:B------:R-:W-:-:S03]  /*3040*/  FMUL.FTZ R115, R14, R14 ;  /* 0x0000000e0e737220 */ /* 0x000fc60000410000 */
[----:B-1----:R-:W-:Y:S01]  /*3050*/  FMUL.FTZ R121, R80, R121 ;  /* 0x0000007950797220 */ /* 0x002fe20000410000 */
[----:B------:R-:W-:Y:S01]  /*3060*/  FMUL.FTZ R115, R12, R115 ;  /* 0x000000730c737220 */ /* 0x000fe20000410000 */
[----:B---3--:R-:W-:-:S03]  /*3070*/  FADD.FTZ R81, R81, R16 ;  /* 0x0000001051517221 */ /* 0x008fc60000010000 */
[----:B------:R-:W1:Y:S01]  /*3080*/  SHFL.DOWN PT, R12, R121, 0x1, 0x1f ;  /* 0x08201f00790c7f89 */ /* 0x000e6200000e0000 */
[----:B------:R-:W-:-:S04]  /*3090*/  FMUL.FTZ R115, R115, R123 ;  /* 0x0000007b73737220 */ /* 0x000fc80000410000 */
[----:B------:R-:W-:-:S05]  /*30a0*/  FFMA.FTZ R81, R80, R115, R81 ;  /* 0x0000007350517223 */ /* 0x000fca0000010051 */
[----:B------:R-:W2:Y:S01]  /*30b0*/  SHFL.DOWN PT, R14, R81, 0x1, 0x1f ;  /* 0x08201f00510e7f89 */ /* 0x000ea200000e0000 */
[----:B-1----:R-:W-:Y:S01]  /*30c0*/  FADD.FTZ R16, R121, -R12 ;  /* 0x8000000c79107221 */ /* 0x002fe20000010000 */
[----:B------:R-:W-:-:S03]  /*30d0*/  FMUL.FTZ R123, R12, R125 ;  /* 0x0000007d0c7b7220 */ /* 0x000fc60000410000 */
[----:B------:R-:W-:Y:S01]  /*30e0*/  FMUL.FTZ R115, R16, R16 ;  /* 0x0000001010737220 */ /* 0x000fe20000410000 */
[----:B------:R-:W-:-:S03]  /*30f0*/  FFMA.FTZ R123, R18, R121, R123 ;  /* 0x00000079127b7223 */ /* 0x000fc6000001007b */
[----:B------:R-:W-:Y:S01]  /*3100*/  FMUL.FTZ R18, R18, R115 ;  /* 0x0000007312127220 */ /* 0x000fe20000410000 */
[----:B0-----:R-:W-:Y:S01]  /*3110*/  FMUL.FTZ R123, R82, R123 ;  /* 0x0000007b527b7220 */ /* 0x001fe20000410000 */
        /* <DEDUP_REMOVED lines=11> */
[----:B--2---:R-:W-:-:S04]  /*31d0*/  @!P3 IMAD.WIDE R82, R5, 0x4, R82 ;  /* 0x000000040552b825 */ /* 0x004fc800078e0252 */
[----:B------:R-:W-:Y:S01]  /*31e0*/  FADD.FTZ R115, R12, R115 ;  /* 0x000000730c737221 */ /* 0x000fe20000010000 */
[----:B------:R-:W-:Y:S01]  /*31f0*/  FSEL R12, R123, RZ, !P5 ;  /* 0x000000ff7b0c7208 */ /* 0x000fe20006800000 */
[----:B------:R0:W-:Y:S02]  /*3200*/  @!P3 STG.E desc[UR4][R82.64], R123 ;  /* 0x0000007b5200b986 */ /* 0x0001e4000c101904 */
[----:B------:R-:W1:Y:S01]  /*3210*/  MUFU.RSQ R121, R115 ;  /* 0x0000007300797308 */ /* 0x000e620000001400 */
[----:B---3--:R-:W-:-:S05]  /*3220*/  @!P3 IMAD.WIDE R80, R5, 0x4, R80 ;  /* 0x000000040550b825 */ /* 0x008fca00078e0250 */
[----:B-1----:R0:W-:Y:S01]  /*3230*/  @!P3 STG.E desc[UR4][R80.64], R121 ;  /* 0x000000795000b986 */ /* 0x0021e2000c101904 */
[----:B------:R-:W-:Y:S05]  /*3240*/  @!P0 BRA `(.L_x_4576) ;  /* 0x0000000000808947 */ /* 0x000fea0003800000 */
[----:B------:R-:W1:Y:S01]  /*3250*/  LDC.64 R114, c[0x0][0x2b8] ;  /* 0x0000ae00ff727b82 */ /* 0x000e620000000a00 */
[--C-:B------:R-:W-:Y:S01]  /*3260*/  FADD.FTZ R14, R7, -R12.reuse ;  /* 0x8000000c070e7221 */ /* 0x100fe20000010000 */
[--C-:B------:R-:W-:Y:S01]  /*3270*/  FADD.FTZ R16, R13, -R12.reuse ;  /* 0x8000000c0d107221 */ /* 0x100fe20000010000 */
[--C-:B------:R-:W-:Y:S01]  /*3280*/  FADD.FTZ R18, R15, -R12.reuse ;  /* 0x8000000c0f127221 */ /* 0x100fe20000010000 */
[--C-:B0-----:R-:W-:Y:S01]  /*3290*/  FADD.FTZ R80, R89, -R12.reuse ;  /* 0x8000000c59507221 */ /* 0x101fe20000010000 */
        /* <DEDUP_REMOVED lines=12> */
[----:B-----5:R-:W-:Y:S01]  /*3360*/  FFMA.FTZ R80, R36, R81, R28 ;  /* 0x0000005124507223 */ /* 0x020fe2000001001c */
        /* <DEDUP_REMOVED lines=11> */
[----:B------:R-:W-:Y:S01]  /*3420*/  VIADD R10, R10, 0x100 ;  /* 0x000001000a0a7836 */ /* 0x000fe20000000000 */
[----:B------:R-:W-:-:S05]  /*3430*/  F2FP.BF16.F32.PACK_AB R83, R88, R125 ;  /* 0x0000007d5853723e */ /* 0x000fca00000010ff */
[----:B------:R1:W-:Y:S02]  /*3440*/  STG.E.128 desc[UR4][R114.64], R80 ;  /* 0x0000005072007986 */ /* 0x0003e4000c101d04 */
.L_x_4576:
[----:B------:R-:W-:Y:S05]  /*3450*/  BSYNC B0 ;  /* 0x0000000000007941 */ /* 0x000fea0003800000 */
.L_x_4575:
[----:B------:R-:W-:Y:S01]  /*3460*/  ISETP.GE.U32.AND P3, PT, R2, 0x200, PT ;  /* 0x000002000200780c */ /* 0x000fe20003f66070 */
[----:B------:R-:W-:-:S12]  /*3470*/  BSSY B0, `(.L_x_4577) ;  /* 0x0000022000007945 */ /* 0x000fd80003800000 */
[----:B------:R-:W-:Y:S05]  /*3480*/  @!P3 BRA `(.L_x_4578) ;  /* 0x000000000080b947 */ /* 0x000fea0003800000 */
[----:B-1----:R-:W1:Y:S01]  /*3490*/  LDC.64 R114, c[0x0][0x2b8] ;  /* 0x0000ae00ff727b82 */ /* 0x002e620000000a00 */
        /* <DEDUP_REMOVED lines=31> */
.L_x_4578:
[----:B------:R-:W-:Y:S05]  /*3690*/  BSYNC B0 ;  /* 0x0000000000007941 */ /* 0x000fea0003800000 */
.L_x_4577:
[----:B------:R-:W-:Y:S04]  /*36a0*/  BSSY B0, `(.L_x_4579) ;  /* 0x0000021000007945 */ /* 0x000fe80003800000 */
[----:B------:R-:W-:Y:S05]  /*36b0*/  @!P1 BRA `(.L_x_4580) ;  /* 0x00000000007c9947 */ /* 0x000fea0003800000 */
[----:B-12---:R-:W1:Y:S01]  /*36c0*/  LDC.64 R114, c[0x0][0x2b8] ;  /* 0x0000ae00ff727b82 */ /* 0x006e620000000a00 */
[--C-:B------:R-:W-:Y:S01]  /*36d0*/  FADD.FTZ R14, R11, -R12.reuse ;  /* 0x8000000c0b0e7221 */ /* 0x100fe20000010000 */
[--C-:B------:R-:W-:Y:S01]  /*36e0*/  FADD.FTZ R18, R87, -R12.reuse ;  /* 0x8000000c57127221 */ /* 0x100fe20000010000 */
[--C-:B0-----:R-:W-:Y:S01]  /*36f0*/  FADD.FTZ R82, R99, -R12.reuse ;  /* 0x8000000c63527221 */ /* 0x101fe20000010000 */
        /* <DEDUP_REMOVED lines=27> */
.L_x_4580:
[----:B------:R-:W-:Y:S05]  /*38b0*/  BSYNC B0 ;  /* 0x0000000000007941 */ /* 0x000fea0003800000 */
.L_x_4579:
[----:B------:R-:W-:Y:S02]  /*38c0*/  IADD3 R5, R5, UR8, RZ ;  /* 0x0000000805057c10 */ /* 0x000fe4000fffe0ff */
[----:B------:R-:W-:Y:S02]  /*38d0*/  SEL R12, RZ, 0x1, P4 ;  /* 0x00000001ff0c7807 */ /* 0x000fe40002000000 */
[----:B------:R-:W-:-:S13]  /*38e0*/  ISETP.GE.AND P3, PT, R5, UR9, PT ;  /* 0x0000000905007c0c */ /* 0x000fda000bf66270 */
[----:B------:R-:W-:Y:S05]  /*38f0*/  @!P3 BRA `(.L_x_4581) ;  /* 0xffffffcc0064b947 */ /* 0x000fea000383ffff */
[----:B------:R-:W-:Y:S05]  /*3900*/  EXIT ;  /* 0x000000000000794d */ /* 0x000fea0003800000 */
.L_x_4574:
[----:B------:R-:W-:Y:S01]  /*3910*/  HFMA2.MMA R88, -RZ, RZ, 0, 5.9604644775390625e-08 ;  /* 0x00000001ff587435 */ /* 0x000fe200000001ff */
[----:B------:R-:W-:Y:S01]  /*3920*/  IMAD.MOV.U32 R121, RZ, RZ, R18 ;  /* 0x000000ffff797224 */ /* 0x000fe200078e0012 */
[----:B------:R-:W-:Y:S01]  /*3930*/  MOV R123, 0x1f ;  /* 0x0000001f007b7802 */ /* 0x000fe20000000f00 */
[----:B------:R-:W-:-:S08]  /*3940*/  IMAD.MOV.U32 R86, RZ, RZ, -0x1 ;  /* 0xffffffffff567424 */ /* 0x000fd000078e00ff */
[----:B0123-5:R-:W-:Y:S05]  /*3950*/  WARPSYNC.COLLECTIVE R86, `(.L_x_4582) ;  /* 0x0000000056087348 */ /* 0x02ffea0003c00000 */
[----:B------:R4:W0:Y:S02]  /*3960*/  SHFL.BFLY P6, R115, R121, R88, R123 ;  /* 0x0c00005879737389 */ /* 0x00082400000c007b */
[----:B012345:R-:W-:Y:S01]  /*3970*/  ENDCOLLECTIVE ;  /* 0x000000000000791b */ /* 0x03ffe20003800000 */
.L_x_4582:
[----:B------:R-:W-:Y:S01]  /*3980*/  IMAD.MOV.U32 R88, RZ, RZ, 0x2 ;  /* 0x00000002ff587424 */ /* 0x000fe200078e00ff */
[----:B------:R-:W-:-:S05]  /*3990*/  MOV R81, R115 ;  /* 0x0000007300517202 */ /* 0x000fca0000000f00 */
[----:B------:R-:W-:-:S05]  /*39a0*/  FADD.FTZ R81, R18, R81 ;  /* 0x0000005112517221 */ /* 0x000fca0000010000 */
[----:B------:R-:W-:-:S07]  /*39b0*/  MOV R121, R81 ;  /* 0x0000005100797202 */ /* 0x000fce0000000f00 */
[----:B------:R-:W-:Y:S05]  /*39c0*/  WARPSYNC.COLLECTIVE R86, `(.L_x_4583) ;  /* 0x0000000056087348 */ /* 0x000fea0003c00000 */
[----:B------:R0:W1:Y:S02]  /*39d0*/  SHFL.BFLY P6, R115, R121, R88, R123 ;  /* 0x0c00005879737389 */ /* 0x00006400000c007b */
[----:B01----:R-:W-:Y:S01]  /*39e0*/  ENDCOLLECTIVE ;  /* 0x000000000000791b */ /* 0x003fe20003800000 */
.L_x_4583:
[----:B------:R-:W-:Y:S01]  /*39f0*/  IMAD.MOV.U32 R88, RZ, RZ, 0x4 ;  /* 0x00000004ff587424 */ /* 0x000fe200078e00ff */
[----:B------:R-:W-:-:S05]  /*3a00*/  MOV R12, R115 ;  /* 0x00000073000c7202 */ /* 0x000fca0000000f00 */
[----:B------:R-:W-:-:S05]  /*3a10*/  FADD.FTZ R82, R81, R12 ;  /* 0x0000000c51527221 */ /* 0x000fca0000010000 */
[----:B------:R-:W-:-:S07]  /*3a20*/  MOV R121, R82 ;  /* 0x0000005200797202 */ /* 0x000fce0000000f00 */
[----:B------:R-:W-:Y:S05]  /*3a30*/  WARPSYNC.COLLECTIVE R86, `(.L_x_4584) ;  /* 0x0000000056087348 */ /* 0x000fea0003c00000 */
[----:B------:R0:W1:Y:S02]  /*3a40*/  SHFL.BFLY P6, R115, R121, R88, R123 ;  /* 0x0c00005879737389 */ /* 0x00006400000c007b */
[----:B01----:R-:W-:Y:S01]  /*3a50*/  ENDCOLLECTIVE ;  /* 0x000000000000791b */ /* 0x003fe20003800000 */
.L_x_4584:
[----:B------:R-:W-:Y:S01]  /*3a60*/  IMAD.MOV.U32 R88, RZ, RZ, 0x8 ;  /* 0x00000008ff587424 */ /* 0x000fe200078e00ff */
[----:B------:R-:W-:-:S05]  /*3a70*/  MOV R83, R115 ;  /* 0x0000007300537202 */ /* 0x000fca0000000f00 */
[----:B------:R-:W-:-:S05]  /*3a80*/  FADD.FTZ R83, R82, R83 ;  /* 0x0000005352537221 */ /* 0x000fca0000010000 */
[----:B------:R-:W-:-:S07]  /*3a90*/  MOV R121, R83 ;  /* 0x0000005300797202 */ /* 0x000fce0000000f00 */
[----:B------:R-:W-:Y:S05]  /*3aa0*/  WARPSYNC.COLLECTIVE R86, `(.L_x_4585) ;  /* 0x0000000056087348 */ /* 0x000fea0003c00000 */
[----:B------:R0:W1:Y:S02]  /*3ab0*/  SHFL.BFLY P6, R115, R121, R88, R123 ;  /* 0x0c00005879737389 */ /* 0x00006400000c007b */
[----:B01----:R-:W-:Y:S01]  /*3ac0*/  ENDCOLLECTIVE ;  /* 0x000000000000791b */ /* 0x003fe20003800000 */
.L_x_4585:
[----:B------:R-:W-:Y:S01]  /*3ad0*/  IMAD.MOV.U32 R88, RZ, RZ, 0x10 ;  /* 0x00000010ff587424 */ /* 0x000fe200078e00ff */
[----:B------:R-:W-:-:S05]  /*3ae0*/  MOV R12, R115 ;  /* 0x00000073000c7202 */ /* 0x000fca0000000f00 */
[----:B------:R-:W-:-:S05]  /*3af0*/  FADD.FTZ R84, R83, R12 ;  /* 0x0000000c53547221 */ /* 0x000fca0000010000 */
[----:B------:R-:W-:-:S07]  /*3b00*/  MOV R121, R84 ;  /* 0x0000005400797202 */ /* 0x000fce0000000f00 */
[----:B------:R-:W-:Y:S05]  /*3b10*/  WARPSYNC.COLLECTIVE R86, `(.L_x_4586) ;  /* 0x0000000056087348 */ /* 0x000fea0003c00000 */
[----:B------:R0:W1:Y:S02]  /*3b20*/  SHFL.BFLY P6, R115, R121, R88, R123 ;  /* 0x0c00005879737389 */ /* 0x00006400000c007b */
[----:B01----:R-:W-:Y:S01]  /*3b30*/  ENDCOLLECTIVE ;  /* 0x000000000000791b */ /* 0x003fe20003800000 */
.L_x_4586:
[----:B------:R-:W-:Y:S01]  /*3b40*/  HFMA2.MMA R88, -RZ, RZ, 0, 5.9604644775390625e-08 ;  /* 0x00000001ff587435 */ /* 0x000fe200000001ff */
        /* <DEDUP_REMOVED lines=55> */
.L_x_4587:
[----:B------:R-:W-:Y:S01]  /*3ec0*/  HFMA2.MMA R88, -RZ, RZ, 0, 1.1920928955078125e-07 ;  /* 0x00000002ff587435 */ /* 0x000fe200000001ff */
[----:B------:R-:W-:-:S04]  /*3ed0*/  IMAD.MOV.U32 R81, RZ, RZ, R115 ;  /* 0x000000ffff517224 */ /* 0x000fc800078e0073 */
[----:B------:R-:W-:-:S05]  /*3ee0*/  FADD.FTZ R81, R12, R81 ;  /* 0x000000510c517221 */ /* 0x000fca0000010000 */
[----:B------:R-:W-:-:S07]  /*3ef0*/  MOV R121, R81 ;  /* 0x0000005100797202 */ /* 0x000fce0000000f00 */
[----:B------:R-:W-:Y:S05]  /*3f00*/  WARPSYNC.COLLECTIVE R86, `(.L_x_4588) ;  /* 0x0000000056087348 */ /* 0x000fea0003c00000 */
[----:B------:R0:W1:Y:S02]  /*3f10*/  SHFL.BFLY P6, R115, R121, R88, R123 ;  /* 0x0c00005879737389 */ /* 0x00006400000c007b */
[----:B01----:R-:W-:Y:S01]  /*3f20*/  ENDCOLLECTIVE ;  /* 0x000000000000791b */ /* 0x003fe20003800000 */
.L_x_4588:
[----:B------:R-:W-:Y:S01]  /*3f30*/  HFMA2.MMA R88, -RZ, RZ, 0, 2.384185791015625e-07 ;  /* 0x00000004ff587435 */ /* 0x000fe200000001ff */
[----:B------:R-:W-:-:S04]  /*3f40*/  IMAD.MOV.U32 R18, RZ, RZ, R115 ;  /* 0x000000ffff127224 */ /* 0x000fc800078e0073 */
[----:B------:R-:W-:-:S05]  /*3f50*/  FADD.FTZ R18, R81, R18 ;  /* 0x0000001251127221 */ /* 0x000fca0000010000 */
[----:B------:R-:W-:-:S07]  /*3f60*/  MOV R121, R18 ;  /* 0x0000001200797202 */ /* 0x000fce0000000f00 */
[----:B------:R-:W-:Y:S05]  /*3f70*/  WARPSYNC.COLLECTIVE R86, `(.L_x_4589) ;  /* 0x0000000056087348 */ /* 0x000fea0003c00000 */
[----:B------:R0:W1:Y:S02]  /*3f80*/  SHFL.BFLY P6, R115, R121, R88, R123 ;  /* 0x0c00005879737389 */ /* 0x00006400000c007b */
[----:B01----:R-:W-:Y:S01]  /*3f90*/  ENDCOLLECTIVE ;  /* 0x000000000000791b */ /* 0x003fe20003800000 */
.L_x_4589:
[----:B------:R-:W-:Y:S01]  /*3fa0*/  HFMA2.MMA R88, -RZ, RZ, 0, 4.76837158203125e-07 ;  /* 0x00000008ff587435 */ /* 0x000fe200000001ff */
[----:B------:R-:W-:-:S04]  /*3fb0*/  IMAD.MOV.U32 R83, RZ, RZ, R115 ;  /* 0x000000ffff537224 */ /* 0x000fc800078e0073 */
[----:B------:R-:W-:-:S05]  /*3fc0*/  FADD.FTZ R83, R18, R83 ;  /* 0x0000005312537221 */ /* 0x000fca0000010000 */
[----:B------:R-:W-:-:S07]  /*3fd0*/  MOV R121, R83 ;  /* 0x0000005300797202 */ /* 0x000fce0000000f00 */
[----:B------:R-:W-:Y:S05]  /*3fe0*/  WARPSYNC.COLLECTIVE R86, `(.L_x_4590) ;  /* 0x0000000056087348 */ /* 0x000fea0003c00000 */
[----:B------:R0:W1:Y:S02]  /*3ff0*/  SHFL.BFLY P6, R115, R121, R88, R123 ;  /* 0x0c00005879737389 */ /* 0x00006400000c007b */
[----:B01----:R-:W-:Y:S01]  /*4000*/  ENDCOLLECTIVE ;  /* 0x000000000000791b */ /* 0x003fe20003800000 */
.L_x_4590:
[----:B------:R-:W-:Y:S01]  /*4010*/  HFMA2.MMA R88, -RZ, RZ, 0, 9.5367431640625e-07 ;  /* 0x00000010ff587435 */ /* 0x000fe200000001ff */
[----:B------:R-:W-:-:S04]  /*4020*/  IMAD.MOV.U32 R82, RZ, RZ, R115 ;  /* 0x000000ffff527224 */ /* 0x000fc800078e0073 */
[----:B------:R-:W-:-:S05]  /*4030*/  FADD.FTZ R82, R83, R82 ;  /* 0x0000005253527221 */ /* 0x000fca0000010000 */
[----:B------:R-:W-:-:S07]  /*4040*/  MOV R121, R82 ;  /* 0x0000005200797202 */ /* 0x000fce0000000f00 */
[----:B------:R-:W-:Y:S05]  /*4050*/  WARPSYNC.COLLECTIVE R86, `(.L_x_4591) ;  /* 0x0000000056087348 */ /* 0x000fea0003c00000 */
[----:B------:R0:W1:Y:S02]  /*4060*/  SHFL.BFLY P6, R115, R121, R88, R123 ;  /* 0x0c00005879737389 */ /* 0x00006400000c007b */
[----:B01----:R-:W-:Y:S01]  /*4070*/  ENDCOLLECTIVE ;  /* 0x000000000000791b */ /* 0x003fe20003800000 */
.L_x_4591:
[----:B------:R-:W-:Y:S05]  /*4080*/  BRA `(.L_x_4592) ;  /* 0xffffffec00087947 */ /* 0x000fea000383ffff */
.L_x_4593:
        /* <DEDUP_REMOVED lines=15> */
.L_x_20558:


//--------------------- .text._ZN10layer_norm31ln_parallel_residual_fwd_kernelINS_13Kernel_traitsIf13__nv_bfloat16S2_S2_fjLj6144ELj1ELj1ELj8ELj16ENS_18Kernel_traits_baseILj6144EfS2_S2_S2_fjLj256EEEEELb0ELb1ELb1EEEvNS_9FwdParamsE --------------------------
	.section	.text._ZN10layer_norm31ln_parallel_residual_fwd_kernelINS_13Kernel_traitsIf13__nv_bfloat16S2_S2_fjLj6144ELj1ELj1ELj8ELj16ENS_18Kernel_traits_baseILj6144EfS2_S2_S2_fjLj256EEEEELb0ELb1ELb1EEEvNS_9FwdParamsE,"ax",@progbits
	.align	128
        .global         _ZN10layer_norm31ln_parallel_residual_fwd_kernelINS_13Kernel_traitsIf13__nv_bfloat16S2_S2_fjLj6144ELj1ELj1ELj8ELj16ENS_18Kernel_traits_baseILj6144EfS2_S2_S2_fjLj256EEEEELb0ELb1ELb1EEEvNS_9FwdParamsE
        .type           _ZN10layer_norm31ln_parallel_residual_fwd_kernelINS_13Kernel_traitsIf13__nv_bfloat16S2_S2_fjLj6144ELj1ELj1ELj8ELj16ENS_18Kernel_traits_baseILj6144EfS2_S2_S2_fjLj256EEEEELb0ELb1ELb1EEEvNS_9FwdParamsE,@function
        .size           _ZN10layer_norm31ln_parallel_residual_fwd_kernelINS_13Kernel_traitsIf13__nv_bfloat16S2_S2_fjLj6144ELj1ELj1ELj8ELj16ENS_18Kernel_traits_baseILj6144EfS2_S2_S2_fjLj256EEEEELb0ELb1ELb1EEEvNS_9FwdParamsE,(.L_x_20559 - _ZN10layer_norm31ln_parallel_residual_fwd_kernelINS_13Kernel_traitsIf13__nv_bfloat16S2_S2_fjLj6144ELj1ELj1ELj8ELj16ENS_18Kernel_traits_baseILj6144EfS2_S2_S2_fjLj256EEEEELb0ELb1ELb1EEEvNS_9FwdParamsE)
        .other          _ZN10layer_norm31ln_parallel_residual_fwd_kernelINS_13Kernel_traitsIf13__nv_bfloat16S2_S2_fjLj6144ELj1ELj1ELj8ELj16ENS_18Kernel_traits_baseILj6144EfS2_S2_S2_fjLj256EEEEELb0ELb1ELb1EEEvNS_9FwdParamsE,@"STO_CUDA_ENTRY STV_DEFAULT"
_ZN10layer_norm31ln_parallel_residual_fwd_kernelINS_13Kernel_traitsIf13__nv_bfloat16S2_S2_fjLj6144ELj1ELj1ELj8ELj16ENS_18Kernel_traits_baseILj6144EfS2_S2_S2_fjLj256EEEEELb0ELb1ELb1EEEvNS_9FwdParamsE:
.text._ZN10layer_norm31ln_parallel_residual_fwd_kernelINS_13Kernel_traitsIf13__nv_bfloat16S2_S2_fjLj6144ELj1ELj1ELj8ELj16ENS_18Kernel_traits_baseILj6144EfS2_S2_S2_fjLj256EEEEELb0ELb1ELb1EEEvNS_9FwdParamsE:
[----:B------:R-:W-:Y:S01]  /*0000*/  LDC R1, c[0x0][0x28] ;  /* 0x00000a00ff017b82 */ /* 0x000fe20000000800 */
[----:B------:R-:W0:Y:S01]  /*0010*/  S2R R68, SR_TID.X ;  /* 0x0000000000447919 */ /* 0x000e220000002100 */
[----:B------:R-:W-:Y:S01]  /*0020*/  ULDC.64 UR4, c[0x0][0x2c8] ;  /* 0x0000b20000047ab9 */ /* 0x000fe20000000a00 */
[----:B------:R-:W-:Y:S02]  /*0030*/  CS2R R4, SRZ ;  /* 0x0000000000047805 */ /* 0x000fe4000001ff00 */
[----:B------:R-:W-:Y:S02]  /*0040*/  ISETP.NE.U32.AND P1, PT, RZ, UR4, PT ;  /* 0x00000004ff007c0c */ /* 0x000fe4000bf25070 */
[----:B------:R-:W-:Y:S02]  /*0050*/  CS2R R6, SRZ ;  /* 0x0000000000067805 */ /* 0x000fe4000001ff00 */
[----:B------:R-:W-:Y:S02]  /*0060*/  CS2R R8, SRZ ;  /* 0x0000000000087805 */ /* 0x000fe4000001ff00 */
[----:B------:R-:W-:-:S02]  /*0070*/  CS2R R10, SRZ ;  /* 0x00000000000a7805 */ /* 0x000fc4000001ff00 */
[----:B------:R-:W-:Y:S02]  /*0080*/  ISETP.NE.AND.EX P1, PT, RZ, UR5, PT, P1 ;  /* 0x00000005ff007c0c */ /* 0x000fe4000bf25310 */
[----:B------:R-:W-:Y:S02]  /*0090*/  CS2R R12, SRZ ;  /* 0x00000000000c7805 */ /* 0x000fe4000001ff00 */
[----:B------:R-:W-:Y:S02]  /*00a0*/  CS2R R14, SRZ ;  /* 0x00000000000e7805 */ /* 0x000fe4000001ff00 */
[----:B------:R-:W-:Y:S02]  /*00b0*/  CS2R R16, SRZ ;  /* 0x0000000000107805 */ /* 0x000fe4000001ff00 */
[----:B------:R-:W-:Y:S02]  /*00c0*/  CS2R R18, SRZ ;  /* 0x0000000000127805 */ /* 0x000fe4000001ff00 */
[----:B------:R-:W-:-:S02]  /*00d0*/  CS2R R20, SRZ ;  /* 0x0000000000147805 */ /* 0x000fc4000001ff00 */
[----:B------:R-:W-:Y:S02]  /*00e0*/  CS2R R22, SRZ ;  /* 0x0000000000167805 */ /* 0x000fe4000001ff00 */
[----:B------:R-:W-:Y:S02]  /*00f0*/  CS2R R24, SRZ ;  /* 0x0000000000187805 */ /* 0x000fe4000001ff00 */
[----:B------:R-:W-:Y:S01]  /*0100*/  CS2R R26, SRZ ;  /* 0x00000000001a7805 */ /* 0x000fe2000001ff00 */
[----:B------:R-:W-:Y:S01]  /*0110*/  ULDC.64 UR6, c[0x0][0x260] ;  /* 0x0000980000067ab9 */ /* 0x000fe20000000a00 */
[----:B------:R-:W1:Y:S01]  /*0120*/  LDC.64 R54, c[0x0][0x228] ;  /* 0x00008a00ff367b82 */ /* 0x000e620000000a00 */
[----:B------:R-:W-:Y:S01]  /*0130*/  ULDC.64 UR8, c[0x0][0x230] ;  /* 0x00008c0000087ab9 */ /* 0x000fe20000000a00 */
[----:B0-----:R-:W-:-:S04]  /*0140*/  SHF.L.U32 R0, R68, 0x5, RZ ;  /* 0x0000000544007819 */ /* 0x001fc800000006ff */
[----:B------:R-:W-:-:S04]  /*0150*/  LOP3.LUT R0, R0, 0x1fe0, RZ, 0xc0, !PT ;  /* 0x00001fe000007812 */ /* 0x000fc800078ec0ff */
[C---:B------:R-:W-:Y:S02]  /*0160*/  IADD3 R2, P3, R0.reuse, UR4, RZ ;  /* 0x0000000400027c10 */ /* 0x040fe4000ff7e0ff */
[----:B------:R-:W-:Y:S01]  /*0170*/  IADD3 R52, P2, R0, UR6, RZ ;  /* 0x0000000600347c10 */ /* 0x000fe2000ff5e0ff */
[----:B------:R-:W0:Y:S01]  /*0180*/  S2UR UR6, SR_CTAID.X ;  /* 0x00000000000679c3 */ /* 0x000e220000002500 */
[----:B------:R-:W-:Y:S01]  /*0190*/  IADD3.X R3, RZ, UR5, RZ, P3, !PT ;  /* 0x00000005ff037c10 */ /* 0x000fe20009ffe4ff */
[----:B------:R-:W-:Y:S01]  /*01a0*/  ULDC.64 UR4, c[0x0][0x208] ;  /* 0x0000820000047ab9 */ /* 0x000fe20000000a00 */
[----:B------:R-:W-:Y:S01]  /*01b0*/  IADD3.X R53, RZ, UR7, RZ, P2, !PT ;  /* 0x00000007ff357c10 */ /* 0x000fe200097fe4ff */
[----:B------:R-:W-:Y:S01]  /*01c0*/  ULDC UR7, c[0x0][0x214] ;  /* 0x0000850000077ab9 */ /* 0x000fe20000000800 */
[----:B-1----:R-:W-:Y:S01]  /*01d0*/  LOP3.LUT P0, RZ, R54, UR8, RZ, 0xfc, !PT ;  /* 0x0000000836ff7c12 */ /* 0x002fe2000f80fcff */
[----:B------:R1:W5:Y:S03]  /*01e0*/  @P1 LDG.E.128 R4, desc[UR4][R2.64] ;  /* 0x0000000402041981 */ /* 0x000366000c1e1d00 */
[----:B------:R-:W-:Y:S01]  /*01f0*/  LOP3.LUT P0, RZ, R55, UR9, RZ, 0xfc, P0 ;  /* 0x0000000937ff7c12 */ /* 0x000fe2000800fcff */
[----:B------:R1:W5:Y:S04]  /*0200*/  @P1 LDG.E.128 R8, desc[UR4][R2.64+0x10] ;  /* 0x0000100402081981 */ /* 0x000368000c1e1d00 */
[----:B------:R1:W5:Y:S04]  /*0210*/  @P1 LDG.E.128 R12, desc[UR4][R2.64+0x2000] ;  /* 0x00200004020c1981 */ /* 0x000368000c1e1d00 */
[----:B------:R1:W5:Y:S04]  /*0220*/  @P1 LDG.E.128 R16, desc[UR4][R2.64+0x2010] ;  /* 0x0020100402101981 */ /* 0x000368000c1e1d00 */
[----:B------:R1:W5:Y:S01]  /*0230*/  @P1 LDG.E.128 R20, desc[UR4][R2.64+0x4000] ;  /* 0x0040000402141981 */ /* 0x000362000c1e1d00 */
[----:B0-----:R-:W-:-:S03]  /*0240*/  LEA.HI R0, R68, UR6, RZ, 0x18 ;  /* 0x0000000644007c11 */ /* 0x001fc6000f8fc0ff */
[----:B------:R1:W5:Y:S01]  /*0250*/  @P1 LDG.E.128 R24, desc[UR4][R2.64+0x4010] ;  /* 0x0040100402181981 */ /* 0x000362000c1e1d00 */
[----:B------:R-:W-:-:S13]  /*0260*/  ISETP.GE.AND P2, PT, R0, UR7, PT ;  /* 0x0000000700007c0c */ /* 0x000fda000bf46270 */
[----:B-1----:R-:W-:Y:S05]  /*0270*/  @P2 EXIT ;  /* 0x000000000000294d */ /* 0x002fea0003800000 */
[----:B------:R0:W5:Y:S04]  /*0280*/  LDG.E.128 R28, desc[UR4][R52.64] ;  /* 0x00000004341c7981 */ /* 0x000168000c1e1d00 */
[----:B------:R0:W5:Y:S04]  /*0290*/  LDG.E.128 R32, desc[UR4][R52.64+0x10] ;  /* 0x0000100434207981 */ /* 0x000168000c1e1d00 */
[----:B------:R0:W5:Y:S04]  /*02a0*/  LDG.E.128 R36, desc[UR4][R52.64+0x2000] ;  /* 0x0020000434247981 */ /* 0x000168000c1e1d00 */
[----:B------:R0:W5:Y:S04]  /*02b0*/  LDG.E.128 R40, desc[UR4][R52.64+0x2010] ;  /* 0x0020100434287981 */ /* 0x000168000c1e1d00 */
[----:B------:R0:W5:Y:S04]  /*02c0*/  LDG.E.128 R44, desc[UR4][R52.64+0x4000] ;  /* 0x00400004342c7981 */ /* 0x000168000c1e1d00 */
[----:B------:R0:W5:Y:S01]  /*02d0*/  LDG.E.128 R48, desc[UR4][R52.64+0x4010] ;  /* 0x0040100434307981 */ /* 0x000162000c1e1d00 */
[----:B------:R-:W-:Y:S01]  /*02e0*/  ISETP.NE.U32.AND P1, PT, R54, RZ, PT ;  /* 0x000000ff3600720c */ /* 0x000fe20003f25070 */
[----:B------:R-:W-:Y:S01]  /*02f0*/  HFMA2.MMA R82, -RZ, RZ, 0, 5.9604644775390625e-08 ;  /* 0x00000001ff527435 */ /* 0x000fe200000001ff */
[----:B------:R-:W-:Y:S01]  /*0300*/  ULDC.U8 UR6, c[0x0][0x2a0] ;  /* 0x0000a80000067ab9 */ /* 0x000fe20000000000 */
[----:B------:R-:W-:Y:S01]  /*0310*/  MOV R3, R0 ;  /* 0x0000000000037202 */ /* 0x000fe20000000f00 */
[----:B------:R-:W-:Y:S01]  /*0320*/  ULDC UR7, c[0x0][0x290] ;  /* 0x0000a40000077ab9 */ /* 0x000fe20000000800 */
[----:B------:R-:W-:Y:S01]  /*0330*/  ISETP.NE.AND.EX P1, PT, R55, RZ, PT, P1 ;  /* 0x000000ff3700720c */ /* 0x000fe20003f25310 */
[----:B------:R-:W-:Y:S01]  /*0340*/  ULDC.64 UR10, c[0x0][0x230] ;  /* 0x00008c00000a7ab9 */ /* 0x000fe20000000a00 */
[----:B------:R-:W-:Y:S01]  /*0350*/  LOP3.LUT R2, R68, 0xff, RZ, 0xc0, !PT ;  /* 0x000000ff44027812 */ /* 0x000fe200078ec0ff */
[----:B------:R-:W-:Y:S01]  /*0360*/  ULDC.64 UR12, c[0x0][0x228] ;  /* 0x00008a00000c7ab9 */ /* 0x000fe20000000a00 */
[----:B------:R-:W-:Y:S01]  /*0370*/  ISETP.NE.AND P5, PT, RZ, UR6, PT ;  /* 0x00000006ff007c0c */ /* 0x000fe2000bfa5270 */
[----:B------:R-:W-:Y:S01]  /*0380*/  ULDC UR6, c[0x0][0x218] ;  /* 0x0000860000067ab9 */ /* 0x000fe20000000800 */
[----:B0-----:R-:W-:-:S11]  /*0390*/  ULDC.64 UR8, c[0x0][0x210] ;  /* 0x0000840000087ab9 */ /* 0x001fd60000000a00 */
.L_x_4691:
        /* <DEDUP_REMOVED lines=25> */
.L_x_4595:
[----:B-----5:R-:W-:-:S05]  /*0530*/  SHF.L.U32 R0, R56, 0x10, RZ ;  /* 0x0000001038007819 */ /* 0x020fca00000006ff */
[----:B------:R-:W-:Y:S01]  /*0540*/  FADD.FTZ R77, R77, R0 ;  /* 0x000000004d4d7221 */ /* 0x000fe20000010000 */
[----:B------:R-:W-:Y:S06]  /*0550*/  BRA `(.L_x_4596) ;  /* 0x0000000000107947 */ /* 0x000fec0003800000 */
.L_x_4594:
[----:B-----5:R-:W-:Y:S02]  /*0560*/  SHF.L.U32 R0, R52, 0x10, RZ ;  /* 0x0000001034007819 */ /* 0x020fe400000006ff */
[----:B------:R-:W-:-:S03]  /*0570*/  @P2 SHF.L.U32 R64, R56, 0x10, RZ ;  /* 0x0000001038402819 */ /* 0x000fc600000006ff */
[----:B------:R-:W-:-:S04]  /*0580*/  FADD.FTZ R77, R77, R0 ;  /* 0x000000004d4d7221 */ /* 0x000fc80000010000 */
[----:B------:R-:W-:-:S07]  /*0590*/  @P2 FADD.FTZ R77, R77, R64 ;  /* 0x000000404d4d2221 */ /* 0x000fce0000010000 */
.L_x_4596:
[----:B------:R-:W-:-:S04]  /*05a0*/  F2FP.BF16.F32.PACK_AB R0, RZ, R77 ;  /* 0x0000004dff00723e */ /* 0x000fc800000010ff */
[----:B------:R-:W-:-:S07]  /*05b0*/  PRMT R60, R0, 0x7610, R60 ;  /* 0x00007610003c7816 */ /* 0x000fce000000003c */
.L_x_4597:
[----:B------:R-:W-:Y:S01]  /*05c0*/  SHF.L.U32 R79, R79, 0x10, RZ ;  /* 0x000000104f4f7819 */ /* 0x000fe200000006ff */
[----:B------:R-:W-:Y:S06]  /*05d0*/  @P3 BRA `(.L_x_4598) ;  /* 0x0000000000243947 */ /* 0x000fec0003800000 */
[----:B------:R-:W-:-:S04]  /*05e0*/  ISETP.NE.U32.AND P4, PT, RZ, UR10, PT ;  /* 0x0000000aff007c0c */ /* 0x000fc8000bf85070 */
[----:B------:R-:W-:-:S13]  /*05f0*/  ISETP.NE.AND.EX P4, PT, RZ, UR11, PT, P4 ;  /* 0x0000000bff007c0c */ /* 0x000fda000bf85340 */
[----:B------:R-:W-:Y:S05]  /*0600*/  @P4 BRA `(.L_x_4599) ;  /* 0x0000000000084947 */ /* 0x000fea0003800000 */
[----:B------:R-:W-:Y:S05]  /*0610*/  @P0 BRA `(.L_x_4600) ;  /* 0x00000000002c0947 */ /* 0x000fea0003800000 */
[----:B------:R-:W-:Y:S05]  /*0620*/  BRA `(.L_x_4601) ;  /* 0x0000000000307947 */ /* 0x000fea0003800000 */
.L_x_4599:
[----:B-----5:R-:W-:-:S04]  /*0630*/  PRMT R0, R56, 0x7632, R0 ;  /* 0x0000763238007816 */ /* 0x020fc80000000000 */
[----:B------:R-:W-:-:S05]  /*0640*/  SHF.L.U32 R0, R0, 0x10, RZ ;  /* 0x0000001000007819 */ /* 0x000fca00000006ff */
[----:B------:R-:W-:Y:S01]  /*0650*/  FADD.FTZ R79, R79, R0 ;  /* 0x000000004f4f7221 */ /* 0x000fe20000010000 */
[----:B------:R-:W-:Y:S06]  /*0660*/  BRA `(.L_x_4600) ;  /* 0x0000000000187947 */ /* 0x000fec0003800000 */
.L_x_4598:
[----:B-----5:R-:W-:Y:S02]  /*0670*/  PRMT R0, R52, 0x7632, R0 ;  /* 0x0000763234007816 */ /* 0x020fe40000000000 */
[----:B------:R-:W-:-:S03]  /*0680*/  @P2 PRMT R64, R56, 0x7632, R64 ;  /* 0x0000763238402816 */ /* 0x000fc60000000040 */
[----:B------:R-:W-:Y:S01]  /*0690*/  IMAD.U32 R0, R0, 0x10000, RZ ;  /* 0x0001000000007824 */ /* 0x000fe200078e00ff */
[----:B------:R-:W-:-:S03]  /*06a0*/  @P2 SHF.L.U32 R64, R64, 0x10, RZ ;  /* 0x0000001040402819 */ /* 0x000fc600000006ff */
[----:B------:R-:W-:-:S04]  /*06b0*/  FADD.FTZ R79, R79, R0 ;  /* 0x000000004f4f7221 */ /* 0x000fc80000010000 */
[----:B------:R-:W-:-:S07]  /*06c0*/  @P2 FADD.FTZ R79, R79, R64 ;  /* 0x000000404f4f2221 */ /* 0x000fce0000010000 */
.L_x_4600:
[----:B------:R-:W-:-:S04]  /*06d0*/  F2FP.BF16.F32.PACK_AB R0, RZ, R79 ;  /* 0x0000004fff00723e */ /* 0x000fc800000010ff */
[----:B------:R-:W-:-:S07]  /*06e0*/  PRMT R60, R60, 0x5410, R0 ;  /* 0x000054103c3c7816 */ /* 0x000fce0000000000 */
.L_x_4601:
        /* <DEDUP_REMOVED lines=8> */
.L_x_4603:
[----:B-----5:R-:W-:-:S05]  /*0770*/  SHF.L.U32 R0, R57, 0x10, RZ ;  /* 0x0000001039007819 */ /* 0x020fca00000006ff */
[----:B------:R-:W-:Y:S01]  /*0780*/  FADD.FTZ R81, R81, R0 ;  /* 0x0000000051517221 */ /* 0x000fe20000010000 */
[----:B------:R-:W-:Y:S06]  /*0790*/  BRA `(.L_x_4604) ;  /* 0x0000000000107947 */ /* 0x000fec0003800000 */
.L_x_4602:
[----:B-----5:R-:W-:Y:S02]  /*07a0*/  SHF.L.U32 R0, R53, 0x10, RZ ;  /* 0x0000001035007819 */ /* 0x020fe400000006ff */
[----:B------:R-:W-:-:S03]  /*07b0*/  @P2 SHF.L.U32 R64, R57, 0x10, RZ ;  /* 0x0000001039402819 */ /* 0x000fc600000006ff */
[----:B------:R-:W-:-:S04]  /*07c0*/  FADD.FTZ R81, R81, R0 ;  /* 0x0000000051517221 */ /* 0x000fc80000010000 */
[----:B------:R-:W-:-:S07]  /*07d0*/  @P2 FADD.FTZ R81, R81, R64 ;  /* 0x0000004051512221 */ /* 0x000fce0000010000 */
.L_x_4604:
[----:B------:R-:W-:-:S04]  /*07e0*/  F2FP.BF16.F32.PACK_AB R0, RZ, R81 ;  /* 0x00000051ff00723e */ /* 0x000fc800000010ff */
[----:B------:R-:W-:-:S07]  /*07f0*/  PRMT R61, R0, 0x7610, R61 ;  /* 0x00007610003d7816 */ /* 0x000fce000000003d */
.L_x_4605:
[----:B------:R-:W-:Y:S01]  /*0800*/  SHF.L.U32 R83, R65, 0x10, RZ ;  /* 0x0000001041537819 */ /* 0x000fe200000006ff */
[----:B------:R-:W-:Y:S06]  /*0810*/  @P3 BRA `(.L_x_4606) ;  /* 0x0000000000243947 */ /* 0x000fec0003800000 */
[----:B------:R-:W-:-:S04]  /*0820*/  ISETP.NE.U32.AND P4, PT, RZ, UR10, PT ;  /* 0x0000000aff007c0c */ /* 0x000fc8000bf85070 */
[----:B------:R-:W-:-:S13]  /*0830*/  ISETP.NE.AND.EX P4, PT, RZ, UR11, PT, P4 ;  /* 0x0000000bff007c0c */ /* 0x000fda000bf85340 */
[----:B------:R-:W-:Y:S05]  /*0840*/  @P4 BRA `(.L_x_4607) ;  /* 0x0000000000084947 */ /* 0x000fea0003800000 */
[----:B------:R-:W-:Y:S05]  /*0850*/  @P0 BRA `(.L_x_4608) ;  /* 0x00000000002c0947 */ /* 0x000fea0003800000 */
[----:B------:R-:W-:Y:S05]  /*0860*/  BRA `(.L_x_4609) ;  /* 0x0000000000307947 */ /* 0x000fea0003800000 */
.L_x_4607:
[----:B-----5:R-:W-:-:S04]  /*0870*/  PRMT R0, R57, 0x7632, R0 ;  /* 0x0000763239007816 */ /* 0x020fc80000000000 */
[----:B------:R-:W-:-:S05]  /*0880*/  SHF.L.U32 R0, R0, 0x10, RZ ;  /* 0x0000001000007819 */ /* 0x000fca00000006ff */
[----:B------:R-:W-:Y:S01]  /*0890*/  FADD.FTZ R83, R83, R0 ;  /* 0x0000000053537221 */ /* 0x000fe20000010000 */
[----:B------:R-:W-:Y:S06]  /*08a0*/  BRA `(.L_x_4608) ;  /* 0x0000000000187947 */ /* 0x000fec0003800000 */
.L_x_4606:
[----:B-----5:R-:W-:Y:S02]  /*08b0*/  PRMT R0, R53, 0x7632, R0 ;  /* 0x0000763235007816 */ /* 0x020fe40000000000 */
[----:B------:R-:W-:Y:S02]  /*08c0*/  @P2 PRMT R64, R57, 0x7632, R64 ;  /* 0x0000763239402816 */ /* 0x000fe40000000040 */
[----:B------:R-:W-:Y:S02]  /*08d0*/  SHF.L.U32 R0, R0, 0x10, RZ ;  /* 0x0000001000007819 */ /* 0x000fe400000006ff */
[----:B------:R-:W-:-:S03]  /*08e0*/  @P2 SHF.L.U32 R64, R64, 0x10, RZ ;  /* 0x0000001040402819 */ /* 0x000fc600000006ff */
[----:B------:R-:W-:-:S04]  /*08f0*/  FADD.FTZ R83, R83, R0 ;  /* 0x0000000053537221 */ /* 0x000fc80000010000 */
[----:B------:R-:W-:-:S07]  /*0900*/  @P2 FADD.FTZ R83, R83, R64 ;  /* 0x0000004053532221 */ /* 0x000fce0000010000 */
.L_x_4608:
[----:B------:R-:W-:-:S04]  /*0910*/  F2FP.BF16.F32.PACK_AB R0, RZ, R83 ;  /* 0x00000053ff00723e */ /* 0x000fc800000010ff */
[----:B------:R-:W-:-:S07]  /*0920*/  PRMT R61, R61, 0x5410, R0 ;  /* 0x000054103d3d7816 */ /* 0x000fce0000000000 */
.L_x_4609:
        /* <DEDUP_REMOVED lines=8> */
.L_x_4611:
[----:B-----5:R-:W-:-:S04]  /*09b0*/  IMAD.U32 R0, R58, 0x10000, RZ ;  /* 0x000100003a007824 */ /* 0x020fc800078e00ff */
[----:B------:R-:W-:Y:S01]  /*09c0*/  FADD.FTZ R85, R85, R0 ;  /* 0x0000000055557221 */ /* 0x000fe20000010000 */
[----:B------:R-:W-:Y:S06]  /*09d0*/  BRA `(.L_x_4612) ;  /* 0x0000000000107947 */ /* 0x000fec0003800000 */
.L_x_4610:
[----:B-----5:R-:W-:Y:S02]  /*09e0*/  SHF.L.U32 R0, R54, 0x10, RZ ;  /* 0x0000001036007819 */ /* 0x020fe400000006ff */
[----:B------:R-:W-:-:S03]  /*09f0*/  @P2 SHF.L.U32 R64, R58, 0x10, RZ ;  /* 0x000000103a402819 */ /* 0x000fc600000006ff */
[----:B------:R-:W-:-:S04]  /*0a00*/  FADD.FTZ R85, R85, R0 ;  /* 0x0000000055557221 */ /* 0x000fc80000010000 */
[----:B------:R-:W-:-:S07]  /*0a10*/  @P2 FADD.FTZ R85, R85, R64 ;  /* 0x0000004055552221 */ /* 0x000fce0000010000 */
.L_x_4612:
[----:B------:R-:W-:-:S04]  /*0a20*/  F2FP.BF16.F32.PACK_AB R0, RZ, R85 ;  /* 0x00000055ff00723e */ /* 0x000fc800000010ff */
[----:B------:R-:W-:-:S07]  /*0a30*/  PRMT R62, R0, 0x7610, R62 ;  /* 0x00007610003e7816 */ /* 0x000fce000000003e */
.L_x_4613:
[----:B------:R-:W-:Y:S01]  /*0a40*/  SHF.L.U32 R87, R66, 0x10, RZ ;  /* 0x0000001042577819 */ /* 0x000fe200000006ff */
[----:B------:R-:W-:Y:S06]  /*0a50*/  @P3 BRA `(.L_x_4614) ;  /* 0x0000000000243947 */ /* 0x000fec0003800000 */
[----:B------:R-:W-:-:S04]  /*0a60*/  ISETP.NE.U32.AND P4, PT, RZ, UR10, PT ;  /* 0x0000000aff007c0c */ /* 0x000fc8000bf85070 */
[----:B------:R-:W-:-:S13]  /*0a70*/  ISETP.NE.AND.EX P4, PT, RZ, UR11, PT, P4 ;  /* 0x0000000bff007c0c */ /* 0x000fda000bf85340 */
[----:B------:R-:W-:Y:S05]  /*0a80*/  @P4 BRA `(.L_x_4615) ;  /* 0x0000000000084947 */ /* 0x000fea0003800000 */
[----:B------:R-:W-:Y:S05]  /*0a90*/  @P0 BRA `(.L_x_4616) ;  /* 0x00000000002c0947 */ /* 0x000fea0003800000 */
[----:B------:R-:W-:Y:S05]  /*0aa0*/  BRA `(.L_x_4617) ;  /* 0x0000000000307947 */ /* 0x000fea0003800000 */
.L_x_4615:
[----:B-----5:R-:W-:-:S04]  /*0ab0*/  PRMT R0, R58, 0x7632, R0 ;  /* 0x000076323a007816 */ /* 0x020fc80000000000 */
[----:B------:R-:W-:-:S05]  /*0ac0*/  SHF.L.U32 R0, R0, 0x10, RZ ;  /* 0x0000001000007819 */ /* 0x000fca00000006ff */
[----:B------:R-:W-:Y:S01]  /*0ad0*/  FADD.FTZ R87, R87, R0 ;  /* 0x0000000057577221 */ /* 0x000fe20000010000 */
[----:B------:R-:W-:Y:S06]  /*0ae0*/  BRA `(.L_x_4616) ;  /* 0x0000000000187947 */ /* 0x000fec0003800000 */
.L_x_4614:
[----:B-----5:R-:W-:Y:S02]  /*0af0*/  PRMT R0, R54, 0x7632, R0 ;  /* 0x0000763236007816 */ /* 0x020fe40000000000 */
[----:B------:R-:W-:Y:S02]  /*0b00*/  @P2 PRMT R64, R58, 0x7632, R64 ;  /* 0x000076323a402816 */ /* 0x000fe40000000040 */
[----:B------:R-:W-:Y:S02]  /*0b10*/  SHF.L.U32 R0, R0, 0x10, RZ ;  /* 0x0000001000007819 */ /* 0x000fe400000006ff */
[----:B------:R-:W-:-:S03]  /*0b20*/  @P2 SHF.L.U32 R64, R64, 0x10, RZ ;  /* 0x0000001040402819 */ /* 0x000fc600000006ff */
[----:B------:R-:W-:-:S04]  /*0b30*/  FADD.FTZ R87, R87, R0 ;  /* 0x0000000057577221 */ /* 0x000fc80000010000 */
[----:B------:R-:W-:-:S07]  /*0b40*/  @P2 FADD.FTZ R87, R87, R64 ;  /* 0x0000004057572221 */ /* 0x000fce0000010000 */
.L_x_4616:
[----:B------:R-:W-:-:S04]  /*0b50*/  F2FP.BF16.F32.PACK_AB R0, RZ, R87 ;  /* 0x00000057ff00723e */ /* 0x000fc800000010ff */
[----:B------:R-:W-:-:S07]  /*0b60*/  PRMT R62, R62, 0x5410, R0 ;  /* 0x000054103e3e7816 */ /* 0x000fce0000000000 */
.L_x_4617:
        /* <DEDUP_REMOVED lines=8> */
.L_x_4619:
[----:B-----5:R-:W-:-:S05]  /*0bf0*/  SHF.L.U32 R0, R59, 0x10, RZ ;  /* 0x000000103b007819 */ /* 0x020fca00000006ff */
[----:B------:R-:W-:Y:S01]  /*0c00*/  FADD.FTZ R89, R89, R0 ;  /* 0x0000000059597221 */ /* 0x000fe20000010000 */
[----:B------:R-:W-:Y:S06]  /*0c10*/  BRA `(.L_x_4620) ;  /* 0x0000000000107947 */ /* 0x000fec0003800000 */
.L_x_4618:
[----:B-----5:R-:W-:Y:S02]  /*0c20*/  SHF.L.U32 R0, R55, 0x10, RZ ;  /* 0x0000001037007819 */ /* 0x020fe400000006ff */
[----:B------:R-:W-:-:S03]  /*0c30*/  @P2 SHF.L.U32 R64, R59, 0x10, RZ ;  /* 0x000000103b402819 */ /* 0x000fc600000006ff */
[----:B------:R-:W-:-:S04]  /*0c40*/  FADD.FTZ R89, R89, R0 ;  /* 0x0000000059597221 */ /* 0x000fc80000010000 */
[----:B------:R-:W-:-:S07]  /*0c50*/  @P2 FADD.FTZ R89, R89, R64 ;  /* 0x0000004059592221 */ /* 0x000fce0000010000 */
.L_x_4620:
[----:B------:R-:W-:-:S04]  /*0c60*/  F2FP.BF16.F32.PACK_AB R0, RZ, R89 ;  /* 0x00000059ff00723e */ /* 0x000fc800000010ff */
[----:B------:R-:W-:-:S07]  /*0c70*/  PRMT R63, R0, 0x7610, R63 ;  /* 0x00007610003f7816 */ /* 0x000fce000000003f */
.L_x_4621:
[----:B------:R-:W-:Y:S01]  /*0c80*/  IMAD.U32 R91, R67, 0x10000, RZ ;  /* 0x00010000435b7824 */ /* 0x000fe200078e00ff */
[----:B------:R-:W-:Y:S06]  /*0c90*/  @P3 BRA `(.L_x_4622) ;  /* 0x0000000000243947 */ /* 0x000fec0003800000 */
[----:B------:R-:W-:-:S04]  /*0ca0*/  ISETP.NE.U32.AND P4, PT, RZ, UR10, PT ;  /* 0x0000000aff007c0c */ /* 0x000fc8000bf85070 */
[----:B------:R-:W-:-:S13]  /*0cb0*/  ISETP.NE.AND.EX P4, PT, RZ, UR11, PT, P4 ;  /* 0x0000000bff007c0c */ /* 0x000fda000bf85340 */
[----:B------:R-:W-:Y:S05]  /*0cc0*/  @P4 BRA `(.L_x_4623) ;  /* 0x0000000000084947 */ /* 0x000fea0003800000 */
[----:B------:R-:W-:Y:S05]  /*0cd0*/  @P0 BRA `(.L_x_4624) ;  /* 0x00000000002c0947 */ /* 0x000fea0003800000 */
[----:B------:R-:W-:Y:S05]  /*0ce0*/  BRA `(.L_x_4625) ;  /* 0x0000000000307947 */ /* 0x000fea0003800000 */
.L_x_4623:
[----:B-----5:R-:W-:-:S04]  /*0cf0*/  PRMT R0, R59, 0x7632, R0 ;  /* 0x000076323b007816 */ /* 0x020fc80000000000 */
[----:B------:R-:W-:-:S05]  /*0d00*/  SHF.L.U32 R0, R0, 0x10, RZ ;  /* 0x0000001000007819 */ /* 0x000fca00000006ff */
[----:B------:R-:W-:Y:S01]  /*0d10*/  FADD.FTZ R91, R91, R0 ;  /* 0x000000005b5b7221 */ /* 0x000fe20000010000 */
[----:B------:R-:W-:Y:S06]  /*0d20*/  BRA `(.L_x_4624) ;  /* 0x0000000000187947 */ /* 0x000fec0003800000 */
.L_x_4622:
[----:B-----5:R-:W-:Y:S02]  /*0d30*/  PRMT R0, R55, 0x7632, R0 ;  /* 0x0000763237007816 */ /* 0x020fe40000000000 */
[----:B------:R-:W-:Y:S02]  /*0d40*/  @P2 PRMT R64, R59, 0x7632, R64 ;  /* 0x000076323b402816 */ /* 0x000fe40000000040 */
[----:B------:R-:W-:Y:S02]  /*0d50*/  SHF.L.U32 R0, R0, 0x10, RZ ;  /* 0x0000001000007819 */ /* 0x000fe400000006ff */
[----:B------:R-:W-:-:S03]  /*0d60*/  @P2 SHF.L.U32 R64, R64, 0x10, RZ ;  /* 0x0000001040402819 */ /* 0x000fc600000006ff */
[----:B------:R-:W-:-:S04]  /*0d70*/  FADD.FTZ R91, R91, R0 ;  /* 0x000000005b5b7221 */ /* 0x000fc80000010000 */
[----:B------:R-:W-:-:S07]  /*0d80*/  @P2 FADD.FTZ R91, R91, R64 ;  /* 0x000000405b5b2221 */ /* 0x000fce0000010000 */
.L_x_4624:
[----:B------:R-:W-:-:S04]  /*0d90*/  F2FP.BF16.F32.PACK_AB R0, RZ, R91 ;  /* 0x0000005bff00723e */ /* 0x000fc800000010ff */
[----:B------:R-:W-:-:S07]  /*0da0*/  PRMT R63, R63, 0x5410, R0 ;  /* 0x000054103f3f7816 */ /* 0x000fce0000000000 */
.L_x_4625:
        /* <DEDUP_REMOVED lines=20> */
.L_x_4627:
[----:B-----5:R-:W-:-:S05]  /*0ef0*/  SHF.L.U32 R0, R56, 0x10, RZ ;  /* 0x0000001038007819 */ /* 0x020fca00000006ff */
[----:B------:R-:W-:Y:S01]  /*0f00*/  FADD.FTZ R105, R0, R105 ;  /* 0x0000006900697221 */ /* 0x000fe20000010000 */
[----:B------:R-:W-:Y:S06]  /*0f10*/  BRA `(.L_x_4628) ;  /* 0x0000000000107947 */ /* 0x000fec0003800000 */
.L_x_4626:
[----:B-----5:R-:W-:Y:S02]  /*0f20*/  SHF.L.U32 R0, R52, 0x10, RZ ;  /* 0x0000001034007819 */ /* 0x020fe400000006ff */
[----:B------:R-:W-:-:S03]  /*0f30*/  @P2 SHF.L.U32 R64, R56, 0x10, RZ ;  /* 0x0000001038402819 */ /* 0x000fc600000006ff */
[----:B------:R-:W-:-:S04]  /*0f40*/  FADD.FTZ R105, R0, R105 ;  /* 0x0000006900697221 */ /* 0x000fc80000010000 */
[----:B------:R-:W-:-:S07]  /*0f50*/  @P2 FADD.FTZ R105, R64, R105 ;  /* 0x0000006940692221 */ /* 0x000fce0000010000 */
.L_x_4628:
[----:B------:R-:W-:-:S04]  /*0f60*/  F2FP.BF16.F32.PACK_AB R0, RZ, R105 ;  /* 0x00000069ff00723e */ /* 0x000fc800000010ff */
[----:B------:R-:W-:-:S07]  /*0f70*/  PRMT R60, R0, 0x7610, R60 ;  /* 0x00007610003c7816 */ /* 0x000fce000000003c */
.L_x_4629:
[----:B------:R-:W-:Y:S01]  /*0f80*/  SHF.L.U32 R107, R107, 0x10, RZ ;  /* 0x000000106b6b7819 */ /* 0x000fe200000006ff */
[----:B------:R-:W-:Y:S06]  /*0f90*/  @P3 BRA `(.L_x_4630) ;  /* 0x0000000000243947 */ /* 0x000fec0003800000 */
[----:B------:R-:W-:-:S04]  /*0fa0*/  ISETP.NE.U32.AND P4, PT, RZ, UR10, PT ;  /* 0x0000000aff007c0c */ /* 0x000fc8000bf85070 */
[----:B------:R-:W-:-:S13]  /*0fb0*/  ISETP.NE.AND.EX P4, PT, RZ, UR11, PT, P4 ;  /* 0x0000000bff007c0c */ /* 0x000fda000bf85340 */
[----:B------:R-:W-:Y:S05]  /*0fc0*/  @P4 BRA `(.L_x_4631) ;  /* 0x0000000000084947 */ /* 0x000fea0003800000 */
[----:B------:R-:W-:Y:S05]  /*0fd0*/  @P0 BRA `(.L_x_4632) ;  /* 0x00000000002c0947 */ /* 0x000fea0003800000 */
[----:B------:R-:W-:Y:S05]  /*0fe0*/  BRA `(.L_x_4633) ;  /* 0x0000000000307947 */ /* 0x000fea0003800000 */
.L_x_4631:
[----:B-----5:R-:W-:-:S04]  /*0ff0*/  PRMT R0, R56, 0x7632, R0 ;  /* 0x0000763238007816 */ /* 0x020fc80000000000 */
[----:B------:R-:W-:-:S05]  /*1000*/  SHF.L.U32 R0, R0, 0x10, RZ ;  /* 0x0000001000007819 */ /* 0x000fca00000006ff */
[----:B------:R-:W-:Y:S01]  /*1010*/  FADD.FTZ R107, R107, R0 ;  /* 0x000000006b6b7221 */ /* 0x000fe20000010000 */
[----:B------:R-:W-:Y:S06]  /*1020*/  BRA `(.L_x_4632) ;  /* 0x0000000000187947 */ /* 0x000fec0003800000 */
.L_x_4630:
[----:B-----5:R-:W-:Y:S02]  /*1030*/  PRMT R0, R52, 0x7632, R0 ;  /* 0x0000763234007816 */ /* 0x020fe40000000000 */
[----:B------:R-:W-:-:S03]  /*1040*/  @P2 PRMT R64, R56, 0x7632, R64 ;  /* 0x0000763238402816 */ /* 0x000fc60000000040 */
[----:B------:R-:W-:Y:S01]  /*1050*/  IMAD.U32 R0, R0, 0x10000, RZ ;  /* 0x0001000000007824 */ /* 0x000fe200078e00ff */
[----:B------:R-:W-:-:S03]  /*1060*/  @P2 SHF.L.U32 R64, R64, 0x10, RZ ;  /* 0x0000001040402819 */ /* 0x000fc600000006ff */
[----:B------:R-:W-:-:S04]  /*1070*/  FADD.FTZ R107, R107, R0 ;  /* 0x000000006b6b7221 */ /* 0x000fc80000010000 */
[----:B------:R-:W-:-:S07]  /*1080*/  @P2 FADD.FTZ R107, R107, R64 ;  /* 0x000000406b6b2221 */ /* 0x000fce0000010000 */
.L_x_4632:
[----:B------:R-:W-:-:S04]  /*1090*/  F2FP.BF16.F32.PACK_AB R0, RZ, R107 ;  /* 0x0000006bff00723e */ /* 0x000fc800000010ff */
[----:B------:R-:W-:-:S07]  /*10a0*/  PRMT R60, R60, 0x5410, R0 ;  /* 0x000054103c3c7816 */ /* 0x000fce0000000000 */
.L_x_4633:
        /* <DEDUP_REMOVED lines=8> */
.L_x_4635:
[----:B-----5:R-:W-:-:S05]  /*1130*/  SHF.L.U32 R0, R57, 0x10, RZ ;  /* 0x0000001039007819 */ /* 0x020fca00000006ff */
[----:B------:R-:W-:Y:S01]  /*1140*/  FADD.FTZ R101, R0, R101 ;  /* 0x0000006500657221 */ /* 0x000fe20000010000 */
[----:B------:R-:W-:Y:S06]  /*1150*/  BRA `(.L_x_4636) ;  /* 0x0000000000107947 */ /* 0x000fec0003800000 */
.L_x_4634:
[----:B-----5:R-:W-:Y:S02]  /*1160*/  SHF.L.U32 R0, R53, 0x10, RZ ;  /* 0x0000001035007819 */ /* 0x020fe400000006ff */
[----:B------:R-:W-:-:S03]  /*1170*/  @P2 SHF.L.U32 R64, R57, 0x10, RZ ;  /* 0x0000001039402819 */ /* 0x000fc600000006ff */
[----:B------:R-:W-:-:S04]  /*1180*/  FADD.FTZ R101, R0, R101 ;  /* 0x0000006500657221 */ /* 0x000fc80000010000 */
[----:B------:R-:W-:-:S07]  /*1190*/  @P2 FADD.FTZ R101, R64, R101 ;  /* 0x0000006540652221 */ /* 0x000fce0000010000 */
.L_x_4636:
[----:B------:R-:W-:-:S04]  /*11a0*/  F2FP.BF16.F32.PACK_AB R0, RZ, R101 ;  /* 0x00000065ff00723e */ /* 0x000fc800000010ff */
[----:B------:R-:W-:-:S07]  /*11b0*/  PRMT R61, R0, 0x7610, R61 ;  /* 0x00007610003d7816 */ /* 0x000fce000000003d */
.L_x_4637:
[----:B------:R-:W-:Y:S01]  /*11c0*/  SHF.L.U32 R103, R65, 0x10, RZ ;  /* 0x0000001041677819 */ /* 0x000fe200000006ff */
[----:B------:R-:W-:Y:S06]  /*11d0*/  @P3 BRA `(.L_x_4638) ;  /* 0x0000000000243947 */ /* 0x000fec0003800000 */
[----:B------:R-:W-:-:S04]  /*11e0*/  ISETP.NE.U32.AND P4, PT, RZ, UR10, PT ;  /* 0x0000000aff007c0c */ /* 0x000fc8000bf85070 */
[----:B------:R-:W-:-:S13]  /*11f0*/  ISETP.NE.AND.EX P4, PT, RZ, UR11, PT, P4 ;  /* 0x0000000bff007c0c */ /* 0x000fda000bf85340 */
[----:B------:R-:W-:Y:S05]  /*1200*/  @P4 BRA `(.L_x_4639) ;  /* 0x0000000000084947 */ /* 0x000fea0003800000 */
[----:B------:R-:W-:Y:S05]  /*1210*/  @P0 BRA `(.L_x_4640) ;  /* 0x00000000002c0947 */ /* 0x000fea0003800000 */
[----:B------:R-:W-:Y:S05]  /*1220*/  BRA `(.L_x_4641) ;  /* 0x0000000000307947 */ /* 0x000fea0003800000 */
.L_x_4639:
[----:B-----5:R-:W-:-:S04]  /*1230*/  PRMT R0, R57, 0x7632, R0 ;  /* 0x0000763239007816 */ /* 0x020fc80000000000 */
[----:B------:R-:W-:-:S05]  /*1240*/  SHF.L.U32 R0, R0, 0x10, RZ ;  /* 0x0000001000007819 */ /* 0x000fca00000006ff */
[----:B------:R-:W-:Y:S01]  /*1250*/  FADD.FTZ R103, R103, R0 ;  /* 0x0000000067677221 */ /* 0x000fe20000010000 */
[----:B------:R-:W-:Y:S06]  /*1260*/  BRA `(.L_x_4640) ;  /* 0x0000000000187947 */ /* 0x000fec0003800000 */
.L_x_4638:
[----:B-----5:R-:W-:Y:S02]  /*1270*/  PRMT R0, R53, 0x7632, R0 ;  /* 0x0000763235007816 */ /* 0x020fe40000000000 */
[----:B------:R-:W-:Y:S02]  /*1280*/  @P2 PRMT R64, R57, 0x7632, R64 ;  /* 0x0000763239402816 */ /* 0x000fe40000000040 */
[----:B------:R-:W-:Y:S02]  /*1290*/  SHF.L.U32 R0, R0, 0x10, RZ ;  /* 0x0000001000007819 */ /* 0x000fe400000006ff */
[----:B------:R-:W-:-:S03]  /*12a0*/  @P2 SHF.L.U32 R64, R64, 0x10, RZ ;  /* 0x0000001040402819 */ /* 0x000fc600000006ff */
[----:B------:R-:W-:-:S04]  /*12b0*/  FADD.FTZ R103, R103, R0 ;  /* 0x0000000067677221 */ /* 0x000fc80000010000 */
[----:B------:R-:W-:-:S07]  /*12c0*/  @P2 FADD.FTZ R103, R103, R64 ;  /* 0x0000004067672221 */ /* 0x000fce0000010000 */
.L_x_4640:
[----:B------:R-:W-:-:S04]  /*12d0*/  F2FP.BF16.F32.PACK_AB R0, RZ, R103 ;  /* 0x00000067ff00723e */ /* 0x000fc800000010ff */
[----:B------:R-:W-:-:S07]  /*12e0*/  PRMT R61, R61, 0x5410, R0 ;  /* 0x000054103d3d7816 */ /* 0x000fce0000000000 */
.L_x_4641:
        /* <DEDUP_REMOVED lines=8> */
.L_x_4643:
[----:B-----5:R-:W-:-:S04]  /*1370*/  IMAD.U32 R0, R58, 0x10000, RZ ;  /* 0x000100003a007824 */ /* 0x020fc800078e00ff */
[----:B------:R-:W-:Y:S01]  /*1380*/  FADD.FTZ R93, R0, R93 ;  /* 0x0000005d005d7221 */ /* 0x000fe20000010000 */
[----:B------:R-:W-:Y:S06]  /*1390*/  BRA `(.L_x_4644) ;  /* 0x0000000000107947 */ /* 0x000fec0003800000 */
.L_x_4642:
[----:B-----5:R-:W-:Y:S02]  /*13a0*/  SHF.L.U32 R0, R54, 0x10, RZ ;  /* 0x0000001036007819 */ /* 0x020fe400000006ff */
[----:B------:R-:W-:-:S03]  /*13b0*/  @P2 SHF.L.U32 R64, R58, 0x10, RZ ;  /* 0x000000103a402819 */ /* 0x000fc600000006ff */
[----:B------:R-:W-:-:S04]  /*13c0*/  FADD.FTZ R93, R0, R93 ;  /* 0x0000005d005d7221 */ /* 0x000fc80000010000 */
[----:B------:R-:W-:-:S07]  /*13d0*/  @P2 FADD.FTZ R93, R64, R93 ;  /* 0x0000005d405d2221 */ /* 0x000fce0000010000 */
.L_x_4644:
[----:B------:R-:W-:-:S04]  /*13e0*/  F2FP.BF16.F32.PACK_AB R0, RZ, R93 ;  /* 0x0000005dff00723e */ /* 0x000fc800000010ff */
[----:B------:R-:W-:-:S07]  /*13f0*/  PRMT R62, R0, 0x7610, R62 ;  /* 0x00007610003e7816 */ /* 0x000fce000000003e */
.L_x_4645:
[----:B------:R-:W-:Y:S01]  /*1400*/  SHF.L.U32 R95, R66, 0x10, RZ ;  /* 0x00000010425f7819 */ /* 0x000fe200000006ff */
[----:B------:R-:W-:Y:S06]  /*1410*/  @P3 BRA `(.L_x_4646) ;  /* 0x0000000000243947 */ /* 0x000fec0003800000 */
[----:B------:R-:W-:-:S04]  /*1420*/  ISETP.NE.U32.AND P4, PT, RZ, UR10, PT ;  /* 0x0000000aff007c0c */ /* 0x000fc8000bf85070 */
[----:B------:R-:W-:-:S13]  /*1430*/  ISETP.NE.AND.EX P4, PT, RZ, UR11, PT, P4 ;  /* 0x0000000bff007c0c */ /* 0x000fda000bf85340 */
[----:B------:R-:W-:Y:S05]  /*1440*/  @P4 BRA `(.L_x_4647) ;  /* 0x0000000000084947 */ /* 0x000fea0003800000 */
[----:B------:R-:W-:Y:S05]  /*1450*/  @P0 BRA `(.L_x_4648) ;  /* 0x00000000002c0947 */ /* 0x000fea0003800000 */
[----:B------:R-:W-:Y:S05]  /*1460*/  BRA `(.L_x_4649) ;  /* 0x0000000000307947 */ /* 0x000fea0003800000 */
.L_x_4647:
[----:B-----5:R-:W-:-:S04]  /*1470*/  PRMT R0, R58, 0x7632, R0 ;  /* 0x000076323a007816 */ /* 0x020fc80000000000 */
[----:B------:R-:W-:-:S05]  /*1480*/  SHF.L.U32 R0, R0, 0x10, RZ ;  /* 0x0000001000007819 */ /* 0x000fca00000006ff */
[----:B------:R-:W-:Y:S01]  /*1490*/  FADD.FTZ R95, R95, R0 ;  /* 0x000000005f5f7221 */ /* 0x000fe20000010000 */
[----:B------:R-:W-:Y:S06]  /*14a0*/  BRA `(.L_x_4648) ;  /* 0x0000000000187947 */ /* 0x000fec0003800000 */
.L_x_4646:
[----:B-----5:R-:W-:Y:S02]  /*14b0*/  PRMT R0, R54, 0x7632, R0 ;  /* 0x0000763236007816 */ /* 0x020fe40000000000 */
[----:B------:R-:W-:Y:S02]  /*14c0*/  @P2 PRMT R64, R58, 0x7632, R64 ;  /* 0x000076323a402816 */ /* 0x000fe40000000040 */
[----:B------:R-:W-:Y:S02]  /*14d0*/  SHF.L.U32 R0, R0, 0x10, RZ ;  /* 0x0000001000007819 */ /* 0x000fe400000006ff */
[----:B------:R-:W-:-:S03]  /*14e0*/  @P2 SHF.L.U32 R64, R64, 0x10, RZ ;  /* 0x0000001040402819 */ /* 0x000fc600000006ff */
[----:B------:R-:W-:-:S04]  /*14f0*/  FADD.FTZ R95, R95, R0 ;  /* 0x000000005f5f7221 */ /* 0x000fc80000010000 */
[----:B------:R-:W-:-:S07]  /*1500*/  @P2 FADD.FTZ R95, R95, R64 ;  /* 0x000000405f5f2221 */ /* 0x000fce0000010000 */
.L_x_4648:
[----:B------:R-:W-:-:S04]  /*1510*/  F2FP.BF16.F32.PACK_AB R0, RZ, R95 ;  /* 0x0000005fff00723e */ /* 0x000fc800000010ff */
[----:B------:R-:W-:-:S07]  /*1520*/  PRMT R62, R62, 0x5410, R0 ;  /* 0x000054103e3e7816 */ /* 0x000fce0000000000 */
.L_x_4649:
        /* <DEDUP_REMOVED lines=8> */
.L_x_4651:
[----:B-----5:R-:W-:-:S05]  /*15b0*/  SHF.L.U32 R0, R59, 0x10, RZ ;  /* 0x000000103b007819 */ /* 0x020fca00000006ff */
[----:B------:R-:W-:Y:S01]  /*15c0*/  FADD.FTZ R97, R0, R97 ;  /* 0x0000006100617221 */ /* 0x000fe20000010000 */
[----:B------:R-:W-:Y:S06]  /*15d0*/  BRA `(.L_x_4652) ;  /* 0x0000000000107947 */ /* 0x000fec0003800000 */
.L_x_4650:
[----:B-----5:R-:W-:Y:S02]  /*15e0*/  SHF.L.U32 R0, R55, 0x10, RZ ;  /* 0x0000001037007819 */ /* 0x020fe400000006ff */
[----:B------:R-:W-:-:S03]  /*15f0*/  @P2 SHF.L.U32 R64, R59, 0x10, RZ ;  /* 0x000000103b402819 */ /* 0x000fc600000006ff */
[----:B------:R-:W-:-:S04]  /*1600*/  FADD.FTZ R97, R0, R97 ;  /* 0x0000006100617221 */ /* 0x000fc80000010000 */
[----:B------:R-:W-:-:S07]  /*1610*/  @P2 FADD.FTZ R97, R64, R97 ;  /* 0x0000006140612221 */ /* 0x000fce0000010000 */
.L_x_4652:
[----:B------:R-:W-:-:S04]  /*1620*/  F2FP.BF16.F32.PACK_AB R0, RZ, R97 ;  /* 0x00000061ff00723e */ /* 0x000fc800000010ff */
[----:B------:R-:W-:-:S07]  /*1630*/  PRMT R63, R0, 0x7610, R63 ;  /* 0x00007610003f7816 */ /* 0x000fce000000003f */
.L_x_4653:
[----:B------:R-:W-:Y:S01]  /*1640*/  IMAD.U32 R99, R67, 0x10000, RZ ;  /* 0x0001000043637824 */ /* 0x000fe200078e00ff */
[----:B------:R-:W-:Y:S06]  /*1650*/  @P3 BRA `(.L_x_4654) ;  /* 0x0000000000243947 */ /* 0x000fec0003800000 */
[----:B------:R-:W-:-:S04]  /*1660*/  ISETP.NE.U32.AND P4, PT, RZ, UR10, PT ;  /* 0x0000000aff007c0c */ /* 0x000fc8000bf85070 */
[----:B------:R-:W-:-:S13]  /*1670*/  ISETP.NE.AND.EX P4, PT, RZ, UR11, PT, P4 ;  /* 0x0000000bff007c0c */ /* 0x000fda000bf85340 */
[----:B------:R-:W-:Y:S05]  /*1680*/  @P4 BRA `(.L_x_4655) ;  /* 0x0000000000084947 */ /* 0x000fea0003800000 */
[----:B------:R-:W-:Y:S05]  /*1690*/  @P0 BRA `(.L_x_4656) ;  /* 0x00000000002c0947 */ /* 0x000fea0003800000 */
[----:B------:R-:W-:Y:S05]  /*16a0*/  BRA `(.L_x_4657) ;  /* 0x0000000000307947 */ /* 0x000fea0003800000 */
.L_x_4655:
[----:B-----5:R-:W-:-:S04]  /*16b0*/  PRMT R0, R59, 0x7632, R0 ;  /* 0x000076323b007816 */ /* 0x020fc80000000000 */
[----:B------:R-:W-:-:S05]  /*16c0*/  SHF.L.U32 R0, R0, 0x10, RZ ;  /* 0x0000001000007819 */ /* 0x000fca00000006ff */
[----:B------:R-:W-:Y:S01]  /*16d0*/  FADD.FTZ R99, R99, R0 ;  /* 0x0000000063637221 */ /* 0x000fe20000010000 */
[----:B------:R-:W-:Y:S06]  /*16e0*/  BRA `(.L_x_4656) ;  /* 0x0000000000187947 */ /* 0x000fec0003800000 */
.L_x_4654:
[----:B-----5:R-:W-:Y:S02]  /*16f0*/  PRMT R0, R55, 0x7632, R0 ;  /* 0x0000763237007816 */ /* 0x020fe40000000000 */
[----:B------:R-:W-:Y:S02]  /*1700*/  @P2 PRMT R64, R59, 0x7632, R64 ;  /* 0x000076323b402816 */ /* 0x000fe40000000040 */
[----:B------:R-:W-:Y:S02]  /*1710*/  SHF.L.U32 R0, R0, 0x10, RZ ;  /* 0x0000001000007819 */ /* 0x000fe400000006ff */
[----:B------:R-:W-:-:S03]  /*1720*/  @P2 SHF.L.U32 R64, R64, 0x10, RZ ;  /* 0x0000001040402819 */ /* 0x000fc600000006ff */
[----:B------:R-:W-:-:S04]  /*1730*/  FADD.FTZ R99, R99, R0 ;  /* 0x0000000063637221 */ /* 0x000fc80000010000 */
[----:B------:R-:W-:-:S07]  /*1740*/  @P2 FADD.FTZ R99, R99, R64 ;  /* 0x0000004063632221 */ /* 0x000fce0000010000 */
.L_x_4656:
[----:B------:R-:W-:-:S04]  /*1750*/  F2FP.BF16.F32.PACK_AB R0, RZ, R99 ;  /* 0x00000063ff00723e */ /* 0x000fc800000010ff */
[----:B------:R-:W-:-:S07]  /*1760*/  PRMT R63, R63, 0x5410, R0 ;  /* 0x000054103f3f7816 */ /* 0x000fce0000000000 */
.L_x_4657:
        /* <DEDUP_REMOVED lines=20> */
.L_x_4659:
[----:B-----5:R-:W-:-:S05]  /*18b0*/  SHF.L.U32 R64, R56, 0x10, RZ ;  /* 0x0000001038407819 */ /* 0x020fca00000006ff */
[----:B------:R-:W-:Y:S01]  /*18c0*/  FADD.FTZ R75, R64, R75 ;  /* 0x0000004b404b7221 */ /* 0x000fe20000010000 */
[----:B------:R-:W-:Y:S06]  /*18d0*/  BRA `(.L_x_4660) ;  /* 0x0000000000107947 */ /* 0x000fec0003800000 */
.L_x_4658:
[----:B-----5:R-:W-:Y:S02]  /*18e0*/  SHF.L.U32 R64, R52, 0x10, RZ ;  /* 0x0000001034407819 */ /* 0x020fe400000006ff */
[----:B------:R-:W-:-:S03]  /*18f0*/  @P2 SHF.L.U32 R70, R56, 0x10, RZ ;  /* 0x0000001038462819 */ /* 0x000fc600000006ff */
[----:B------:R-:W-:-:S04]  /*1900*/  FADD.FTZ R75, R64, R75 ;  /* 0x0000004b404b7221 */ /* 0x000fc80000010000 */
[----:B------:R-:W-:-:S07]  /*1910*/  @P2 FADD.FTZ R75, R70, R75 ;  /* 0x0000004b464b2221 */ /* 0x000fce0000010000 */
.L_x_4660:
[----:B------:R-:W-:-:S04]  /*1920*/  F2FP.BF16.F32.PACK_AB R64, RZ, R75 ;  /* 0x0000004bff40723e */ /* 0x000fc800000010ff */
[----:B------:R-:W-:-:S07]  /*1930*/  PRMT R60, R64, 0x7610, R60 ;  /* 0x00007610403c7816 */ /* 0x000fce000000003c */
.L_x_4661:
[----:B------:R-:W-:Y:S01]  /*1940*/  SHF.L.U32 R109, R0, 0x10, RZ ;  /* 0x00000010006d7819 */ /* 0x000fe200000006ff */
[----:B------:R-:W-:Y:S06]  /*1950*/  @P3 BRA `(.L_x_4662) ;  /* 0x0000000000243947 */ /* 0x000fec0003800000 */
[----:B------:R-:W-:-:S04]  /*1960*/  ISETP.NE.U32.AND P4, PT, RZ, UR10, PT ;  /* 0x0000000aff007c0c */ /* 0x000fc8000bf85070 */
[----:B------:R-:W-:-:S13]  /*1970*/  ISETP.NE.AND.EX P4, PT, RZ, UR11, PT, P4 ;  /* 0x0000000bff007c0c */ /* 0x000fda000bf85340 */
[----:B------:R-:W-:Y:S05]  /*1980*/  @P4 BRA `(.L_x_4663) ;  /* 0x0000000000084947 */ /* 0x000fea0003800000 */
[----:B------:R-:W-:Y:S05]  /*1990*/  @P0 BRA `(.L_x_4664) ;  /* 0x00000000002c0947 */ /* 0x000fea0003800000 */
[----:B------:R-:W-:Y:S05]  /*19a0*/  BRA `(.L_x_4665) ;  /* 0x0000000000307947 */ /* 0x000fea0003800000 */
.L_x_4663:
[----:B-----5:R-:W-:-:S04]  /*19b0*/  PRMT R0, R56, 0x7632, R0 ;  /* 0x0000763238007816 */ /* 0x020fc80000000000 */
[----:B------:R-:W-:-:S05]  /*19c0*/  SHF.L.U32 R0, R0, 0x10, RZ ;  /* 0x0000001000007819 */ /* 0x000fca00000006ff */
[----:B------:R-:W-:Y:S01]  /*19d0*/  FADD.FTZ R109, R109, R0 ;  /* 0x000000006d6d7221 */ /* 0x000fe20000010000 */
[----:B------:R-:W-:Y:S06]  /*19e0*/  BRA `(.L_x_4664) ;  /* 0x0000000000187947 */ /* 0x000fec0003800000 */
.L_x_4662:
[----:B-----5:R-:W-:Y:S02]  /*19f0*/  PRMT R0, R52, 0x7632, R0 ;  /* 0x0000763234007816 */ /* 0x020fe40000000000 */
[----:B------:R-:W-:-:S03]  /*1a00*/  @P2 PRMT R64, R56, 0x7632, R64 ;  /* 0x0000763238402816 */ /* 0x000fc60000000040 */
[----:B------:R-:W-:Y:S01]  /*1a10*/  IMAD.U32 R0, R0, 0x10000, RZ ;  /* 0x0001000000007824 */ /* 0x000fe200078e00ff */
[----:B------:R-:W-:-:S03]  /*1a20*/  @P2 SHF.L.U32 R64, R64, 0x10, RZ ;  /* 0x0000001040402819 */ /* 0x000fc600000006ff */
[----:B------:R-:W-:-:S04]  /*1a30*/  FADD.FTZ R109, R109, R0 ;  /* 0x000000006d6d7221 */ /* 0x000fc80000010000 */
[----:B------:R-:W-:-:S07]  /*1a40*/  @P2 FADD.FTZ R109, R109, R64 ;  /* 0x000000406d6d2221 */ /* 0x000fce0000010000 */
.L_x_4664:
[----:B------:R-:W-:-:S04]  /*1a50*/  F2FP.BF16.F32.PACK_AB R0, RZ, R109 ;  /* 0x0000006dff00723e */ /* 0x000fc800000010ff */
[----:B------:R-:W-:-:S07]  /*1a60*/  PRMT R60, R60, 0x5410, R0 ;  /* 0x000054103c3c7816 */ /* 0x000fce0000000000 */
.L_x_4665:
        /* <DEDUP_REMOVED lines=8> */
.L_x_4667:
[----:B-----5:R-:W-:-:S05]  /*1af0*/  SHF.L.U32 R0, R57, 0x10, RZ ;  /* 0x0000001039007819 */ /* 0x020fca00000006ff */
[----:B------:R-:W-:Y:S01]  /*1b00*/  FADD.FTZ R111, R0, R111 ;  /* 0x0000006f006f7221 */ /* 0x000fe20000010000 */
[----:B------:R-:W-:Y:S06]  /*1b10*/  BRA `(.L_x_4668) ;  /* 0x0000000000107947 */ /* 0x000fec0003800000 */
.L_x_4666:
[----:B-----5:R-:W-:Y:S02]  /*1b20*/  SHF.L.U32 R0, R53, 0x10, RZ ;  /* 0x0000001035007819 */ /* 0x020fe400000006ff */
[----:B------:R-:W-:-:S03]  /*1b30*/  @P2 SHF.L.U32 R64, R57, 0x10, RZ ;  /* 0x0000001039402819 */ /* 0x000fc600000006ff */
[----:B------:R-:W-:-:S04]  /*1b40*/  FADD.FTZ R111, R0, R111 ;  /* 0x0000006f006f7221 */ /* 0x000fc80000010000 */
[----:B------:R-:W-:-:S07]  /*1b50*/  @P2 FADD.FTZ R111, R64, R111 ;  /* 0x0000006f406f2221 */ /* 0x000fce0000010000 */
.L_x_4668:
[----:B------:R-:W-:-:S04]  /*1b60*/  F2FP.BF16.F32.PACK_AB R0, RZ, R111 ;  /* 0x0000006fff00723e */ /* 0x000fc800000010ff */
[----:B------:R-:W-:-:S07]  /*1b70*/  PRMT R61, R0, 0x7610, R61 ;  /* 0x00007610003d7816 */ /* 0x000fce000000003d */
.L_x_4669:
[----:B------:R-:W-:Y:S01]  /*1b80*/  SHF.L.U32 R113, R65, 0x10, RZ ;  /* 0x0000001041717819 */ /* 0x000fe200000006ff */
[----:B------:R-:W-:Y:S06]  /*1b90*/  @P3 BRA `(.L_x_4670) ;  /* 0x0000000000243947 */ /* 0x000fec0003800000 */
[----:B------:R-:W-:-:S04]  /*1ba0*/  ISETP.NE.U32.AND P4, PT, RZ, UR10, PT ;  /* 0x0000000aff007c0c */ /* 0x000fc8000bf85070 */
[----:B------:R-:W-:-:S13]  /*1bb0*/  ISETP.NE.AND.EX P4, PT, RZ, UR11, PT, P4 ;  /* 0x0000000bff007c0c */ /* 0x000fda000bf85340 */
[----:B------:R-:W-:Y:S05]  /*1bc0*/  @P4 BRA `(.L_x_4671) ;  /* 0x0000000000084947 */ /* 0x000fea0003800000 */
[----:B------:R-:W-:Y:S05]  /*1bd0*/  @P0 BRA `(.L_x_4672) ;  /* 0x00000000002c0947 */ /* 0x000fea0003800000 */
[----:B------:R-:W-:Y:S05]  /*1be0*/  BRA `(.L_x_4673) ;  /* 0x0000000000307947 */ /* 0x000fea0003800000 */
.L_x_4671:
[----:B-----5:R-:W-:-:S04]  /*1bf0*/  PRMT R0, R57, 0x7632, R0 ;  /* 0x0000763239007816 */ /* 0x020fc80000000000 */
[----:B------:R-:W-:-:S05]  /*1c00*/  SHF.L.U32 R0, R0, 0x10, RZ ;  /* 0x0000001000007819 */ /* 0x000fca00000006ff */
[----:B------:R-:W-:Y:S01]  /*1c10*/  FADD.FTZ R113, R113, R0 ;  /* 0x0000000071717221 */ /* 0x000fe20000010000 */
[----:B------:R-:W-:Y:S06]  /*1c20*/  BRA `(.L_x_4672) ;  /* 0x0000000000187947 */ /* 0x000fec0003800000 */
.L_x_4670:
[----:B-----5:R-:W-:Y:S02]  /*1c30*/  PRMT R0, R53, 0x7632, R0 ;  /* 0x0000763235007816 */ /* 0x020fe40000000000 */
[----:B------:R-:W-:Y:S02]  /*1c40*/  @P2 PRMT R64, R57, 0x7632, R64 ;  /* 0x0000763239402816 */ /* 0x000fe40000000040 */
[----:B------:R-:W-:Y:S02]  /*1c50*/  SHF.L.U32 R0, R0, 0x10, RZ ;  /* 0x0000001000007819 */ /* 0x000fe400000006ff */
[----:B------:R-:W-:-:S03]  /*1c60*/  @P2 SHF.L.U32 R64, R64, 0x10, RZ ;  /* 0x0000001040402819 */ /* 0x000fc600000006ff */
[----:B------:R-:W-:-:S04]  /*1c70*/  FADD.FTZ R113, R113, R0 ;  /* 0x0000000071717221 */ /* 0x000fc80000010000 */
[----:B------:R-:W-:-:S07]  /*1c80*/  @P2 FADD.FTZ R113, R113, R64 ;  /* 0x0000004071712221 */ /* 0x000fce0000010000 */
.L_x_4672:
[----:B------:R-:W-:-:S04]  /*1c90*/  F2FP.BF16.F32.PACK_AB R0, RZ, R113 ;  /* 0x00000071ff00723e */ /* 0x000fc800000010ff */
[----:B------:R-:W-:-:S07]  /*1ca0*/  PRMT R61, R61, 0x5410, R0 ;  /* 0x000054103d3d7816 */ /* 0x000fce0000000000 */
.L_x_4673:
        /* <DEDUP_REMOVED lines=8> */
.L_x_4675:
[----:B-----5:R-:W-:-:S04]  /*1d30*/  IMAD.U32 R0, R58, 0x10000, RZ ;  /* 0x000100003a007824 */ /* 0x020fc800078e00ff */
[----:B------:R-:W-:Y:S01]  /*1d40*/  FADD.FTZ R115, R0, R115 ;  /* 0x0000007300737221 */ /* 0x000fe20000010000 */
[----:B------:R-:W-:Y:S06]  /*1d50*/  BRA `(.L_x_4676) ;  /* 0x0000000000107947 */ /* 0x000fec0003800000 */
.L_x_4674:
[----:B-----5:R-:W-:Y:S02]  /*1d60*/  SHF.L.U32 R0, R54, 0x10, RZ ;  /* 0x0000001036007819 */ /* 0x020fe400000006ff */
[----:B------:R-:W-:-:S03]  /*1d70*/  @P2 SHF.L.U32 R64, R58, 0x10, RZ ;  /* 0x000000103a402819 */ /* 0x000fc600000006ff */
[----:B------:R-:W-:-:S04]  /*1d80*/  FADD.FTZ R115, R0, R115 ;  /* 0x0000007300737221 */ /* 0x000fc80000010000 */
[----:B------:R-:W-:-:S07]  /*1d90*/  @P2 FADD.FTZ R115, R64, R115 ;  /* 0x0000007340732221 */ /* 0x000fce0000010000 */
.L_x_4676:
[----:B------:R-:W-:-:S04]  /*1da0*/  F2FP.BF16.F32.PACK_AB R0, RZ, R115 ;  /* 0x00000073ff00723e */ /* 0x000fc800000010ff */
[----:B------:R-:W-:-:S07]  /*1db0*/  PRMT R62, R0, 0x7610, R62 ;  /* 0x00007610003e7816 */ /* 0x000fce000000003e */
.L_x_4677:
[----:B------:R-:W-:Y:S01]  /*1dc0*/  SHF.L.U32 R117, R66, 0x10, RZ ;  /* 0x0000001042757819 */ /* 0x000fe200000006ff */
[----:B------:R-:W-:Y:S06]  /*1dd0*/  @P3 BRA `(.L_x_4678) ;  /* 0x0000000000243947 */ /* 0x000fec0003800000 */
[----:B------:R-:W-:-:S04]  /*1de0*/  ISETP.NE.U32.AND P4, PT, RZ, UR10, PT ;  /* 0x0000000aff007c0c */ /* 0x000fc8000bf85070 */
[----:B------:R-:W-:-:S13]  /*1df0*/  ISETP.NE.AND.EX P4, PT, RZ, UR11, PT, P4 ;  /* 0x0000000bff007c0c */ /* 0x000fda000bf85340 */
[----:B------:R-:W-:Y:S05]  /*1e00*/  @P4 BRA `(.L_x_4679) ;  /* 0x0000000000084947 */ /* 0x000fea0003800000 */
[----:B------:R-:W-:Y:S05]  /*1e10*/  @P0 BRA `(.L_x_4680) ;  /* 0x00000000002c0947 */ /* 0x000fea0003800000 */
[----:B------:R-:W-:Y:S05]  /*1e20*/  BRA `(.L_x_4681) ;  /* 0x0000000000307947 */ /* 0x000fea0003800000 */
.L_x_4679:
[----:B-----5:R-:W-:-:S04]  /*1e30*/  PRMT R0, R58, 0x7632, R0 ;  /* 0x000076323a007816 */ /* 0x020fc80000000000 */
[----:B------:R-:W-:-:S05]  /*1e40*/  SHF.L.U32 R0, R0, 0x10, RZ ;  /* 0x0000001000007819 */ /* 0x000fca00000006ff */
[----:B------:R-:W-:Y:S01]  /*1e50*/  FADD.FTZ R117, R117, R0 ;  /* 0x0000000075757221 */ /* 0x000fe20000010000 */
[----:B------:R-:W-:Y:S06]  /*1e60*/  BRA `(.L_x_4680) ;  /* 0x0000000000187947 */ /* 0x000fec0003800000 */
.L_x_4678:
[----:B-----5:R-:W-:Y:S02]  /*1e70*/  PRMT R0, R54, 0x7632, R0 ;  /* 0x0000763236007816 */ /* 0x020fe40000000000 */
[----:B------:R-:W-:Y:S02]  /*1e80*/  @P2 PRMT R64, R58, 0x7632, R64 ;  /* 0x000076323a402816 */ /* 0x000fe40000000040 */
[----:B------:R-:W-:Y:S02]  /*1e90*/  SHF.L.U32 R0, R0, 0x10, RZ ;  /* 0x0000001000007819 */ /* 0x000fe400000006ff */
[----:B------:R-:W-:-:S03]  /*1ea0*/  @P2 SHF.L.U32 R64, R64, 0x10, RZ ;  /* 0x0000001040402819 */ /* 0x000fc600000006ff */
[----:B------:R-:W-:-:S04]  /*1eb0*/  FADD.FTZ R117, R117, R0 ;  /* 0x0000000075757221 */ /* 0x000fc80000010000 */
[----:B------:R-:W-:-:S07]  /*1ec0*/  @P2 FADD.FTZ R117, R117, R64 ;  /* 0x0000004075752221 */ /* 0x000fce0000010000 */
.L_x_4680:
[----:B------:R-:W-:-:S04]  /*1ed0*/  F2FP.BF16.F32.PACK_AB R0, RZ, R117 ;  /* 0x00000075ff00723e */ /* 0x000fc800000010ff */
[----:B------:R-:W-:-:S07]  /*1ee0*/  PRMT R62, R62, 0x5410, R0 ;  /* 0x000054103e3e7816 */ /* 0x000fce0000000000 */
.L_x_4681:
        /* <DEDUP_REMOVED lines=8> */
.L_x_4683:
[----:B-----5:R-:W-:-:S05]  /*1f70*/  SHF.L.U32 R0, R59, 0x10, RZ ;  /* 0x000000103b007819 */ /* 0x020fca00000006ff */
[----:B------:R-:W-:Y:S01]  /*1f80*/  FADD.FTZ R119, R0, R119 ;  /* 0x0000007700777221 */ /* 0x000fe20000010000 */
[----:B------:R-:W-:Y:S06]  /*1f90*/  BRA `(.L_x_4684) ;  /* 0x0000000000107947 */ /* 0x000fec0003800000 */
.L_x_4682:
[----:B-----5:R-:W-:Y:S02]  /*1fa0*/  SHF.L.U32 R0, R55, 0x10, RZ ;  /* 0x0000001037007819 */ /* 0x020fe400000006ff */
[----:B------:R-:W-:-:S03]  /*1fb0*/  @P2 SHF.L.U32 R64, R59, 0x10, RZ ;  /* 0x000000103b402819 */ /* 0x000fc600000006ff */
[----:B------:R-:W-:-:S04]  /*1fc0*/  FADD.FTZ R119, R0, R119 ;  /* 0x0000007700777221 */ /* 0x000fc80000010000 */
[----:B------:R-:W-:-:S07]  /*1fd0*/  @P2 FADD.FTZ R119, R64, R119 ;  /* 0x0000007740772221 */ /* 0x000fce0000010000 */
.L_x_4684:
[----:B------:R-:W-:-:S04]  /*1fe0*/  F2FP.BF16.F32.PACK_AB R0, RZ, R119 ;  /* 0x00000077ff00723e */ /* 0x000fc800000010ff */
[----:B------:R-:W-:-:S07]  /*1ff0*/  PRMT R63, R0, 0x7610, R63 ;  /* 0x00007610003f7816 */ /* 0x000fce000000003f */
.L_x_4685:
[----:B------:R-:W-:Y:S01]  /*2000*/  IMAD.U32 R67, R67, 0x10000, RZ ;  /* 0x0001000043437824 */ /* 0x000fe200078e00ff */
[----:B------:R-:W-:Y:S06]  /*2010*/  @P3 BRA `(.L_x_4686) ;  /* 0x0000000000243947 */ /* 0x000fec0003800000 */
[----:B------:R-:W-:-:S04]  /*2020*/  ISETP.NE.U32.AND P2, PT, RZ, UR10, PT ;  /* 0x0000000aff007c0c */ /* 0x000fc8000bf45070 */
[----:B------:R-:W-:-:S13]  /*2030*/  ISETP.NE.AND.EX P2, PT, RZ, UR11, PT, P2 ;  /* 0x0000000bff007c0c */ /* 0x000fda000bf45320 */
[----:B------:R-:W-:Y:S05]  /*2040*/  @P2 BRA `(.L_x_4687) ;  /* 0x0000000000082947 */ /* 0x000fea0003800000 */
[----:B------:R-:W-:Y:S05]  /*2050*/  @P0 BRA `(.L_x_4688) ;  /* 0x00000000002c0947 */ /* 0x000fea0003800000 */
[----:B------:R-:W-:Y:S05]  /*2060*/  BRA `(.L_x_4689) ;  /* 0x0000000000307947 */ /* 0x000fea0003800000 */
.L_x_4687:
[----:B-----5:R-:W-:-:S04]  /*2070*/  PRMT R0, R59, 0x7632, R0 ;  /* 0x000076323b007816 */ /* 0x020fc80000000000 */
[----:B------:R-:W-:-:S05]  /*2080*/  SHF.L.U32 R0, R0, 0x10, RZ ;  /* 0x0000001000007819 */ /* 0x000fca00000006ff */
[----:B------:R-:W-:Y:S01]  /*2090*/  FADD.FTZ R67, R67, R0 ;  /* 0x0000000043437221 */ /* 0x000fe20000010000 */
[----:B------:R-:W-:Y:S06]  /*20a0*/  BRA `(.L_x_4688) ;  /* 0x0000000000187947 */ /* 0x000fec0003800000 */
.L_x_4686:
[----:B-----5:R-:W-:Y:S02]  /*20b0*/  PRMT R0, R55, 0x7632, R0 ;  /* 0x0000763237007816 */ /* 0x020fe40000000000 */
[----:B------:R-:W-:Y:S02]  /*20c0*/  @P2 PRMT R64, R59, 0x7632, R64 ;  /* 0x000076323b402816 */ /* 0x000fe40000000040 */
[----:B------:R-:W-:Y:S02]  /*20d0*/  SHF.L.U32 R0, R0, 0x10, RZ ;  /* 0x0000001000007819 */ /* 0x000fe400000006ff */
[----:B------:R-:W-:-:S03]  /*20e0*/  @P2 SHF.L.U32 R64, R64, 0x10, RZ ;  /* 0x0000001040402819 */ /* 0x000fc600000006ff */
[----:B------:R-:W-:-:S04]  /*20f0*/  FADD.FTZ R67, R67, R0 ;  /* 0x0000000043437221 */ /* 0x000fc80000010000 */
[----:B------:R-:W-:-:S07]  /*2100*/  @P2 FADD.FTZ R67, R67, R64 ;  /* 0x0000004043432221 */ /* 0x000fce0000010000 */
.L_x_4688:
[----:B------:R-:W-:-:S04]  /*2110*/  F2FP.BF16.F32.PACK_AB R0, RZ, R67 ;  /* 0x00000043ff00723e */ /* 0x000fc800000010ff */
[----:B------:R-:W-:-:S07]  /*2120*/  PRMT R63, R63, 0x5410, R0 ;  /* 0x000054103f3f7816 */ /* 0x000fce0000000000 */
.L_x_4689:
[----:B------:R-:W-:Y:S01]  /*2130*/  FADD.FTZ R0, RZ, R77 ;  /* 0x0000004dff007221 */ /* 0x000fe20000010000 */
[----:B------:R-:W0:Y:S01]  /*2140*/  @P0 LDC.64 R64, c[0x0][0x238] ;  /* 0x00008e00ff400b82 */ /* 0x000e220000000a00 */
[----:B------:R-:W-:Y:S01]  /*2150*/  LOP3.LUT P2, RZ, R82, 0xff, RZ, 0xc0, !PT ;  /* 0x000000ff52ff7812 */ /* 0x000fe2000784c0ff */
[----:B------:R-:W-:Y:S01]  /*2160*/  UMOV UR14, 0xffffffff ;  /* 0xffffffff000e7882 */ /* 0x000fe20000000000 */
[----:B------:R-:W-:Y:S01]  /*2170*/  FADD.FTZ R0, R0, R79 ;  /* 0x0000004f00007221 */ /* 0x000fe20000010000 */
[----:B------:R-:W-:Y:S02]  /*2180*/  SHF.R.U32.HI R70, RZ, 0x5, R68 ;  /* 0x00000005ff467819 */ /* 0x000fe40000011644 */
[----:B------:R-:W-:Y:S01]  /*2190*/  LOP3.LUT P3, RZ, R68, 0x1f, RZ, 0xc0, !PT ;  /* 0x0000001f44ff7812 */ /* 0x000fe2000786c0ff */
[----:B------:R-:W-:Y:S01]  /*21a0*/  FADD.FTZ R0, R0, R81 ;  /* 0x0000005100007221 */ /* 0x000fe20000010000 */
[----:B------:R-:W-:-:S03]  /*21b0*/  LOP3.LUT R66, R70, 0x7fffff8, RZ, 0xc0, !PT ;  /* 0x07fffff846427812 */ /* 0x000fc600078ec0ff */
[----:B------:R-:W-:-:S03]  /*21c0*/  FADD.FTZ R0, R0, R83 ;  /* 0x0000005300007221 */ /* 0x000fc60000010000 */
[----:B------:R-:W-:Y:S01]  /*21d0*/  @!P2 IADD3 R66, R66, 0x8, RZ ;  /* 0x000000084242a810 */ /* 0x000fe20007ffe0ff */
        /* <DEDUP_REMOVED lines=91> */
.L_x_4702:
        /* <DEDUP_REMOVED lines=10> */
[----:B------:R-:W-:Y:S02]  /*2830*/  @!P4 IADD3 R66, R66, R121, RZ ;  /* 0x000000794242c210 */ /* 0x000fe40007ffe0ff */
[----:B------:R-:W-:Y:S02]  /*2840*/  CS2R R120, SRZ ;  /* 0x0000000000787805 */ /* 0x000fe4000001ff00 */
[----:B------:R-:W-:Y:S01]  /*2850*/  @!P3 LEA R0, R0, R65, 0x3 ;  /* 0x000000410000b211 */ /* 0x000fe200078e18ff */
[----:B-1----:R-:W-:-:S05]  /*2860*/  FADD.FTZ R65, R74, R125 ;  /* 0x0000007d4a417221 */ /* 0x002fca0000010000 */
[----:B------:R-:W-:Y:S01]  /*2870*/  @!P3 STS.64 [R0], R64 ;  /* 0x000000400000b388 */ /* 0x000fe20000000a00 */
[----:B------:R-:W-:Y:S01]  /*2880*/  BAR.SYNC.DEFER_BLOCKING 0x0 ;  /* 0x0000000000007b1d */ /* 0x000fe20000010000 */
[----:B------:R-:W-:Y:S02]  /*2890*/  LOP3.LUT P3, RZ, R123, 0x1f, R68, 0xf8, !PT ;  /* 0x0000001f7bff7812 */ /* 0x000fe4000786f844 */
[----:B---3--:R-:W-:-:S04]  /*28a0*/  @!P4 LEA R125, R72, R70, 0x18 ;  /* 0x00000046487dc211 */ /* 0x008fc800078ec0ff */
[----:B------:R-:W-:Y:S01]  /*28b0*/  @!P4 LEA R70, R66, R125, 0x3 ;  /* 0x0000007d4246c211 */ /* 0x000fe200078e18ff */
[----:B------:R-:W-:-:S06]  /*28c0*/  HFMA2.MMA R66, -RZ, RZ, 0, 0 ;  /* 0x00000000ff427435 */ /* 0x000fcc00000001ff */
[----:B------:R-:W-:-:S05]  /*28d0*/  @!P4 MOV R66, 0x300 ;  /* 0x000003000042c802 */ /* 0x000fca0000000f00 */
[----:B------:R-:W1:Y:S04]  /*28e0*/  SHFL.DOWN PT, R125, R66, 0x4, 0x1f ;  /* 0x08801f00427d7f89 */ /* 0x000e6800000e0000 */
[----:B------:R-:W2:Y:S01]  /*28f0*/  @!P4 LDS.64 R120, [R70] ;  /* 0x000000004678c984 */ /* 0x000ea20000000a00 */
[----:B-1----:R-:W-:Y:S01]  /*2900*/  IMAD.IADD R64, R125, 0x1, R66 ;  /* 0x000000017d407824 */ /* 0x002fe200078e0242 */
[----:B------:R-:W-:Y:S02]  /*2910*/  I2FP.F32.S32 R76, R125 ;  /* 0x0000007d004c7245 */ /* 0x000fe40000201400 */
[----:B------:R-:W-:Y:S02]  /*2920*/  I2FP.F32.S32 R125, R66 ;  /* 0x00000042007d7245 */ /* 0x000fe40000201400 */
[----:B------:R-:W-:Y:S01]  /*2930*/  I2FP.F32.S32 R65, R64 ;  /* 0x0000004000417245 */ /* 0x000fe20000201400 */
[----:B------:R-:W1:Y:S03]  /*2940*/  SHFL.DOWN PT, R78, R64, 0x2, 0x1f ;  /* 0x08401f00404e7f89 */ /* 0x000e6600000e0000 */
[----:B0-----:R-:W0:Y:S01]  /*2950*/  MUFU.RCP R74, R65 ;  /* 0x00000041004a7308 */ /* 0x001e220000001000 */
[----:B--2---:R-:W2:Y:S04]  /*2960*/  SHFL.DOWN PT, R72, R120, 0x4, 0x1f ;  /* 0x08801f0078487f89 */ /* 0x004ea800000e0000 */
[----:B------:R-:W3:Y:S01]  /*2970*/  SHFL.DOWN PT, R0, R121, 0x4, 0x1f ;  /* 0x08801f0079007f89 */ /* 0x000ee200000e0000 */
[----:B-1----:R-:W-:Y:S01]  /*2980*/  IADD3 R64, R64, R78, RZ ;  /* 0x0000004e40407210 */ /* 0x002fe20007ffe0ff */
[C---:B--2---:R-:W-:Y:S01]  /*2990*/  FMUL.FTZ R70, R72.reuse, R76 ;  /* 0x0000004c48467220 */ /* 0x044fe20000410000 */
[----:B------:R-:W-:-:S03]  /*29a0*/  FADD.FTZ R72, -R72, R120 ;  /* 0x0000007848487221 */ /* 0x000fc60000010100 */
[----:B------:R-:W-:Y:S01]  /*29b0*/  FFMA.FTZ R70, R125, R120, R70 ;  /* 0x000000787d467223 */ /* 0x000fe20000010046 */
[----:B------:R-:W-:Y:S01]  /*29c0*/  FMUL.FTZ R72, R72, R72 ;  /* 0x0000004848487220 */ /* 0x000fe20000410000 */
[----:B---3--:R-:W-:Y:S01]  /*29d0*/  FADD.FTZ R121, R0, R121 ;  /* 0x0000007900797221 */ /* 0x008fe20000010000 */
[----:B------:R-:W-:Y:S01]  /*29e0*/  I2FP.F32.S32 R0, R64 ;  /* 0x0000004000007245 */ /* 0x000fe20000201400 */
[----:B0-----:R-:W-:Y:S01]  /*29f0*/  FMUL.FTZ R70, R74, R70 ;  /* 0x000000464a467220 */ /* 0x001fe20000410000 */
[----:B------:R-:W-:Y:S01]  /*2a00*/  FMUL.FTZ R72, R72, R125 ;  /* 0x0000007d48487220 */ /* 0x000fe20000410000 */
[----:B------:R-:W-:Y:S02]  /*2a10*/  I2FP.F32.S32 R125, R78 ;  /* 0x0000004e007d7245 */ /* 0x000fe40000201400 */
[----:B------:R-:W0:Y:S01]  /*2a20*/  SHFL.DOWN PT, R78, R64, 0x1, 0x1f ;  /* 0x08201f00404e7f89 */ /* 0x000e2200000e0000 */
[----:B------:R-:W-:-:S03]  /*2a30*/  FMUL.FTZ R72, R72, R76 ;  /* 0x0000004c48487220 */ /* 0x000fc60000410000 */
[----:B------:R-:W1:Y:S01]  /*2a40*/  SHFL.DOWN PT, R66, R70, 0x2, 0x1f ;  /* 0x08401f0046427f89 */ /* 0x000e6200000e0000 */
[----:B------:R-:W-:Y:S02]  /*2a50*/  FFMA.FTZ R72, R74, R72, R121 ;  /* 0x000000484a487223 */ /* 0x000fe40000010079 */
[----:B------:R-:W2:Y:S03]  /*2a60*/  MUFU.RCP R74, R0 ;  /* 0x00000000004a7308 */ /* 0x000ea60000001000 */
[----:B------:R-:W3:Y:S01]  /*2a70*/  SHFL.DOWN PT, R121, R72, 0x2, 0x1f ;  /* 0x08401f0048797f89 */ /* 0x000ee200000e0000 */
[-C--:B0-----:R-:W-:Y:S02]  /*2a80*/  IADD3 R64, R64, R78.reuse, RZ ;  /* 0x0000004e40407210 */ /* 0x081fe40007ffe0ff */
[----:B------:R-:W-:Y:S01]  /*2a90*/  I2FP.F32.S32 R78, R78 ;  /* 0x0000004e004e7245 */ /* 0x000fe20000201400 */
[----:B-1----:R-:W-:Y:S01]  /*2aa0*/  FMUL.FTZ R76, R66, R125 ;  /* 0x0000007d424c7220 */ /* 0x002fe20000410000 */
[----:B------:R-:W-:Y:S01]  /*2ab0*/  FADD.FTZ R66, R70, -R66 ;  /* 0x8000004246427221 */ /* 0x000fe20000010000 */
[----:B------:R-:W-:-:S02]  /*2ac0*/  I2FP.F32.S32 R64, R64 ;  /* 0x0000004000407245 */ /* 0x000fc40000201400 */
[C---:B------:R-:W-:Y:S01]  /*2ad0*/  FFMA.FTZ R76, R65.reuse, R70, R76 ;  /* 0x00000046414c7223 */ /* 0x040fe2000001004c */
[----:B------:R-:W-:Y:S01]  /*2ae0*/  FMUL.FTZ R66, R66, R66 ;  /* 0x0000004242427220 */ /* 0x000fe20000410000 */
[----:B---3--:R-:W-:Y:S02]  /*2af0*/  FADD.FTZ R121, R72, R121 ;  /* 0x0000007948797221 */ /* 0x008fe40000010000 */
[----:B--2---:R-:W-:Y:S01]  /*2b00*/  FMUL.FTZ R76, R74, R76 ;  /* 0x0000004c4a4c7220 */ /* 0x004fe20000410000 */
[----:B------:R-:W-:Y:S01]  /*2b10*/  FMUL.FTZ R66, R65, R66 ;  /* 0x0000004241427220 */ /* 0x000fe20000410000 */
[----:B------:R-:W0:Y:S03]  /*2b20*/  MUFU.RCP R64, R64 ;  /* 0x0000004000407308 */ /* 0x000e260000001000 */
        /* <DEDUP_REMOVED lines=14> */
[----:B------:R-:W-:-:S06]  /*2c10*/  FFMA.FTZ R121, R64, R65, R121 ;  /* 0x0000004140797223 */ /* 0x000fcc0000010079 */
[----:B------:R-:W0:Y:S01]  /*2c20*/  SHFL.IDX PT, R121, R121, RZ, 0x1f ;  /* 0x00001fff79797589 */ /* 0x000e2200000e0000 */
[C---:B-1----:R-:W-:Y:S01]  /*2c30*/  FMUL.FTZ R64, R0.reuse, R0 ;  /* 0x0000000000407220 */ /* 0x042fe20000410000 */
[----:B------:R-:W-:-:S04]  /*2c40*/  FSEL R110, R0, RZ, !P5 ;  /* 0x000000ff006e7208 */ /* 0x000fc80006800000 */
[----:B------:R-:W-:Y:S01]  /*2c50*/  FSEL R65, R64, RZ, P5 ;  /* 0x000000ff40417208 */ /* 0x000fe20002800000 */
[C---:B------:R-:W-:Y:S01]  /*2c60*/  FADD.FTZ R112, -R110.reuse, R83 ;  /* 0x000000536e707221 */ /* 0x040fe20000010100 */
[----:B0-----:R-:W-:Y:S01]  /*2c70*/  FFMA.FTZ R64, R121, UR7, R66 ;  /* 0x0000000779407c23 */ /* 0x001fe20008010042 */
[C---:B------:R-:W-:Y:S01]  /*2c80*/  FADD.FTZ R84, -R110.reuse, R77 ;  /* 0x0000004d6e547221 */ /* 0x040fe20000010100 */
[C---:B------:R-:W-:Y:S01]  /*2c90*/  FADD.FTZ R106, -R110.reuse, R79 ;  /* 0x0000004f6e6a7221 */ /* 0x040fe20000010100 */
[----:B------:R-:W-:Y:S01]  /*2ca0*/  FADD.FTZ R108, -R110, R81 ;  /* 0x000000516e6c7221 */ /* 0x000fe20000010100 */
[----:B------:R-:W-:Y:S01]  /*2cb0*/  FADD.FTZ R66, R64, R65 ;  /* 0x0000004140427221 */ /* 0x000fe20000010000 */
[C---:B------:R-:W-:Y:S01]  /*2cc0*/  FADD.FTZ R114, -R110.reuse, R85 ;  /* 0x000000556e727221 */ /* 0x040fe20000010100 */
[----:B------:R-:W0:Y:S01]  /*2cd0*/  LDC.64 R64, c[0x0][0x2b8] ;  /* 0x0000ae00ff407b82 */ /* 0x000e220000000a00 */
        /* <DEDUP_REMOVED lines=21> */
[C---:B------:R-:W-:Y:S01]  /*2e30*/  FMUL.FTZ R106, R83.reuse, R106 ;  /* 0x0000006a536a7220 */ /* 0x040fe20000410000 */
[----:B------:R-:W-:Y:S01]  /*2e40*/  FMUL.FTZ R75, R83, R108 ;  /* 0x0000006c534b7220 */ /* 0x000fe20000410000 */
[----:B0-----:R-:W-:-:S04]  /*2e50*/  IMAD.WIDE.U32 R80, R69, 0x10, R64 ;  /* 0x0000001045507825 */ /* 0x001fc800078e0040 */
[----:B------:R-:W-:Y:S01]  /*2e60*/  FFMA.FTZ R69, R28, R67, R4 ;  /* 0x000000431c457223 */ /* 0x000fe20000010004 */
[----:B------:R-:W-:Y:S01]  /*2e70*/  FFMA.FTZ R106, R29, R106, R5 ;  /* 0x0000006a1d6a7223 */ /* 0x000fe20000010005 */
[C---:B------:R-:W-:Y:S01]  /*2e80*/  FMUL.FTZ R112, R83.reuse, R112 ;  /* 0x0000007053707220 */ /* 0x040fe20000410000 */
[C---:B------:R-:W-:Y:S01]  /*2e90*/  FMUL.FTZ R77, R83.reuse, R114 ;  /* 0x00000072534d7220 */ /* 0x040fe20000410000 */
[----:B------:R-:W-:Y:S01]  /*2ea0*/  FMUL.FTZ R116, R83, R116 ;  /* 0x0000007453747220 */ /* 0x000fe20000410000 */
[----:B------:R-:W-:Y:S01]  /*2eb0*/  IMAD.WIDE.U32 R70, R71, 0x10, R64 ;  /* 0x0000001047467825 */ /* 0x000fe200078e0040 */
[----:B------:R-:W0:Y:S03]  /*2ec0*/  @!P3 LDC.64 R108, c[0x0][0x250] ;  /* 0x00009400ff6cbb82 */ /* 0x000e260000000a00 */
[----:B------:R-:W-:Y:S01]  /*2ed0*/  FFMA.FTZ R75, R30, R75, R6 ;  /* 0x0000004b1e4b7223 */ /* 0x000fe20000010006 */
[----:B------:R-:W-:Y:S01]  /*2ee0*/  FFMA.FTZ R66, R32, R77, R8 ;  /* 0x0000004d20427223 */ /* 0x000fe20000010008 */
[----:B------:R-:W-:Y:S01]  /*2ef0*/  IMAD.WIDE.U32 R84, R73, 0x10, R64 ;  /* 0x0000001049547825 */ /* 0x000fe200078e0040 */
[----:B------:R-:W-:-:S03]  /*2f00*/  F2FP.BF16.F32.PACK_AB R64, R106, R69 ;  /* 0x000000456a40723e */ /* 0x000fc600000010ff */
[----:B------:R-:W-:Y:S01]  /*2f10*/  FFMA.FTZ R112, R31, R112, R7 ;  /* 0x000000701f707223 */ /* 0x000fe20000010007 */
[----:B------:R-:W-:Y:S01]  /*2f20*/  FFMA.FTZ R77, R33, R116, R9 ;  /* 0x00000074214d7223 */ /* 0x000fe20000010009 */
[C---:B------:R-:W-:Y:S01]  /*2f30*/  FMUL.FTZ R74, R83.reuse, R74 ;  /* 0x0000004a534a7220 */ /* 0x040fe20000410000 */
[----:B------:R-:W1:Y:S01]  /*2f40*/  @!P3 LDC.64 R106, c[0x0][0x258] ;  /* 0x00009600ff6abb82 */ /* 0x000e620000000a00 */
[C---:B------:R-:W-:Y:S01]  /*2f50*/  FMUL.FTZ R69, R83.reuse, R72 ;  /* 0x0000004853457220 */ /* 0x040fe20000410000 */
[----:B------:R-:W-:Y:S01]  /*2f60*/  F2FP.BF16.F32.PACK_AB R65, R112, R75 ;  /* 0x0000004b7041723e */ /* 0x000fe200000010ff */
[----:B------:R-:W-:Y:S01]  /*2f70*/  FMUL.FTZ R75, R83, R86 ;  /* 0x00000056534b7220 */ /* 0x000fe20000410000 */
[----:B------:R-:W-:Y:S01]  /*2f80*/  F2FP.BF16.F32.PACK_AB R66, R77, R66 ;  /* 0x000000424d42723e */ /* 0x000fe200000010ff */
        /* <DEDUP_REMOVED lines=9> */
[----:B------:R-:W-:Y:S01]  /*3020*/  FMUL.FTZ R79, R83, R118 ;  /* 0x00000076534f7220 */ /* 0x000fe20000410000 */
[----:B------:R-:W-:Y:S01]  /*3030*/  FFMA.FTZ R73, R38, R73, R14 ;  /* 0x0000004926497223 */ /* 0x000fe2000001000e */
[----:B------:R-:W-:Y:S01]  /*3040*/  FFMA.FTZ R78, R39, R78, R15 ;  /* 0x0000004e274e7223 */ /* 0x000fe2000001000f */
[C---:B------:R-:W-:Y:S01]  /*3050*/  FMUL.FTZ R120, R83.reuse, R120 ;  /* 0x0000007853787220 */ /* 0x040fe20000410000 */
[----:B------:R-:W-:Y:S01]  /*3060*/  FFMA.FTZ R67, R34, R79, R10 ;  /* 0x0000004f22437223 */ /* 0x000fe2000001000a */
[----:B------:R-:W-:Y:S01]  /*3070*/  FMUL.FTZ R98, R83, R98 ;  /* 0x0000006253627220 */ /* 0x000fe20000410000 */
[----:B------:R-:W-:Y:S01]  /*3080*/  F2FP.BF16.F32.PACK_AB R74, R77, R74 ;  /* 0x0000004a4d4a723e */ /* 0x000fe200000010ff */
[C---:B------:R-:W-:Y:S01]  /*3090*/  FMUL.FTZ R87, R83.reuse, R100 ;  /* 0x0000006453577220 */ /* 0x040fe20000410000 */
[----:B------:R-:W-:Y:S01]  /*30a0*/  F2FP.BF16.F32.PACK_AB R72, R72, R69 ;  /* 0x000000454848723e */ /* 0x000fe200000010ff */
        /* <DEDUP_REMOVED lines=18> */
[----:B0-----:R-:W-:Y:S01]  /*31d0*/  @!P3 IMAD.WIDE R108, R3, 0x4, R108 ;  /* 0x00000004036cb825 */ /* 0x001fe200078e026c */
[----:B------:R-:W-:-:S02]  /*31e0*/  F2FP.BF16.F32.PACK_AB R67, R120, R67 ;  /* 0x000000437843723e */ /* 0x000fc400000010ff */
[----:B------:R-:W-:Y:S01]  /*31f0*/  F2FP.BF16.F32.PACK_AB R75, R98, R75 ;  /* 0x0000004b624b723e */ /* 0x000fe200000010ff */
[----:B-1----:R-:W-:Y:S01]  /*3200*/  @!P3 IMAD.WIDE R106, R3, 0x4, R106 ;  /* 0x00000004036ab825 */ /* 0x002fe200078e026a */
[----:B------:R-:W-:Y:S01]  /*3210*/  F2FP.BF16.F32.PACK_AB R79, R110, R79 ;  /* 0x0000004f6e4f723e */ /* 0x000fe200000010ff */
[----:B------:R0:W-:Y:S01]  /*3220*/  @!P3 STG.E desc[UR4][R108.64], R0 ;  /* 0x000000006c00b986 */ /* 0x0001e2000c101904 */
[----:B------:R-:W-:Y:S02]  /*3230*/  F2FP.BF16.F32.PACK_AB R78, R87, R78 ;  /* 0x0000004e574e723e */ /* 0x000fe400000010ff */
[----:B------:R-:W-:Y:S01]  /*3240*/  F2FP.BF16.F32.PACK_AB R77, R96, R77 ;  /* 0x0000004d604d723e */ /* 0x000fe200000010ff */
[----:B------:R0:W-:Y:S01]  /*3250*/  @!P3 STG.E desc[UR4][R106.64], R83 ;  /* 0x000000536a00b986 */ /* 0x0001e2000c101904 */
[----:B------:R-:W-:Y:S02]  /*3260*/  F2FP.BF16.F32.PACK_AB R76, R76, R69 ;  /* 0x000000454c4c723e */ /* 0x000fe400000010ff */
[----:B------:R-:W-:Y:S01]  /*3270*/  IADD3 R3, R3, UR8, RZ ;  /* 0x0000000803037c10 */ /* 0x000fe2000fffe0ff */
[----:B------:R0:W-:Y:S01]  /*3280*/  STG.E.128 desc[UR4][R80.64], R64 ;  /* 0x0000004050007986 */ /* 0x0001e2000c101d04 */
[----:B------:R-:W-:-:S02]  /*3290*/  SEL R82, RZ, 0x1, P2 ;  /* 0x00000001ff527807 */ /* 0x000fc40001000000 */
[----:B------:R-:W-:Y:S01]  /*32a0*/  ISETP.GE.AND P3, PT, R3, UR9, PT ;  /* 0x0000000903007c0c */ /* 0x000fe2000bf66270 */
[----:B------:R0:W-:Y:S04]  /*32b0*/  STG.E.128 desc[UR4][R70.64], R72 ;  /* 0x0000004846007986 */ /* 0x0001e8000c101d04 */
[----:B------:R0:W-:Y:S08]  /*32c0*/  STG.E.128 desc[UR4][R84.64], R76 ;  /* 0x0000004c54007986 */ /* 0x0001f0000c101d04 */
[----:B------:R-:W-:Y:S05]  /*32d0*/  @!P3 BRA `(.L_x_4691) ;  /* 0xffffffd00030b947 */ /* 0x000fea000383ffff */
[----:B------:R-:W-:Y:S05]  /*32e0*/  EXIT ;  /* 0x000000000000794d */ /* 0x000fea0003800000 */
.L_x_4690:
[----:B------:R-:W-:Y:S01]  /*32f0*/  HFMA2.MMA R125, -RZ, RZ, 0, 5.9604644775390625e-08 ;  /* 0x00000001ff7d7435 */ /* 0x000fe200000001ff */
[----:B------:R-:W-:Y:S02]  /*3300*/  MOV R78, R0 ;  /* 0x00000000004e7202 */ /* 0x000fe40000000f00 */
[----:B------:R-:W-:Y:S02]  /*3310*/  MOV R80, 0x1f ;  /* 0x0000001f00507802 */ /* 0x000fe40000000f00 */
[----:B------:R-:W-:-:S07]  /*3320*/  MOV R76, 0xffffffff ;  /* 0xffffffff004c7802 */ /* 0x000fce0000000f00 */
[----:B-----5:R-:W-:Y:S05]  /*3330*/  WARPSYNC.COLLECTIVE R76, `(.L_x_4692) ;  /* 0x000000004c087348 */ /* 0x020fea0003c00000 */
[----:B------:R0:W1:Y:S02]  /*3340*/  SHFL.BFLY P4, R123, R78, R125, R80 ;  /* 0x0c00007d4e7b7389 */ /* 0x0000640000080050 */
[----:B01---5:R-:W-:Y:S01]  /*3350*/  ENDCOLLECTIVE ;  /* 0x000000000000791b */ /* 0x023fe20003800000 */
.L_x_4692:
[----:B------:R-:W-:Y:S01]  /*3360*/  HFMA2.MMA R125, -RZ, RZ, 0, 1.1920928955078125e-07 ;  /* 0x00000002ff7d7435 */ /* 0x000fe200000001ff */
[----:B------:R-:W-:-:S05]  /*3370*/  MOV R65, R123 ;  /* 0x0000007b00417202 */ /* 0x000fca0000000f00 */
[----:B------:R-:W-:-:S05]  /*3380*/  FADD.FTZ R65, R0, R65 ;  /* 0x0000004100417221 */ /* 0x000fca0000010000 */
[----:B------:R-:W-:-:S07]  /*3390*/  MOV R78, R65 ;  /* 0x00000041004e7202 */ /* 0x000fce0000000f00 */
[----:B------:R-:W-:Y:S05]  /*33a0*/  WARPSYNC.COLLECTIVE R76, `(.L_x_4693) ;  /* 0x000000004c087348 */ /* 0x000fea0003c00000 */
[----:B------:R0:W1:Y:S02]  /*33b0*/  SHFL.BFLY P4, R123, R78, R125, R80 ;  /* 0x0c00007d4e7b7389 */ /* 0x0000640000080050 */
[----:B01----:R-:W-:Y:S01]  /*33c0*/  ENDCOLLECTIVE ;  /* 0x000000000000791b */ /* 0x003fe20003800000 */
.L_x_4693:
[----:B------:R-:W-:Y:S01]  /*33d0*/  HFMA2.MMA R125, -RZ, RZ, 0, 2.384185791015625e-07 ;  /* 0x00000004ff7d7435 */ /* 0x000fe200000001ff */
[----:B------:R-:W-:-:S04]  /*33e0*/  IMAD.MOV.U32 R64, RZ, RZ, R123 ;  /* 0x000000ffff407224 */ /* 0x000fc800078e007b */
[----:B------:R-:W-:-:S05]  /*33f0*/  FADD.FTZ R72, R65, R64 ;  /* 0x0000004041487221 */ /* 0x000fca0000010000 */
[----:B------:R-:W-:-:S07]  /*3400*/  MOV R78, R72 ;  /* 0x00000048004e7202 */ /* 0x000fce0000000f00 */
[----:B------:R-:W-:Y:S05]  /*3410*/  WARPSYNC.COLLECTIVE R76, `(.L_x_4694) ;  /* 0x000000004c087348 */ /* 0x000fea0003c00000 */
[----:B------:R0:W1:Y:S02]  /*3420*/  SHFL.BFLY P4, R123, R78, R125, R80 ;  /* 0x0c00007d4e7b7389 */ /* 0x0000640000080050 */
[----:B01----:R-:W-:Y:S01]  /*3430*/  ENDCOLLECTIVE ;  /* 0x000000000000791b */ /* 0x003fe20003800000 */
.L_x_4694:
[----:B------:R-:W-:Y:S01]  /*3440*/  HFMA2.MMA R125, -RZ, RZ, 0, 4.76837158203125e-07 ;  /* 0x00000008ff7d7435 */ /* 0x000fe200000001ff */
[----:B------:R-:W-:-:S05]  /*3450*/  MOV R121, R123 ;  /* 0x0000007b00797202 */ /* 0x000fca0000000f00 */
[----:B------:R-:W-:-:S05]  /*3460*/  FADD.FTZ R121, R72, R121 ;  /* 0x0000007948797221 */ /* 0x000fca0000010000 */
[----:B------:R-:W-:-:S07]  /*3470*/  MOV R78, R121 ;  /* 0x00000079004e7202 */ /* 0x000fce0000000f00 */
[----:B------:R-:W-:Y:S05]  /*3480*/  WARPSYNC.COLLECTIVE R76, `(.L_x_4695) ;  /* 0x000000004c087348 */ /* 0x000fea0003c00000 */
[----:B------:R0:W1:Y:S02]  /*3490*/  SHFL.BFLY P4, R123, R78, R125, R80 ;  /* 0x0c00007d4e7b7389 */ /* 0x0000640000080050 */
[----:B01----:R-:W-:Y:S01]  /*34a0*/  ENDCOLLECTIVE ;  /* 0x000000000000791b */ /* 0x003fe20003800000 */
.L_x_4695:
[----:B------:R-:W-:Y:S01]  /*34b0*/  HFMA2.MMA R125, -RZ, RZ, 0, 9.5367431640625e-07 ;  /* 0x00000010ff7d7435 */ /* 0x000fe200000001ff */
[----:B------:R-:W-:-:S05]  /*34c0*/  MOV R64, R123 ;  /* 0x0000007b00407202 */ /* 0x000fca0000000f00 */
[----:B------:R-:W-:-:S05]  /*34d0*/  FADD.FTZ R74, R121, R64 ;  /* 0x00000040794a7221 */ /* 0x000fca0000010000 */
[----:B------:R-:W-:-:S07]  /*34e0*/  MOV R78, R74 ;  /* 0x0000004a004e7202 */ /* 0x000fce0000000f00 */
[----:B------:R-:W-:Y:S05]  /*34f0*/  WARPSYNC.COLLECTIVE R76, `(.L_x_4696) ;  /* 0x000000004c087348 */ /* 0x000fea0003c00000 */
[----:B------:R0:W1:Y:S02]  /*3500*/  SHFL.BFLY P4, R123, R78, R125, R80 ;  /* 0x0c00007d4e7b7389 */ /* 0x0000640000080050 */
[----:B01----:R-:W-:Y:S01]  /*3510*/  ENDCOLLECTIVE ;  /* 0x000000000000791b */ /* 0x003fe20003800000 */
.L_x_4696:
        /* <DEDUP_REMOVED lines=55> */
.L_x_4697:
[----:B------:R-:W-:Y:S01]  /*3890*/  HFMA2.MMA R125, -RZ, RZ, 0, 1.1920928955078125e-07 ;  /* 0x00000002ff7d7435 */ /* 0x000fe200000001ff */
[----:B------:R-:W-:-:S05]  /*38a0*/  MOV R65, R123 ;  /* 0x0000007b00417202 */ /* 0x000fca0000000f00 */
[----:B------:R-:W-:-:S04]  /*38b0*/  FADD.FTZ R65, R0, R65 ;  /* 0x0000004100417221 */ /* 0x000fc80000010000 */
[----:B------:R-:W-:-:S07]  /*38c0*/  IMAD.MOV.U32 R78, RZ, RZ, R65 ;  /* 0x000000ffff4e7224 */ /* 0x000fce00078e0041 */
[----:B------:R-:W-:Y:S05]  /*38d0*/  WARPSYNC.COLLECTIVE R76, `(.L_x_4698) ;  /* 0x000000004c087348 */ /* 0x000fea0003c00000 */
[----:B------:R0:W1:Y:S02]  /*38e0*/  SHFL.BFLY P4, R123, R78, R125, R80 ;  /* 0x0c00007d4e7b7389 */ /* 0x0000640000080050 */
[----:B01----:R-:W-:Y:S01]  /*38f0*/  ENDCOLLECTIVE ;  /* 0x000000000000791b */ /* 0x003fe20003800000 */
.L_x_4698:
[----:B------:R-:W-:Y:S01]  /*3900*/  HFMA2.MMA R125, -RZ, RZ, 0, 2.384185791015625e-07 ;  /* 0x00000004ff7d7435 */ /* 0x000fe200000001ff */
[----:B------:R-:W-:-:S05]  /*3910*/  MOV R72, R123 ;  /* 0x0000007b00487202 */ /* 0x000fca0000000f00 */
[----:B------:R-:W-:-:S05]  /*3920*/  FADD.FTZ R72, R65, R72 ;  /* 0x0000004841487221 */ /* 0x000fca0000010000 */
[----:B------:R-:W-:-:S07]  /*3930*/  MOV R78, R72 ;  /* 0x00000048004e7202 */ /* 0x000fce0000000f00 */
[----:B------:R-:W-:Y:S05]  /*3940*/  WARPSYNC.COLLECTIVE R76, `(.L_x_4699) ;  /* 0x000000004c087348 */ /* 0x000fea0003c00000 */
[----:B------:R0:W1:Y:S02]  /*3950*/  SHFL.BFLY P4, R123, R78, R125, R80 ;  /* 0x0c00007d4e7b7389 */ /* 0x0000640000080050 */
[----:B01----:R-:W-:Y:S01]  /*3960*/  ENDCOLLECTIVE ;  /* 0x000000000000791b */ /* 0x003fe20003800000 */
.L_x_4699:
[----:B------:R-:W-:Y:S01]  /*3970*/  HFMA2.MMA R125, -RZ, RZ, 0, 4.76837158203125e-07 ;  /* 0x00000008ff7d7435 */ /* 0x000fe200000001ff */
[----:B------:R-:W-:-:S05]  /*3980*/  MOV R121, R123 ;  /* 0x0000007b00797202 */ /* 0x000fca0000000f00 */
[----:B------:R-:W-:-:S05]  /*3990*/  FADD.FTZ R121, R72, R121 ;  /* 0x0000007948797221 */ /* 0x000fca0000010000 */
[----:B------:R-:W-:-:S07]  /*39a0*/  MOV R78, R121 ;  /* 0x00000079004e7202 */ /* 0x000fce0000000f00 */
[----:B------:R-:W-:Y:S05]  /*39b0*/  WARPSYNC.COLLECTIVE R76, `(.L_x_4700) ;  /* 0x000000004c087348 */ /* 0x000fea0003c00000 */
[----:B------:R0:W1:Y:S02]  /*39c0*/  SHFL.BFLY P4, R123, R78, R125, R80 ;  /* 0x0c00007d4e7b7389 */ /* 0x0000640000080050 */
[----:B01----:R-:W-:Y:S01]  /*39d0*/  ENDCOLLECTIVE ;  /* 0x000000000000791b */ /* 0x003fe20003800000 */
.L_x_4700:
[----:B------:R-:W-:Y:S01]  /*39e0*/  HFMA2.MMA R125, -RZ, RZ, 0, 9.5367431640625e-07 ;  /* 0x00000010ff7d7435 */ /* 0x000fe200000001ff */
[----:B------:R-:W-:-:S05]  /*39f0*/  MOV R74, R123 ;  /* 0x0000007b004a7202 */ /* 0x000fca0000000f00 */
[----:B------:R-:W-:-:S05]  /*3a00*/  FADD.FTZ R74, R121, R74 ;  /* 0x0000004a794a7221 */ /* 0x000fca0000010000 */
[----:B------:R-:W-:-:S07]  /*3a10*/  MOV R78, R74 ;  /* 0x0000004a004e7202 */ /* 0x000fce0000000f00 */
[----:B------:R-:W-:Y:S05]  /*3a20*/  WARPSYNC.COLLECTIVE R76, `(.L_x_4701) ;  /* 0x000000004c087348 */ /* 0x000fea0003c00000 */
[----:B------:R0:W1:Y:S02]  /*3a30*/  SHFL.BFLY P4, R123, R78, R125, R80 ;  /* 0x0c00007d4e7b7389 */ /* 0x0000640000080050 */
[----:B01----:R-:W-:Y:S01]  /*3a40*/  ENDCOLLECTIVE ;  /* 0x000000000000791b */ /* 0x003fe20003800000 */
.L_x_4701:
[----:B------:R-:W-:Y:S01]  /*3a50*/  MOV R125, R123 ;  /* 0x0000007b007d7202 */ /* 0x000fe20000000f00 */
[----:B------:R-:W-:Y:S06]  /*3a60*/  BRA `(.L_x_4702) ;  /* 0xffffffec00487947 */ /* 0x000fec000383ffff */
.L_x_4703:
        /* <DEDUP_REMOVED lines=9> */
.L_x_20559:


//--------------------- .text._ZN10layer_norm31ln_parallel_residual_fwd_kernelINS_13Kernel_traitsIf13__nv_bfloat16S2_S2_fjLj6144ELj1ELj1ELj8ELj16ENS_18Kernel_traits_baseILj6144EfS2_S2_S2_fjLj256EEEEELb1ELb0ELb0EEEvNS_9FwdParamsE --------------------------
	.section	.text._ZN10layer_norm31ln_parallel_residual_fwd_kernelINS_13Kernel_traitsIf13__nv_bfloat16S2_S2_fjLj6144ELj1ELj1ELj8ELj16ENS_18Kernel_traits_baseILj6144EfS2_S2_S2_fjLj256EEEEELb1ELb0ELb0EEEvNS_9FwdParamsE,"ax",@progbits
	.align	128
        .global         _ZN10layer_norm31ln_parallel_residual_fwd_kernelINS_13Kernel_traitsIf13__nv_bfloat16S2_S2_fjLj6144ELj1ELj1ELj8ELj16ENS_18Kernel_traits_baseILj6144EfS2_S2_S2_fjLj256EEEEELb1ELb0ELb0EEEvNS_9FwdParamsE
        .type           _ZN10layer_norm31ln_parallel_residual_fwd_kernelINS_13Kernel_traitsIf13__nv_bfloat16S2_S2_fjLj6144ELj1ELj1ELj8ELj16ENS_18Kernel_traits_baseILj6144EfS2_S2_S2_fjLj256EEEEELb1ELb0ELb0EEEvNS_9FwdParamsE,@function
        .size           _ZN10layer_norm31ln_parallel_residual_fwd_kernelINS_13Kernel_traitsIf13__nv_bfloat16S2_S2_fjLj6144ELj1ELj1ELj8ELj16ENS_18Kernel_traits_baseILj6144EfS2_S2_S2_fjLj256EEEEELb1ELb0ELb0EEEvNS_9FwdParamsE,(.L_x_20560 - _ZN10layer_norm31ln_parallel_residual_fwd_kernelINS_13Kernel_traitsIf13__nv_bfloat16S2_S2_fjLj6144ELj1ELj1ELj8ELj16ENS_18Kernel_traits_baseILj6144EfS2_S2_S2_fjLj256EEEEELb1ELb0ELb0EEEvNS_9FwdParamsE)
        .other          _ZN10layer_norm31ln_parallel_residual_fwd_kernelINS_13Kernel_traitsIf13__nv_bfloat16S2_S2_fjLj6144ELj1ELj1ELj8ELj16ENS_18Kernel_traits_baseILj6144EfS2_S2_S2_fjLj256EEEEELb1ELb0ELb0EEEvNS_9FwdParamsE,@"STO_CUDA_ENTRY STV_DEFAULT"
_ZN10layer_norm31ln_parallel_residual_fwd_kernelINS_13Kernel_traitsIf13__nv_bfloat16S2_S2_fjLj6144ELj1ELj1ELj8ELj16ENS_18Kernel_traits_baseILj6144EfS2_S2_S2_fjLj256EEEEELb1ELb0ELb0EEEvNS_9FwdParamsE:
.text._ZN10layer_norm31ln_parallel_residual_fwd_kernelINS_13Kernel_traitsIf13__nv_bfloat16S2_S2_fjLj6144ELj1ELj1ELj8ELj16ENS_18Kernel_traits_baseILj6144EfS2_S2_S2_fjLj256EEEEELb1ELb0ELb0EEEvNS_9FwdParamsE:
        /* <DEDUP_REMOVED lines=27> */
[----:B----4-:R-:W-:Y:S01]  /*01b0*/  VIADD R124, R3, 0xbb67ae85 ;  /* 0xbb67ae85037c7836 */ /* 0x010fe20000000000 */
[C---:B------:R-:W-:Y:S01]  /*01c0*/  IADD3 R126, R2.reuse, 0x3c6ef372, RZ ;  /* 0x3c6ef372027e7810 */ /* 0x040fe20007ffe0ff */
[C---:B------:R-:W-:Y:S01]  /*01d0*/  VIADD R125, R2.reuse, 0x9e3779b9 ;  /* 0x9e3779b9027d7836 */ /* 0x040fe20000000000 */
[--C-:B------:R-:W-:Y:S01]  /*01e0*/  SHF.R.U64 R122, R147, 0x2, R0.reuse ;  /* 0x00000002937a7819 */ /* 0x100fe20000001200 */
[C---:B------:R-:W-:Y:S01]  /*01f0*/  VIADD R127, R3.reuse, 0x76cf5d0a ;  /* 0x76cf5d0a037f7836 */ /* 0x040fe20000000000 */
[----:B------:R-:W-:Y:S01]  /*0200*/  SHF.R.U32.HI R123, RZ, 0x2, R0 ;  /* 0x00000002ff7b7819 */ /* 0x000fe20000011600 */
[----:B------:R-:W-:Y:S01]  /*0210*/  VIADD R128, R3, 0x32370b8f ;  /* 0x32370b8f03807836 */ /* 0x000fe20000000000 */
[----:B------:R-:W-:Y:S01]  /*0220*/  IADD3 R131, R2, 0x78dde6e4, RZ ;  /* 0x78dde6e402837810 */ /* 0x000fe20007ffe0ff */
[----:B------:R-:W-:Y:S01]  /*0230*/  IMAD.WIDE.U32 R4, R122, -0x2daee0ad, RZ ;  /* 0xd2511f537a047825 */ /* 0x000fe200078e00ff */
[----:B------:R-:W-:-:S02]  /*0240*/  LOP3.LUT R8, R7, R123, R2, 0x96, !PT ;  /* 0x0000007b07087212 */ /* 0x000fc400078e9602 */
[----:B-1----:R-:W-:Y:S01]  /*0250*/  SHF.R.S32.HI R0, RZ, 0x1f, R13 ;  /* 0x0000001fff007819 */ /* 0x002fe2000001140d */
[----:B------:R-:W-:Y:S01]  /*0260*/  VIADD R129, R2, 0xdaa66d2b ;  /* 0xdaa66d2b02817836 */ /* 0x000fe20000000000 */
[----:B------:R-:W-:Y:S01]  /*0270*/  LOP3.LUT R10, R5, R3, RZ, 0x3c, !PT ;  /* 0x00000003050a7212 */ /* 0x000fe200078e3cff */
[----:B------:R-:W-:Y:S01]  /*0280*/  IMAD.WIDE.U32 R8, R8, -0x2daee0ad, RZ ;  /* 0xd2511f5308087825 */ /* 0x000fe200078e00ff */
[----:B------:R-:W-:Y:S02]  /*0290*/  LEA.HI R114, R0, R13, RZ, 0x3 ;  /* 0x0000000d00727211 */ /* 0x000fe400078f18ff */
[----:B------:R-:W-:Y:S01]  /*02a0*/  IADD3 R135, R2, 0x1715609d, RZ ;  /* 0x1715609d02877810 */ /* 0x000fe20007ffe0ff */
        /* <DEDUP_REMOVED lines=16> */
[----:B------:R-:W-:Y:S02]  /*03b0*/  LOP3.LUT R108, R7, R10, R131, 0x96, !PT ;  /* 0x0000000a076c7212 */ /* 0x000fe400078e9683 */
[----:B------:R-:W-:Y:S01]  /*03c0*/  LOP3.LUT R7, R77, 0xff, RZ, 0x3c, !PT ;  /* 0x000000ff4d077812 */ /* 0x000fe200078e3cff */
[----:B------:R-:W-:Y:S01]  /*03d0*/  VIADD R137, R3, 0x646e171e ;  /* 0x646e171e03897836 */ /* 0x000fe20000000000 */
[----:B------:R-:W-:Y:S01]  /*03e0*/  LOP3.LUT R5, R5, R8, R132, 0x96, !PT ;  /* 0x0000000805057212 */ /* 0x000fe200078e9684 */
[----:B------:R-:W-:Y:S01]  /*03f0*/  IMAD.WIDE.U32 R108, R108, -0x2daee0ad, RZ ;  /* 0xd2511f536c6c7825 */ /* 0x000fe200078e00ff */
[----:B------:R-:W-:-:S04]  /*0400*/  LEA.HI.SX32 R134, R114, R7, 0x1d ;  /* 0x0000000772867211 */ /* 0x000fc800078feaff */
[C---:B------:R-:W-:Y:S02]  /*0410*/  LOP3.LUT P2, RZ, R134.reuse, 0xffffff00, RZ, 0xc0, !PT ;  /* 0xffffff0086ff7812 */ /* 0x040fe4000784c0ff */
[C---:B------:R-:W-:Y:S02]  /*0420*/  ISETP.GE.U32.AND P5, PT, R134.reuse, 0x200, PT ;  /* 0x000002008600780c */ /* 0x040fe40003fa6070 */
[----:B------:R-:W-:Y:S02]  /*0430*/  ISETP.GE.U32.AND P4, PT, R134, 0x300, PT ;  /* 0x000003008600780c */ /* 0x000fe40003f86070 */
[----:B------:R-:W-:Y:S01]  /*0440*/  LOP3.LUT R112, R109, R4, R133, 0x96, !PT ;  /* 0x000000046d707212 */ /* 0x000fe200078e9685 */
[----:B------:R-:W-:-:S04]  /*0450*/  IMAD.WIDE.U32 R4, R5, -0x326172a9, RZ ;  /* 0xcd9e8d5705047825 */ /* 0x000fc800078e00ff */
[----:B------:R-:W-:Y:S01]  /*0460*/  IMAD.WIDE.U32 R112, R112, -0x326172a9, RZ ;  /* 0xcd9e8d5770707825 */ /* 0x000fe200078e00ff */
[----:B------:R-:W-:Y:S02]  /*0470*/  LOP3.LUT R110, R5, R6, R135, 0x96, !PT ;  /* 0x00000006056e7212 */ /* 0x000fe400078e9687 */
[----:B------:R-:W-:Y:S02]  /*0480*/  @P2 LOP3.LUT R162, R162, 0x20, RZ, 0xfc, !PT ;  /* 0x00000020a2a22812 */ /* 0x000fe400078efcff */
[----:B------:R-:W-:Y:S01]  /*0490*/  LOP3.LUT R0, R113, R4, R136, 0x96, !PT ;  /* 0x0000000471007212 */ /* 0x000fe200078e9688 */
[----:B------:R-:W-:Y:S01]  /*04a0*/  IMAD.WIDE.U32 R110, R110, -0x2daee0ad, RZ ;  /* 0xd2511f536e6e7825 */ /* 0x000fe200078e00ff */
[----:B------:R-:W-:-:S04]  /*04b0*/  LOP3.LUT R162, R162, 0xffffff7f, RZ, 0xc0, !PT ;  /* 0xffffff7fa2a27812 */ /* 0x000fc800078ec0ff */
[----:B------:R-:W-:-:S04]  /*04c0*/  @P5 LOP3.LUT R162, R162, 0x80, RZ, 0xfc, !PT ;  /* 0x00000080a2a25812 */ /* 0x000fc800078efcff */
[----:B------:R-:W-:-:S04]  /*04d0*/  LOP3.LUT R162, R162, 0xffffffbf, RZ, 0xc0, !PT ;  /* 0xffffffbfa2a27812 */ /* 0x000fc800078ec0ff */
[----:B------:R-:W-:Y:S01]  /*04e0*/  @P4 LOP3.LUT R162, R162, 0x40, RZ, 0xfc, !PT ;  /* 0x00000040a2a24812 */ /* 0x000fe200078efcff */
[----:B------:R-:W-:Y:S06]  /*04f0*/  @!P2 BRA `(.L_x_4705) ;  /* 0x000000000088a947 */ /* 0x000fec0003800000 */
        /* <DEDUP_REMOVED lines=19> */
[----:B------:R-:W-:Y:S02]  /*0630*/  @P0 IADD3 R42, P3, R42, UR10, RZ ;  /* 0x0000000a2a2a0c10 */ /* 0x000fe4000ff7e0ff */
[----:B------:R-:W-:Y:S01]  /*0640*/  @P1 LEA R38, P2, R77, UR6, 0x5 ;  /* 0x000000064d261c11 */ /* 0x000fe2000f8428ff */
[----:B------:R1:W5:Y:S01]  /*0650*/  LDG.E.128 R28, desc[UR4][R40.64] ;  /* 0x00000004281c7981 */ /* 0x000362000c1e1d00 */
[----:B------:R-:W-:-:S02]  /*0660*/  @P0 IADD3.X R43, R4, UR11, RZ, P3, !PT ;  /* 0x0000000b042b0c10 */ /* 0x000fc40009ffe4ff */
[----:B------:R-:W-:Y:S02]  /*0670*/  CS2R R4, SRZ ;  /* 0x0000000000047805 */ /* 0x000fe4000001ff00 */
[C---:B------:R-:W-:Y:S01]  /*0680*/  @P1 LEA.HI.X R39, R77.reuse, UR7, RZ, 0x5, P2 ;  /* 0x000000074d271c11 */ /* 0x040fe200090f2cff */
[C---:B0-----:R-:W-:Y:S01]  /*0690*/  IMAD.WIDE.U32 R36, R77.reuse, 0x20, R36 ;  /* 0x000000204d247825 */ /* 0x041fe200078e0024 */
        /* <DEDUP_REMOVED lines=8> */
.L_x_4705:
[----:B------:R-:W-:Y:S05]  /*0720*/  BSYNC B0 ;  /* 0x0000000000007941 */ /* 0x000fea0003800000 */
.L_x_4704:
[----:B------:R-:W-:Y:S04]  /*0730*/  BSSY B0, `(.L_x_4706) ;  /* 0x0000024000007945 */ /* 0x000fe80003800000 */
[----:B------:R-:W-:Y:S05]  /*0740*/  @!P5 BRA `(.L_x_4707) ;  /* 0x000000000088d947 */ /* 0x000fea0003800000 */
[----:B------:R-:W-:Y:S01]  /*0750*/  ULDC.64 UR10, c[0x0][0x2d0] ;  /* 0x0000b400000a7ab9 */ /* 0x000fe20000000a00 */
[----:B------:R-:W0:Y:S01]  /*0760*/  LDC.64 R52, c[0x0][0x260] ;  /* 0x00009800ff347b82 */ /* 0x000e220000000a00 */
[----:B------:R-:W-:Y:S01]  /*0770*/  ULDC.64 UR6, c[0x0][0x2c8] ;  /* 0x0000b20000067ab9 */ /* 0x000fe20000000a00 */
[----:B------:R-:W-:Y:S01]  /*0780*/  ISETP.NE.U32.AND P0, PT, RZ, UR10, PT ;  /* 0x0000000aff007c0c */ /* 0x000fe2000bf05070 */
[----:B------:R-:W-:Y:S01]  /*0790*/  ULDC.64 UR8, c[0x0][0x268] ;  /* 0x00009a0000087ab9 */ /* 0x000fe20000000a00 */
[----:B------:R-:W-:Y:S02]  /*07a0*/  ISETP.NE.U32.AND P1, PT, RZ, UR6, PT ;  /* 0x00000006ff007c0c */ /* 0x000fe4000bf25070 */
[----:B-1----:R-:W-:Y:S02]  /*07b0*/  CS2R R38, SRZ ;  /* 0x0000000000267805 */ /* 0x002fe4000001ff00 */
        /* <DEDUP_REMOVED lines=8> */
[----:B------:R-:W-:Y:S02]  /*0840*/  IADD3 R70, P2, R72, UR8, RZ ;  /* 0x0000000848467c10 */ /* 0x000fe4000ff5e0ff */
[----:B------:R-:W-:Y:S02]  /*0850*/  CS2R R50, SRZ ;  /* 0x0000000000327805 */ /* 0x000fe4000001ff00 */
[----:B------:R-:W-:Y:S02]  /*0860*/  CS2R R48, SRZ ;  /* 0x0000000000307805 */ /* 0x000fe4000001ff00 */
[----:B------:R-:W-:Y:S02]  /*0870*/  IADD3.X R71, R36, UR9, RZ, P2, !PT ;  /* 0x0000000924477c10 */ /* 0x000fe400097fe4ff */
        /* <DEDUP_REMOVED lines=15> */
.L_x_4707:
[----:B------:R-:W-:Y:S05]  /*0970*/  BSYNC B0 ;  /* 0x0000000000007941 */ /* 0x000fea0003800000 */
.L_x_4706:
[----:B------:R-:W-:Y:S04]  /*0980*/  BSSY B0, `(.L_x_4708) ;  /* 0x0000023000007945 */ /* 0x000fe80003800000 */
[----:B------:R-:W-:Y:S05]  /*0990*/  @!P4 BRA `(.L_x_4709) ;  /* 0x000000000084c947 */ /* 0x000fea0003800000 */
[----:B------:R-:W-:Y:S01]  /*09a0*/  ULDC.64 UR6, c[0x0][0x2c8] ;  /* 0x0000b20000067ab9 */ /* 0x000fe20000000a00 */
[----:B------:R-:W0:Y:S01]  /*09b0*/  LDC.64 R100, c[0x0][0x260] ;  /* 0x00009800ff647b82 */ /* 0x000e220000000a00 */
[----:B------:R-:W-:Y:S01]  /*09c0*/  ISETP.NE.U32.AND P0, PT, RZ, UR6, PT ;  /* 0x00000006ff007c0c */ /* 0x000fe2000bf05070 */
[----:B------:R-:W-:Y:S01]  /*09d0*/  ULDC.64 UR8, c[0x0][0x2d0] ;  /* 0x0000b40000087ab9 */ /* 0x000fe20000000a00 */
[----:B------:R-:W-:Y:S01]  /*09e0*/  IMAD.SHL.U32 R106, R77, 0x20, RZ ;  /* 0x000000204d6a7824 */ /* 0x000fe200078e00ff */
[----:B------:R-:W-:Y:S02]  /*09f0*/  ISETP.NE.U32.AND P1, PT, RZ, UR8, PT ;  /* 0x00000008ff007c0c */ /* 0x000fe4000bf25070 */
[----:B--2---:R-:W-:Y:S02]  /*0a00*/  CS2R R70, SRZ ;  /* 0x0000000000467805 */ /* 0x004fe4000001ff00 */
[----:B------:R-:W-:Y:S02]  /*0a10*/  ISETP.NE.AND.EX P0, PT, RZ, UR7, PT, P0 ;  /* 0x00000007ff007c0c */ /* 0x000fe4000bf05300 */
[----:B------:R-:W-:-:S02]  /*0a20*/  CS2R R74, SRZ ;  /* 0x00000000004a7805 */ /* 0x000fc4000001ff00 */
[----:B------:R-:W-:Y:S02]  /*0a30*/  ISETP.NE.AND.EX P1, PT, RZ, UR9, PT, P1 ;  /* 0x00000009ff007c0c */ /* 0x000fe4000bf25310 */
[----:B------:R-:W-:Y:S02]  /*0a40*/  CS2R R72, SRZ ;  /* 0x0000000000487805 */ /* 0x000fe4000001ff00 */
[----:B------:R-:W-:Y:S02]  /*0a50*/  SHF.R.U32.HI R68, RZ, 0x1b, R77 ;  /* 0x0000001bff447819 */ /* 0x000fe4000001164d */
[----:B------:R-:W-:Y:S02]  /*0a60*/  CS2R R78, SRZ ;  /* 0x00000000004e7805 */ /* 0x000fe4000001ff00 */
[----:B------:R-:W-:Y:S02]  /*0a70*/  CS2R R82, SRZ ;  /* 0x0000000000527805 */ /* 0x000fe4000001ff00 */
[----:B------:R-:W-:-:S02]  /*0a80*/  CS2R R80, SRZ ;  /* 0x0000000000507805 */ /* 0x000fc4000001ff00 */
[----:B------:R-:W-:-:S04]  /*0a90*/  @P0 LEA R102, P2, R77, UR6, 0x5 ;  /* 0x000000064d660c11 */ /* 0x000fc8000f8428ff */
[C---:B------:R-:W-:Y:S01]  /*0aa0*/  @P0 LEA.HI.X R103, R77.reuse, UR7, RZ, 0x5, P2 ;  /* 0x000000074d670c11 */ /* 0x040fe200090f2cff */
[----:B------:R-:W-:Y:S01]  /*0ab0*/  ULDC.64 UR6, c[0x0][0x268] ;  /* 0x00009a0000067ab9 */ /* 0x000fe20000000a00 */
[----:B0-----:R-:W-:Y:S01]  /*0ac0*/  IMAD.WIDE.U32 R100, R77, 0x20, R100 ;  /* 0x000000204d647825 */ /* 0x001fe200078e0064 */
[C---:B------:R-:W-:Y:S02]  /*0ad0*/  IADD3 R104, P2, R106.reuse, UR6, RZ ;  /* 0x000000066a687c10 */ /* 0x040fe4000ff5e0ff */
[----:B------:R-:W-:Y:S02]  /*0ae0*/  CS2R R76, SRZ ;  /* 0x00000000004c7805 */ /* 0x000fe4000001ff00 */
[----:B------:R-:W-:Y:S01]  /*0af0*/  @P1 IADD3 R106, P3, R106, UR8, RZ ;  /* 0x000000086a6a1c10 */ /* 0x000fe2000ff7e0ff */
[----:B------:R0:W5:Y:S01]  /*0b00*/  @P0 LDG.E.128 R72, desc[UR4][R102.64+0x10] ;  /* 0x0000100466480981 */ /* 0x000162000c1e1d00 */
[C---:B------:R-:W-:Y:S02]  /*0b10*/  IADD3.X R105, R68.reuse, UR7, RZ, P2, !PT ;  /* 0x0000000744697c10 */ /* 0x040fe400097fe4ff */
[----:B------:R-:W-:-:S02]  /*0b20*/  @P1 IADD3.X R107, R68, UR9, RZ, P3, !PT ;  /* 0x00000009446b1c10 */ /* 0x000fc40009ffe4ff */
[----:B------:R-:W-:Y:S01]  /*0b30*/  CS2R R68, SRZ ;  /* 0x0000000000447805 */ /* 0x000fe2000001ff00 */
[----:B------:R0:W5:Y:S04]  /*0b40*/  LDG.E.128 R84, desc[UR4][R100.64] ;  /* 0x0000000464547981 */ /* 0x000168000c1e1d00 */
[----:B------:R0:W5:Y:S04]  /*0b50*/  @P1 LDG.E.128 R76, desc[UR4][R106.64] ;  /* 0x000000046a4c1981 */ /* 0x000168000c1e1d00 */
[----:B------:R0:W5:Y:S04]  /*0b60*/  @P0 LDG.E.128 R68, desc[UR4][R102.64] ;  /* 0x0000000466440981 */ /* 0x000168000c1e1d00 */
[----:B------:R0:W5:Y:S04]  /*0b70*/  @P1 LDG.E.128 R80, desc[UR4][R106.64+0x10] ;  /* 0x000010046a501981 */ /* 0x000168000c1e1d00 */
[----:B------:R0:W5:Y:S04]  /*0b80*/  LDG.E.128 R88, desc[UR4][R100.64+0x10] ;  /* 0x0000100464587981 */ /* 0x000168000c1e1d00 */
[----:B------:R0:W5:Y:S04]  /*0b90*/  LDG.E.128 R92, desc[UR4][R104.64] ;  /* 0x00000004685c7981 */ /* 0x000168000c1e1d00 */
[----:B------:R0:W5:Y:S02]  /*0ba0*/  LDG.E.128 R96, desc[UR4][R104.64+0x10] ;  /* 0x0000100468607981 */ /* 0x000164000c1e1d00 */
.L_x_4709:
[----:B------:R-:W-:Y:S05]  /*0bb0*/  BSYNC B0 ;  /* 0x0000000000007941 */ /* 0x000fea0003800000 */
.L_x_4708:
[----:B------:R-:W-:Y:S01]  /*0bc0*/  ULDC UR6, c[0x0][0x214] ;  /* 0x0000850000067ab9 */ /* 0x000fe20000000800 */
[----:B0-----:R-:W-:Y:S01]  /*0bd0*/  LOP3.LUT R102, R111, R108, R137, 0x96, !PT ;  /* 0x0000006c6f667212 */ /* 0x001fe200078e9689 */
[----:B------:R-:W-:Y:S01]  /*0be0*/  IMAD.WIDE.U32 R100, R0, -0x2daee0ad, RZ ;  /* 0xd2511f5300647825 */ /* 0x000fe200078e00ff */
[----:B------:R-:W-:Y:S02]  /*0bf0*/  ISETP.GE.AND P0, PT, R138, UR6, PT ;  /* 0x000000068a007c0c */ /* 0x000fe4000bf06270 */
[----:B------:R-:W-:Y:S01]  /*0c00*/  IADD3 R140, R2, 0x5384540f, RZ ;  /* 0x5384540f028c7810 */ /* 0x000fe20007ffe0ff */
[----:B------:R-:W-:Y:S02]  /*0c10*/  VIADD R139, R3, 0x1fd5c5a3 ;  /* 0x1fd5c5a3038b7836 */ /* 0x000fe40000000000 */
[----:B------:R-:W-:-:S03]  /*0c20*/  IMAD.WIDE.U32 R102, R102, -0x326172a9, RZ ;  /* 0xcd9e8d5766667825 */ /* 0x000fc600078e00ff */
[----:B------:R-:W-:Y:S01]  /*0c30*/  LOP3.LUT R110, R101, R110, R139, 0x96, !PT ;  /* 0x0000006e656e7212 */ /* 0x000fe200078e968b */
[----:B------:R-:W-:Y:S01]  /*0c40*/  VIADD R141, R2, 0xf1bbcdc8 ;  /* 0xf1bbcdc8028d7836 */ /* 0x000fe20000000000 */
[----:B------:R-:W-:-:S03]  /*0c50*/  LOP3.LUT R112, R103, R112, R140, 0x96, !PT ;  /* 0x0000007067707212 */ /* 0x000fc600078e968c */
[----:B------:R-:W-:Y:S01]  /*0c60*/  IMAD.HI.U32 R0, R110, -0x326172a9, RZ ;  /* 0xcd9e8d576e007827 */ /* 0x000fe200078e00ff */
[----:B------:R-:W-:Y:S06]  /*0c70*/  @P0 EXIT ;  /* 0x000000000000094d */ /* 0x000fec0003800000 */
[----:B------:R-:W-:Y:S01]  /*0c80*/  SHF.R.S32.HI R114, RZ, 0x3, R114 ;  /* 0x00000003ff727819 */ /* 0x000fe20000011472 */
[----:B------:R-:W-:Y:S01]  /*0c90*/  IMAD.HI.U32 R101, R112, -0x2daee0ad, RZ ;  /* 0xd2511f5370657827 */ /* 0x000fe200078e00ff */
[----:B------:R-:W-:Y:S01]  /*0ca0*/  LOP3.LUT R152, R0, R102, R141, 0x96, !PT ;  /* 0x0000006600987212 */ /* 0x000fe200078e968d */
[----:B------:R-:W-:Y:S01]  /*0cb0*/  ULDC.U8 UR6, c[0x0][0x2a0] ;  /* 0x0000a80000067ab9 */ /* 0x000fe20000000000 */
[C---:B------:R-:W-:Y:S01]  /*0cc0*/  LOP3.LUT R103, R120.reuse, 0xe0, RZ, 0xc0, !PT ;  /* 0x000000e078677812 */ /* 0x040fe200078ec0ff */
[----:B------:R-:W-:Y:S01]  /*0cd0*/  IMAD.SHL.U32 R102, R120, 0x20, RZ ;  /* 0x0000002078667824 */ /* 0x000fe200078e00ff */
[----:B------:R-:W-:Y:S01]  /*0ce0*/  LOP3.LUT R0, R114, 0xff, RZ, 0xc0, !PT ;  /* 0x000000ff72007812 */ /* 0x000fe200078ec0ff */
[----:B------:R-:W-:Y:S01]  /*0cf0*/  VIADD R142, R3, 0xdb3d7428 ;  /* 0xdb3d7428038e7836 */ /* 0x000fe20000000000 */
[----:B------:R-:W-:Y:S01]  /*0d00*/  SHF.R.U32.HI R114, RZ, 0x3, R114 ;  /* 0x00000003ff727819 */ /* 0x000fe20000011672 */
[----:B------:R-:W-:Y:S01]  /*0d10*/  IMAD R145, R112, -0x2daee0ad, RZ ;  /* 0xd2511f5370917824 */ /* 0x000fe200078e02ff */
[----:B------:R-:W-:Y:S01]  /*0d20*/  VIADDMNMX R103, R0, -R103, RZ, !PT ;  /* 0x8000006700677246 */ /* 0x000fe200078001ff */
[----:B------:R-:W-:Y:S01]  /*0d30*/  IMAD R146, R110, -0x326172a9, RZ ;  /* 0xcd9e8d576e927824 */ /* 0x000fe200078e02ff */
[----:B------:R-:W-:Y:S01]  /*0d40*/  LOP3.LUT R114, R114, 0x1fffffe0, RZ, 0xc0, !PT ;  /* 0x1fffffe072727812 */ /* 0x000fe200078ec0ff */
[----:B------:R-:W-:Y:S01]  /*0d50*/  VIADD R144, R2, 0x8ff34781 ;  /* 0x8ff3478102907836 */ /* 0x000fe20000000000 */
[----:B------:R-:W-:Y:S01]  /*0d60*/  VIMNMX R103, R103, 0x20, PT ;  /* 0x0000002067677848 */ /* 0x000fe20003fe0100 */
[----:B------:R-:W-:Y:S01]  /*0d70*/  HFMA2.MMA R149, -RZ, RZ, 0, 0 ;  /* 0x00000000ff957435 */ /* 0x000fe200000001ff */
[----:B------:R-:W-:Y:S01]  /*0d80*/  LOP3.LUT R105, R102, 0x3e0, RZ, 0xc0, !PT ;  /* 0x000003e066697812 */ /* 0x000fe200078ec0ff */
[----:B------:R-:W-:Y:S01]  /*0d90*/  ULDC UR15, c[0x0][0x218] ;  /* 0x00008600000f7ab9 */ /* 0x000fe20000000800 */
[----:B------:R-:W-:Y:S01]  /*0da0*/  ISETP.NE.AND P0, PT, RZ, UR6, PT ;  /* 0x00000006ff007c0c */ /* 0x000fe2000bf05270 */
[----:B------:R-:W-:Y:S01]  /*0db0*/  IMAD.IADD R103, R103, 0x1, R114 ;  /* 0x0000000167677824 */ /* 0x000fe200078e0272 */
[----:B------:R-:W-:Y:S01]  /*0dc0*/  VIADDMNMX R105, R0, -R105, RZ, !PT ;  /* 0x8000006900697246 */ /* 0x000fe200078001ff */
[----:B------:R-:W-:Y:S01]  /*0dd0*/  IMAD.HI.U32 R0, R152, -0x2daee0ad, RZ ;  /* 0xd2511f5398007827 */ /* 0x000fe200078e00ff */
[----:B------:R-:W-:Y:S01]  /*0de0*/  LOP3.LUT R100, R101, R100, R142, 0x96, !PT ;  /* 0x0000006465647212 */ /* 0x000fe200078e968e */
[----:B------:R-:W-:Y:S01]  /*0df0*/  ULDC UR14, c[0x0][0x290] ;  /* 0x0000a400000e7ab9 */ /* 0x000fe20000000800 */
[----:B------:R-:W-:Y:S01]  /*0e00*/  VIMNMX R105, R105, 0x20, PT ;  /* 0x0000002069697848 */ /* 0x000fe20003fe0100 */
[----:B------:R-:W-:Y:S01]  /*0e10*/  IMAD.SHL.U32 R103, R103, 0x8, RZ ;  /* 0x0000000867677824 */ /* 0x000fe200078e00ff */
[----:B------:R-:W-:Y:S01]  /*0e20*/  IADD3 R143, R3, -0x695add53, RZ ;  /* 0x96a522ad038f7810 */ /* 0x000fe20007ffe0ff */
[----:B------:R-:W-:Y:S01]  /*0e30*/  IMAD.HI.U32 R101, R100, -0x326172a9, RZ ;  /* 0xcd9e8d5764657827 */ /* 0x000fe200078e00ff */
[----:B------:R-:W-:Y:S01]  /*0e40*/  IADD3 R105, R114, R105, RZ ;  /* 0x0000006972697210 */ /* 0x000fe20007ffe0ff */
[----:B------:R-:W-:Y:S01]  /*0e50*/  ULDC.64 UR8, c[0x0][0x230] ;  /* 0x00008c0000087ab9 */ /* 0x000fe20000000a00 */
[----:B------:R-:W-:Y:S01]  /*0e60*/  I2FP.F32.U32 R103, R103 ;  /* 0x0000006700677245 */ /* 0x000fe20000201000 */
[----:B------:R-:W-:Y:S01]  /*0e70*/  IMAD R152, R152, -0x2daee0ad, RZ ;  /* 0xd2511f5398987824 */ /* 0x000fe200078e02ff */
[----:B------:R-:W-:Y:S01]  /*0e80*/  LOP3.LUT R162, R162, 0xfffffeff, RZ, 0xc0, !PT ;  /* 0xfffffeffa2a27812 */ /* 0x000fe200078ec0ff */
[----:B------:R-:W-:Y:S01]  /*0e90*/  IMAD.SHL.U32 R150, R105, 0x8, RZ ;  /* 0x0000000869967824 */ /* 0x000fe200078e00ff */
[----:B------:R0:W3:Y:S01]  /*0ea0*/  MUFU.RCP R148, R103 ;  /* 0x0000006700947308 */ /* 0x0000e20000001000 */
[----:B------:R-:W-:Y:S01]  /*0eb0*/  LOP3.LUT R145, R0, R145, R143, 0x96, !PT ;  /* 0x0000009100917212 */ /* 0x000fe200078e968f */
[----:B------:R-:W-:Y:S01]  /*0ec0*/  IMAD.MOV.U32 R0, RZ, RZ, 0x1 ;  /* 0x00000001ff007424 */ /* 0x000fe200078e00ff */
[----:B------:R-:W-:Y:S01]  /*0ed0*/  LOP3.LUT R146, R101, R146, R144, 0x96, !PT ;  /* 0x0000009265927212 */ /* 0x000fe200078e9690 */
[----:B------:R-:W-:Y:S01]  /*0ee0*/  IMAD R154, R100, -0x326172a9, RZ ;  /* 0xcd9e8d57649a7824 */ /* 0x000fe200078e02ff */
[----:B------:R-:W-:Y:S01]  /*0ef0*/  LOP3.LUT R147, R147, 0x3, RZ, 0xc0, !PT ;  /* 0x0000000393937812 */ /* 0x000fe200078ec0ff */
[----:B------:R-:W-:Y:S01]  /*0f00*/  ULDC.64 UR6, c[0x0][0x238] ;  /* 0x00008e0000067ab9 */ /* 0x000fe20000000a00 */
[----:B------:R-:W-:Y:S01]  /*0f10*/  @P0 LOP3.LUT R162, R162, 0x100, RZ, 0xfc, !PT ;  /* 0x00000100a2a20812 */ /* 0x000fe200078efcff */
[----:B------:R-:W-:Y:S01]  /*0f20*/  ULDC.64 UR10, c[0x0][0x240] ;  /* 0x00009000000a7ab9 */ /* 0x000fe20000000a00 */
[----:B------:R-:W-:Y:S01]  /*0f30*/  ULDC.64 UR12, c[0x0][0x248] ;  /* 0x00009200000c7ab9 */ /* 0x000fe20000000a00 */
[----:B0-----:R-:W-:-:S05]  /*0f40*/  ULDC.64 UR16, c[0x0][0x210] ;  /* 0x0000840000107ab9 */ /* 0x001fca0000000a00 */
.L_x_5109:
[----:B0--34-:R-:W-:Y:S01]  /*0f50*/  IMAD R108, R138, UR15, RZ ;  /* 0x0000000f8a6c7c24 */ /* 0x019fe2000f8e02ff */
        /* <DEDUP_REMOVED lines=10> */
[----:B------:R-:W4:Y:S01]  /*1000*/  LDC.64 R108, c[0x0][0x220] ;  /* 0x00008800ff6c7b82 */ /* 0x000f220000000a00 */
[----:B0-----:R-:W-:-:S04]  /*1010*/  ISETP.NE.U32.AND P0, PT, R116, RZ, PT ;  /* 0x000000ff7400720c */ /* 0x001fc80003f05070 */
[----:B------:R-:W-:Y:S01]  /*1020*/  ISETP.NE.AND.EX P0, PT, R117, RZ, PT, P0 ;  /* 0x000000ff7500720c */ /* 0x000fe20003f05300 */
[----:B----4-:R-:W-:-:S06]  /*1030*/  IMAD.WIDE.U32 R108, R209, 0x10, R108 ;  /* 0x00000010d16c7825 */ /* 0x010fcc00078e006c */
        /* <DEDUP_REMOVED lines=19> */
.L_x_4713:
[----:B------:R-:W-:-:S07]  /*1170*/  IMAD.MOV.U32 R161, RZ, RZ, R154 ;  /* 0x000000ffffa17224 */ /* 0x000fce00078e009a */
.L_x_4714:
[----:B------:R-:W-:Y:S05]  /*1180*/  BSYNC B1 ;  /* 0x0000000000017941 */ /* 0x000fea0003800000 */
.L_x_4712:
        /* <DEDUP_REMOVED lines=16> */
.L_x_4718:
[----:B------:R-:W-:Y:S05]  /*1290*/  BSYNC B2 ;  /* 0x0000000000027941 */ /* 0x000fea0003800000 */
.L_x_4717:
        /* <DEDUP_REMOVED lines=44> */
.L_x_4716:
[----:B------:R-:W-:Y:S05]  /*1560*/  BSYNC B1 ;  /* 0x0000000000017941 */ /* 0x000fea0003800000 */
.L_x_4715:
[----:B------:R-:W0:Y:S01]  /*1570*/  LDC R113, c[0x0][0x294] ;  /* 0x0000a500ff717b82 */ /* 0x000e220000000800 */
[----:B------:R-:W-:Y:S01]  /*1580*/  HFMA2.MMA R114, -RZ, RZ, 0.1171875, 0 ;  /* 0x2f800000ff727435 */ /* 0x000fe200000001ff */
[----:B------:R-:W-:Y:S01]  /*1590*/  I2FP.F32.U32 R115, R161 ;  /* 0x000000a100737245 */ /* 0x000fe20000201000 */
[----:B-----5:R-:W-:Y:S01]  /*15a0*/  IMAD.U32 R119, R108, 0x10000, RZ ;  /* 0x000100006c777824 */ /* 0x020fe200078e00ff */
[----:B------:R-:W-:Y:S02]  /*15b0*/  ISETP.NE.U32.AND P2, PT, R116, RZ, PT ;  /* 0x000000ff7400720c */ /* 0x000fe40003f45070 */
[----:B------:R-:W-:Y:S02]  /*15c0*/  LOP3.LUT R162, R162, 0xffffffef, RZ, 0xc0, !PT ;  /* 0xffffffefa2a27812 */ /* 0x000fe400078ec0ff */
[----:B------:R-:W4:Y:S01]  /*15d0*/  LDC R112, c[0x0][0x298] ;  /* 0x0000a600ff707b82 */ /* 0x000f220000000800 */
[----:B------:R-:W-:Y:S02]  /*15e0*/  ISETP.NE.AND.EX P2, PT, R117, RZ, PT, P2 ;  /* 0x000000ff7500720c */ /* 0x000fe40003f45320 */
[----:B------:R-:W-:Y:S01]  /*15f0*/  FFMA.FTZ R116, R115, R114, 1.1641532182693481445e-10 ;  /* 0x2f00000073747423 */ /* 0x000fe20000010072 */
[----:B------:R-:W-:-:S04]  /*1600*/  PRMT R108, R108, 0x7632, R108 ;  /* 0x000076326c6c7816 */ /* 0x000fc8000000006c */
[----:B0-----:R-:W-:Y:S01]  /*1610*/  FSETP.GTU.FTZ.AND P3, PT, R116, R113, PT ;  /* 0x000000717400720b */ /* 0x001fe20003f7c000 */
[----:B----4-:R-:W-:-:S12]  /*1620*/  FMUL.FTZ R119, R119, R112 ;  /* 0x0000007077777220 */ /* 0x010fd80000410000 */
        /* <DEDUP_REMOVED lines=9> */
.L_x_4719:
        /* <DEDUP_REMOVED lines=12> */
.L_x_4722:
[----:B------:R-:W-:-:S07]  /*1780*/  MOV R151, R154 ;  /* 0x0000009a00977202 */ /* 0x000fce0000000f00 */
.L_x_4723:
[----:B------:R-:W-:Y:S05]  /*1790*/  BSYNC B1 ;  /* 0x0000000000017941 */ /* 0x000fea0003800000 */
.L_x_4721:
        /* <DEDUP_REMOVED lines=16> */
.L_x_4727:
[----:B------:R-:W-:Y:S05]  /*18a0*/  BSYNC B2 ;  /* 0x0000000000027941 */ /* 0x000fea0003800000 */
.L_x_4726:
        /* <DEDUP_REMOVED lines=44> */
.L_x_4725:
[----:B------:R-:W-:Y:S05]  /*1b70*/  BSYNC B1 ;  /* 0x0000000000017941 */ /* 0x000fea0003800000 */
.L_x_4724:
        /* <DEDUP_REMOVED lines=10> */
.L_x_4720:
        /* <DEDUP_REMOVED lines=12> */
.L_x_4729:
[----:B------:R-:W-:-:S07]  /*1ce0*/  IMAD.MOV.U32 R163, RZ, RZ, R154 ;  /* 0x000000ffffa37224 */ /* 0x000fce00078e009a */
.L_x_4730:
[----:B------:R-:W-:Y:S05]  /*1cf0*/  BSYNC B1 ;  /* 0x0000000000017941 */ /* 0x000fea0003800000 */
.L_x_4728:
        /* <DEDUP_REMOVED lines=16> */
.L_x_4734:
[----:B------:R-:W-:Y:S05]  /*1e00*/  BSYNC B2 ;  /* 0x0000000000027941 */ /* 0x000fea0003800000 */
.L_x_4733:
        /* <DEDUP_REMOVED lines=44> */
.L_x_4732:
[----:B------:R-:W-:Y:S05]  /*20d0*/  BSYNC B1 ;  /* 0x0000000000017941 */ /* 0x000fea0003800000 */
.L_x_4731:
        /* <DEDUP_REMOVED lines=16> */
.L_x_4735:
        /* <DEDUP_REMOVED lines=12> */
.L_x_4738:
[----:B------:R-:W-:-:S07]  /*22a0*/  MOV R115, R154 ;  /* 0x0000009a00737202 */ /* 0x000fce0000000f00 */
.L_x_4739:
[----:B------:R-:W-:Y:S05]  /*22b0*/  BSYNC B1 ;  /* 0x0000000000017941 */ /* 0x000fea0003800000 */
.L_x_4737:
        /* <DEDUP_REMOVED lines=16> */
.L_x_4743:
[----:B------:R-:W-:Y:S05]  /*23c0*/  BSYNC B2 ;  /* 0x0000000000027941 */ /* 0x000fea0003800000 */
.L_x_4742:
        /* <DEDUP_REMOVED lines=42> */
[----:B------:R-:W-:-:S07]  /*2670*/  LOP3.LUT R145, R153, R116, R143, 0x96, !PT ;  /* 0x0000007499917212 */ /* 0x000fce00078e968f */
.L_x_4741:
[----:B------:R-:W-:Y:S05]  /*2680*/  BSYNC B1 ;  /* 0x0000000000017941 */ /* 0x000fea0003800000 */
.L_x_4740:
        /* <DEDUP_REMOVED lines=12> */
.L_x_4736:
        /* <DEDUP_REMOVED lines=12> */
.L_x_4745:
[----:B------:R-:W-:-:S07]  /*2810*/  IMAD.MOV.U32 R168, RZ, RZ, R154 ;  /* 0x000000ffffa87224 */ /* 0x000fce00078e009a */
.L_x_4746:
[----:B------:R-:W-:Y:S05]  /*2820*/  BSYNC B1 ;  /* 0x0000000000017941 */ /* 0x000fea0003800000 */
.L_x_4744:
        /* <DEDUP_REMOVED lines=16> */
.L_x_4750:
[----:B------:R-:W-:Y:S05]  /*2930*/  BSYNC B2 ;  /* 0x0000000000027941 */ /* 0x000fea0003800000 */
.L_x_4749:
        /* <DEDUP_REMOVED lines=44> */
.L_x_4748:
[----:B------:R-:W-:Y:S05]  /*2c00*/  BSYNC B1 ;  /* 0x0000000000017941 */ /* 0x000fea0003800000 */
.L_x_4747:
        /* <DEDUP_REMOVED lines=16> */
.L_x_4751:
        /* <DEDUP_REMOVED lines=12> */
.L_x_4754:
[----:B------:R-:W-:-:S07]  /*2dd0*/  IMAD.MOV.U32 R164, RZ, RZ, R154 ;  /* 0x000000ffffa47224 */ /* 0x000fce00078e009a */
.L_x_4755:
[----:B------:R-:W-:Y:S05]  /*2de0*/  BSYNC B1 ;  /* 0x0000000000017941 */ /* 0x000fea0003800000 */
.L_x_4753:
        /* <DEDUP_REMOVED lines=16> */
.L_x_4759:
[----:B------:R-:W-:Y:S05]  /*2ef0*/  BSYNC B2 ;  /* 0x0000000000027941 */ /* 0x000fea0003800000 */
.L_x_4758:
        /* <DEDUP_REMOVED lines=43> */
.L_x_4757:
[----:B------:R-:W-:Y:S05]  /*31b0*/  BSYNC B1 ;  /* 0x0000000000017941 */ /* 0x000fea0003800000 */
.L_x_4756:
        /* <DEDUP_REMOVED lines=10> */
.L_x_4752:
        /* <DEDUP_REMOVED lines=12> */
.L_x_4761:
[----:B------:R-:W-:-:S07]  /*3320*/  MOV R164, R154 ;  /* 0x0000009a00a47202 */ /* 0x000fce0000000f00 */
.L_x_4762:
[----:B------:R-:W-:Y:S05]  /*3330*/  BSYNC B1 ;  /* 0x0000000000017941 */ /* 0x000fea0003800000 */
.L_x_4760:
        /* <DEDUP_REMOVED lines=16> */
.L_x_4766:
[----:B------:R-:W-:Y:S05]  /*3440*/  BSYNC B2 ;  /* 0x0000000000027941 */ /* 0x000fea0003800000 */
.L_x_4765:
        /* <DEDUP_REMOVED lines=44> */
.L_x_4764:
[----:B------:R-:W-:Y:S05]  /*3710*/  BSYNC B1 ;  /* 0x0000000000017941 */ /* 0x000fea0003800000 */
.L_x_4763:
        /* <DEDUP_REMOVED lines=16> */
.L_x_4767:
        /* <DEDUP_REMOVED lines=12> */
.L_x_4770:
[----:B------:R-:W-:-:S07]  /*38e0*/  IMAD.MOV.U32 R156, RZ, RZ, R154 ;  /* 0x000000ffff9c7224 */ /* 0x000fce00078e009a */
.L_x_4771:
[----:B------:R-:W-:Y:S05]  /*38f0*/  BSYNC B1 ;  /* 0x0000000000017941 */ /* 0x000fea0003800000 */
.L_x_4769:
        /* <DEDUP_REMOVED lines=16> */
.L_x_4775:
[----:B------:R-:W-:Y:S05]  /*3a00*/  BSYNC B2 ;  /* 0x0000000000027941 */ /* 0x000fea0003800000 */
.L_x_4774:
        /* <DEDUP_REMOVED lines=44> */
.L_x_4773:
[----:B------:R-:W-:Y:S05]  /*3cd0*/  BSYNC B1 ;  /* 0x0000000000017941 */ /* 0x000fea0003800000 */
.L_x_4772:
        /* <DEDUP_REMOVED lines=12> */
.L_x_4768:
        /* <DEDUP_REMOVED lines=12> */
.L_x_4777:
[----:B------:R-:W-:-:S07]  /*3e60*/  MOV R115, R154 ;  /* 0x0000009a00737202 */ /* 0x000fce0000000f00 */
.L_x_4778:
[----:B------:R-:W-:Y:S05]  /*3e70*/  BSYNC B1 ;  /* 0x0000000000017941 */ /* 0x000fea0003800000 */
.L_x_4776:
        /* <DEDUP_REMOVED lines=16> */
.L_x_4782:
[----:B------:R-:W-:Y:S05]  /*3f80*/  BSYNC B2 ;  /* 0x0000000000027941 */ /* 0x000fea0003800000 */
.L_x_4781:
        /* <DEDUP_REMOVED lines=44> */
.L_x_4780:
[----:B------:R-:W-:Y:S05]  /*4250*/  BSYNC B1 ;  /* 0x0000000000017941 */ /* 0x000fea0003800000 */
.L_x_4779:
        /* <DEDUP_REMOVED lines=16> */
.L_x_4783:
        /* <DEDUP_REMOVED lines=12> */
.L_x_4786:
[----:B------:R-:W-:-:S07]  /*4420*/  IMAD.MOV.U32 R115, RZ, RZ, R154 ;  /* 0x000000ffff737224 */ /* 0x000fce00078e009a */
.L_x_4787:
[----:B------:R-:W-:Y:S05]  /*4430*/  BSYNC B1 ;  /* 0x0000000000017941 */ /* 0x000fea0003800000 */
.L_x_4785:
        /* <DEDUP_REMOVED lines=16> */
.L_x_4791:
[----:B------:R-:W-:Y:S05]  /*4540*/  BSYNC B2 ;  /* 0x0000000000027941 */ /* 0x000fea0003800000 */
.L_x_4790:
        /* <DEDUP_REMOVED lines=44> */
.L_x_4789:
[----:B------:R-:W-:Y:S05]  /*4810*/  BSYNC B1 ;  /* 0x0000000000017941 */ /* 0x000fea0003800000 */
.L_x_4788:
        /* <DEDUP_REMOVED lines=10> */
.L_x_4784:
        /* <DEDUP_REMOVED lines=12> */
.L_x_4793:
[----:B------:R-:W-:-:S07]  /*4980*/  MOV R115, R154 ;  /* 0x0000009a00737202 */ /* 0x000fce0000000f00 */
.L_x_4794:
[----:B------:R-:W-:Y:S05]  /*4990*/  BSYNC B1 ;  /* 0x0000000000017941 */ /* 0x000fea0003800000 */
.L_x_4792:
        /* <DEDUP_REMOVED lines=16> */
.L_x_4798:
[----:B------:R-:W-:Y:S05]  /*4aa0*/  BSYNC B2 ;  /* 0x0000000000027941 */ /* 0x000fea0003800000 */
.L_x_4797:
        /* <DEDUP_REMOVED lines=40> */
[----:B------:R-:W-:-:S03]  /*4d30*/  LOP3.LUT R146, R119, R146, R144, 0x96, !PT ;  /* 0x0000009277927212 */ /* 0x000fc600078e9690 */
[----:B------:R-:W-:Y:S01]  /*4d40*/  IMAD.MOV.U32 R154, RZ, RZ, R118 ;  /* 0x000000ffff9a7224 */ /* 0x000fe200078e0076 */
[----:B------:R-:W-:Y:S02]  /*4d50*/  LOP3.LUT R145, R117, R108, R143, 0x96, !PT ;  /* 0x0000006c75917212 */ /* 0x000fe400078e968f */
[----:B------:R-:W-:-:S07]  /*4d60*/  MOV R152, R116 ;  /* 0x0000007400987202 */ /* 0x000fce0000000f00 */
.L_x_4796:
[----:B------:R-:W-:Y:S05]  /*4d70*/  BSYNC B1 ;  /* 0x0000000000017941 */ /* 0x000fea0003800000 */
.L_x_4795:
        /* <DEDUP_REMOVED lines=14> */
.L_x_4799:
        /* <DEDUP_REMOVED lines=12> */
.L_x_4802:
[----:B------:R-:W-:-:S07]  /*4f20*/  IMAD.MOV.U32 R110, RZ, RZ, R154 ;  /* 0x000000ffff6e7224 */ /* 0x000fce00078e009a */
.L_x_4803:
[----:B------:R-:W-:Y:S05]  /*4f30*/  BSYNC B1 ;  /* 0x0000000000017941 */ /* 0x000fea0003800000 */
.L_x_4801:
        /* <DEDUP_REMOVED lines=16> */
.L_x_4807:
[----:B------:R-:W-:Y:S05]  /*5040*/  BSYNC B2 ;  /* 0x0000000000027941 */ /* 0x000fea0003800000 */
.L_x_4806:
        /* <DEDUP_REMOVED lines=44> */
.L_x_4805:
[----:B------:R-:W-:Y:S05]  /*5310*/  BSYNC B1 ;  /* 0x0000000000017941 */ /* 0x000fea0003800000 */
.L_x_4804:
        /* <DEDUP_REMOVED lines=12> */
.L_x_4800:
        /* <DEDUP_REMOVED lines=12> */
.L_x_4809:
[----:B------:R-:W-:-:S07]  /*54a0*/  MOV R110, R154 ;  /* 0x0000009a006e7202 */ /* 0x000fce0000000f00 */
.L_x_4810:
[----:B------:R-:W-:Y:S05]  /*54b0*/  BSYNC B1 ;  /* 0x0000000000017941 */ /* 0x000fea0003800000 */
.L_x_4808:
        /* <DEDUP_REMOVED lines=16> */
.L_x_4814:
[----:B------:R-:W-:Y:S05]  /*55c0*/  BSYNC B2 ;  /* 0x0000000000027941 */ /* 0x000fea0003800000 */
.L_x_4813:
        /* <DEDUP_REMOVED lines=44> */
.L_x_4812:
[----:B------:R-:W-:Y:S05]  /*5890*/  BSYNC B1 ;  /* 0x0000000000017941 */ /* 0x000fea0003800000 */
.L_x_4811:
[----:B------:R-:W-:Y:S01]  /*58a0*/  I2FP.F32.U32 R115, R110 ;  /* 0x0000006e00737245 */ /* 0x000fe20000201000 */
[----:B------:R-:W-:-:S04]  /*58b0*/  IMAD.U32 R117, R111, 0x10000, RZ ;  /* 0x000100006f757824 */ /* 0x000fc800078e00ff */
[----:B------:R-:W-:Y:S01]  /*58c0*/  FFMA.FTZ R108, R115, R114, 1.1641532182693481445e-10 ;  /* 0x2f000000736c7423 */ /* 0x000fe20000010072 */
[----:B------:R-:W-:Y:S01]  /*58d0*/  FMUL.FTZ R117, R117, R112 ;  /* 0x0000007075757220 */ /* 0x000fe20000410000 */
[----:B------:R-:W-:-:S03]  /*58e0*/  PRMT R115, R111, 0x7632, R115 ;  /* 0x000076326f737816 */ /* 0x000fc60000000073 */
        /* <DEDUP_REMOVED lines=9> */
.L_x_4815:
        /* <DEDUP_REMOVED lines=12> */
.L_x_4818:
[----:B------:R-:W-:-:S07]  /*5a40*/  IMAD.MOV.U32 R159, RZ, RZ, R154 ;  /* 0x000000ffff9f7224 */ /* 0x000fce00078e009a */
.L_x_4819:
[----:B------:R-:W-:Y:S05]  /*5a50*/  BSYNC B1 ;  /* 0x0000000000017941 */ /* 0x000fea0003800000 */
.L_x_4817:
        /* <DEDUP_REMOVED lines=16> */
.L_x_4823:
[----:B------:R-:W-:Y:S05]  /*5b60*/  BSYNC B2 ;  /* 0x0000000000027941 */ /* 0x000fea0003800000 */
.L_x_4822:
        /* <DEDUP_REMOVED lines=44> */
.L_x_4821:
[----:B------:R-:W-:Y:S05]  /*5e30*/  BSYNC B1 ;  /* 0x0000000000017941 */ /* 0x000fea0003800000 */
.L_x_4820:
        /* <DEDUP_REMOVED lines=10> */
.L_x_4816:
        /* <DEDUP_REMOVED lines=12> */
.L_x_4825:
[----:B------:R-:W-:-:S07]  /*5fa0*/  MOV R164, R154 ;  /* 0x0000009a00a47202 */ /* 0x000fce0000000f00 */
.L_x_4826:
[----:B------:R-:W-:Y:S05]  /*5fb0*/  BSYNC B1 ;  /* 0x0000000000017941 */ /* 0x000fea0003800000 */
.L_x_4824:
        /* <DEDUP_REMOVED lines=16> */
.L_x_4830:
[----:B------:R-:W-:Y:S05]  /*60c0*/  BSYNC B2 ;  /* 0x0000000000027941 */ /* 0x000fea0003800000 */
.L_x_4829:
[----:B------:R-:W-:Y:S01]  /*60d0*/  IMAD.HI.U32 R108, R121, -0x326172a9, RZ ;  /* 0xcd9e8d57796c7827 */ /* 0x000fe200078e00ff */
[----:B------:R-:W-:-:S03]  /*60e0*/  LOP3.LUT R109, R109, R149, R3, 0x96, !PT ;  /* 0x000000956d6d7212 */ /* 0x000fc600078e9603 */
[----:B------:R-:W-:Y:S01]  /*60f0*/  IMAD R110, R121, -0x326172a9, RZ ;  /* 0xcd9e8d57796e7824 */ /* 0x000fe200078e02ff */
[----:B------:R-:W-:Y:S01]  /*6100*/  LOP3.LUT R108, R108, R123, R2, 0x96, !PT ;  /* 0x0000007b6c6c7212 */ /* 0x000fe200078e9602 */
[----:B------:R-:W-:-:S04]  /*6110*/  IMAD.WIDE.U32 R116, R109, -0x326172a9, RZ ;  /* 0xcd9e8d576d747825 */ /* 0x000fc800078e00ff */
[----:B------:R-:W-:Y:S02]  /*6120*/  IMAD R109, R122, -0x2daee0ad, RZ ;  /* 0xd2511f537a6d7824 */ /* 0x000fe400078e02ff */
        /* <DEDUP_REMOVED lines=38> */
.L_x_4828:
[----:B------:R-:W-:Y:S05]  /*6390*/  BSYNC B1 ;  /* 0x0000000000017941 */ /* 0x000fea0003800000 */
.L_x_4827:
        /* <DEDUP_REMOVED lines=14> */
.L_x_4831:
        /* <DEDUP_REMOVED lines=12> */
.L_x_4834:
[----:B------:R-:W-:-:S07]  /*6540*/  IMAD.MOV.U32 R115, RZ, RZ, R154 ;  /* 0x000000ffff737224 */ /* 0x000fce00078e009a */
.L_x_4835:
[----:B------:R-:W-:Y:S05]  /*6550*/  BSYNC B1 ;  /* 0x0000000000017941 */ /* 0x000fea0003800000 */
.L_x_4833:
        /* <DEDUP_REMOVED lines=16> */
.L_x_4839:
[----:B------:R-:W-:Y:S05]  /*6660*/  BSYNC B2 ;  /* 0x0000000000027941 */ /* 0x000fea0003800000 */
.L_x_4838:
        /* <DEDUP_REMOVED lines=40> */
[----:B------:R-:W-:Y:S02]  /*68f0*/  LOP3.LUT R146, R119, R116, R144, 0x96, !PT ;  /* 0x0000007477927212 */ /* 0x000fe400078e9690 */
[----:B------:R-:W-:Y:S01]  /*6900*/  MOV R154, R118 ;  /* 0x00000076009a7202 */ /* 0x000fe20000000f00 */
[----:B------:R-:W-:Y:S01]  /*6910*/  IMAD.MOV.U32 R152, RZ, RZ, R110 ;  /* 0x000000ffff987224 */ /* 0x000fe200078e006e */
[----:B------:R-:W-:-:S07]  /*6920*/  LOP3.LUT R145, R111, R108, R143, 0x96, !PT ;  /* 0x0000006c6f917212 */ /* 0x000fce00078e968f */
.L_x_4837:
[----:B------:R-:W-:Y:S05]  /*6930*/  BSYNC B1 ;  /* 0x0000000000017941 */ /* 0x000fea0003800000 */
.L_x_4836:
        /* <DEDUP_REMOVED lines=12> */
.L_x_4832:
        /* <DEDUP_REMOVED lines=54> */
.L_x_4840:
[----:B------:R-:W-:-:S07]  /*6d60*/  VIADD R118, R209, 0x100 ;  /* 0x00000100d1767836 */ /* 0x000fce0000000000 */
.L_x_4711:
[----:B------:R-:W-:Y:S05]  /*6d70*/  BSYNC B0 ;  /* 0x0000000000007941 */ /* 0x000fea0003800000 */
.L_x_4710:
[----:B------:R-:W-:Y:S01]  /*6d80*/  LOP3.LUT P0, RZ, R162, 0x80, RZ, 0xc0, !PT ;  /* 0x00000080a2ff7812 */ /* 0x000fe2000780c0ff */
[----:B------:R-:W-:-:S12]  /*6d90*/  BSSY B0, `(.L_x_4841) ;  /* 0x00005dc000007945 */ /* 0x000fd80003800000 */
[----:B------:R-:W-:Y:S05]  /*6da0*/  @!P0 BRA `(.L_x_4842) ;  /* 0x0000005c00688947 */ /* 0x000fea0003800000 */
[----:B0-----:R-:W0:Y:S01]  /*6db0*/  LDC.64 R116, c[0x0][0x228] ;  /* 0x00008a00ff747b82 */ /* 0x001e220000000a00 */
[----:B------:R-:W-:-:S04]  /*6dc0*/  ISETP.NE.U32.AND P1, PT, RZ, UR8, PT ;  /* 0x00000008ff007c0c */ /* 0x000fc8000bf25070 */
[----:B------:R-:W-:-:S03]  /*6dd0*/  ISETP.NE.AND.EX P1, PT, RZ, UR9, PT, P1 ;  /* 0x00000009ff007c0c */ /* 0x000fc6000bf25310 */
[----:B----4-:R-:W4:Y:S01]  /*6de0*/  LDC.64 R108, c[0x0][0x220] ;  /* 0x00008800ff6c7b82 */ /* 0x010f220000000a00 */
        /* <DEDUP_REMOVED lines=22> */
.L_x_4844:
[----:B------:R-:W-:-:S07]  /*6f50*/  MOV R164, R154 ;  /* 0x0000009a00a47202 */ /* 0x000fce0000000f00 */
.L_x_4845:
[----:B------:R-:W-:Y:S05]  /*6f60*/  BSYNC B1 ;  /* 0x0000000000017941 */ /* 0x000fea0003800000 */
.L_x_4843:
        /* <DEDUP_REMOVED lines=16> */
.L_x_4849:
[----:B------:R-:W-:Y:S05]  /*7070*/  BSYNC B2 ;  /* 0x0000000000027941 */ /* 0x000fea0003800000 */
.L_x_4848:
        /* <DEDUP_REMOVED lines=44> */
.L_x_4847:
[----:B------:R-:W-:Y:S05]  /*7340*/  BSYNC B1 ;  /* 0x0000000000017941 */ /* 0x000fea0003800000 */
.L_x_4846:
[----:B------:R-:W0:Y:S01]  /*7350*/  LDC R113, c[0x0][0x294] ;  /* 0x0000a500ff717b82 */ /* 0x000e220000000800 */
[----:B------:R-:W-:Y:S01]  /*7360*/  I2FP.F32.U32 R115, R164 ;  /* 0x000000a400737245 */ /* 0x000fe20000201000 */
[----:B------:R-:W-:Y:S01]  /*7370*/  IMAD.MOV.U32 R114, RZ, RZ, 0x2f800000 ;  /* 0x2f800000ff727424 */ /* 0x000fe200078e00ff */
[----:B------:R-:W-:Y:S02]  /*7380*/  ISETP.NE.U32.AND P2, PT, R116, RZ, PT ;  /* 0x000000ff7400720c */ /* 0x000fe40003f45070 */
[----:B-----5:R-:W-:Y:S01]  /*7390*/  SHF.L.U32 R147, R108, 0x10, RZ ;  /* 0x000000106c937819 */ /* 0x020fe200000006ff */
[----:B------:R-:W-:Y:S01]  /*73a0*/  FFMA.FTZ R116, R115, R114, 1.1641532182693481445e-10 ;  /* 0x2f00000073747423 */ /* 0x000fe20000010072 */
[----:B------:R-:W-:Y:S01]  /*73b0*/  ISETP.NE.AND.EX P2, PT, R117, RZ, PT, P2 ;  /* 0x000000ff7500720c */ /* 0x000fe20003f45320 */
[----:B------:R-:W4:Y:S01]  /*73c0*/  LDC R112, c[0x0][0x298] ;  /* 0x0000a600ff707b82 */ /* 0x000f220000000800 */
[----:B------:R-:W-:Y:S02]  /*73d0*/  LOP3.LUT R162, R162, 0xffffffef, RZ, 0xc0, !PT ;  /* 0xffffffefa2a27812 */ /* 0x000fe400078ec0ff */
[----:B------:R-:W-:-:S02]  /*73e0*/  PRMT R108, R108, 0x7632, R108 ;  /* 0x000076326c6c7816 */ /* 0x000fc4000000006c */
[----:B0-----:R-:W-:Y:S01]  /*73f0*/  FSETP.GTU.FTZ.AND P3, PT, R116, R113, PT ;  /* 0x000000717400720b */ /* 0x001fe20003f7c000 */
[----:B----4-:R-:W-:-:S12]  /*7400*/  FMUL.FTZ R147, R147, R112 ;  /* 0x0000007093937220 */ /* 0x010fd80000410000 */
        /* <DEDUP_REMOVED lines=9> */
.L_x_4850:
        /* <DEDUP_REMOVED lines=12> */
.L_x_4853:
[----:B------:R-:W-:-:S07]  /*7560*/  IMAD.MOV.U32 R151, RZ, RZ, R154 ;  /* 0x000000ffff977224 */ /* 0x000fce00078e009a */
.L_x_4854:
[----:B------:R-:W-:Y:S05]  /*7570*/  BSYNC B1 ;  /* 0x0000000000017941 */ /* 0x000fea0003800000 */
.L_x_4852:
        /* <DEDUP_REMOVED lines=16> */
.L_x_4858:
[----:B------:R-:W-:Y:S05]  /*7680*/  BSYNC B2 ;  /* 0x0000000000027941 */ /* 0x000fea0003800000 */
.L_x_4857:
        /* <DEDUP_REMOVED lines=44> */
.L_x_4856:
[----:B------:R-:W-:Y:S05]  /*7950*/  BSYNC B1 ;  /* 0x0000000000017941 */ /* 0x000fea0003800000 */
.L_x_4855:
        /* <DEDUP_REMOVED lines=10> */
.L_x_4851:
        /* <DEDUP_REMOVED lines=12> */
.L_x_4860:
[----:B------:R-:W-:-:S07]  /*7ac0*/  IMAD.MOV.U32 R119, RZ, RZ, R154 ;  /* 0x000000ffff777224 */ /* 0x000fce00078e009a */
.L_x_4861:
[----:B------:R-:W-:Y:S05]  /*7ad0*/  BSYNC B1 ;  /* 0x0000000000017941 */ /* 0x000fea0003800000 */
.L_x_4859:
        /* <DEDUP_REMOVED lines=16> */
.L_x_4865:
[----:B------:R-:W-:Y:S05]  /*7be0*/  BSYNC B2 ;  /* 0x0000000000027941 */ /* 0x000fea0003800000 */
.L_x_4864:
        /* <DEDUP_REMOVED lines=44> */
.L_x_4863:
[----:B------:R-:W-:Y:S05]  /*7eb0*/  BSYNC B1 ;  /* 0x0000000000017941 */ /* 0x000fea0003800000 */
.L_x_4862:
        /* <DEDUP_REMOVED lines=16> */
.L_x_4866:
        /* <DEDUP_REMOVED lines=12> */
.L_x_4869:
[----:B------:R-:W-:-:S07]  /*8080*/  IMAD.MOV.U32 R115, RZ, RZ, R154 ;  /* 0x000000ffff737224 */ /* 0x000fce00078e009a */
.L_x_4870:
[----:B------:R-:W-:Y:S05]  /*8090*/  BSYNC B1 ;  /* 0x0000000000017941 */ /* 0x000fea0003800000 */
.L_x_4868:
        /* <DEDUP_REMOVED lines=16> */
.L_x_4874:
[----:B------:R-:W-:Y:S05]  /*81a0*/  BSYNC B2 ;  /* 0x0000000000027941 */ /* 0x000fea0003800000 */
.L_x_4873:
        /* <DEDUP_REMOVED lines=43> */
.L_x_4872:
[----:B------:R-:W-:Y:S05]  /*8460*/  BSYNC B1 ;  /* 0x0000000000017941 */ /* 0x000fea0003800000 */
.L_x_4871:
        /* <DEDUP_REMOVED lines=12> */
.L_x_4867:
        /* <DEDUP_REMOVED lines=12> */
.L_x_4876:
[----:B------:R-:W-:-:S07]  /*85f0*/  MOV R119, R154 ;  /* 0x0000009a00777202 */ /* 0x000fce0000000f00 */
.L_x_4877:
[----:B------:R-:W-:Y:S05]  /*8600*/  BSYNC B1 ;  /* 0x0000000000017941 */ /* 0x000fea0003800000 */
.L_x_4875:
        /* <DEDUP_REMOVED lines=16> */
.L_x_4881:
[----:B------:R-:W-:Y:S05]  /*8710*/  BSYNC B2 ;  /* 0x0000000000027941 */ /* 0x000fea0003800000 */
.L_x_4880:
        /* <DEDUP_REMOVED lines=44> */
.L_x_4879:
[----:B------:R-:W-:Y:S05]  /*89e0*/  BSYNC B1 ;  /* 0x0000000000017941 */ /* 0x000fea0003800000 */
.L_x_4878:
        /* <DEDUP_REMOVED lines=16> */
.L_x_4882:
        /* <DEDUP_REMOVED lines=12> */
.L_x_4885:
[----:B------:R-:W-:-:S07]  /*8bb0*/  IMAD.MOV.U32 R119, RZ, RZ, R154 ;  /* 0x000000ffff777224 */ /* 0x000fce00078e009a */
.L_x_4886:
[----:B------:R-:W-:Y:S05]  /*8bc0*/  BSYNC B1 ;  /* 0x0000000000017941 */ /* 0x000fea0003800000 */
.L_x_4884:
        /* <DEDUP_REMOVED lines=16> */
.L_x_4890:
[----:B------:R-:W-:Y:S05]  /*8cd0*/  BSYNC B2 ;  /* 0x0000000000027941 */ /* 0x000fea0003800000 */
.L_x_4889:
        /* <DEDUP_REMOVED lines=41> */
[----:B------:R-:W-:Y:S02]  /*8f70*/  LOP3.LUT R145, R117, R174, R143, 0x96, !PT ;  /* 0x000000ae75917212 */ /* 0x000fe400078e968f */
[----:B------:R-:W-:-:S07]  /*8f80*/  MOV R152, R116 ;  /* 0x0000007400987202 */ /* 0x000fce0000000f00 */
.L_x_4888:
[----:B------:R-:W-:Y:S05]  /*8f90*/  BSYNC B1 ;  /* 0x0000000000017941 */ /* 0x000fea0003800000 */
.L_x_4887:
        /* <DEDUP_REMOVED lines=10> */
.L_x_4883:
        /* <DEDUP_REMOVED lines=12> */
.L_x_4892:
[----:B------:R-:W-:-:S07]  /*9100*/  IMAD.MOV.U32 R119, RZ, RZ, R154 ;  /* 0x000000ffff777224 */ /* 0x000fce00078e009a */
.L_x_4893:
[----:B------:R-:W-:Y:S05]  /*9110*/  BSYNC B1 ;  /* 0x0000000000017941 */ /* 0x000fea0003800000 */
.L_x_4891:
        /* <DEDUP_REMOVED lines=16> */
.L_x_4897:
[----:B------:R-:W-:Y:S05]  /*9220*/  BSYNC B2 ;  /* 0x0000000000027941 */ /* 0x000fea0003800000 */
.L_x_4896:
        /* <DEDUP_REMOVED lines=44> */
.L_x_4895:
[----:B------:R-:W-:Y:S05]  /*94f0*/  BSYNC B1 ;  /* 0x0000000000017941 */ /* 0x000fea0003800000 */
.L_x_4894:
        /* <DEDUP_REMOVED lines=16> */
.L_x_4898:
        /* <DEDUP_REMOVED lines=12> */
.L_x_4901:
[----:B------:R-:W-:-:S07]  /*96c0*/  MOV R119, R154 ;  /* 0x0000009a00777202 */ /* 0x000fce0000000f00 */
.L_x_4902:
[----:B------:R-:W-:Y:S05]  /*96d0*/  BSYNC B1 ;  /* 0x0000000000017941 */ /* 0x000fea0003800000 */
.L_x_4900:
        /* <DEDUP_REMOVED lines=16> */
.L_x_4906:
[----:B------:R-:W-:Y:S05]  /*97e0*/  BSYNC B2 ;  /* 0x0000000000027941 */ /* 0x000fea0003800000 */
.L_x_4905:
        /* <DEDUP_REMOVED lines=44> */
.L_x_4904:
[----:B------:R-:W-:Y:S05]  /*9ab0*/  BSYNC B1 ;  /* 0x0000000000017941 */ /* 0x000fea0003800000 */
.L_x_4903:
[----:B------:R-:W-:Y:S02]  /*9ac0*/  I2FP.F32.U32 R109, R119 ;  /* 0x00000077006d7245 */ /* 0x000fe40000201000 */
[----:B------:R-:W-:-:S03]  /*9ad0*/  PRMT R115, R105, 0x7632, R115 ;  /* 0x0000763269737816 */ /* 0x000fc60000000073 */
[----:B------:R-:W-:Y:S01]  /*9ae0*/  FFMA.FTZ R116, R109, R114, 1.1641532182693481445e-10 ;  /* 0x2f0000006d747423 */ /* 0x000fe20000010072 */
[----:B------:R-:W-:Y:S01]  /*9af0*/  @P1 PRMT R109, R101, 0x7632, R109 ;  /* 0x00007632656d1816 */ /* 0x000fe2000000006d */
[----:B------:R-:W-:-:S03]  /*9b00*/  IMAD.U32 R115, R115, 0x10000, RZ ;  /* 0x0001000073737824 */ /* 0x000fc600078e00ff */
[----:B------:R-:W-:Y:S01]  /*9b10*/  FSETP.GTU.FTZ.AND P3, PT, R116, R113, PT ;  /* 0x000000717400720b */ /* 0x000fe20003f7c000 */
[----:B------:R-:W-:Y:S01]  /*9b20*/  FMUL.FTZ R115, R115, R112 ;  /* 0x0000007073737220 */ /* 0x000fe20000410000 */
[----:B------:R-:W-:Y:S02]  /*9b30*/  @P1 SHF.L.U32 R164, R109, 0x10, RZ ;  /* 0x000000106da41819 */ /* 0x000fe400000006ff */
[----:B------:R-:W-:Y:S02]  /*9b40*/  SEL R156, RZ, 0x1, P3 ;  /* 0x00000001ff9c7807 */ /* 0x000fe40001800000 */
[----:B------:R-:W-:-:S05]  /*9b50*/  FSEL R116, R115, RZ, !P3 ;  /* 0x000000ff73747208 */ /* 0x000fca0005800000 */
[----:B------:R-:W-:-:S04]  /*9b60*/  FADD.FTZ R175, R116, R175 ;  /* 0x000000af74af7221 */ /* 0x000fc80000010000 */
[----:B------:R-:W-:-:S07]  /*9b70*/  @P1 FADD.FTZ R175, R164, R175 ;  /* 0x000000afa4af1221 */ /* 0x000fce0000010000 */
.L_x_4899:
        /* <DEDUP_REMOVED lines=12> */
.L_x_4908:
[----:B------:R-:W-:-:S07]  /*9c40*/  IMAD.MOV.U32 R115, RZ, RZ, R154 ;  /* 0x000000ffff737224 */ /* 0x000fce00078e009a */
.L_x_4909:
[----:B------:R-:W-:Y:S05]  /*9c50*/  BSYNC B1 ;  /* 0x0000000000017941 */ /* 0x000fea0003800000 */
.L_x_4907:
        /* <DEDUP_REMOVED lines=16> */
.L_x_4913:
[----:B------:R-:W-:Y:S05]  /*9d60*/  BSYNC B2 ;  /* 0x0000000000027941 */ /* 0x000fea0003800000 */
.L_x_4912:
        /* <DEDUP_REMOVED lines=40> */
[----:B------:R-:W-:-:S03]  /*9ff0*/  LOP3.LUT R146, R193, R146, R144, 0x96, !PT ;  /* 0x00000092c1927212 */ /* 0x000fc600078e9690 */
[----:B------:R-:W-:Y:S01]  /*a000*/  IMAD.MOV.U32 R154, RZ, RZ, R192 ;  /* 0x000000ffff9a7224 */ /* 0x000fe200078e00c0 */
[----:B------:R-:W-:Y:S01]  /*a010*/  LOP3.LUT R145, R117, R108, R143, 0x96, !PT ;  /* 0x0000006c75917212 */ /* 0x000fe200078e968f */
[----:B------:R-:W-:-:S07]  /*a020*/  IMAD.MOV.U32 R152, RZ, RZ, R116 ;  /* 0x000000ffff987224 */ /* 0x000fce00078e0074 */
.L_x_4911:
[----:B------:R-:W-:Y:S05]  /*a030*/  BSYNC B1 ;  /* 0x0000000000017941 */ /* 0x000fea0003800000 */
.L_x_4910:
        /* <DEDUP_REMOVED lines=16> */
.L_x_4914:
        /* <DEDUP_REMOVED lines=12> */
.L_x_4917:
[----:B------:R-:W-:-:S07]  /*a200*/  MOV R115, R154 ;  /* 0x0000009a00737202 */ /* 0x000fce0000000f00 */
.L_x_4918:
[----:B------:R-:W-:Y:S05]  /*a210*/  BSYNC B1 ;  /* 0x0000000000017941 */ /* 0x000fea0003800000 */
.L_x_4916:
        /* <DEDUP_REMOVED lines=16> */
.L_x_4922:
[----:B------:R-:W-:Y:S05]  /*a320*/  BSYNC B2 ;  /* 0x0000000000027941 */ /* 0x000fea0003800000 */
.L_x_4921:
        /* <DEDUP_REMOVED lines=44> */
.L_x_4920:
[----:B------:R-:W-:Y:S05]  /*a5f0*/  BSYNC B1 ;  /* 0x0000000000017941 */ /* 0x000fea0003800000 */
.L_x_4919:
        /* <DEDUP_REMOVED lines=10> */
.L_x_4915:
        /* <DEDUP_REMOVED lines=12> */
.L_x_4924:
[----:B------:R-:W-:-:S07]  /*a760*/  IMAD.MOV.U32 R115, RZ, RZ, R154 ;  /* 0x000000ffff737224 */ /* 0x000fce00078e009a */
.L_x_4925:
[----:B------:R-:W-:Y:S05]  /*a770*/  BSYNC B1 ;  /* 0x0000000000017941 */ /* 0x000fea0003800000 */
.L_x_4923:
        /* <DEDUP_REMOVED lines=16> */
.L_x_4929:
[----:B------:R-:W-:Y:S05]  /*a880*/  BSYNC B2 ;  /* 0x0000000000027941 */ /* 0x000fea0003800000 */
.L_x_4928:
        /* <DEDUP_REMOVED lines=44> */
.L_x_4927:
[----:B------:R-:W-:Y:S05]  /*ab50*/  BSYNC B1 ;  /* 0x0000000000017941 */ /* 0x000fea0003800000 */
.L_x_4926:
        /* <DEDUP_REMOVED lines=14> */
.L_x_4930:
        /* <DEDUP_REMOVED lines=12> */
.L_x_4933:
[----:B------:R-:W-:-:S07]  /*ad00*/  MOV R110, R154 ;  /* 0x0000009a006e7202 */ /* 0x000fce0000000f00 */
.L_x_4934:
[----:B------:R-:W-:Y:S05]  /*ad10*/  BSYNC B1 ;  /* 0x0000000000017941 */ /* 0x000fea0003800000 */
.L_x_4932:
        /* <DEDUP_REMOVED lines=16> */
.L_x_4938:
[----:B------:R-:W-:Y:S05]  /*ae20*/  BSYNC B2 ;  /* 0x0000000000027941 */ /* 0x000fea0003800000 */
.L_x_4937:
        /* <DEDUP_REMOVED lines=44> */
.L_x_4936:
[----:B------:R-:W-:Y:S05]  /*b0f0*/  BSYNC B1 ;  /* 0x0000000000017941 */ /* 0x000fea0003800000 */
.L_x_4935:
[----:B------:R-:W-:Y:S02]  /*b100*/  I2FP.F32.U32 R109, R110 ;  /* 0x0000006e006d7245 */ /* 0x000fe40000201000 */
[----:B------:R-:W-:-:S05]  /*b110*/  PRMT R110, R106, 0x7632, R110 ;  /* 0x000076326a6e7816 */ /* 0x000fca000000006e */
[----:B------:R-:W-:Y:S02]  /*b120*/  IMAD.U32 R115, R110, 0x10000, RZ ;  /* 0x000100006e737824 */ /* 0x000fe400078e00ff */
[----:B------:R-:W-:Y:S01]  /*b130*/  FFMA.FTZ R110, R109, R114, 1.1641532182693481445e-10 ;  /* 0x2f0000006d6e7423 */ /* 0x000fe20000010072 */
[----:B------:R-:W-:Y:S01]  /*b140*/  @P1 PRMT R109, R102, 0x7632, R109 ;  /* 0x00007632666d1816 */ /* 0x000fe2000000006d */
[----:B------:R-:W-:-:S03]  /*b150*/  FMUL.FTZ R115, R115, R112 ;  /* 0x0000007073737220 */ /* 0x000fc60000410000 */
[----:B------:R-:W-:Y:S02]  /*b160*/  FSETP.GTU.FTZ.AND P4, PT, R110, R113, PT ;  /* 0x000000716e00720b */ /* 0x000fe40003f9c000 */
[----:B------:R-:W-:Y:S02]  /*b170*/  @P1 SHF.L.U32 R116, R109, 0x10, RZ ;  /* 0x000000106d741819 */ /* 0x000fe400000006ff */
[----:B------:R-:W-:Y:S02]  /*b180*/  FSEL R110, R115, RZ, !P4 ;  /* 0x000000ff736e7208 */ /* 0x000fe40006000000 */
[----:B------:R-:W-:-:S03]  /*b190*/  SEL R158, RZ, 0x1, P4 ;  /* 0x00000001ff9e7807 */ /* 0x000fc60002000000 */
[----:B------:R-:W-:-:S04]  /*b1a0*/  FADD.FTZ R195, R110, R195 ;  /* 0x000000c36ec37221 */ /* 0x000fc80000010000 */
[----:B------:R-:W-:-:S07]  /*b1b0*/  @P1 FADD.FTZ R195, R116, R195 ;  /* 0x000000c374c31221 */ /* 0x000fce0000010000 */
.L_x_4931:
        /* <DEDUP_REMOVED lines=12> */
.L_x_4940:
[----:B------:R-:W-:-:S07]  /*b280*/  IMAD.MOV.U32 R110, RZ, RZ, R154 ;  /* 0x000000ffff6e7224 */ /* 0x000fce00078e009a */
.L_x_4941:
[----:B------:R-:W-:Y:S05]  /*b290*/  BSYNC B1 ;  /* 0x0000000000017941 */ /* 0x000fea0003800000 */
.L_x_4939:
        /* <DEDUP_REMOVED lines=16> */
.L_x_4945:
[----:B------:R-:W-:Y:S05]  /*b3a0*/  BSYNC B2 ;  /* 0x0000000000027941 */ /* 0x000fea0003800000 */
.L_x_4944:
        /* <DEDUP_REMOVED lines=44> */
.L_x_4943:
[----:B------:R-:W-:Y:S05]  /*b670*/  BSYNC B1 ;  /* 0x0000000000017941 */ /* 0x000fea0003800000 */
.L_x_4942:
        /* <DEDUP_REMOVED lines=14> */
.L_x_4946:
        /* <DEDUP_REMOVED lines=12> */
.L_x_4949:
[----:B------:R-:W-:-:S07]  /*b820*/  MOV R119, R154 ;  /* 0x0000009a00777202 */ /* 0x000fce0000000f00 */
.L_x_4950:
[----:B------:R-:W-:Y:S05]  /*b830*/  BSYNC B1 ;  /* 0x0000000000017941 */ /* 0x000fea0003800000 */
.L_x_4948:
        /* <DEDUP_REMOVED lines=16> */
.L_x_4954:
[----:B------:R-:W-:Y:S05]  /*b940*/  BSYNC B2 ;  /* 0x0000000000027941 */ /* 0x000fea0003800000 */
.L_x_4953:
        /* <DEDUP_REMOVED lines=44> */
.L_x_4952:
[----:B------:R-:W-:Y:S05]  /*bc10*/  BSYNC B1 ;  /* 0x0000000000017941 */ /* 0x000fea0003800000 */
.L_x_4951:
        /* <DEDUP_REMOVED lines=10> */
.L_x_4947:
        /* <DEDUP_REMOVED lines=12> */
.L_x_4956:
[----:B------:R-:W-:-:S07]  /*bd80*/  IMAD.MOV.U32 R119, RZ, RZ, R154 ;  /* 0x000000ffff777224 */ /* 0x000fce00078e009a */
.L_x_4957:
[----:B------:R-:W-:Y:S05]  /*bd90*/  BSYNC B1 ;  /* 0x0000000000017941 */ /* 0x000fea0003800000 */
.L_x_4955:
        /* <DEDUP_REMOVED lines=16> */
.L_x_4961:
[----:B------:R-:W-:Y:S05]  /*bea0*/  BSYNC B2 ;  /* 0x0000000000027941 */ /* 0x000fea0003800000 */
.L_x_4960:
        /* <DEDUP_REMOVED lines=44> */
.L_x_4959:
[----:B------:R-:W-:Y:S05]  /*c170*/  BSYNC B1 ;  /* 0x0000000000017941 */ /* 0x000fea0003800000 */
.L_x_4958:
        /* <DEDUP_REMOVED lines=14> */
.L_x_4962:
        /* <DEDUP_REMOVED lines=12> */
.L_x_4965:
[----:B------:R-:W-:-:S07]  /*c320*/  MOV R115, R154 ;  /* 0x0000009a00737202 */ /* 0x000fce0000000f00 */
.L_x_4966:
[----:B------:R-:W-:Y:S05]  /*c330*/  BSYNC B1 ;  /* 0x0000000000017941 */ /* 0x000fea0003800000 */
.L_x_4964:
        /* <DEDUP_REMOVED lines=16> */
.L_x_4970:
[----:B------:R-:W-:Y:S05]  /*c440*/  BSYNC B2 ;  /* 0x0000000000027941 */ /* 0x000fea0003800000 */
.L_x_4969:
        /* <DEDUP_REMOVED lines=44> */
.L_x_4968:
[----:B------:R-:W-:Y:S05]  /*c710*/  BSYNC B1 ;  /* 0x0000000000017941 */ /* 0x000fea0003800000 */
.L_x_4967:
        /* <DEDUP_REMOVED lines=12> */
.L_x_4963:
        /* <DEDUP_REMOVED lines=20> */
[----:B------:R-:W-:Y:S02]  /*c920*/  LEA.HI.X R113, R118, UR7, RZ, 0x4, P1 ;  /* 0x0000000776717c11 */ /* 0x000fe400088f24ff */
        /* <DEDUP_REMOVED lines=19> */
[----:B------:R-:W-:-:S02]  /*ca60*/  LOP3.LUT R112, R155, 0xff, RZ, 0xc0, !PT ;  /* 0x000000ff9b707812 */ /* 0x000fc400078ec0ff */
[----:B------:R-:W-:Y:S02]  /*ca70*/  LOP3.LUT R113, R153, 0xff, RZ, 0xc0, !PT ;  /* 0x000000ff99717812 */ /* 0x000fe400078ec0ff */
[----:B------:R-:W-:Y:S01]  /*ca80*/  LOP3.LUT R114, R108, 0xff00, R111, 0xf8, !PT ;  /* 0x0000ff006c727812 */ /* 0x000fe200078ef86f */
[----:B------:R-:W-:-:S03]  /*ca90*/  IMAD.WIDE.U32 R108, R110, 0x1000000, RZ ;  /* 0x010000006e6c7825 */ /* 0x000fc600078e00ff */
        /* <DEDUP_REMOVED lines=10> */
.L_x_4971:
[----:B------:R-:W-:-:S07]  /*cb40*/  IADD3 R118, R118, 0x100, RZ ;  /* 0x0000010076767810 */ /* 0x000fce0007ffe0ff */
.L_x_4842:
[----:B------:R-:W-:Y:S05]  /*cb50*/  BSYNC B0 ;  /* 0x0000000000007941 */ /* 0x000fea0003800000 */
.L_x_4841:
        /* <DEDUP_REMOVED lines=29> */
.L_x_4975:
[----:B------:R-:W-:-:S07]  /*cd30*/  IMAD.MOV.U32 R164, RZ, RZ, R154 ;  /* 0x000000ffffa47224 */ /* 0x000fce00078e009a */
.L_x_4976:
[----:B------:R-:W-:Y:S05]  /*cd40*/  BSYNC B1 ;  /* 0x0000000000017941 */ /* 0x000fea0003800000 */
.L_x_4974:
        /* <DEDUP_REMOVED lines=16> */
.L_x_4980:
[----:B------:R-:W-:Y:S05]  /*ce50*/  BSYNC B2 ;  /* 0x0000000000027941 */ /* 0x000fea0003800000 */
.L_x_4979:
        /* <DEDUP_REMOVED lines=9> */
[----:B------:R-:W-:Y:S01]  /*cef0*/  LOP3.LUT R145, R113, R145, R124, 0x96, !PT ;  /* 0x0000009171917212 */ /* 0x000fe200078e967c */
[----:B------:R-:W-:-:S03]  /*cf00*/  HFMA2.MMA R119, -RZ, RZ, 0, 0 ;  /* 0x00000000ff777435 */ /* 0x000fc600000001ff */
        /* <DEDUP_REMOVED lines=33> */
.L_x_4978:
[----:B------:R-:W-:Y:S05]  /*d120*/  BSYNC B1 ;  /* 0x0000000000017941 */ /* 0x000fea0003800000 */
.L_x_4977:
        /* <DEDUP_REMOVED lines=8> */
[----:B------:R-:W4:Y:S01]  /*d1b0*/  LDC R112, c[0x0][0x298] ;  /* 0x0000a600ff707b82 */ /* 0x000f220000000800 */
[----:B------:R-:W-:Y:S02]  /*d1c0*/  PRMT R108, R108, 0x7632, R108 ;  /* 0x000076326c6c7816 */ /* 0x000fe4000000006c */
[----:B0-----:R-:W-:Y:S01]  /*d1d0*/  FSETP.GTU.FTZ.AND P3, PT, R116, R113, PT ;  /* 0x000000717400720b */ /* 0x001fe20003f7c000 */
[----:B----4-:R-:W-:-:S12]  /*d1e0*/  FMUL.FTZ R147, R147, R112 ;  /* 0x0000007093937220 */ /* 0x010fd80000410000 */
        /* <DEDUP_REMOVED lines=9> */
.L_x_4981:
        /* <DEDUP_REMOVED lines=12> */
.L_x_4984:
[----:B------:R-:W-:-:S07]  /*d340*/  IMAD.MOV.U32 R151, RZ, RZ, R154 ;  /* 0x000000ffff977224 */ /* 0x000fce00078e009a */
.L_x_4985:
[----:B------:R-:W-:Y:S05]  /*d350*/  BSYNC B1 ;  /* 0x0000000000017941 */ /* 0x000fea0003800000 */
.L_x_4983:
        /* <DEDUP_REMOVED lines=16> */
.L_x_4989:
[----:B------:R-:W-:Y:S05]  /*d460*/  BSYNC B2 ;  /* 0x0000000000027941 */ /* 0x000fea0003800000 */
.L_x_4988:
        /* <DEDUP_REMOVED lines=44> */
.L_x_4987:
[----:B------:R-:W-:Y:S05]  /*d730*/  BSYNC B1 ;  /* 0x0000000000017941 */ /* 0x000fea0003800000 */
.L_x_4986:
        /* <DEDUP_REMOVED lines=10> */
.L_x_4982:
        /* <DEDUP_REMOVED lines=12> */
.L_x_4991:
[----:B------:R-:W-:-:S07]  /*d8a0*/  MOV R119, R154 ;  /* 0x0000009a00777202 */ /* 0x000fce0000000f00 */
.L_x_4992:
[----:B------:R-:W-:Y:S05]  /*d8b0*/  BSYNC B1 ;  /* 0x0000000000017941 */ /* 0x000fea0003800000 */
.L_x_4990:
        /* <DEDUP_REMOVED lines=16> */
.L_x_4996:
[----:B------:R-:W-:Y:S05]  /*d9c0*/  BSYNC B2 ;  /* 0x0000000000027941 */ /* 0x000fea0003800000 */
.L_x_4995:
        /* <DEDUP_REMOVED lines=44> */
.L_x_4994:
[----:B------:R-:W-:Y:S05]  /*dc90*/  BSYNC B1 ;  /* 0x0000000000017941 */ /* 0x000fea0003800000 */
.L_x_4993:
        /* <DEDUP_REMOVED lines=16> */
.L_x_4997:
        /* <DEDUP_REMOVED lines=12> */
.L_x_5000:
[----:B------:R-:W-:-:S07]  /*de60*/  IMAD.MOV.U32 R115, RZ, RZ, R154 ;  /* 0x000000ffff737224 */ /* 0x000fce00078e009a */
.L_x_5001:
[----:B------:R-:W-:Y:S05]  /*de70*/  BSYNC B1 ;  /* 0x0000000000017941 */ /* 0x000fea0003800000 */
.L_x_4999:
        /* <DEDUP_REMOVED lines=16> */
.L_x_5005:
[----:B------:R-:W-:Y:S05]  /*df80*/  BSYNC B2 ;  /* 0x0000000000027941 */ /* 0x000fea0003800000 */
.L_x_5004:
        /* <DEDUP_REMOVED lines=43> */
.L_x_5003:
[----:B------:R-:W-:Y:S05]  /*e240*/  BSYNC B1 ;  /* 0x0000000000017941 */ /* 0x000fea0003800000 */
.L_x_5002:
[----:B------:R-:W-:Y:S02]  /*e250*/  PRMT R116, R104, 0x7632, R116 ;  /* 0x0000763268747816 */ /* 0x000fe40000000074 */
[----:B------:R-:W-:-:S03]  /*e260*/  I2FP.F32.U32 R115, R115 ;  /* 0x0000007300737245 */ /* 0x000fc60000201000 */
        /* <DEDUP_REMOVED lines=10> */
.L_x_4998:
        /* <DEDUP_REMOVED lines=12> */
.L_x_5007:
[----:B------:R-:W-:-:S07]  /*e3d0*/  IMAD.MOV.U32 R119, RZ, RZ, R154 ;  /* 0x000000ffff777224 */ /* 0x000fce00078e009a */
.L_x_5008:
[----:B------:R-:W-:Y:S05]  /*e3e0*/  BSYNC B1 ;  /* 0x0000000000017941 */ /* 0x000fea0003800000 */
.L_x_5006:
        /* <DEDUP_REMOVED lines=16> */
.L_x_5012:
[----:B------:R-:W-:Y:S05]  /*e4f0*/  BSYNC B2 ;  /* 0x0000000000027941 */ /* 0x000fea0003800000 */
.L_x_5011:
        /* <DEDUP_REMOVED lines=44> */
.L_x_5010:
[----:B------:R-:W-:Y:S05]  /*e7c0*/  BSYNC B1 ;  /* 0x0000000000017941 */ /* 0x000fea0003800000 */
.L_x_5009:
        /* <DEDUP_REMOVED lines=16> */
.L_x_5013:
        /* <DEDUP_REMOVED lines=12> */
.L_x_5016:
[----:B------:R-:W-:-:S07]  /*e990*/  MOV R119, R154 ;  /* 0x0000009a00777202 */ /* 0x000fce0000000f00 */
.L_x_5017:
[----:B------:R-:W-:Y:S05]  /*e9a0*/  BSYNC B1 ;  /* 0x0000000000017941 */ /* 0x000fea0003800000 */
.L_x_5015:
        /* <DEDUP_REMOVED lines=16> */
.L_x_5021:
[----:B------:R-:W-:Y:S05]  /*eab0*/  BSYNC B2 ;  /* 0x0000000000027941 */ /* 0x000fea0003800000 */
.L_x_5020:
        /* <DEDUP_REMOVED lines=43> */
.L_x_5019:
[----:B------:R-:W-:Y:S05]  /*ed70*/  BSYNC B1 ;  /* 0x0000000000017941 */ /* 0x000fea0003800000 */
.L_x_5018:
        /* <DEDUP_REMOVED lines=10> */
.L_x_5014:
        /* <DEDUP_REMOVED lines=12> */
.L_x_5023:
[----:B------:R-:W-:-:S07]  /*eee0*/  IMAD.MOV.U32 R119, RZ, RZ, R154 ;  /* 0x000000ffff777224 */ /* 0x000fce00078e009a */
.L_x_5024:
[----:B------:R-:W-:Y:S05]  /*eef0*/  BSYNC B1 ;  /* 0x0000000000017941 */ /* 0x000fea0003800000 */
.L_x_5022:
        /* <DEDUP_REMOVED lines=16> */
.L_x_5028:
[----:B------:R-:W-:Y:S05]  /*f000*/  BSYNC B2 ;  /* 0x0000000000027941 */ /* 0x000fea0003800000 */
.L_x_5027:
        /* <DEDUP_REMOVED lines=44> */
.L_x_5026:
[----:B------:R-:W-:Y:S05]  /*f2d0*/  BSYNC B1 ;  /* 0x0000000000017941 */ /* 0x000fea0003800000 */
.L_x_5025:
        /* <DEDUP_REMOVED lines=16> */
.L_x_5029:
        /* <DEDUP_REMOVED lines=12> */
.L_x_5032:
[----:B------:R-:W-:-:S07]  /*f4a0*/  IMAD.MOV.U32 R119, RZ, RZ, R154 ;  /* 0x000000ffff777224 */ /* 0x000fce00078e009a */
.L_x_5033:
[----:B------:R-:W-:Y:S05]  /*f4b0*/  BSYNC B1 ;  /* 0x0000000000017941 */ /* 0x000fea0003800000 */
.L_x_5031:
        /* <DEDUP_REMOVED lines=16> */
.L_x_5037:
[----:B------:R-:W-:Y:S05]  /*f5c0*/  BSYNC B2 ;  /* 0x0000000000027941 */ /* 0x000fea0003800000 */
.L_x_5036:
        /* <DEDUP_REMOVED lines=44> */
.L_x_5035:
[----:B------:R-:W-:Y:S05]  /*f890*/  BSYNC B1 ;  /* 0x0000000000017941 */ /* 0x000fea0003800000 */
.L_x_5034:
        /* <DEDUP_REMOVED lines=12> */
.L_x_5030:
        /* <DEDUP_REMOVED lines=12> */
.L_x_5039:
[----:B------:R-:W-:-:S07]  /*fa20*/  IMAD.MOV.U32 R115, RZ, RZ, R154 ;  /* 0x000000ffff737224 */ /* 0x000fce00078e009a */
.L_x_5040:
[----:B------:R-:W-:Y:S05]  /*fa30*/  BSYNC B1 ;  /* 0x0000000000017941 */ /* 0x000fea0003800000 */
.L_x_5038:
        /* <DEDUP_REMOVED lines=16> */
.L_x_5044:
[----:B------:R-:W-:Y:S05]  /*fb40*/  BSYNC B2 ;  /* 0x0000000000027941 */ /* 0x000fea0003800000 */
.L_x_5043:
        /* <DEDUP_REMOVED lines=44> */
.L_x_5042:
[----:B------:R-:W-:Y:S05]  /*fe10*/  BSYNC B1 ;  /* 0x0000000000017941 */ /* 0x000fea0003800000 */
.L_x_5041:
        /* <DEDUP_REMOVED lines=16> */
.L_x_5045:
        /* <DEDUP_REMOVED lines=12> */
.L_x_5048:
[----:B------:R-:W-:-:S07]  /*ffe0*/  IMAD.MOV.U32 R115, RZ, RZ, R154 ;  /* 0x000000ffff737224 */ /* 0x000fce00078e009a */
.L_x_5049:
[----:B------:R-:W-:Y:S05]  /*fff0*/  BSYNC B1 ;  /* 0x0000000000017941 */ /* 0x000fea0003800000 */
.L_x_5047:
        /* <DEDUP_REMOVED lines=16> */
.L_x_5053:
[----:B------:R-:W-:Y:S05]  /*10100*/  BSYNC B2 ;  /* 0x0000000000027941 */ /* 0x000fea0003800000 */
.L_x_5052:
        /* <DEDUP_REMOVED lines=44> */
.L_x_5051:
[----:B------:R-:W-:Y:S05]  /*103d0*/  BSYNC B1 ;  /* 0x0000000000017941 */ /* 0x000fea0003800000 */
.L_x_5050:
        /* <DEDUP_REMOVED lines=10> */
.L_x_5046:
        /* <DEDUP_REMOVED lines=12> */
.L_x_5055:
[----:B------:R-:W-:-:S07]  /*10540*/  IMAD.MOV.U32 R115, RZ, RZ, R154 ;  /* 0x000000ffff737224 */ /* 0x000fce00078e009a */
.L_x_5056:
[----:B------:R-:W-:Y:S05]  /*10550*/  BSYNC B1 ;  /* 0x0000000000017941 */ /* 0x000fea0003800000 */
.L_x_5054:
        /* <DEDUP_REMOVED lines=16> */
.L_x_5060:
[----:B------:R-:W-:Y:S05]  /*10660*/  BSYNC B2 ;  /* 0x0000000000027941 */ /* 0x000fea0003800000 */
.L_x_5059:
        /* <DEDUP_REMOVED lines=44> */
.L_x_5058:
[----:B------:R-:W-:Y:S05]  /*10930*/  BSYNC B1 ;  /* 0x0000000000017941 */ /* 0x000fea0003800000 */
.L_x_5057:
        /* <DEDUP_REMOVED lines=14> */
.L_x_5061:
        /* <DEDUP_REMOVED lines=12> */
.L_x_5064:
[----:B------:R-:W-:-:S07]  /*10ae0*/  IMAD.MOV.U32 R110, RZ, RZ, R154 ;  /* 0x000000ffff6e7224 */ /* 0x000fce00078e009a */
.L_x_5065:
[----:B------:R-:W-:Y:S05]  /*10af0*/  BSYNC B1 ;  /* 0x0000000000017941 */ /* 0x000fea0003800000 */
.L_x_5063:
        /* <DEDUP_REMOVED lines=16> */
.L_x_5069:
[----:B------:R-:W-:Y:S05]  /*10c00*/  BSYNC B2 ;  /* 0x0000000000027941 */ /* 0x000fea0003800000 */
.L_x_5068:
        /* <DEDUP_REMOVED lines=44> */
.L_x_5067:
[----:B------:R-:W-:Y:S05]  /*10ed0*/  BSYNC B1 ;  /* 0x0000000000017941 */ /* 0x000fea0003800000 */
.L_x_5066:
        /* <DEDUP_REMOVED lines=12> */
.L_x_5062:
        /* <DEDUP_REMOVED lines=12> */
.L_x_5071:
[----:B------:R-:W-:-:S07]  /*11060*/  IMAD.MOV.U32 R110, RZ, RZ, R154 ;  /* 0x000000ffff6e7224 */ /* 0x000fce00078e009a */
.L_x_5072:
[----:B------:R-:W-:Y:S05]  /*11070*/  BSYNC B1 ;  /* 0x0000000000017941 */ /* 0x000fea0003800000 */
.L_x_5070:
        /* <DEDUP_REMOVED lines=16> */
.L_x_5076:
[----:B------:R-:W-:Y:S05]  /*11180*/  BSYNC B2 ;  /* 0x0000000000027941 */ /* 0x000fea0003800000 */
.L_x_5075:
        /* <DEDUP_REMOVED lines=44> */
.L_x_5074:
[----:B------:R-:W-:Y:S05]  /*11450*/  BSYNC B1 ;  /* 0x0000000000017941 */ /* 0x000fea0003800000 */
.L_x_5073:
        /* <DEDUP_REMOVED lines=14> */
.L_x_5077:
        /* <DEDUP_REMOVED lines=12> */
.L_x_5080:
[----:B------:R-:W-:-:S07]  /*11600*/  IMAD.MOV.U32 R119, RZ, RZ, R154 ;  /* 0x000000ffff777224 */ /* 0x000fce00078e009a */
.L_x_5081:
[----:B------:R-:W-:Y:S05]  /*11610*/  BSYNC B1 ;  /* 0x0000000000017941 */ /* 0x000fea0003800000 */
.L_x_5079:
        /* <DEDUP_REMOVED lines=16> */
.L_x_5085:
[----:B------:R-:W-:Y:S05]  /*11720*/  BSYNC B2 ;  /* 0x0000000000027941 */ /* 0x000fea0003800000 */
.L_x_5084:
        /* <DEDUP_REMOVED lines=44> */
.L_x_5083:
[----:B------:R-:W-:Y:S05]  /*119f0*/  BSYNC B1 ;  /* 0x0000000000017941 */ /* 0x000fea0003800000 */
.L_x_5082:
        /* <DEDUP_REMOVED lines=10> */
.L_x_5078:
        /* <DEDUP_REMOVED lines=12> */
.L_x_5087:
[----:B------:R-:W-:-:S07]  /*11b60*/  IMAD.MOV.U32 R119, RZ, RZ, R154 ;  /* 0x000000ffff777224 */ /* 0x000fce00078e009a */
.L_x_5088:
[----:B------:R-:W-:Y:S05]  /*11b70*/  BSYNC B1 ;  /* 0x0000000000017941 */ /* 0x000fea0003800000 */
.L_x_5086:
        /* <DEDUP_REMOVED lines=16> */
.L_x_5092:
[----:B------:R-:W-:Y:S05]  /*11c80*/  BSYNC B2 ;  /* 0x0000000000027941 */ /* 0x000fea0003800000 */
.L_x_5091:
        /* <DEDUP_REMOVED lines=44> */
.L_x_5090:
[----:B------:R-:W-:Y:S05]  /*11f50*/  BSYNC B1 ;  /* 0x0000000000017941 */ /* 0x000fea0003800000 */
.L_x_5089:
        /* <DEDUP_REMOVED lines=14> */
.L_x_5093:
        /* <DEDUP_REMOVED lines=12> */
.L_x_5096:
[----:B------:R-:W-:-:S07]  /*12100*/  IMAD.MOV.U32 R115, RZ, RZ, R154 ;  /* 0x000000ffff737224 */ /* 0x000fce00078e009a */
.L_x_5097:
[----:B------:R-:W-:Y:S05]  /*12110*/  BSYNC B1 ;  /* 0x0000000000017941 */ /* 0x000fea0003800000 */
.L_x_5095:
        /* <DEDUP_REMOVED lines=16> */
.L_x_5101:
[----:B------:R-:W-:Y:S05]  /*12220*/  BSYNC B2 ;  /* 0x0000000000027941 */ /* 0x000fea0003800000 */
.L_x_5100:
        /* <DEDUP_REMOVED lines=44> */
.L_x_5099:
[----:B------:R-:W-:Y:S05]  /*124f0*/  BSYNC B1 ;  /* 0x0000000000017941 */ /* 0x000fea0003800000 */
.L_x_5098:
        /* <DEDUP_REMOVED lines=12> */
.L_x_5094:
        /* <DEDUP_REMOVED lines=54> */
.L_x_4973:
[----:B------:R-:W-:Y:S05]  /*12920*/  BSYNC B0 ;  /* 0x0000000000007941 */ /* 0x000fea0003800000 */
.L_x_4972:
[----:B0---4-:R-:W-:Y:S01]  /*12930*/  FADD.FTZ R108, RZ, R161 ;  /* 0x000000a1ff6c7221 */ /* 0x011fe20000010000 */
        /* <DEDUP_REMOVED lines=44> */
[----:B---3--:R-:W-:-:S04]  /*12c00*/  FMUL.FTZ R108, R148, R117 ;  /* 0x00000075946c7220 */ /* 0x008fc80000410000 */
        /* <DEDUP_REMOVED lines=57> */
[----:B------:R0:W3:Y:S02]  /*12fa0*/  SHFL.BFLY PT, R115, R114, 0x10, 0x1f ;  /* 0x0e001f0072737f89 */ /* 0x0000e400000e0000 */
.L_x_5120:
[----:B------:R-:W4:Y:S01]  /*12fb0*/  @!P3 S2R R113, SR_CgaCtaId ;  /* 0x000000000071b919 */ /* 0x000f220000008800 */
[----:B------:R-:W-:Y:S01]  /*12fc0*/  @!P3 MOV R0, 0x400 ;  /* 0x000004000000b802 */ /* 0x000fe20000000f00 */
[----:B------:R-:W-:Y:S05]  /*12fd0*/  WARPSYNC.ALL ;  /* 0x0000000000007948 */ /* 0x000fea0003800000 */
[----:B------:R-:W-:Y:S01]  /*12fe0*/  LOP3.LUT R111, R109, 0x7, RZ, 0xc0, !PT ;  /* 0x000000076d6f7812 */ /* 0x000fe200078ec0ff */
[----:B---3--:R-:W-:Y:S01]  /*12ff0*/  FADD.FTZ R109, R114, R115 ;  /* 0x00000073726d7221 */ /* 0x008fe20000010000 */
[----:B----4-:R-:W-:Y:S02]  /*13000*/  @!P3 LEA R113, R113, R0, 0x18 ;  /* 0x000000007171b211 */ /* 0x010fe400078ec0ff */
[----:B------:R-:W-:-:S05]  /*13010*/  @!P3 IADD3 R0, R110, R111, RZ ;  /* 0x0000006f6e00b210 */ /* 0x000fca0007ffe0ff */
[----:B------:R-:W-:Y:S01]  /*13020*/  @!P3 IMAD R0, R0, 0x8, R113 ;  /* 0x000000080000b824 */ /* 0x000fe200078e0271 */
[----:B------:R-:W-:-:S04]  /*13030*/  LOP3.LUT R113, R120, 0x1f, RZ, 0xc0, !PT ;  /* 0x0000001f78717812 */ /* 0x000fc800078ec0ff */
[----:B------:R3:W-:Y:S01]  /*13040*/  @!P3 STS.64 [R0], R108 ;  /* 0x0000006c0000b388 */ /* 0x0007e20000000a00 */
[----:B------:R-:W-:-:S13]  /*13050*/  ISETP.GT.U32.AND P0, PT, R113, 0x7, PT ;  /* 0x000000077100780c */ /* 0x000fda0003f04070 */
[----:B---3--:R-:W3:Y:S01]  /*13060*/  @!P0 S2R R109, SR_CgaCtaId ;  /* 0x00000000006d8919 */ /* 0x008ee20000008800 */
[----:B------:R-:W-:Y:S01]  /*13070*/  @!P0 MOV R0, 0x400 ;  /* 0x0000040000008802 */ /* 0x000fe20000000f00 */
[----:B------:R-:W-:Y:S01]  /*13080*/  @!P0 IMAD.IADD R110, R110, 0x1, R113 ;  /* 0x000000016e6e8824 */ /* 0x000fe200078e0271 */
[----:B------:R-:W-:Y:S01]  /*13090*/  BAR.SYNC.DEFER_BLOCKING 0x0 ;  /* 0x0000000000007b1d */ /* 0x000fe20000010000 */
[----:B------:R-:W-:-:S05]  /*130a0*/  LOP3.LUT P2, RZ, R162, 0x100, RZ, 0xc0, !PT ;  /* 0x00000100a2ff7812 */ /* 0x000fca000784c0ff */
[----:B------:R-:W-:Y:S01]  /*130b0*/  BSSY B0, `(.L_x_5103) ;  /* 0x0000078000007945 */ /* 0x000fe20003800000 */
[----:B---3--:R-:W-:Y:S02]  /*130c0*/  @!P0 LEA R113, R109, R0, 0x18 ;  /* 0x000000006d718211 */ /* 0x008fe400078ec0ff */
[----:B------:R-:W-:Y:S01]  /*130d0*/  CS2R R108, SRZ ;  /* 0x00000000006c7805 */ /* 0x000fe2000001ff00 */
[----:B------:R-:W-:Y:S01]  /*130e0*/  IMAD.MOV.U32 R0, RZ, RZ, RZ ;  /* 0x000000ffff007224 */ /* 0x000fe200078e00ff */
[----:B------:R-:W-:Y:S01]  /*130f0*/  @!P0 LEA R110, R110, R113, 0x3 ;  /* 0x000000716e6e8211 */ /* 0x000fe200078e18ff */
[----:B------:R-:W-:-:S04]  /*13100*/  @!P0 IMAD.MOV.U32 R0, RZ, RZ, R150 ;  /* 0x000000ffff008224 */ /* 0x000fc800078e0096 */
[----:B------:R3:W-:Y:S01]  /*13110*/  @!P0 LDS.64 R108, [R110] ;  /* 0x000000006e6c8984 */ /* 0x0007e20000000a00 */
[----:B------:R-:W-:-:S03]  /*13120*/  LOP3.LUT P0, RZ, R111, 0x1f, R120, 0xf8, !PT ;  /* 0x0000001f6fff7812 */ /* 0x000fc6000780f878 */
[----:B------:R-:W0:Y:S01]  /*13130*/  SHFL.DOWN PT, R113, R0, 0x4, 0x1f ;  /* 0x08801f0000717f89 */ /* 0x000e2200000e0000 */
[-C--:B---3--:R-:W-:Y:S02]  /*13140*/  I2FP.F32.S32 R110, R0.reuse ;  /* 0x00000000006e7245 */ /* 0x088fe40000201400 */
[----:B0-----:R-:W-:Y:S02]  /*13150*/  IADD3 R114, R113, R0, RZ ;  /* 0x0000000071727210 */ /* 0x001fe40007ffe0ff */
[----:B------:R-:W-:Y:S02]  /*13160*/  I2FP.F32.S32 R118, R113 ;  /* 0x0000007100767245 */ /* 0x000fe40000201400 */
[----:B------:R-:W-:Y:S01]  /*13170*/  I2FP.F32.S32 R116, R114 ;  /* 0x0000007200747245 */ /* 0x000fe20000201400 */
[----:B------:R-:W0:Y:S03]  /*13180*/  SHFL.DOWN PT, R119, R114, 0x2, 0x1f ;  /* 0x08401f0072777f89 */ /* 0x000e2600000e0000 */
[----:B------:R-:W3:Y:S01]  /*13190*/  MUFU.RCP R117, R116 ;  /* 0x0000007400757308 */ /* 0x000ee20000001000 */
[----:B------:R-:W4:Y:S04]  /*131a0*/  SHFL.DOWN PT, R115, R108, 0x4, 0x1f ;  /* 0x08801f006c737f89 */ /* 0x000f2800000e0000 */
[----:B------:R-:W1:Y:S01]  /*131b0*/  SHFL.DOWN PT, R112, R109, 0x4, 0x1f ;  /* 0x08801f006d707f89 */ /* 0x000e6200000e0000 */
[----:B0-----:R-:W-:Y:S01]  /*131c0*/  IMAD.IADD R114, R114, 0x1, R119 ;  /* 0x0000000172727824 */ /* 0x001fe200078e0277 */
[----:B------:R-:W-:Y:S01]  /*131d0*/  I2FP.F32.S32 R119, R119 ;  /* 0x0000007700777245 */ /* 0x000fe20000201400 */
[C---:B----4-:R-:W-:Y:S01]  /*131e0*/  FMUL.FTZ R113, R115.reuse, R118 ;  /* 0x0000007673717220 */ /* 0x050fe20000410000 */
[----:B------:R-:W-:-:S03]  /*131f0*/  FADD.FTZ R115, -R115, R108 ;  /* 0x0000006c73737221 */ /* 0x000fc60000010100 */
[----:B------:R-:W-:Y:S01]  /*13200*/  FFMA.FTZ R164, R110, R108, R113 ;  /* 0x0000006c6ea47223 */ /* 0x000fe20000010071 */
[----:B------:R-:W-:Y:S01]  /*13210*/  FMUL.FTZ R115, R115, R115 ;  /* 0x0000007373737220 */ /* 0x000fe20000410000 */
[----:B-1----:R-:W-:Y:S01]  /*13220*/  FADD.FTZ R112, R112, R109 ;  /* 0x0000006d70707221 */ /* 0x002fe20000010000 */
[----:B------:R-:W-:Y:S01]  /*13230*/  I2FP.F32.S32 R108, R114 ;  /* 0x00000072006c7245 */ /* 0x000fe20000201400 */
[----:B---3--:R-:W-:Y:S01]  /*13240*/  FMUL.FTZ R113, R117, R164 ;  /* 0x000000a475717220 */ /* 0x008fe20000410000 */
[----:B------:R-:W-:Y:S02]  /*13250*/  FMUL.FTZ R115, R115, R110 ;  /* 0x0000006e73737220 */ /* 0x000fe40000410000 */
[----:B------:R-:W0:Y:S02]  /*13260*/  MUFU.RCP R110, R108 ;  /* 0x0000006c006e7308 */ /* 0x000e240000001000 */
[----:B------:R-:W1:Y:S01]  /*13270*/  SHFL.DOWN PT, R0, R113, 0x2, 0x1f ;  /* 0x08401f0071007f89 */ /* 0x000e6200000e0000 */
[----:B------:R-:W-:-:S04]  /*13280*/  FMUL.FTZ R115, R115, R118 ;  /* 0x0000007673737220 */ /* 0x000fc80000410000 */
[----:B------:R-:W-:Y:S02]  /*13290*/  FFMA.FTZ R112, R117, R115, R112 ;  /* 0x0000007375707223 */ /* 0x000fe40000010070 */
[----:B------:R-:W3:Y:S04]  /*132a0*/  SHFL.DOWN PT, R117, R114, 0x1, 0x1f ;  /* 0x08201f0072757f89 */ /* 0x000ee800000e0000 */
[----:B------:R-:W4:Y:S01]  /*132b0*/  SHFL.DOWN PT, R109, R112, 0x2, 0x1f ;  /* 0x08401f00706d7f89 */ /* 0x000f2200000e0000 */
[----:B-1----:R-:W-:Y:S01]  /*132c0*/  FMUL.FTZ R115, R0, R119 ;  /* 0x0000007700737220 */ /* 0x002fe20000410000 */
[----:B------:R-:W-:-:S03]  /*132d0*/  FADD.FTZ R0, R113, -R0 ;  /* 0x8000000071007221 */ /* 0x000fc60000010000 */
[----:B------:R-:W-:Y:S01]  /*132e0*/  FFMA.FTZ R115, R116, R113, R115 ;  /* 0x0000007174737223 */ /* 0x000fe20000010073 */
[----:B------:R-:W-:Y:S01]  /*132f0*/  FMUL.FTZ R113, R0, R0 ;  /* 0x0000000000717220 */ /* 0x000fe20000410000 */
[----:B---3--:R-:W-:Y:S02]  /*13300*/  IMAD.IADD R114, R114, 0x1, R117 ;  /* 0x0000000172727824 */ /* 0x008fe400078e0275 */
[----:B0-----:R-:W-:Y:S01]  /*13310*/  FMUL.FTZ R115, R110, R115 ;  /* 0x000000736e737220 */ /* 0x001fe20000410000 */
[----:B------:R-:W-:Y:S01]  /*13320*/  FMUL.FTZ R113, R116, R113 ;  /* 0x0000007174717220 */ /* 0x000fe20000410000 */
[----:B------:R-:W-:Y:S01]  /*13330*/  I2FP.F32.S32 R117, R117 ;  /* 0x0000007500757245 */ /* 0x000fe20000201400 */
[----:B----4-:R-:W-:Y:S01]  /*13340*/  FADD.FTZ R109, R112, R109 ;  /* 0x0000006d706d7221 */ /* 0x010fe20000010000 */
[----:B------:R-:W-:Y:S01]  /*13350*/  I2FP.F32.S32 R114, R114 ;  /* 0x0000007200727245 */ /* 0x000fe20000201400 */
[----:B------:R-:W0:Y:S01]  /*13360*/  SHFL.DOWN PT, R0, R115, 0x1, 0x1f ;  /* 0x08201f0073007f89 */ /* 0x000e2200000e0000 */
[----:B------:R-:W-:-:S04]  /*13370*/  FMUL.FTZ R113, R113, R119 ;  /* 0x0000007771717220 */ /* 0x000fc80000410000 */
[----:B------:R-:W-:Y:S01]  /*13380*/  FFMA.FTZ R109, R110, R113, R109 ;  /* 0x000000716e6d7223 */ /* 0x000fe2000001006d */
[----:B------:R-:W1:Y:S04]  /*13390*/  MUFU.RCP R114, R114 ;  /* 0x0000007200727308 */ /* 0x000e680000001000 */
[----:B------:R-:W3:Y:S01]  /*133a0*/  SHFL.DOWN PT, R110, R109, 0x1, 0x1f ;  /* 0x08201f006d6e7f89 */ /* 0x000ee200000e0000 */
[----:B0-----:R-:W-:Y:S01]  /*133b0*/  FADD.FTZ R112, R115, -R0 ;  /* 0x8000000073707221 */ /* 0x001fe20000010000 */
[----:B------:R-:W-:-:S03]  /*133c0*/  FMUL.FTZ R119, R0, R117 ;  /* 0x0000007500777220 */ /* 0x000fc60000410000 */
[----:B------:R-:W-:Y:S01]  /*133d0*/  FMUL.FTZ R113, R112, R112 ;  /* 0x0000007070717220 */ /* 0x000fe20000410000 */
[C---:B------:R-:W-:Y:S01]  /*133e0*/  FFMA.FTZ R119, R108.reuse, R115, R119 ;  /* 0x000000736c777223 */ /* 0x040fe20000010077 */
[----:B------:R-:W0:Y:S02]  /*133f0*/  LDC R112, c[0x0][0x2d8] ;  /* 0x0000b600ff707b82 */ /* 0x000e240000000800 */
[----:B------:R-:W-:Y:S01]  /*13400*/  FMUL.FTZ R108, R108, R113 ;  /* 0x000000716c6c7220 */ /* 0x000fe20000410000 */
[----:B-1----:R-:W-:Y:S01]  /*13410*/  FMUL.FTZ R119, R114, R119 ;  /* 0x0000007772777220 */ /* 0x002fe20000410000 */
[----:B---3--:R-:W-:Y:S02]  /*13420*/  FADD.FTZ R113, R109, R110 ;  /* 0x0000006e6d717221 */ /* 0x008fe40000010000 */
[----:B------:R-:W-:Y:S02]  /*13430*/  FMUL.FTZ R108, R108, R117 ;  /* 0x000000756c6c7220 */ /* 0x000fe40000410000 */
[----:B------:R-:W1:Y:S01]  /*13440*/  @!P0 LDC.64 R110, c[0x0][0x250] ;  /* 0x00009400ff6e8b82 */ /* 0x000e620000000a00 */
[----:B------:R-:W3:Y:S01]  /*13450*/  SHFL.IDX PT, R119, R119, RZ, 0x1f ;  /* 0x00001fff77777589 */ /* 0x000ee200000e0000 */
[----:B------:R-:W-:-:S06]  /*13460*/  FFMA.FTZ R113, R114, R108, R113 ;  /* 0x0000006c72717223 */ /* 0x000fcc0000010071 */
[----:B------:R-:W0:Y:S01]  /*13470*/  SHFL.IDX PT, R113, R113, RZ, 0x1f ;  /* 0x00001fff71717589 */ /* 0x000e2200000e0000 */
[----:B------:R-:W4:Y:S01]  /*13480*/  @!P0 LDC.64 R108, c[0x0][0x258] ;  /* 0x00009600ff6c8b82 */ /* 0x000f220000000a00 */
[----:B-1----:R-:W-:-:S04]  /*13490*/  @!P0 IMAD.WIDE R110, R138, 0x4, R110 ;  /* 0x000000048a6e8825 */ /* 0x002fc800078e026e */
[C---:B---3--:R-:W-:Y:S01]  /*134a0*/  FMUL.FTZ R0, R119.reuse, R119 ;  /* 0x0000007777007220 */ /* 0x048fe20000410000 */
[----:B------:R-:W-:Y:S01]  /*134b0*/  FSEL R164, R119, RZ, !P2 ;  /* 0x000000ff77a47208 */ /* 0x000fe20005000000 */
[----:B------:R1:W-:Y:S03]  /*134c0*/  @!P0 STG.E desc[UR4][R110.64], R119 ;  /* 0x000000776e008986 */ /* 0x0003e6000c101904 */
[----:B------:R-:W-:Y:S01]  /*134d0*/  FSEL R115, R0, RZ, P2 ;  /* 0x000000ff00737208 */ /* 0x000fe20001000000 */
[----:B0-----:R-:W-:Y:S01]  /*134e0*/  FFMA.FTZ R0, R113, UR14, R112 ;  /* 0x0000000e71007c23 */ /* 0x001fe20008010070 */
[----:B----4-:R-:W-:-:S04]  /*134f0*/  @!P0 IMAD.WIDE R108, R138, 0x4, R108 ;  /* 0x000000048a6c8825 */ /* 0x010fc800078e026c */
[----:B------:R-:W-:-:S06]  /*13500*/  FADD.FTZ R0, R0, R115 ;  /* 0x0000007300007221 */ /* 0x000fcc0000010000 */
[----:B------:R-:W0:Y:S02]  /*13510*/  MUFU.RSQ R0, R0 ;  /* 0x0000000000007308 */ /* 0x000e240000001400 */
[----:B0-----:R1:W-:Y:S01]  /*13520*/  @!P0 STG.E desc[UR4][R108.64], R0 ;  /* 0x000000006c008986 */ /* 0x0013e2000c101904 */
[----:B------:R-:W-:Y:S05]  /*13530*/  @!P5 BRA `(.L_x_5104) ;  /* 0x0000000000bcd947 */ /* 0x000fea0003800000 */
[----:B-1----:R-:W0:Y:S01]  /*13540*/  LDC.64 R118, c[0x0][0x2b8] ;  /* 0x0000ae00ff767b82 */ /* 0x002e220000000a00 */
[--C-:B------:R-:W-:Y:S01]  /*13550*/  FADD.FTZ R109, R161, -R164.reuse ;  /* 0x800000a4a16d7221 */ /* 0x100fe20000010000 */
[--C-:B------:R-:W-:Y:S01]  /*13560*/  FADD.FTZ R113, R163, -R164.reuse ;  /* 0x800000a4a3717221 */ /* 0x100fe20000010000 */
[--C-:B------:R-:W-:Y:S01]  /*13570*/  FADD.FTZ R115, R165, -R164.reuse ;  /* 0x800000a4a5737221 */ /* 0x100fe20000010000 */
[--C-:B------:R-:W-:Y:S01]  /*13580*/  FADD.FTZ R211, R167, -R164.reuse ;  /* 0x800000a4a7d37221 */ /* 0x100fe20000010000 */
[--C-:B------:R-:W-:Y:S01]  /*13590*/  FADD.FTZ R213, R185, -R164.reuse ;  /* 0x800000a4b9d57221 */ /* 0x100fe20000010000 */
[----:B------:R-:W-:Y:S01]  /*135a0*/  FADD.FTZ R215, R187, -R164 ;  /* 0x800000a4bbd77221 */ /* 0x000fe20000010000 */
[C---:B------:R-:W-:Y:S01]  /*135b0*/  FMUL.FTZ R111, R0.reuse, R109 ;  /* 0x0000006d006f7220 */ /* 0x040fe20000410000 */
[----:B------:R-:W1:Y:S01]  /*135c0*/  LDC.64 R116, c[0x0][0x2c0] ;  /* 0x0000b000ff747b82 */ /* 0x000e620000000a00 */
        /* <DEDUP_REMOVED lines=29> */
[----:B0-----:R-:W-:Y:S01]  /*137a0*/  IMAD.WIDE.U32 R118, R209, 0x10, R118 ;  /* 0x00000010d1767825 */ /* 0x001fe200078e0076 */
[----:B------:R-:W-:-:S02]  /*137b0*/  F2FP.BF16.F32.PACK_AB R115, R170, R115 ;  /* 0x00000073aa73723e */ /* 0x000fc400000010ff */
[----:B------:R-:W-:Y:S01]  /*137c0*/  F2FP.BF16.F32.PACK_AB R114, R168, R213 ;  /* 0x000000d5a872723e */ /* 0x000fe200000010ff */
[----:B-1----:R-:W-:Y:S01]  /*137d0*/  IMAD.WIDE.U32 R116, R209, 0x10, R116 ;  /* 0x00000010d1747825 */ /* 0x002fe200078e0074 */
[----:B------:R-:W-:Y:S01]  /*137e0*/  F2FP.BF16.F32.PACK_AB R113, R166, R113 ;  /* 0x00000071a671723e */ /* 0x000fe200000010ff */
[----:B------:R0:W-:Y:S01]  /*137f0*/  STG.E.128 desc[UR4][R118.64], R108 ;  /* 0x0000006c76007986 */ /* 0x0001e2000c101d04 */
[----:B------:R-:W-:Y:S02]  /*13800*/  F2FP.BF16.F32.PACK_AB R112, R211, R112 ;  /* 0x00000070d370723e */ /* 0x000fe400000010ff */
[----:B------:R-:W-:-:S03]  /*13810*/  IADD3 R209, R209, 0x100, RZ ;  /* 0x00000100d1d17810 */ /* 0x000fc60007ffe0ff */
[----:B------:R0:W-:Y:S04]  /*13820*/  STG.E.128 desc[UR4][R116.64], R112 ;  /* 0x0000007074007986 */ /* 0x0001e8000c101d04 */
.L_x_5104:
[----:B------:R-:W-:Y:S05]  /*13830*/  BSYNC B0 ;  /* 0x0000000000007941 */ /* 0x000fea0003800000 */
.L_x_5103:
[----:B------:R-:W-:Y:S01]  /*13840*/  LOP3.LUT P0, RZ, R162, 0x80, RZ, 0xc0, !PT ;  /* 0x00000080a2ff7812 */ /* 0x000fe2000780c0ff */
[----:B------:R-:W-:-:S12]  /*13850*/  BSSY B0, `(.L_x_5105) ;  /* 0x0000031000007945 */ /* 0x000fd80003800000 */
[----:B------:R-:W-:Y:S05]  /*13860*/  @!P0 BRA `(.L_x_5106) ;  /* 0x0000000000bc8947 */ /* 0x000fea0003800000 */
[----:B01----:R-:W0:Y:S01]  /*13870*/  LDC.64 R118, c[0x0][0x2b8] ;  /* 0x0000ae00ff767b82 */ /* 0x003e220000000a00 */
        /* <DEDUP_REMOVED lines=43> */
[----:B------:R-:W-:Y:S01]  /*13b30*/  F2FP.BF16.F32.PACK_AB R112, R211, R112 ;  /* 0x00000070d370723e */ /* 0x000fe200000010ff */
[----:B------:R-:W-:-:S04]  /*13b40*/  VIADD R209, R209, 0x100 ;  /* 0x00000100d1d17836 */ /* 0x000fc80000000000 */
[----:B------:R3:W-:Y:S03]  /*13b50*/  STG.E.128 desc[UR4][R116.64], R112 ;  /* 0x0000007074007986 */ /* 0x0007e6000c101d04 */
.L_x_5106:
[----:B------:R-:W-:Y:S05]  /*13b60*/  BSYNC B0 ;  /* 0x0000000000007941 */ /* 0x000fea0003800000 */
.L_x_5105:
[----:B------:R-:W-:Y:S01]  /*13b70*/  LOP3.LUT P0, RZ, R162, 0x40, RZ, 0xc0, !PT ;  /* 0x00000040a2ff7812 */ /* 0x000fe2000780c0ff */
[----:B------:R-:W-:-:S12]  /*13b80*/  BSSY B0, `(.L_x_5107) ;  /* 0x0000030000007945 */ /* 0x000fd80003800000 */
[----:B------:R-:W-:Y:S05]  /*13b90*/  @!P0 BRA `(.L_x_5108) ;  /* 0x0000000000b88947 */ /* 0x000fea0003800000 */
[----:B01-3--:R-:W0:Y:S01]  /*13ba0*/  LDC.64 R108, c[0x0][0x2c0] ;  /* 0x0000b000ff6c7b82 */ /* 0x00be220000000a00 */
        /* <DEDUP_REMOVED lines=8> */
[----:B------:R-:W-:Y:S01]  /*13c30*/  FADD.FTZ R219, R207, -R164 ;  /* 0x800000a4cfdb7221 */ /* 0x000fe20000010000 */
        /* <DEDUP_REMOVED lines=8> */
[C---:B------:R-:W-:Y:S01]  /*13cc0*/  FMUL.FTZ R217, R0.reuse, R217 ;  /* 0x000000d900d97220 */ /* 0x040fe20000410000 */
[----:B------:R-:W-:Y:S01]  /*13cd0*/  FMUL.FTZ R168, R0, R219 ;  /* 0x000000db00a87220 */ /* 0x000fe20000410000 */
[----:B------:R-:W-:Y:S01]  /*13ce0*/  FFMA.FTZ R112, R88, R213, R72 ;  /* 0x000000d558707223 */ /* 0x000fe20000010048 */
[----:B------:R-:W-:Y:S01]  /*13cf0*/  FFMA.FTZ R215, R89, R166, R73 ;  /* 0x000000a659d77223 */ /* 0x000fe20000010049 */
[----:B------:R-:W-:Y:S01]  /*13d00*/  FFMA.FTZ R0, R84, R111, R68 ;  /* 0x0000006f54007223 */ /* 0x000fe20000010044 */
[----:B------:R-:W-:Y:S01]  /*13d10*/  FFMA.FTZ R113, R85, R114, R69 ;  /* 0x0000007255717223 */ /* 0x000fe20000010045 */
[----:B0-----:R-:W-:Y:S01]  /*13d20*/  IMAD.WIDE.U32 R118, R209, 0x10, R108 ;  /* 0x00000010d1767825 */ /* 0x001fe200078e006c */
[----:B------:R-:W-:-:S03]  /*13d30*/  F2FP.BF16.F32.PACK_AB R109, R211, R110 ;  /* 0x0000006ed36d723e */ /* 0x000fc600000010ff */
[----:B------:R-:W-:Y:S01]  /*13d40*/  FFMA.FTZ R213, R96, R213, R80 ;  /* 0x000000d560d57223 */ /* 0x000fe20000010050 */
[----:B------:R-:W-:Y:S01]  /*13d50*/  F2FP.BF16.F32.PACK_AB R110, R215, R112 ;  /* 0x00000070d76e723e */ /* 0x000fe200000010ff */
[----:B------:R-:W-:Y:S01]  /*13d60*/  FFMA.FTZ R112, R92, R111, R76 ;  /* 0x0000006f5c707223 */ /* 0x000fe2000001004c */
[----:B------:R-:W-:Y:S01]  /*13d70*/  F2FP.BF16.F32.PACK_AB R108, R113, R0 ;  /* 0x00000000716c723e */ /* 0x000fe200000010ff */
[----:B------:R-:W-:Y:S01]  /*13d80*/  FFMA.FTZ R113, R94, R115, R78 ;  /* 0x000000735e717223 */ /* 0x000fe2000001004e */
[----:B------:R-:W-:Y:S01]  /*13d90*/  FFMA.FTZ R111, R90, R217, R74 ;  /* 0x000000d95a6f7223 */ /* 0x000fe2000001004a */
[----:B-1----:R-:W-:-:S04]  /*13da0*/  IMAD.WIDE.U32 R116, R209, 0x10, R116 ;  /* 0x00000010d1747825 */ /* 0x002fc800078e0074 */
[-C--:B------:R-:W-:Y:S01]  /*13db0*/  FFMA.FTZ R0, R91, R168.reuse, R75 ;  /* 0x000000a85b007223 */ /* 0x080fe2000001004b */
[----:B------:R-:W-:Y:S01]  /*13dc0*/  FFMA.FTZ R115, R98, R217, R82 ;  /* 0x000000d962737223 */ /* 0x000fe20000010052 */
        /* <DEDUP_REMOVED lines=11> */
.L_x_5108:
[----:B------:R-:W-:Y:S05]  /*13e80*/  BSYNC B0 ;  /* 0x0000000000007941 */ /* 0x000fea0003800000 */
.L_x_5107:
[----:B------:R-:W-:Y:S01]  /*13e90*/  VIADD R138, R138, UR16 ;  /* 0x000000108a8a7c36 */ /* 0x000fe20008000000 */
[----:B-1----:R-:W-:-:S04]  /*13ea0*/  SEL R0, RZ, 0x1, P1 ;  /* 0x00000001ff007807 */ /* 0x002fc80000800000 */
[----:B------:R-:W-:-:S13]  /*13eb0*/  ISETP.GE.AND P0, PT, R138, UR17, PT ;  /* 0x000000118a007c0c */ /* 0x000fda000bf06270 */
[----:B------:R-:W-:Y:S05]  /*13ec0*/  @!P0 BRA `(.L_x_5109) ;  /* 0xfffffed000208947 */ /* 0x000fea000383ffff */
[----:B------:R-:W-:Y:S05]  /*13ed0*/  EXIT ;  /* 0x000000000000794d */ /* 0x000fea0003800000 */
.L_x_5102:
[----:B------:R-:W-:Y:S01]  /*13ee0*/  MOV R119, R112 ;  /* 0x0000007000777202 */ /* 0x000fe20000000f00 */
[----:B------:R-:W-:Y:S01]  /*13ef0*/  IMAD.MOV.U32 R118, RZ, RZ, 0x1 ;  /* 0x00000001ff767424 */ /* 0x000fe200078e00ff */
[----:B------:R-:W-:Y:S01]  /*13f00*/  MOV R116, 0xffffffff ;  /* 0xffffffff00747802 */ /* 0x000fe20000000f00 */
[----:B------:R-:W-:-:S07]  /*13f10*/  IMAD.MOV.U32 R211, RZ, RZ, 0x1f ;  /* 0x0000001fffd37424 */ /* 0x000fce00078e00ff */
[----:B-123-5:R-:W-:Y:S05]  /*13f20*/  WARPSYNC.COLLECTIVE R116, `(.L_x_5110) ;  /* 0x0000000074087348 */ /* 0x02efea0003c00000 */
[----:B------:R0:W4:Y:S02]  /*13f30*/  SHFL.BFLY P4, R117, R119, R118, R211 ;  /* 0x0c00007677757389 */ /* 0x00012400000800d3 */
[----:B012345:R-:W-:Y:S01]  /*13f40*/  ENDCOLLECTIVE ;  /* 0x000000000000791b */ /* 0x03ffe20003800000 */
.L_x_5110:
[----:B------:R-:W-:Y:S01]  /*13f50*/  HFMA2.MMA R118, -RZ, RZ, 0, 1.1920928955078125e-07 ;  /* 0x00000002ff767435 */ /* 0x000fe200000001ff */
[----:B------:R-:W-:-:S04]  /*13f60*/  IMAD.MOV.U32 R111, RZ, RZ, R117 ;  /* 0x000000ffff6f7224 */ /* 0x000fc800078e0075 */
[----:B------:R-:W-:-:S04]  /*13f70*/  FADD.FTZ R111, R112, R111 ;  /* 0x0000006f706f7221 */ /* 0x000fc80000010000 */
[----:B------:R-:W-:-:S07]  /*13f80*/  IMAD.MOV.U32 R119, RZ, RZ, R111 ;  /* 0x000000ffff777224 */ /* 0x000fce00078e006f */
[----:B------:R-:W-:Y:S05]  /*13f90*/  WARPSYNC.COLLECTIVE R116, `(.L_x_5111) ;  /* 0x0000000074087348 */ /* 0x000fea0003c00000 */
[----:B------:R0:W1:Y:S02]  /*13fa0*/  SHFL.BFLY P4, R117, R119, R118, R211 ;  /* 0x0c00007677757389 */ /* 0x00006400000800d3 */
[----:B01----:R-:W-:Y:S01]  /*13fb0*/  ENDCOLLECTIVE ;  /* 0x000000000000791b */ /* 0x003fe20003800000 */
.L_x_5111:
[----:B------:R-:W-:Y:S01]  /*13fc0*/  MOV R118, 0x4 ;  /* 0x0000000400767802 */ /* 0x000fe20000000f00 */
[----:B------:R-:W-:-:S04]  /*13fd0*/  IMAD.MOV.U32 R0, RZ, RZ, R117 ;  /* 0x000000ffff007224 */ /* 0x000fc800078e0075 */
[----:B------:R-:W-:-:S04]  /*13fe0*/  FADD.FTZ R113, R111, R0 ;  /* 0x000000006f717221 */ /* 0x000fc80000010000 */
[----:B------:R-:W-:-:S07]  /*13ff0*/  IMAD.MOV.U32 R119, RZ, RZ, R113 ;  /* 0x000000ffff777224 */ /* 0x000fce00078e0071 */
[----:B------:R-:W-:Y:S05]  /*14000*/  WARPSYNC.COLLECTIVE R116, `(.L_x_5112) ;  /* 0x0000000074087348 */ /* 0x000fea0003c00000 */
[----:B------:R0:W1:Y:S02]  /*14010*/  SHFL.BFLY P4, R117, R119, R118, R211 ;  /* 0x0c00007677757389 */ /* 0x00006400000800d3 */
[----:B01----:R-:W-:Y:S01]  /*14020*/  ENDCOLLECTIVE ;  /* 0x000000000000791b */ /* 0x003fe20003800000 */
.L_x_5112:
[----:B------:R-:W-:Y:S01]  /*14030*/  HFMA2.MMA R118, -RZ, RZ, 0, 4.76837158203125e-07 ;  /* 0x00000008ff767435 */ /* 0x000fe200000001ff */
[----:B------:R-:W-:-:S04]  /*14040*/  IMAD.MOV.U32 R0, RZ, RZ, R117 ;  /* 0x000000ffff007224 */ /* 0x000fc800078e0075 */
[----:B------:R-:W-:-:S04]  /*14050*/  FADD.FTZ R114, R113, R0 ;  /* 0x0000000071727221 */ /* 0x000fc80000010000 */
[----:B------:R-:W-:-:S07]  /*14060*/  IMAD.MOV.U32 R119, RZ, RZ, R114 ;  /* 0x000000ffff777224 */ /* 0x000fce00078e0072 */
[----:B------:R-:W-:Y:S05]  /*14070*/  WARPSYNC.COLLECTIVE R116, `(.L_x_5113) ;  /* 0x0000000074087348 */ /* 0x000fea0003c00000 */
[----:B------:R0:W1:Y:S02]  /*14080*/  SHFL.BFLY P4, R117, R119, R118, R211 ;  /* 0x0c00007677757389 */ /* 0x00006400000800d3 */
[----:B01----:R-:W-:Y:S01]  /*14090*/  ENDCOLLECTIVE ;  /* 0x000000000000791b */ /* 0x003fe20003800000 */
.L_x_5113:
[----:B------:R-:W-:Y:S01]  /*140a0*/  MOV R118, 0x10 ;  /* 0x0000001000767802 */ /* 0x000fe20000000f00 */
[----:B------:R-:W-:-:S04]  /*140b0*/  IMAD.MOV.U32 R115, RZ, RZ, R117 ;  /* 0x000000ffff737224 */ /* 0x000fc800078e0075 */
[----:B------:R-:W-:-:S04]  /*140c0*/  FADD.FTZ R115, R114, R115 ;  /* 0x0000007372737221 */ /* 0x000fc80000010000 */
[----:B------:R-:W-:-:S07]  /*140d0*/  IMAD.MOV.U32 R119, RZ, RZ, R115 ;  /* 0x000000ffff777224 */ /* 0x000fce00078e0073 */
[----:B------:R-:W-:Y:S05]  /*140e0*/  WARPSYNC.COLLECTIVE R116, `(.L_x_5114) ;  /* 0x0000000074087348 */ /* 0x000fea0003c00000 */
[----:B------:R0:W1:Y:S02]  /*140f0*/  SHFL.BFLY P4, R117, R119, R118, R211 ;  /* 0x0c00007677757389 */ /* 0x00006400000800d3 */
[----:B01----:R-:W-:Y:S01]  /*14100*/  ENDCOLLECTIVE ;  /* 0x000000000000791b */ /* 0x003fe20003800000 */
.L_x_5114:
        /* <DEDUP_REMOVED lines=57> */
.L_x_5115:
[----:B------:R-:W-:Y:S01]  /*144a0*/  MOV R118, 0x2 ;  /* 0x0000000200767802 */ /* 0x000fe20000000f00 */
[----:B------:R-:W-:-:S04]  /*144b0*/  IMAD.MOV.U32 R111, RZ, RZ, R117 ;  /* 0x000000ffff6f7224 */ /* 0x000fc800078e0075 */
[----:B------:R-:W-:-:S04]  /*144c0*/  FADD.FTZ R111, R0, R111 ;  /* 0x0000006f006f7221 */ /* 0x000fc80000010000 */
[----:B------:R-:W-:-:S07]  /*144d0*/  IMAD.MOV.U32 R119, RZ, RZ, R111 ;  /* 0x000000ffff777224 */ /* 0x000fce00078e006f */
[----:B------:R-:W-:Y:S05]  /*144e0*/  WARPSYNC.COLLECTIVE R116, `(.L_x_5116) ;  /* 0x0000000074087348 */ /* 0x000fea0003c00000 */
[----:B------:R0:W1:Y:S02]  /*144f0*/  SHFL.BFLY P4, R117, R119, R118, R211 ;  /* 0x0c00007677757389 */ /* 0x00006400000800d3 */
[----:B01----:R-:W-:Y:S01]  /*14500*/  ENDCOLLECTIVE ;  /* 0x000000000000791b */ /* 0x003fe20003800000 */
.L_x_5116:
[----:B------:R-:W-:Y:S01]  /*14510*/  HFMA2.MMA R118, -RZ, RZ, 0, 2.384185791015625e-07 ;  /* 0x00000004ff767435 */ /* 0x000fe200000001ff */
[----:B------:R-:W-:-:S04]  /*14520*/  IMAD.MOV.U32 R112, RZ, RZ, R117 ;  /* 0x000000ffff707224 */ /* 0x000fc800078e0075 */
[----:B------:R-:W-:-:S04]  /*14530*/  FADD.FTZ R112, R111, R112 ;  /* 0x000000706f707221 */ /* 0x000fc80000010000 */
[----:B------:R-:W-:-:S07]  /*14540*/  IMAD.MOV.U32 R119, RZ, RZ, R112 ;  /* 0x000000ffff777224 */ /* 0x000fce00078e0070 */
[----:B------:R-:W-:Y:S05]  /*14550*/  WARPSYNC.COLLECTIVE R116, `(.L_x_5117) ;  /* 0x0000000074087348 */ /* 0x000fea0003c00000 */
[----:B------:R0:W1:Y:S02]  /*14560*/  SHFL.BFLY P4, R117, R119, R118, R211 ;  /* 0x0c00007677757389 */ /* 0x00006400000800d3 */
[----:B01----:R-:W-:Y:S01]  /*14570*/  ENDCOLLECTIVE ;  /* 0x000000000000791b */ /* 0x003fe20003800000 */
.L_x_5117:
[----:B------:R-:W-:Y:S01]  /*14580*/  MOV R118, 0x8 ;  /* 0x0000000800767802 */ /* 0x000fe20000000f00 */
[----:B------:R-:W-:-:S04]  /*14590*/  IMAD.MOV.U32 R113, RZ, RZ, R117 ;  /* 0x000000ffff717224 */ /* 0x000fc800078e0075 */
[----:B------:R-:W-:-:S04]  /*145a0*/  FADD.FTZ R113, R112, R113 ;  /* 0x0000007170717221 */ /* 0x000fc80000010000 */
[----:B------:R-:W-:-:S07]  /*145b0*/  IMAD.MOV.U32 R119, RZ, RZ, R113 ;  /* 0x000000ffff777224 */ /* 0x000fce00078e0071 */
[----:B------:R-:W-:Y:S05]  /*145c0*/  WARPSYNC.COLLECTIVE R116, `(.L_x_5118) ;  /* 0x0000000074087348 */ /* 0x000fea0003c00000 */
[----:B------:R0:W1:Y:S02]  /*145d0*/  SHFL.BFLY P4, R117, R119, R118, R211 ;  /* 0x0c00007677757389 */ /* 0x00006400000800d3 */
[----:B01----:R-:W-:Y:S01]  /*145e0*/  ENDCOLLECTIVE ;  /* 0x000000000000791b */ /* 0x003fe20003800000 */
.L_x_5118:
[----:B------:R-:W-:Y:S01]  /*145f0*/  HFMA2.MMA R118, -RZ, RZ, 0, 9.5367431640625e-07 ;  /* 0x00000010ff767435 */ /* 0x000fe200000001ff */
[----:B------:R-:W-:-:S04]  /*14600*/  IMAD.MOV.U32 R114, RZ, RZ, R117 ;  /* 0x000000ffff727224 */ /* 0x000fc800078e0075 */
[----:B------:R-:W-:-:S04]  /*14610*/  FADD.FTZ R114, R113, R114 ;  /* 0x0000007271727221 */ /* 0x000fc80000010000 */
[----:B------:R-:W-:-:S07]  /*14620*/  IMAD.MOV.U32 R119, RZ, RZ, R114 ;  /* 0x000000ffff777224 */ /* 0x000fce00078e0072 */
[----:B------:R-:W-:Y:S05]  /*14630*/  WARPSYNC.COLLECTIVE R116, `(.L_x_5119) ;  /* 0x0000000074087348 */ /* 0x000fea0003c00000 */
[----:B------:R0:W1:Y:S02]  /*14640*/  SHFL.BFLY P4, R117, R119, R118, R211 ;  /* 0x0c00007677757389 */ /* 0x00006400000800d3 */
[----:B01----:R-:W-:Y:S01]  /*14650*/  ENDCOLLECTIVE ;  /* 0x000000000000791b */ /* 0x003fe20003800000 */
.L_x_5119:
[----:B------:R-:W-:Y:S01]  /*14660*/  IMAD.MOV.U32 R115, RZ, RZ, R117 ;  /* 0x000000ffff737224 */ /* 0x000fe200078e0075 */
[----:B------:R-:W-:Y:S06]  /*14670*/  BRA `(.L_x_5120) ;  /* 0xffffffe8004c7947 */ /* 0x000fec000383ffff */
.L_x_5121:
        /* <DEDUP_REMOVED lines=16> */
.L_x_20560:


//--------------------- .text._ZN10layer_norm31ln_parallel_residual_fwd_kernelINS_13Kernel_traitsIf13__nv_bfloat16S2_S2_fjLj6144ELj1ELj1ELj8ELj16ENS_18Kernel_traits_baseILj6144EfS2_S2_S2_fjLj256EEEEELb1ELb0ELb1EEEvNS_9FwdParamsE --------------------------
	.section	.text._ZN10layer_norm31ln_parallel_residual_fwd_kernelINS_13Kernel_traitsIf13__nv_bfloat16S2_S2_fjLj6144ELj1ELj1ELj8ELj16ENS_18Kernel_traits_baseILj6144EfS2_S2_S2_fjLj256EEEEELb1ELb0ELb1EEEvNS_9FwdParamsE,"ax",@progbits
	.align	128
        .global         _ZN10layer_norm31ln_parallel_residual_fwd_kernelINS_13Kernel_traitsIf13__nv_bfloat16S2_S2_fjLj6144ELj1ELj1ELj8ELj16ENS_18Kernel_traits_baseILj6144EfS2_S2_S2_fjLj256EEEEELb1ELb0ELb1EEEvNS_9FwdParamsE
        .type           _ZN10layer_norm31ln_parallel_residual_fwd_kernelINS_13Kernel_traitsIf13__nv_bfloat16S2_S2_fjLj6144ELj1ELj1ELj8ELj16ENS_18Kernel_traits_baseILj6144EfS2_S2_S2_fjLj256EEEEELb1ELb0ELb1EEEvNS_9FwdParamsE,@function
        .size           _ZN10layer_norm31ln_parallel_residual_fwd_kernelINS_13Kernel_traitsIf13__nv_bfloat16S2_S2_fjLj6144ELj1ELj1ELj8ELj16ENS_18Kernel_traits_baseILj6144EfS2_S2_S2_fjLj256EEEEELb1ELb0ELb1EEEvNS_9FwdParamsE,(.L_x_20561 - _ZN10layer_norm31ln_parallel_residual_fwd_kernelINS_13Kernel_traitsIf13__nv_bfloat16S2_S2_fjLj6144ELj1ELj1ELj8ELj16ENS_18Kernel_traits_baseILj6144EfS2_S2_S2_fjLj256EEEEELb1ELb0ELb1EEEvNS_9FwdParamsE)
        .other          _ZN10layer_norm31ln_parallel_residual_fwd_kernelINS_13Kernel_traitsIf13__nv_bfloat16S2_S2_fjLj6144ELj1ELj1ELj8ELj16ENS_18Kernel_traits_baseILj6144EfS2_S2_S2_fjLj256EEEEELb1ELb0ELb1EEEvNS_9FwdParamsE,@"STO_CUDA_ENTRY STV_DEFAULT"
_ZN10layer_norm31ln_parallel_residual_fwd_kernelINS_13Kernel_traitsIf13__nv_bfloat16S2_S2_fjLj6144ELj1ELj1ELj8ELj16ENS_18Kernel_traits_baseILj6144EfS2_S2_S2_fjLj256EEEEELb1ELb0ELb1EEEvNS_9FwdParamsE:
.text._ZN10layer_norm31ln_parallel_residual_fwd_kernelINS_13Kernel_traitsIf13__nv_bfloat16S2_S2_fjLj6144ELj1ELj1ELj8ELj16ENS_18Kernel_traits_baseILj6144EfS2_S2_S2_fjLj256EEEEELb1ELb0ELb1EEEvNS_9FwdParamsE:
[----:B------:R-:W-:Y:S01]  /*0000*/  LDC R1, c[0x0][0x28] ;  /* 0x00000a00ff017b82 */ /* 0x000fe20000000800 */
[----:B------:R-:W0:Y:S01]  /*0010*/  S2R R119, SR_TID.X ;  /* 0x0000000000777919 */ /* 0x000e220000002100 */
[----:B------:R-:W-:Y:S01]  /*0020*/  ULDC.64 UR10, c[0x0][0x2d0] ;  /* 0x0000b400000a7ab9 */ /* 0x000fe20000000a00 */
[----:B------:R-:W-:Y:S01]  /*0030*/  ULDC.U8 UR4, c[0x0][0x2f4] ;  /* 0x0000bd0000047ab9 */ /* 0x000fe20000000000 */
[----:B------:R-:W-:Y:S01]  /*0040*/  ISETP.NE.U32.AND P1, PT, RZ, UR10, PT ;  /* 0x0000000aff007c0c */ /* 0x000fe2000bf25070 */
[----:B------:R-:W-:Y:S01]  /*0050*/  ULDC.64 UR8, c[0x0][0x268] ;  /* 0x00009a0000087ab9 */ /* 0x000fe20000000a00 */
[----:B------:R-:W-:Y:S01]  /*0060*/  ISETP.NE.AND P2, PT, RZ, UR4, PT ;  /* 0x00000004ff007c0c */ /* 0x000fe2000bf45270 */
[----:B------:R-:W-:Y:S01]  /*0070*/  ULDC.64 UR6, c[0x0][0x2e0] ;  /* 0x0000b80000067ab9 */ /* 0x000fe20000000a00 */
[----:B------:R-:W-:Y:S01]  /*0080*/  ISETP.NE.AND.EX P1, PT, RZ, UR11, PT, P1 ;  /* 0x0000000bff007c0c */ /* 0x000fe2000bf25310 */
[----:B------:R-:W-:Y:S01]  /*0090*/  IMAD.U32 R3, RZ, RZ, UR7 ;  /* 0x00000007ff037e24 */ /* 0x000fe2000f8e00ff */
[----:B------:R-:W-:-:S02]  /*00a0*/  MOV R2, UR6 ;  /* 0x0000000600027c02 */ /* 0x000fc40008000f00 */
[----:B------:R-:W-:Y:S02]  /*00b0*/  CS2R R74, SRZ ;  /* 0x00000000004a7805 */ /* 0x000fe4000001ff00 */
[----:B------:R-:W-:Y:S02]  /*00c0*/  CS2R R72, SRZ ;  /* 0x0000000000487805 */ /* 0x000fe4000001ff00 */
[----:B------:R-:W-:Y:S02]  /*00d0*/  CS2R R70, SRZ ;  /* 0x0000000000467805 */ /* 0x000fe4000001ff00 */
        /* <DEDUP_REMOVED lines=8> */
[----:B------:R-:W-:Y:S01]  /*0160*/  CS2R R52, SRZ ;  /* 0x0000000000347805 */ /* 0x000fe2000001ff00 */
[----:B------:R-:W-:Y:S01]  /*0170*/  ULDC.64 UR4, c[0x0][0x208] ;  /* 0x0000820000047ab9 */ /* 0x000fe20000000a00 */
[----:B------:R-:W1:Y:S01]  /*0180*/  LDC R162, c[0x0][0x2e8] ;  /* 0x0000ba00ffa27b82 */ /* 0x000e620000000800 */
[----:B------:R-:W5:Y:S01]  /*0190*/  @P2 LDG.E.64 R2, desc[UR4][R2.64] ;  /* 0x0000000402022981 */ /* 0x000f62000c1e1b00 */
[----:B------:R-:W-:-:S06]  /*01a0*/  ULDC.64 UR6, c[0x0][0x260] ;  /* 0x0000980000067ab9 */ /* 0x000fcc0000000a00 */
[----:B------:R-:W2:Y:S01]  /*01b0*/  LDC R163, c[0x0][0x2ec] ;  /* 0x0000bb00ffa37b82 */ /* 0x000ea20000000800 */
[----:B0-----:R-:W-:-:S05]  /*01c0*/  LOP3.LUT R118, R119, 0xff, RZ, 0xc0, !PT ;  /* 0x000000ff77767812 */ /* 0x001fca00078ec0ff */
[----:B------:R-:W-:-:S05]  /*01d0*/  IMAD.SHL.U32 R6, R118, 0x20, RZ ;  /* 0x0000002076067824 */ /* 0x000fca00078e00ff */
[C---:B------:R-:W-:Y:S02]  /*01e0*/  IADD3 R104, P4, R6.reuse, UR8, RZ ;  /* 0x0000000806687c10 */ /* 0x040fe4000ff9e0ff */
[----:B------:R-:W-:Y:S01]  /*01f0*/  IADD3 R6, P5, R6, UR10, RZ ;  /* 0x0000000a06067c10 */ /* 0x000fe2000ffbe0ff */
[----:B------:R-:W-:Y:S02]  /*0200*/  IMAD.SHL.U32 R0, R119, 0x20, RZ ;  /* 0x0000002077007824 */ /* 0x000fe400078e00ff */
[----:B-1----:R-:W-:Y:S02]  /*0210*/  @P2 IMAD.MOV.U32 R4, RZ, RZ, R162 ;  /* 0x000000ffff042224 */ /* 0x002fe400078e00a2 */
[----:B------:R-:W-:-:S05]  /*0220*/  IMAD.X R7, RZ, RZ, UR11, P5 ;  /* 0x0000000bff077e24 */ /* 0x000fca000a8e06ff */
[----:B------:R-:W5:Y:S01]  /*0230*/  @P1 LDG.E.128 R72, desc[UR4][R6.64] ;  /* 0x0000000406481981 */ /* 0x000f62000c1e1d00 */
[----:B--2---:R-:W-:-:S03]  /*0240*/  @P2 IMAD.MOV.U32 R5, RZ, RZ, R163 ;  /* 0x000000ffff052224 */ /* 0x004fc600078e00a3 */
[----:B------:R-:W5:Y:S04]  /*0250*/  @P1 LDG.E.128 R68, desc[UR4][R6.64+0x10] ;  /* 0x0000100406441981 */ /* 0x000f68000c1e1d00 */
[----:B------:R-:W5:Y:S04]  /*0260*/  @P1 LDG.E.128 R64, desc[UR4][R6.64+0x2000] ;  /* 0x0020000406401981 */ /* 0x000f68000c1e1d00 */
[----:B------:R-:W5:Y:S04]  /*0270*/  @P1 LDG.E.128 R60, desc[UR4][R6.64+0x2010] ;  /* 0x00201004063c1981 */ /* 0x000f68000c1e1d00 */
[----:B------:R-:W5:Y:S04]  /*0280*/  @P1 LDG.E.128 R56, desc[UR4][R6.64+0x4000] ;  /* 0x0040000406381981 */ /* 0x000f68000c1e1d00 */
[----:B------:R-:W5:Y:S01]  /*0290*/  @P1 LDG.E.128 R52, desc[UR4][R6.64+0x4010] ;  /* 0x0040100406341981 */ /* 0x000f62000c1e1d00 */
[----:B------:R-:W-:Y:S01]  /*02a0*/  LOP3.LUT R0, R0, 0x1fe0, RZ, 0xc0, !PT ;  /* 0x00001fe000007812 */ /* 0x000fe200078ec0ff */
[----:B------:R-:W0:Y:S02]  /*02b0*/  LDC R142, c[0x0][RZ] ;  /* 0x00000000ff8e7b82 */ /* 0x000e240000000800 */
[----:B------:R1:W5:Y:S01]  /*02c0*/  @P2 LDG.E.64 R100, desc[UR4][R4.64] ;  /* 0x0000000404642981 */ /* 0x000362000c1e1b00 */
[----:B------:R-:W-:-:S04]  /*02d0*/  IADD3 R102, P0, R0, UR6, RZ ;  /* 0x0000000600667c10 */ /* 0x000fc8000ff1e0ff */
[----:B------:R-:W-:Y:S01]  /*02e0*/  IADD3.X R103, RZ, UR7, RZ, P0, !PT ;  /* 0x00000007ff677c10 */ /* 0x000fe200087fe4ff */
[----:B------:R-:W-:Y:S02]  /*02f0*/  ULDC.64 UR6, c[0x0][0x2c8] ;  /* 0x0000b20000067ab9 */ /* 0x000fe40000000a00 */
[----:B------:R-:W-:Y:S02]  /*0300*/  ISETP.NE.U32.AND P0, PT, RZ, UR6, PT ;  /* 0x00000006ff007c0c */ /* 0x000fe4000bf05070 */
[----:B-1----:R-:W-:Y:S01]  /*0310*/  IADD3 R4, P3, R0, UR6, RZ ;  /* 0x0000000600047c10 */ /* 0x002fe2000ff7e0ff */
[----:B------:R-:W0:Y:S01]  /*0320*/  S2UR UR6, SR_CTAID.X ;  /* 0x00000000000679c3 */ /* 0x000e220000002500 */
[----:B------:R-:W-:Y:S02]  /*0330*/  ISETP.NE.AND.EX P0, PT, RZ, UR7, PT, P0 ;  /* 0x00000007ff007c0c */ /* 0x000fe4000bf05300 */
        /* <DEDUP_REMOVED lines=11> */
[----:B------:R-:W-:Y:S01]  /*03f0*/  CS2R R78, SRZ ;  /* 0x00000000004e7805 */ /* 0x000fe2000001ff00 */
[----:B------:R-:W-:Y:S01]  /*0400*/  IMAD.X R5, RZ, RZ, UR7, P3 ;  /* 0x00000007ff057e24 */ /* 0x000fe200098e06ff */
[----:B------:R-:W-:-:S04]  /*0410*/  ULDC UR7, c[0x0][0x214] ;  /* 0x0000850000077ab9 */ /* 0x000fc80000000800 */
[----:B------:R1:W5:Y:S04]  /*0420*/  @P0 LDG.E.128 R96, desc[UR4][R4.64] ;  /* 0x0000000404600981 */ /* 0x000368000c1e1d00 */
[----:B------:R1:W5:Y:S01]  /*0430*/  @P0 LDG.E.128 R92, desc[UR4][R4.64+0x10] ;  /* 0x00001004045c0981 */ /* 0x000362000c1e1d00 */
[----:B0-----:R-:W-:Y:S01]  /*0440*/  IMAD R142, R142, UR6, R119 ;  /* 0x000000068e8e7c24 */ /* 0x001fe2000f8e0277 */
[----:B------:R-:W-:Y:S02]  /*0450*/  LEA.HI R119, R119, UR6, RZ, 0x18 ;  /* 0x0000000677777c11 */ /* 0x000fe4000f8fc0ff */
[----:B------:R1:W5:Y:S04]  /*0460*/  @P0 LDG.E.128 R88, desc[UR4][R4.64+0x2000] ;  /* 0x0020000404580981 */ /* 0x000368000c1e1d00 */
[----:B------:R1:W5:Y:S04]  /*0470*/  @P0 LDG.E.128 R84, desc[UR4][R4.64+0x2010] ;  /* 0x0020100404540981 */ /* 0x000368000c1e1d00 */
[----:B------:R1:W5:Y:S04]  /*0480*/  @P0 LDG.E.128 R80, desc[UR4][R4.64+0x4000] ;  /* 0x0040000404500981 */ /* 0x000368000c1e1d00 */
[----:B------:R1:W5:Y:S01]  /*0490*/  @P0 LDG.E.128 R76, desc[UR4][R4.64+0x4010] ;  /* 0x00401004044c0981 */ /* 0x000362000c1e1d00 */
[----:B------:R-:W-:-:S02]  /*04a0*/  ISETP.GE.AND P0, PT, R119, UR7, PT ;  /* 0x0000000777007c0c */ /* 0x000fc4000bf06270 */
[----:B------:R-:W-:-:S11]  /*04b0*/  IADD3.X R105, RZ, UR9, RZ, P4, !PT ;  /* 0x00000009ff697c10 */ /* 0x000fd6000a7fe4ff */
[----:B-1----:R-:W-:Y:S05]  /*04c0*/  @P0 EXIT ;  /* 0x000000000000094d */ /* 0x002fea0003800000 */
[----:B------:R-:W0:Y:S01]  /*04d0*/  @P2 LDC R107, c[0x0][0x2f0] ;  /* 0x0000bc00ff6b2b82 */ /* 0x000e220000000800 */
[----:B------:R-:W5:Y:S04]  /*04e0*/  LDG.E.128 R48, desc[UR4][R102.64] ;  /* 0x0000000466307981 */ /* 0x000f68000c1e1d00 */
[----:B------:R-:W5:Y:S04]  /*04f0*/  LDG.E.128 R44, desc[UR4][R102.64+0x10] ;  /* 0x00001004662c7981 */ /* 0x000f68000c1e1d00 */
[----:B------:R-:W5:Y:S04]  /*0500*/  LDG.E.128 R40, desc[UR4][R102.64+0x2000] ;  /* 0x0020000466287981 */ /* 0x000f68000c1e1d00 */
[----:B------:R-:W5:Y:S04]  /*0510*/  LDG.E.128 R36, desc[UR4][R102.64+0x2010] ;  /* 0x0020100466247981 */ /* 0x000f68000c1e1d00 */
[----:B------:R-:W5:Y:S04]  /*0520*/  LDG.E.128 R32, desc[UR4][R102.64+0x4000] ;  /* 0x0040000466207981 */ /* 0x000f68000c1e1d00 */
[----:B------:R1:W5:Y:S02]  /*0530*/  LDG.E.128 R28, desc[UR4][R102.64+0x4010] ;  /* 0x00401004661c7981 */ /* 0x000364000c1e1d00 */
[----:B-----5:R-:W-:Y:S01]  /*0540*/  IADD3 R120, R3, -0x4498517b, RZ ;  /* 0xbb67ae8503787810 */ /* 0x020fe20007ffe0ff */
[----:B------:R-:W-:Y:S01]  /*0550*/  VIADD R121, R2, 0x9e3779b9 ;  /* 0x9e3779b902797836 */ /* 0x000fe20000000000 */
[----:B0-----:R-:W-:Y:S01]  /*0560*/  @P2 IADD3 R162, P0, R100, R107, RZ ;  /* 0x0000006b64a22210 */ /* 0x001fe20007f1e0ff */
[----:B------:R-:W5:Y:S04]  /*0570*/  LDG.E.128 R24, desc[UR4][R104.64] ;  /* 0x0000000468187981 */ /* 0x000f68000c1e1d00 */
[----:B------:R-:W5:Y:S01]  /*0580*/  LDG.E.128 R20, desc[UR4][R104.64+0x10] ;  /* 0x0000100468147981 */ /* 0x000f62000c1e1d00 */
[----:B------:R-:W-:-:S03]  /*0590*/  @P2 IMAD.X R163, RZ, RZ, R101, P0 ;  /* 0x000000ffffa32224 */ /* 0x000fc600000e0665 */
[----:B------:R-:W5:Y:S04]  /*05a0*/  LDG.E.128 R16, desc[UR4][R104.64+0x2000] ;  /* 0x0020000468107981 */ /* 0x000f68000c1e1d00 */
[----:B------:R-:W5:Y:S01]  /*05b0*/  LDG.E.128 R12, desc[UR4][R104.64+0x2010] ;  /* 0x00201004680c7981 */ /* 0x000f62000c1e1d00 */
[--C-:B------:R-:W-:Y:S01]  /*05c0*/  SHF.R.U64 R143, R162, 0x2, R163.reuse ;  /* 0x00000002a28f7819 */ /* 0x100fe200000012a3 */
[----:B-1----:R-:W-:Y:S01]  /*05d0*/  IMAD.WIDE.U32 R102, R142, -0x326172a9, RZ ;  /* 0xcd9e8d578e667825 */ /* 0x002fe200078e00ff */
[----:B------:R-:W-:Y:S01]  /*05e0*/  SHF.R.U32.HI R145, RZ, 0x2, R163 ;  /* 0x00000002ff917819 */ /* 0x000fe200000116a3 */
[----:B------:R-:W5:Y:S04]  /*05f0*/  LDG.E.128 R8, desc[UR4][R104.64+0x4000] ;  /* 0x0040000468087981 */ /* 0x000f68000c1e1d00 */
[----:B------:R0:W5:Y:S01]  /*0600*/  LDG.E.128 R4, desc[UR4][R104.64+0x4010] ;  /* 0x0040100468047981 */ /* 0x000162000c1e1d00 */
[----:B------:R-:W-:Y:S01]  /*0610*/  IMAD.WIDE.U32 R100, R143, -0x2daee0ad, RZ ;  /* 0xd2511f538f647825 */ /* 0x000fe200078e00ff */
[----:B------:R-:W-:Y:S01]  /*0620*/  LOP3.LUT R0, R103, R145, R2, 0x96, !PT ;  /* 0x0000009167007212 */ /* 0x000fe200078e9602 */
[----:B------:R-:W-:Y:S01]  /*0630*/  ULDC.64 UR6, c[0x0][0x228] ;  /* 0x00008a0000067ab9 */ /* 0x000fe20000000a00 */
[----:B------:R-:W-:Y:S01]  /*0640*/  IADD3 R123, R3, 0x76cf5d0a, RZ ;  /* 0x76cf5d0a037b7810 */ /* 0x000fe20007ffe0ff */
[C---:B------:R-:W-:Y:S01]  /*0650*/  VIADD R122, R2.reuse, 0x3c6ef372 ;  /* 0x3c6ef372027a7836 */ /* 0x040fe20000000000 */
[----:B------:R-:W-:Y:S01]  /*0660*/  LOP3.LUT R106, R101, R3, RZ, 0x3c, !PT ;  /* 0x00000003656a7212 */ /* 0x000fe200078e3cff */
[C---:B------:R-:W-:Y:S01]  /*0670*/  VIADD R124, R3.reuse, 0x32370b8f ;  /* 0x32370b8f037c7836 */ /* 0x040fe20000000000 */
[C---:B------:R-:W-:Y:S01]  /*0680*/  IADD3 R126, R2.reuse, 0x78dde6e4, RZ ;  /* 0x78dde6e4027e7810 */ /* 0x040fe20007ffe0ff */
[C---:B------:R-:W-:Y:S01]  /*0690*/  VIADD R125, R2.reuse, 0xdaa66d2b ;  /* 0xdaa66d2b027d7836 */ /* 0x040fe20000000000 */
[----:B------:R-:W-:Y:S01]  /*06a0*/  IADD3 R129, R2, 0x1715609d, RZ ;  /* 0x1715609d02817810 */ /* 0x000fe20007ffe0ff */
[----:B0-----:R-:W-:Y:S01]  /*06b0*/  IMAD.WIDE.U32 R104, R0, -0x2daee0ad, RZ ;  /* 0xd2511f5300687825 */ /* 0x001fe200078e00ff */
[C---:B------:R-:W-:Y:S01]  /*06c0*/  IADD3 R132, R3.reuse, 0x1fd5c5a3, RZ ;  /* 0x1fd5c5a303847810 */ /* 0x040fe20007ffe0ff */
[----:B------:R-:W-:Y:S01]  /*06d0*/  ULDC UR10, c[0x0][0x290] ;  /* 0x0000a400000a7ab9 */ /* 0x000fe20000000800 */
[----:B------:R-:W-:Y:S01]  /*06e0*/  IADD3 R135, R3, -0x24c28bd8, RZ ;  /* 0xdb3d742803877810 */ /* 0x000fe20007ffe0ff */
[----:B------:R-:W-:Y:S01]  /*06f0*/  IMAD.WIDE.U32 R106, R106, -0x326172a9, RZ ;  /* 0xcd9e8d576a6a7825 */ /* 0x000fe200078e00ff */
[----:B------:R-:W-:Y:S01]  /*0700*/  LOP3.LUT R103, R105, R100, R120, 0x96, !PT ;  /* 0x0000006469677212 */ /* 0x000fe200078e9678 */
[----:B------:R-:W-:Y:S01]  /*0710*/  ULDC.64 UR18, c[0x0][0x228] ;  /* 0x00008a0000127ab9 */ /* 0x000fe20000000a00 */
[----:B------:R-:W-:Y:S01]  /*0720*/  ISETP.NE.U32.AND P0, PT, RZ, UR6, PT ;  /* 0x00000006ff007c0c */ /* 0x000fe2000bf05070 */
[----:B------:R-:W-:Y:S01]  /*0730*/  VIADD R127, R3, 0xed9eba14 ;  /* 0xed9eba14037f7836 */ /* 0x000fe20000000000 */
[----:B------:R-:W-:Y:S01]  /*0740*/  LOP3.LUT R100, R107, R121, R102, 0x96, !PT ;  /* 0x000000796b647212 */ /* 0x000fe200078e9666 */
[----:B------:R-:W-:Y:S01]  /*0750*/  IMAD.WIDE.U32 R102, R103, -0x326172a9, RZ ;  /* 0xcd9e8d5767667825 */ /* 0x000fe200078e00ff */
[----:B------:R-:W-:Y:S01]  /*0760*/  ULDC.U8 UR6, c[0x0][0x2a0] ;  /* 0x0000a80000067ab9 */ /* 0x000fe20000000000 */
[----:B------:R-:W-:Y:S01]  /*0770*/  LOP3.LUT R164, R164, 0xffffffbf, RZ, 0xc0, !PT ;  /* 0xffffffbfa4a47812 */ /* 0x000fe200078ec0ff */
[----:B------:R-:W-:Y:S01]  /*0780*/  ULDC.64 UR8, c[0x0][0x230] ;  /* 0x00008c0000087ab9 */ /* 0x000fe20000000a00 */
[----:B------:R-:W-:Y:S01]  /*0790*/  IMAD.WIDE.U32 R100, R100, -0x2daee0ad, RZ ;  /* 0xd2511f5364647825 */ /* 0x000fe200078e00ff */
[----:B------:R-:W-:Y:S01]  /*07a0*/  LOP3.LUT R105, R103, R106, R122, 0x96, !PT ;  /* 0x0000006a67697212 */ /* 0x000fe200078e967a */
[----:B------:R-:W-:Y:S01]  /*07b0*/  ULDC.64 UR12, c[0x0][0x2b8] ;  /* 0x0000ae00000c7ab9 */ /* 0x000fe20000000a00 */
[----:B------:R-:W-:Y:S01]  /*07c0*/  ISETP.NE.AND P1, PT, RZ, UR6, PT ;  /* 0x00000006ff007c0c */ /* 0x000fe2000bf25270 */
[----:B------:R-:W-:Y:S01]  /*07d0*/  VIADD R128, R3, 0xa9066899 ;  /* 0xa906689903807836 */ /* 0x000fe20000000000 */
[----:B------:R-:W-:Y:S01]  /*07e0*/  LOP3.LUT R106, R101, R104, R123, 0x96, !PT ;  /* 0x00000068656a7212 */ /* 0x000fe200078e967b */
[----:B------:R-:W-:Y:S01]  /*07f0*/  IMAD.WIDE.U32 R104, R105, -0x2daee0ad, RZ ;  /* 0xd2511f5369687825 */ /* 0x000fe200078e00ff */
[----:B------:R-:W-:Y:S01]  /*0800*/  LOP3.LUT R162, R162, 0x3, RZ, 0xc0, !PT ;  /* 0x00000003a2a27812 */ /* 0x000fe200078ec0ff */
[----:B------:R-:W-:Y:S01]  /*0810*/  ULDC.64 UR14, c[0x0][0x2c0] ;  /* 0x0000b000000e7ab9 */ /* 0x000fe20000000a00 */
[----:B------:R-:W-:Y:S01]  /*0820*/  ISETP.NE.AND.EX P0, PT, RZ, UR7, PT, P0 ;  /* 0x00000007ff007c0c */ /* 0x000fe2000bf05300 */
[----:B------:R-:W-:Y:S01]  /*0830*/  IMAD.WIDE.U32 R106, R106, -0x326172a9, RZ ;  /* 0xcd9e8d576a6a7825 */ /* 0x000fe200078e00ff */
[----:B------:R-:W-:Y:S01]  /*0840*/  LOP3.LUT R103, R105, R100, R124, 0x96, !PT ;  /* 0x0000006469677212 */ /* 0x000fe200078e967c */
[----:B------:R-:W-:Y:S01]  /*0850*/  ULDC UR7, c[0x0][0x218] ;  /* 0x0000860000077ab9 */ /* 0x000fe20000000800 */
[----:B------:R-:W-:Y:S01]  /*0860*/  ULDC.64 UR16, c[0x0][0x210] ;  /* 0x0000840000107ab9 */ /* 0x000fe20000000a00 */
[----:B------:R-:W-:Y:S01]  /*0870*/  VIADD R130, R2, 0xb54cda56 ;  /* 0xb54cda5602827836 */ /* 0x000fe20000000000 */
[----:B------:R-:W-:Y:S01]  /*0880*/  LOP3.LUT R100, R107, R102, R125, 0x96, !PT ;  /* 0x000000666b647212 */ /* 0x000fe200078e967d */
[----:B------:R-:W-:Y:S01]  /*0890*/  IMAD.WIDE.U32 R102, R103, -0x326172a9, RZ ;  /* 0xcd9e8d5767667825 */ /* 0x000fe200078e00ff */
[----:B------:R-:W-:-:S03]  /*08a0*/  @P1 LOP3.LUT R164, R164, 0x40, RZ, 0xfc, !PT ;  /* 0x00000040a4a41812 */ /* 0x000fc600078efcff */
        /* <DEDUP_REMOVED lines=19> */
[----:B------:R-:W-:-:S04]  /*09e0*/  IMAD.HI.U32 R101, R100, -0x326172a9, RZ ;  /* 0xcd9e8d5764657827 */ /* 0x000fc800078e00ff */
[----:B------:R-:W-:Y:S01]  /*09f0*/  IMAD.HI.U32 R0, R102, -0x2daee0ad, RZ ;  /* 0xd2511f5366007827 */ /* 0x000fe200078e00ff */
[----:B------:R-:W-:-:S03]  /*0a00*/  LOP3.LUT R106, R101, R106, R134, 0x96, !PT ;  /* 0x0000006a656a7212 */ /* 0x000fc600078e9686 */
[----:B------:R-:W-:Y:S01]  /*0a10*/  VIADD R140, R3, 0x96a522ad ;  /* 0x96a522ad038c7836 */ /* 0x000fe20000000000 */
[----:B------:R-:W-:Y:S01]  /*0a20*/  LOP3.LUT R104, R0, R104, R135, 0x96, !PT ;  /* 0x0000006800687212 */ /* 0x000fe200078e9687 */
[----:B------:R-:W-:Y:S02]  /*0a30*/  IMAD R0, R100, -0x326172a9, RZ ;  /* 0xcd9e8d5764007824 */ /* 0x000fe400078e02ff */
[----:B------:R-:W-:Y:S02]  /*0a40*/  IMAD R101, R102, -0x2daee0ad, RZ ;  /* 0xd2511f5366657824 */ /* 0x000fe400078e02ff */
[----:B------:R-:W-:-:S04]  /*0a50*/  IMAD.HI.U32 R117, R104, -0x326172a9, RZ ;  /* 0xcd9e8d5768757827 */ /* 0x000fc800078e00ff */
[----:B------:R-:W-:Y:S01]  /*0a60*/  IMAD.HI.U32 R154, R106, -0x2daee0ad, RZ ;  /* 0xd2511f536a9a7827 */ /* 0x000fe200078e00ff */
[----:B------:R-:W-:Y:S01]  /*0a70*/  LOP3.LUT R117, R117, R0, R141, 0x96, !PT ;  /* 0x0000000075757212 */ /* 0x000fe200078e968d */
[----:B------:R-:W-:Y:S02]  /*0a80*/  HFMA2.MMA R0, -RZ, RZ, 0, 5.9604644775390625e-08 ;  /* 0x00000001ff007435 */ /* 0x000fe400000001ff */
[----:B------:R-:W-:Y:S01]  /*0a90*/  IMAD.MOV.U32 R147, RZ, RZ, RZ ;  /* 0x000000ffff937224 */ /* 0x000fe200078e00ff */
[----:B------:R-:W-:Y:S01]  /*0aa0*/  LOP3.LUT R154, R154, R101, R140, 0x96, !PT ;  /* 0x000000659a9a7212 */ /* 0x000fe200078e968c */
[----:B------:R-:W-:Y:S02]  /*0ab0*/  IMAD R156, R106, -0x2daee0ad, RZ ;  /* 0xd2511f536a9c7824 */ /* 0x000fe400078e02ff */
[----:B------:R-:W-:-:S07]  /*0ac0*/  IMAD R116, R104, -0x326172a9, RZ ;  /* 0xcd9e8d5768747824 */ /* 0x000fce00078e02ff */
.L_x_5510:
        /* <DEDUP_REMOVED lines=10> */
[----:B-----5:R-:W5:Y:S01]  /*0b70*/  LDG.E.128 R104, desc[UR4][R104.64] ;  /* 0x0000000468687981 */ /* 0x020f62000c1e1d00 */
        /* <DEDUP_REMOVED lines=16> */
.L_x_5123:
[----:B------:R-:W-:-:S07]  /*0c80*/  MOV R159, R116 ;  /* 0x00000074009f7202 */ /* 0x000fce0000000f00 */
.L_x_5124:
[----:B------:R-:W-:Y:S05]  /*0c90*/  BSYNC B0 ;  /* 0x0000000000007941 */ /* 0x000fea0003800000 */
.L_x_5122:
        /* <DEDUP_REMOVED lines=16> */
.L_x_5128:
[----:B------:R-:W-:Y:S05]  /*0da0*/  BSYNC B1 ;  /* 0x0000000000017941 */ /* 0x000fea0003800000 */
.L_x_5127:
        /* <DEDUP_REMOVED lines=42> */
[----:B------:R-:W-:-:S07]  /*1050*/  LOP3.LUT R154, R157, R154, R140, 0x96, !PT ;  /* 0x0000009a9d9a7212 */ /* 0x000fce00078e968c */
.L_x_5126:
[----:B------:R-:W-:Y:S05]  /*1060*/  BSYNC B0 ;  /* 0x0000000000007941 */ /* 0x000fea0003800000 */
.L_x_5125:
[----:B------:R-:W0:Y:S01]  /*1070*/  LDC R114, c[0x0][0x294] ;  /* 0x0000a500ff727b82 */ /* 0x000e220000000800 */
[----:B------:R-:W-:Y:S01]  /*1080*/  I2FP.F32.U32 R109, R159 ;  /* 0x0000009f006d7245 */ /* 0x000fe20000201000 */
[----:B------:R-:W-:Y:S01]  /*1090*/  IMAD.MOV.U32 R160, RZ, RZ, 0x2f800000 ;  /* 0x2f800000ffa07424 */ /* 0x000fe200078e00ff */
[----:B------:R-:W-:Y:S01]  /*10a0*/  ISETP.NE.U32.AND P2, PT, RZ, UR18, PT ;  /* 0x00000012ff007c0c */ /* 0x000fe2000bf45070 */
[----:B-----5:R-:W-:Y:S01]  /*10b0*/  IMAD.U32 R111, R104, 0x10000, RZ ;  /* 0x00010000686f7824 */ /* 0x020fe200078e00ff */
[----:B------:R-:W-:Y:S01]  /*10c0*/  LOP3.LUT R164, R164, 0xffffffdf, RZ, 0xc0, !PT ;  /* 0xffffffdfa4a47812 */ /* 0x000fe200078ec0ff */
[----:B------:R-:W-:Y:S01]  /*10d0*/  FFMA.FTZ R109, R109, R160, 1.1641532182693481445e-10 ;  /* 0x2f0000006d6d7423 */ /* 0x000fe200000100a0 */
[----:B------:R-:W-:Y:S01]  /*10e0*/  ISETP.NE.AND.EX P2, PT, RZ, UR19, PT, P2 ;  /* 0x00000013ff007c0c */ /* 0x000fe2000bf45320 */
        /* <DEDUP_REMOVED lines=13> */
.L_x_5129:
        /* <DEDUP_REMOVED lines=12> */
.L_x_5132:
[----:B------:R-:W-:-:S07]  /*1280*/  IMAD.MOV.U32 R144, RZ, RZ, R116 ;  /* 0x000000ffff907224 */ /* 0x000fce00078e0074 */
.L_x_5133:
[----:B------:R-:W-:Y:S05]  /*1290*/  BSYNC B0 ;  /* 0x0000000000007941 */ /* 0x000fea0003800000 */
.L_x_5131:
        /* <DEDUP_REMOVED lines=16> */
.L_x_5137:
[----:B------:R-:W-:Y:S05]  /*13a0*/  BSYNC B1 ;  /* 0x0000000000017941 */ /* 0x000fea0003800000 */
.L_x_5136:
        /* <DEDUP_REMOVED lines=43> */
.L_x_5135:
[----:B------:R-:W-:Y:S05]  /*1660*/  BSYNC B0 ;  /* 0x0000000000007941 */ /* 0x000fea0003800000 */
.L_x_5134:
        /* <DEDUP_REMOVED lines=10> */
.L_x_5130:
        /* <DEDUP_REMOVED lines=12> */
.L_x_5139:
[----:B------:R-:W-:-:S07]  /*17d0*/  IMAD.MOV.U32 R161, RZ, RZ, R116 ;  /* 0x000000ffffa17224 */ /* 0x000fce00078e0074 */
.L_x_5140:
[----:B------:R-:W-:Y:S05]  /*17e0*/  BSYNC B0 ;  /* 0x0000000000007941 */ /* 0x000fea0003800000 */
.L_x_5138:
        /* <DEDUP_REMOVED lines=16> */
.L_x_5144:
[----:B------:R-:W-:Y:S05]  /*18f0*/  BSYNC B1 ;  /* 0x0000000000017941 */ /* 0x000fea0003800000 */
.L_x_5143:
        /* <DEDUP_REMOVED lines=43> */
.L_x_5142:
[----:B------:R-:W-:Y:S05]  /*1bb0*/  BSYNC B0 ;  /* 0x0000000000007941 */ /* 0x000fea0003800000 */
.L_x_5141:
        /* <DEDUP_REMOVED lines=16> */
.L_x_5145:
        /* <DEDUP_REMOVED lines=12> */
.L_x_5148:
[----:B------:R-:W-:-:S07]  /*1d80*/  IMAD.MOV.U32 R146, RZ, RZ, R116 ;  /* 0x000000ffff927224 */ /* 0x000fce00078e0074 */
.L_x_5149:
[----:B------:R-:W-:Y:S05]  /*1d90*/  BSYNC B0 ;  /* 0x0000000000007941 */ /* 0x000fea0003800000 */
.L_x_5147:
        /* <DEDUP_REMOVED lines=16> */
.L_x_5153:
[----:B------:R-:W-:Y:S05]  /*1ea0*/  BSYNC B1 ;  /* 0x0000000000017941 */ /* 0x000fea0003800000 */
.L_x_5152:
        /* <DEDUP_REMOVED lines=43> */
.L_x_5151:
[----:B------:R-:W-:Y:S05]  /*2160*/  BSYNC B0 ;  /* 0x0000000000007941 */ /* 0x000fea0003800000 */
.L_x_5150:
        /* <DEDUP_REMOVED lines=12> */
.L_x_5146:
        /* <DEDUP_REMOVED lines=12> */
.L_x_5155:
[----:B------:R-:W-:-:S07]  /*22f0*/  MOV R162, R116 ;  /* 0x0000007400a27202 */ /* 0x000fce0000000f00 */
.L_x_5156:
[----:B------:R-:W-:Y:S05]  /*2300*/  BSYNC B0 ;  /* 0x0000000000007941 */ /* 0x000fea0003800000 */
.L_x_5154:
        /* <DEDUP_REMOVED lines=16> */
.L_x_5160:
[----:B------:R-:W-:Y:S05]  /*2410*/  BSYNC B1 ;  /* 0x0000000000017941 */ /* 0x000fea0003800000 */
.L_x_5159:
        /* <DEDUP_REMOVED lines=43> */
.L_x_5158:
[----:B------:R-:W-:Y:S05]  /*26d0*/  BSYNC B0 ;  /* 0x0000000000007941 */ /* 0x000fea0003800000 */
.L_x_5157:
        /* <DEDUP_REMOVED lines=16> */
.L_x_5161:
        /* <DEDUP_REMOVED lines=12> */
.L_x_5164:
[----:B------:R-:W-:-:S07]  /*28a0*/  MOV R148, R116 ;  /* 0x0000007400947202 */ /* 0x000fce0000000f00 */
.L_x_5165:
[----:B------:R-:W-:Y:S05]  /*28b0*/  BSYNC B0 ;  /* 0x0000000000007941 */ /* 0x000fea0003800000 */
.L_x_5163:
        /* <DEDUP_REMOVED lines=16> */
.L_x_5169:
[----:B------:R-:W-:Y:S05]  /*29c0*/  BSYNC B1 ;  /* 0x0000000000017941 */ /* 0x000fea0003800000 */
.L_x_5168:
        /* <DEDUP_REMOVED lines=43> */
.L_x_5167:
[----:B------:R-:W-:Y:S05]  /*2c80*/  BSYNC B0 ;  /* 0x0000000000007941 */ /* 0x000fea0003800000 */
.L_x_5166:
        /* <DEDUP_REMOVED lines=10> */
.L_x_5162:
        /* <DEDUP_REMOVED lines=12> */
.L_x_5171:
[----:B------:R-:W-:-:S07]  /*2df0*/  IMAD.MOV.U32 R162, RZ, RZ, R116 ;  /* 0x000000ffffa27224 */ /* 0x000fce00078e0074 */
.L_x_5172:
[----:B------:R-:W-:Y:S05]  /*2e00*/  BSYNC B0 ;  /* 0x0000000000007941 */ /* 0x000fea0003800000 */
.L_x_5170:
        /* <DEDUP_REMOVED lines=16> */
.L_x_5176:
[----:B------:R-:W-:Y:S05]  /*2f10*/  BSYNC B1 ;  /* 0x0000000000017941 */ /* 0x000fea0003800000 */
.L_x_5175:
        /* <DEDUP_REMOVED lines=43> */
.L_x_5174:
[----:B------:R-:W-:Y:S05]  /*31d0*/  BSYNC B0 ;  /* 0x0000000000007941 */ /* 0x000fea0003800000 */
.L_x_5173:
        /* <DEDUP_REMOVED lines=16> */
.L_x_5177:
        /* <DEDUP_REMOVED lines=12> */
.L_x_5180:
[----:B------:R-:W-:-:S07]  /*33a0*/  IMAD.MOV.U32 R149, RZ, RZ, R116 ;  /* 0x000000ffff957224 */ /* 0x000fce00078e0074 */
.L_x_5181:
[----:B------:R-:W-:Y:S05]  /*33b0*/  BSYNC B0 ;  /* 0x0000000000007941 */ /* 0x000fea0003800000 */
.L_x_5179:
        /* <DEDUP_REMOVED lines=16> */
.L_x_5185:
[----:B------:R-:W-:Y:S05]  /*34c0*/  BSYNC B1 ;  /* 0x0000000000017941 */ /* 0x000fea0003800000 */
.L_x_5184:
        /* <DEDUP_REMOVED lines=42> */
.L_x_5183:
[----:B------:R-:W-:Y:S05]  /*3770*/  BSYNC B0 ;  /* 0x0000000000007941 */ /* 0x000fea0003800000 */
.L_x_5182:
        /* <DEDUP_REMOVED lines=12> */
.L_x_5178:
        /* <DEDUP_REMOVED lines=12> */
.L_x_5187:
[----:B------:R-:W-:-:S07]  /*3900*/  IMAD.MOV.U32 R162, RZ, RZ, R116 ;  /* 0x000000ffffa27224 */ /* 0x000fce00078e0074 */
.L_x_5188:
[----:B------:R-:W-:Y:S05]  /*3910*/  BSYNC B0 ;  /* 0x0000000000007941 */ /* 0x000fea0003800000 */
.L_x_5186:
        /* <DEDUP_REMOVED lines=16> */
.L_x_5192:
[----:B------:R-:W-:Y:S05]  /*3a20*/  BSYNC B1 ;  /* 0x0000000000017941 */ /* 0x000fea0003800000 */
.L_x_5191:
        /* <DEDUP_REMOVED lines=42> */
.L_x_5190:
[----:B------:R-:W-:Y:S05]  /*3cd0*/  BSYNC B0 ;  /* 0x0000000000007941 */ /* 0x000fea0003800000 */
.L_x_5189:
        /* <DEDUP_REMOVED lines=16> */
.L_x_5193:
        /* <DEDUP_REMOVED lines=12> */
.L_x_5196:
[----:B------:R-:W-:-:S07]  /*3ea0*/  MOV R150, R116 ;  /* 0x0000007400967202 */ /* 0x000fce0000000f00 */
.L_x_5197:
[----:B------:R-:W-:Y:S05]  /*3eb0*/  BSYNC B0 ;  /* 0x0000000000007941 */ /* 0x000fea0003800000 */
.L_x_5195:
        /* <DEDUP_REMOVED lines=16> */
.L_x_5201:
[----:B------:R-:W-:Y:S05]  /*3fc0*/  BSYNC B1 ;  /* 0x0000000000017941 */ /* 0x000fea0003800000 */
.L_x_5200:
        /* <DEDUP_REMOVED lines=42> */
.L_x_5199:
[----:B------:R-:W-:Y:S05]  /*4270*/  BSYNC B0 ;  /* 0x0000000000007941 */ /* 0x000fea0003800000 */
.L_x_5198:
        /* <DEDUP_REMOVED lines=10> */
.L_x_5194:
        /* <DEDUP_REMOVED lines=12> */
.L_x_5203:
[----:B------:R-:W-:-:S07]  /*43e0*/  MOV R162, R116 ;  /* 0x0000007400a27202 */ /* 0x000fce0000000f00 */
.L_x_5204:
[----:B------:R-:W-:Y:S05]  /*43f0*/  BSYNC B0 ;  /* 0x0000000000007941 */ /* 0x000fea0003800000 */
.L_x_5202:
        /* <DEDUP_REMOVED lines=16> */
.L_x_5208:
[----:B------:R-:W-:Y:S05]  /*4500*/  BSYNC B1 ;  /* 0x0000000000017941 */ /* 0x000fea0003800000 */
.L_x_5207:
        /* <DEDUP_REMOVED lines=42> */
.L_x_5206:
[----:B------:R-:W-:Y:S05]  /*47b0*/  BSYNC B0 ;  /* 0x0000000000007941 */ /* 0x000fea0003800000 */
.L_x_5205:
        /* <DEDUP_REMOVED lines=14> */
.L_x_5209:
        /* <DEDUP_REMOVED lines=12> */
.L_x_5212:
[----:B------:R-:W-:-:S07]  /*4960*/  IMAD.MOV.U32 R106, RZ, RZ, R116 ;  /* 0x000000ffff6a7224 */ /* 0x000fce00078e0074 */
.L_x_5213:
[----:B------:R-:W-:Y:S05]  /*4970*/  BSYNC B0 ;  /* 0x0000000000007941 */ /* 0x000fea0003800000 */
.L_x_5211:
        /* <DEDUP_REMOVED lines=16> */
.L_x_5217:
[----:B------:R-:W-:Y:S05]  /*4a80*/  BSYNC B1 ;  /* 0x0000000000017941 */ /* 0x000fea0003800000 */
.L_x_5216:
        /* <DEDUP_REMOVED lines=42> */
.L_x_5215:
[----:B------:R-:W-:Y:S05]  /*4d30*/  BSYNC B0 ;  /* 0x0000000000007941 */ /* 0x000fea0003800000 */
.L_x_5214:
        /* <DEDUP_REMOVED lines=12> */
.L_x_5210:
        /* <DEDUP_REMOVED lines=12> */
.L_x_5219:
[----:B------:R-:W-:-:S07]  /*4ec0*/  IMAD.MOV.U32 R106, RZ, RZ, R116 ;  /* 0x000000ffff6a7224 */ /* 0x000fce00078e0074 */
.L_x_5220:
[----:B------:R-:W-:Y:S05]  /*4ed0*/  BSYNC B0 ;  /* 0x0000000000007941 */ /* 0x000fea0003800000 */
.L_x_5218:
        /* <DEDUP_REMOVED lines=16> */
.L_x_5224:
[----:B------:R-:W-:Y:S05]  /*4fe0*/  BSYNC B1 ;  /* 0x0000000000017941 */ /* 0x000fea0003800000 */
.L_x_5223:
        /* <DEDUP_REMOVED lines=42> */
.L_x_5222:
[----:B------:R-:W-:Y:S05]  /*5290*/  BSYNC B0 ;  /* 0x0000000000007941 */ /* 0x000fea0003800000 */
.L_x_5221:
        /* <DEDUP_REMOVED lines=14> */
.L_x_5225:
        /* <DEDUP_REMOVED lines=12> */
.L_x_5228:
[----:B------:R-:W-:-:S07]  /*5440*/  IMAD.MOV.U32 R106, RZ, RZ, R116 ;  /* 0x000000ffff6a7224 */ /* 0x000fce00078e0074 */
.L_x_5229:
[----:B------:R-:W-:Y:S05]  /*5450*/  BSYNC B0 ;  /* 0x0000000000007941 */ /* 0x000fea0003800000 */
.L_x_5227:
        /* <DEDUP_REMOVED lines=16> */
.L_x_5233:
[----:B------:R-:W-:Y:S05]  /*5560*/  BSYNC B1 ;  /* 0x0000000000017941 */ /* 0x000fea0003800000 */
.L_x_5232:
        /* <DEDUP_REMOVED lines=42> */
.L_x_5231:
[----:B------:R-:W-:Y:S05]  /*5810*/  BSYNC B0 ;  /* 0x0000000000007941 */ /* 0x000fea0003800000 */
.L_x_5230:
        /* <DEDUP_REMOVED lines=10> */
.L_x_5226:
        /* <DEDUP_REMOVED lines=12> */
.L_x_5235:
[----:B------:R-:W-:-:S07]  /*5980*/  IMAD.MOV.U32 R106, RZ, RZ, R116 ;  /* 0x000000ffff6a7224 */ /* 0x000fce00078e0074 */
.L_x_5236:
[----:B------:R-:W-:Y:S05]  /*5990*/  BSYNC B0 ;  /* 0x0000000000007941 */ /* 0x000fea0003800000 */
.L_x_5234:
        /* <DEDUP_REMOVED lines=16> */
.L_x_5240:
[----:B------:R-:W-:Y:S05]  /*5aa0*/  BSYNC B1 ;  /* 0x0000000000017941 */ /* 0x000fea0003800000 */
.L_x_5239:
        /* <DEDUP_REMOVED lines=42> */
.L_x_5238:
[----:B------:R-:W-:Y:S05]  /*5d50*/  BSYNC B0 ;  /* 0x0000000000007941 */ /* 0x000fea0003800000 */
.L_x_5237:
        /* <DEDUP_REMOVED lines=14> */
.L_x_5241:
        /* <DEDUP_REMOVED lines=12> */
.L_x_5244:
[----:B------:R-:W-:-:S07]  /*5f00*/  MOV R153, R116 ;  /* 0x0000007400997202 */ /* 0x000fce0000000f00 */
.L_x_5245:
[----:B------:R-:W-:Y:S05]  /*5f10*/  BSYNC B0 ;  /* 0x0000000000007941 */ /* 0x000fea0003800000 */
.L_x_5243:
        /* <DEDUP_REMOVED lines=18> */
.L_x_5249:
[----:B------:R-:W-:Y:S05]  /*6040*/  BSYNC B1 ;  /* 0x0000000000017941 */ /* 0x000fea0003800000 */
.L_x_5248:
        /* <DEDUP_REMOVED lines=41> */
[----:B------:R-:W-:-:S07]  /*62e0*/  IMAD.MOV.U32 R157, RZ, RZ, RZ ;  /* 0x000000ffff9d7224 */ /* 0x000fce00078e00ff */
.L_x_5247:
[----:B------:R-:W-:Y:S05]  /*62f0*/  BSYNC B0 ;  /* 0x0000000000007941 */ /* 0x000fea0003800000 */
.L_x_5246:
        /* <DEDUP_REMOVED lines=12> */
.L_x_5242:
[----:B------:R-:W-:Y:S01]  /*63c0*/  P2R R108, PR, RZ, 0x4 ;  /* 0x00000004ff6c7803 */ /* 0x000fe20000000000 */
[----:B------:R-:W0:Y:S01]  /*63d0*/  LDC.64 R110, c[0x0][0x238] ;  /* 0x00008e00ff6e7b82 */ /* 0x000e220000000a00 */
[----:B------:R-:W-:Y:S01]  /*63e0*/  LOP3.LUT P2, RZ, R164, 0x4, RZ, 0xc0, !PT ;  /* 0x00000004a4ff7812 */ /* 0x000fe2000784c0ff */
[----:B------:R-:W-:Y:S01]  /*63f0*/  VIADD R155, R115, 0x100 ;  /* 0x00000100739b7836 */ /* 0x000fe20000000000 */
        /* <DEDUP_REMOVED lines=15> */
[----:B------:R-:W-:Y:S01]  /*64f0*/  SEL R185, RZ, 0x1, P5 ;  /* 0x00000001ffb97807 */ /* 0x000fe20002800000 */
[----:B------:R-:W-:Y:S01]  /*6500*/  IMAD.WIDE.U32 R104, R104, 0x1000000, RZ ;  /* 0x0100000068687825 */ /* 0x000fe200078e00ff */
[----:B------:R-:W-:-:S02]  /*6510*/  LOP3.LUT P6, RZ, R164, 0x20, RZ, 0xc0, !PT ;  /* 0x00000020a4ff7812 */ /* 0x000fc400078cc0ff */
[----:B------:R-:W-:Y:S01]  /*6520*/  F2FP.BF16.F32.PACK_AB R107, R173, R171 ;  /* 0x000000abad6b723e */ /* 0x000fe200000010ff */
[----:B------:R-:W-:Y:S01]  /*6530*/  IMAD.WIDE.U32 R182, R182, 0x100, RZ ;  /* 0x00000100b6b67825 */ /* 0x000fe200078e00ff */
[----:B------:R-:W-:Y:S02]  /*6540*/  LOP3.LUT R185, R105, R106, R185, 0xfe, !PT ;  /* 0x0000006a69b97212 */ /* 0x000fe400078efeb9 */
[----:B------:R-:W-:Y:S01]  /*6550*/  SEL R187, RZ, 0x1, P6 ;  /* 0x00000001ffbb7807 */ /* 0x000fe20003000000 */
[----:B0-----:R-:W-:Y:S01]  /*6560*/  IMAD.WIDE.U32 R180, R115, 0x10, R110 ;  /* 0x0000001073b47825 */ /* 0x001fe200078e006e */
[----:B------:R-:W-:Y:S02]  /*6570*/  LOP3.LUT R162, R182, R104, R174, 0xfe, !PT ;  /* 0x00000068b6a27212 */ /* 0x000fe400078efeae */
[----:B------:R-:W-:Y:S01]  /*6580*/  F2FP.BF16.F32.PACK_AB R106, R169, R167 ;  /* 0x000000a7a96a723e */ /* 0x000fe200000010ff */
[----:B-1----:R-:W-:Y:S01]  /*6590*/  @P0 IMAD.WIDE.U32 R176, R155, 0x10, R176 ;  /* 0x000000109bb00825 */ /* 0x002fe200078e00b0 */
[----:B------:R-:W-:-:S02]  /*65a0*/  F2FP.BF16.F32.PACK_AB R105, R165, R163 ;  /* 0x000000a3a569723e */ /* 0x000fc400000010ff */
[----:B------:R-:W-:Y:S02]  /*65b0*/  F2FP.BF16.F32.PACK_AB R104, R161, R159 ;  /* 0x0000009fa168723e */ /* 0x000fe400000010ff */
[----:B------:R-:W-:Y:S01]  /*65c0*/  LOP3.LUT R185, R183, R185, R175, 0xfe, !PT ;  /* 0x000000b9b7b97212 */ /* 0x000fe200078efeaf */
[----:B--2---:R-:W-:Y:S01]  /*65d0*/  IMAD.WIDE.U32 R182, R115, 0x8, R108 ;  /* 0x0000000873b67825 */ /* 0x004fe200078e006c */
[----:B------:R-:W-:Y:S01]  /*65e0*/  LOP3.LUT R184, R162, R187, RZ, 0xfc, !PT ;  /* 0x000000bba2b87212 */ /* 0x000fe200078efcff */
[----:B------:R0:W-:Y:S02]  /*65f0*/  STG.E.128 desc[UR4][R180.64], R104 ;  /* 0x00000068b4007986 */ /* 0x0001e4000c101d04 */
[C---:B------:R-:W-:Y:S02]  /*6600*/  IMAD.WIDE.U32 R174, R155.reuse, 0x10, R112 ;  /* 0x000000109bae7825 */ /* 0x040fe400078e0070 */
[----:B------:R0:W-:Y:S02]  /*6610*/  STG.E.64 desc[UR4][R182.64], R184 ;  /* 0x000000b8b6007986 */ /* 0x0001e4000c101b04 */
[----:B---3--:R-:W-:Y:S01]  /*6620*/  @P1 IMAD.WIDE.U32 R178, R155, 0x10, R178 ;  /* 0x000000109bb21825 */ /* 0x008fe200078e00b2 */
[----:B------:R-:W-:Y:S06]  /*6630*/  @!P0 BRA `(.L_x_5250) ;  /* 0x0000000000508947 */ /* 0x000fec0003800000 */
        /* <DEDUP_REMOVED lines=20> */
.L_x_5250:
        /* <DEDUP_REMOVED lines=15> */
.L_x_5252:
[----:B------:R-:W-:-:S07]  /*6870*/  IMAD.MOV.U32 R166, RZ, RZ, R116 ;  /* 0x000000ffffa67224 */ /* 0x000fce00078e0074 */
.L_x_5253:
[----:B------:R-:W-:Y:S05]  /*6880*/  BSYNC B0 ;  /* 0x0000000000007941 */ /* 0x000fea0003800000 */
.L_x_5251:
        /* <DEDUP_REMOVED lines=16> */
.L_x_5257:
[----:B------:R-:W-:Y:S05]  /*6990*/  BSYNC B1 ;  /* 0x0000000000017941 */ /* 0x000fea0003800000 */
.L_x_5256:
        /* <DEDUP_REMOVED lines=42> */
.L_x_5255:
[----:B------:R-:W-:Y:S05]  /*6c40*/  BSYNC B0 ;  /* 0x0000000000007941 */ /* 0x000fea0003800000 */
.L_x_5254:
        /* <DEDUP_REMOVED lines=16> */
.L_x_5258:
        /* <DEDUP_REMOVED lines=12> */
.L_x_5261:
[----:B------:R-:W-:-:S07]  /*6e10*/  IMAD.MOV.U32 R144, RZ, RZ, R116 ;  /* 0x000000ffff907224 */ /* 0x000fce00078e0074 */
.L_x_5262:
[----:B------:R-:W-:Y:S05]  /*6e20*/  BSYNC B0 ;  /* 0x0000000000007941 */ /* 0x000fea0003800000 */
.L_x_5260:
        /* <DEDUP_REMOVED lines=16> */
.L_x_5266:
[----:B------:R-:W-:Y:S05]  /*6f30*/  BSYNC B1 ;  /* 0x0000000000017941 */ /* 0x000fea0003800000 */
.L_x_5265:
        /* <DEDUP_REMOVED lines=41> */
[----:B------:R-:W-:-:S11]  /*71d0*/  HFMA2.MMA R157, -RZ, RZ, 0, 0 ;  /* 0x00000000ff9d7435 */ /* 0x000fd600000001ff */
.L_x_5264:
[----:B------:R-:W-:Y:S05]  /*71e0*/  BSYNC B0 ;  /* 0x0000000000007941 */ /* 0x000fea0003800000 */
.L_x_5263:
        /* <DEDUP_REMOVED lines=10> */
.L_x_5259:
        /* <DEDUP_REMOVED lines=12> */
.L_x_5268:
[----:B------:R-:W-:-:S07]  /*7350*/  IMAD.MOV.U32 R166, RZ, RZ, R116 ;  /* 0x000000ffffa67224 */ /* 0x000fce00078e0074 */
.L_x_5269:
[----:B------:R-:W-:Y:S05]  /*7360*/  BSYNC B0 ;  /* 0x0000000000007941 */ /* 0x000fea0003800000 */
.L_x_5267:
        /* <DEDUP_REMOVED lines=16> */
.L_x_5273:
[----:B------:R-:W-:Y:S05]  /*7470*/  BSYNC B1 ;  /* 0x0000000000017941 */ /* 0x000fea0003800000 */
.L_x_5272:
        /* <DEDUP_REMOVED lines=42> */
.L_x_5271:
[----:B------:R-:W-:Y:S05]  /*7720*/  BSYNC B0 ;  /* 0x0000000000007941 */ /* 0x000fea0003800000 */
.L_x_5270:
        /* <DEDUP_REMOVED lines=16> */
.L_x_5274:
        /* <DEDUP_REMOVED lines=12> */
.L_x_5277:
[----:B------:R-:W-:-:S07]  /*78f0*/  MOV R146, R116 ;  /* 0x0000007400927202 */ /* 0x000fce0000000f00 */
.L_x_5278:
[----:B------:R-:W-:Y:S05]  /*7900*/  BSYNC B0 ;  /* 0x0000000000007941 */ /* 0x000fea0003800000 */
.L_x_5276:
        /* <DEDUP_REMOVED lines=16> */
.L_x_5282:
[----:B------:R-:W-:Y:S05]  /*7a10*/  BSYNC B1 ;  /* 0x0000000000017941 */ /* 0x000fea0003800000 */
.L_x_5281:
        /* <DEDUP_REMOVED lines=42> */
.L_x_5280:
[----:B------:R-:W-:Y:S05]  /*7cc0*/  BSYNC B0 ;  /* 0x0000000000007941 */ /* 0x000fea0003800000 */
.L_x_5279:
        /* <DEDUP_REMOVED lines=12> */
.L_x_5275:
        /* <DEDUP_REMOVED lines=12> */
.L_x_5284:
[----:B------:R-:W-:-:S07]  /*7e50*/  MOV R162, R116 ;  /* 0x0000007400a27202 */ /* 0x000fce0000000f00 */
.L_x_5285:
[----:B------:R-:W-:Y:S05]  /*7e60*/  BSYNC B0 ;  /* 0x0000000000007941 */ /* 0x000fea0003800000 */
.L_x_5283:
        /* <DEDUP_REMOVED lines=16> */
.L_x_5289:
[----:B------:R-:W-:Y:S05]  /*7f70*/  BSYNC B1 ;  /* 0x0000000000017941 */ /* 0x000fea0003800000 */
.L_x_5288:
        /* <DEDUP_REMOVED lines=42> */
.L_x_5287:
[----:B------:R-:W-:Y:S05]  /*8220*/  BSYNC B0 ;  /* 0x0000000000007941 */ /* 0x000fea0003800000 */
.L_x_5286:
        /* <DEDUP_REMOVED lines=16> */
.L_x_5290:
        /* <DEDUP_REMOVED lines=12> */
.L_x_5293:
[----:B------:R-:W-:-:S07]  /*83f0*/  IMAD.MOV.U32 R148, RZ, RZ, R116 ;  /* 0x000000ffff947224 */ /* 0x000fce00078e0074 */
.L_x_5294:
[----:B------:R-:W-:Y:S05]  /*8400*/  BSYNC B0 ;  /* 0x0000000000007941 */ /* 0x000fea0003800000 */
.L_x_5292:
        /* <DEDUP_REMOVED lines=16> */
.L_x_5298:
[----:B------:R-:W-:Y:S05]  /*8510*/  BSYNC B1 ;  /* 0x0000000000017941 */ /* 0x000fea0003800000 */
.L_x_5297:
        /* <DEDUP_REMOVED lines=42> */
.L_x_5296:
[----:B------:R-:W-:Y:S05]  /*87c0*/  BSYNC B0 ;  /* 0x0000000000007941 */ /* 0x000fea0003800000 */
.L_x_5295:
        /* <DEDUP_REMOVED lines=10> */
.L_x_5291:
        /* <DEDUP_REMOVED lines=12> */
.L_x_5300:
[----:B------:R-:W-:-:S07]  /*8930*/  IMAD.MOV.U32 R162, RZ, RZ, R116 ;  /* 0x000000ffffa27224 */ /* 0x000fce00078e0074 */
.L_x_5301:
[----:B------:R-:W-:Y:S05]  /*8940*/  BSYNC B0 ;  /* 0x0000000000007941 */ /* 0x000fea0003800000 */
.L_x_5299:
        /* <DEDUP_REMOVED lines=16> */
.L_x_5305:
[----:B------:R-:W-:Y:S05]  /*8a50*/  BSYNC B1 ;  /* 0x0000000000017941 */ /* 0x000fea0003800000 */
.L_x_5304:
        /* <DEDUP_REMOVED lines=42> */
.L_x_5303:
[----:B------:R-:W-:Y:S05]  /*8d00*/  BSYNC B0 ;  /* 0x0000000000007941 */ /* 0x000fea0003800000 */
.L_x_5302:
        /* <DEDUP_REMOVED lines=16> */
.L_x_5306:
        /* <DEDUP_REMOVED lines=12> */
.L_x_5309:
[----:B------:R-:W-:-:S07]  /*8ed0*/  IMAD.MOV.U32 R149, RZ, RZ, R116 ;  /* 0x000000ffff957224 */ /* 0x000fce00078e0074 */
.L_x_5310:
[----:B------:R-:W-:Y:S05]  /*8ee0*/  BSYNC B0 ;  /* 0x0000000000007941 */ /* 0x000fea0003800000 */
.L_x_5308:
        /* <DEDUP_REMOVED lines=16> */
.L_x_5314:
[----:B------:R-:W-:Y:S05]  /*8ff0*/  BSYNC B1 ;  /* 0x0000000000017941 */ /* 0x000fea0003800000 */
.L_x_5313:
        /* <DEDUP_REMOVED lines=41> */
[----:B------:R-:W-:Y:S01]  /*9290*/  MOV R156, R104 ;  /* 0x00000068009c7202 */ /* 0x000fe20000000f00 */
[----:B------:R-:W-:-:S07]  /*92a0*/  IMAD.MOV.U32 R104, RZ, RZ, RZ ;  /* 0x000000ffff687224 */ /* 0x000fce00078e00ff */
.L_x_5312:
[----:B------:R-:W-:Y:S05]  /*92b0*/  BSYNC B0 ;  /* 0x0000000000007941 */ /* 0x000fea0003800000 */
.L_x_5311:
[----:B------:R-:W-:Y:S02]  /*92c0*/  I2FP.F32.U32 R105, R149 ;  /* 0x0000009500697245 */ /* 0x000fe40000201000 */
[----:B------:R-:W-:-:S03]  /*92d0*/  PRMT R149, R137, 0x7632, R149 ;  /* 0x0000763289957816 */ /* 0x000fc60000000095 */
[----:B------:R-:W-:Y:S02]  /*92e0*/  FFMA.FTZ R105, R105, R160, 1.1641532182693481445e-10 ;  /* 0x2f00000069697423 */ /* 0x000fe400000100a0 */
[----:B------:R-:W-:-:S03]  /*92f0*/  IMAD.U32 R149, R149, 0x10000, RZ ;  /* 0x0001000095957824 */ /* 0x000fc600078e00ff */
[----:B------:R-:W-:Y:S01]  /*9300*/  FSETP.GTU.FTZ.AND P3, PT, R105, R114, PT ;  /* 0x000000726900720b */ /* 0x000fe20003f7c000 */
[----:B------:R-:W-:Y:S01]  /*9310*/  FMUL.FTZ R149, R149, R158 ;  /* 0x0000009e95957220 */ /* 0x000fe20000410000 */
[----:B------:R-:W-:-:S04]  /*9320*/  @P1 PRMT R105, R101, 0x7632, R105 ;  /* 0x0000763265691816 */ /* 0x000fc80000000069 */
[----:B------:R-:W-:Y:S02]  /*9330*/  FSEL R162, R149, RZ, !P3 ;  /* 0x000000ff95a27208 */ /* 0x000fe40005800000 */
[----:B------:R-:W-:Y:S02]  /*9340*/  @P1 SHF.L.U32 R166, R105, 0x10, RZ ;  /* 0x0000001069a61819 */ /* 0x000fe400000006ff */
[----:B------:R-:W-:Y:S01]  /*9350*/  SEL R149, RZ, 0x1, P3 ;  /* 0x00000001ff957807 */ /* 0x000fe20001800000 */
[----:B------:R-:W-:-:S04]  /*9360*/  FADD.FTZ R181, R181, R162 ;  /* 0x000000a2b5b57221 */ /* 0x000fc80000010000 */
[----:B------:R-:W-:-:S07]  /*9370*/  @P1 FADD.FTZ R181, R181, R166 ;  /* 0x000000a6b5b51221 */ /* 0x000fce0000010000 */
.L_x_5307:
        /* <DEDUP_REMOVED lines=12> */
.L_x_5316:
[----:B------:R-:W-:-:S07]  /*9440*/  IMAD.MOV.U32 R162, RZ, RZ, R116 ;  /* 0x000000ffffa27224 */ /* 0x000fce00078e0074 */
.L_x_5317:
[----:B------:R-:W-:Y:S05]  /*9450*/  BSYNC B0 ;  /* 0x0000000000007941 */ /* 0x000fea0003800000 */
.L_x_5315:
        /* <DEDUP_REMOVED lines=16> */
.L_x_5321:
[----:B------:R-:W-:Y:S05]  /*9560*/  BSYNC B1 ;  /* 0x0000000000017941 */ /* 0x000fea0003800000 */
.L_x_5320:
        /* <DEDUP_REMOVED lines=41> */
[----:B------:R-:W-:Y:S02]  /*9800*/  IMAD.MOV.U32 R156, RZ, RZ, R104 ;  /* 0x000000ffff9c7224 */ /* 0x000fe400078e0068 */
[----:B------:R-:W-:-:S07]  /*9810*/  IMAD.MOV.U32 R105, RZ, RZ, RZ ;  /* 0x000000ffff697224 */ /* 0x000fce00078e00ff */
.L_x_5319:
[----:B------:R-:W-:Y:S05]  /*9820*/  BSYNC B0 ;  /* 0x0000000000007941 */ /* 0x000fea0003800000 */
.L_x_5318:
        /* <DEDUP_REMOVED lines=16> */
.L_x_5322:
        /* <DEDUP_REMOVED lines=12> */
.L_x_5325:
[----:B------:R-:W-:-:S07]  /*99f0*/  IMAD.MOV.U32 R150, RZ, RZ, R116 ;  /* 0x000000ffff967224 */ /* 0x000fce00078e0074 */
.L_x_5326:
[----:B------:R-:W-:Y:S05]  /*9a00*/  BSYNC B0 ;  /* 0x0000000000007941 */ /* 0x000fea0003800000 */
.L_x_5324:
        /* <DEDUP_REMOVED lines=16> */
.L_x_5330:
[----:B------:R-:W-:Y:S05]  /*9b10*/  BSYNC B1 ;  /* 0x0000000000017941 */ /* 0x000fea0003800000 */
.L_x_5329:
        /* <DEDUP_REMOVED lines=43> */
.L_x_5328:
[----:B------:R-:W-:Y:S05]  /*9dd0*/  BSYNC B0 ;  /* 0x0000000000007941 */ /* 0x000fea0003800000 */
.L_x_5327:
        /* <DEDUP_REMOVED lines=10> */
.L_x_5323:
        /* <DEDUP_REMOVED lines=12> */
.L_x_5332:
[----:B------:R-:W-:-:S07]  /*9f40*/  MOV R162, R116 ;  /* 0x0000007400a27202 */ /* 0x000fce0000000f00 */
.L_x_5333:
[----:B------:R-:W-:Y:S05]  /*9f50*/  BSYNC B0 ;  /* 0x0000000000007941 */ /* 0x000fea0003800000 */
.L_x_5331:
        /* <DEDUP_REMOVED lines=16> */
.L_x_5337:
[----:B------:R-:W-:Y:S05]  /*a060*/  BSYNC B1 ;  /* 0x0000000000017941 */ /* 0x000fea0003800000 */
.L_x_5336:
        /* <DEDUP_REMOVED lines=41> */
[----:B------:R-:W-:Y:S01]  /*a300*/  HFMA2.MMA R105, -RZ, RZ, 0, 0 ;  /* 0x00000000ff697435 */ /* 0x000fe200000001ff */
[----:B------:R-:W-:-:S10]  /*a310*/  IMAD.MOV.U32 R156, RZ, RZ, R104 ;  /* 0x000000ffff9c7224 */ /* 0x000fd400078e0068 */
.L_x_5335:
[----:B------:R-:W-:Y:S05]  /*a320*/  BSYNC B0 ;  /* 0x0000000000007941 */ /* 0x000fea0003800000 */
.L_x_5334:
        /* <DEDUP_REMOVED lines=14> */
.L_x_5338:
        /* <DEDUP_REMOVED lines=12> */
.L_x_5341:
[----:B------:R-:W-:-:S07]  /*a4d0*/  MOV R106, R116 ;  /* 0x00000074006a7202 */ /* 0x000fce0000000f00 */
.L_x_5342:
[----:B------:R-:W-:Y:S05]  /*a4e0*/  BSYNC B0 ;  /* 0x0000000000007941 */ /* 0x000fea0003800000 */
.L_x_5340:
        /* <DEDUP_REMOVED lines=16> */
.L_x_5346:
[----:B------:R-:W-:Y:S05]  /*a5f0*/  BSYNC B1 ;  /* 0x0000000000017941 */ /* 0x000fea0003800000 */
.L_x_5345:
        /* <DEDUP_REMOVED lines=41> */
[----:B------:R-:W-:Y:S01]  /*a890*/  IMAD.MOV.U32 R156, RZ, RZ, R104 ;  /* 0x000000ffff9c7224 */ /* 0x000fe200078e0068 */
[----:B------:R-:W-:-:S11]  /*a8a0*/  HFMA2.MMA R104, -RZ, RZ, 0, 0 ;  /* 0x00000000ff687435 */ /* 0x000fd600000001ff */
.L_x_5344:
[----:B------:R-:W-:Y:S05]  /*a8b0*/  BSYNC B0 ;  /* 0x0000000000007941 */ /* 0x000fea0003800000 */
.L_x_5343:
        /* <DEDUP_REMOVED lines=12> */
.L_x_5339:
        /* <DEDUP_REMOVED lines=12> */
.L_x_5348:
[----:B------:R-:W-:-:S07]  /*aa40*/  IMAD.MOV.U32 R106, RZ, RZ, R116 ;  /* 0x000000ffff6a7224 */ /* 0x000fce00078e0074 */
.L_x_5349:
[----:B------:R-:W-:Y:S05]  /*aa50*/  BSYNC B0 ;  /* 0x0000000000007941 */ /* 0x000fea0003800000 */
.L_x_5347:
        /* <DEDUP_REMOVED lines=16> */
.L_x_5353:
[----:B------:R-:W-:Y:S05]  /*ab60*/  BSYNC B1 ;  /* 0x0000000000017941 */ /* 0x000fea0003800000 */
.L_x_5352:
        /* <DEDUP_REMOVED lines=41> */
[----:B------:R-:W-:Y:S01]  /*ae00*/  IMAD.MOV.U32 R105, RZ, RZ, RZ ;  /* 0x000000ffff697224 */ /* 0x000fe200078e00ff */
[----:B------:R-:W-:-:S07]  /*ae10*/  MOV R156, R104 ;  /* 0x00000068009c7202 */ /* 0x000fce0000000f00 */
.L_x_5351:
[----:B------:R-:W-:Y:S05]  /*ae20*/  BSYNC B0 ;  /* 0x0000000000007941 */ /* 0x000fea0003800000 */
.L_x_5350:
        /* <DEDUP_REMOVED lines=14> */
.L_x_5354:
        /* <DEDUP_REMOVED lines=12> */
.L_x_5357:
[----:B------:R-:W-:-:S07]  /*afd0*/  IMAD.MOV.U32 R106, RZ, RZ, R116 ;  /* 0x000000ffff6a7224 */ /* 0x000fce00078e0074 */
.L_x_5358:
[----:B------:R-:W-:Y:S05]  /*afe0*/  BSYNC B0 ;  /* 0x0000000000007941 */ /* 0x000fea0003800000 */
.L_x_5356:
        /* <DEDUP_REMOVED lines=16> */
.L_x_5362:
[----:B------:R-:W-:Y:S05]  /*b0f0*/  BSYNC B1 ;  /* 0x0000000000017941 */ /* 0x000fea0003800000 */
.L_x_5361:
        /* <DEDUP_REMOVED lines=43> */
.L_x_5360:
[----:B------:R-:W-:Y:S05]  /*b3b0*/  BSYNC B0 ;  /* 0x0000000000007941 */ /* 0x000fea0003800000 */
.L_x_5359:
        /* <DEDUP_REMOVED lines=10> */
.L_x_5355:
        /* <DEDUP_REMOVED lines=12> */
.L_x_5364:
[----:B------:R-:W-:-:S07]  /*b520*/  IMAD.MOV.U32 R106, RZ, RZ, R116 ;  /* 0x000000ffff6a7224 */ /* 0x000fce00078e0074 */
.L_x_5365:
[----:B------:R-:W-:Y:S05]  /*b530*/  BSYNC B0 ;  /* 0x0000000000007941 */ /* 0x000fea0003800000 */
.L_x_5363:
        /* <DEDUP_REMOVED lines=16> */
.L_x_5369:
[----:B------:R-:W-:Y:S05]  /*b640*/  BSYNC B1 ;  /* 0x0000000000017941 */ /* 0x000fea0003800000 */
.L_x_5368:
        /* <DEDUP_REMOVED lines=43> */
.L_x_5367:
[----:B------:R-:W-:Y:S05]  /*b900*/  BSYNC B0 ;  /* 0x0000000000007941 */ /* 0x000fea0003800000 */
.L_x_5366:
        /* <DEDUP_REMOVED lines=14> */
.L_x_5370:
        /* <DEDUP_REMOVED lines=12> */
.L_x_5373:
[----:B------:R-:W-:-:S07]  /*bab0*/  IMAD.MOV.U32 R153, RZ, RZ, R116 ;  /* 0x000000ffff997224 */ /* 0x000fce00078e0074 */
.L_x_5374:
[----:B------:R-:W-:Y:S05]  /*bac0*/  BSYNC B0 ;  /* 0x0000000000007941 */ /* 0x000fea0003800000 */
.L_x_5372:
        /* <DEDUP_REMOVED lines=18> */
.L_x_5378:
[----:B------:R-:W-:Y:S05]  /*bbf0*/  BSYNC B1 ;  /* 0x0000000000017941 */ /* 0x000fea0003800000 */
.L_x_5377:
        /* <DEDUP_REMOVED lines=44> */
.L_x_5376:
[----:B------:R-:W-:Y:S05]  /*bec0*/  BSYNC B0 ;  /* 0x0000000000007941 */ /* 0x000fea0003800000 */
.L_x_5375:
        /* <DEDUP_REMOVED lines=12> */
.L_x_5371:
        /* <DEDUP_REMOVED lines=20> */
[----:B------:R-:W-:Y:S02]  /*c0d0*/  LOP3.LUT R203, R197, R157, R203, 0xfe, !PT ;  /* 0x0000009dc5cb7212 */ /* 0x000fe400078efecb */
[----:B------:R-:W-:Y:S02]  /*c0e0*/  LOP3.LUT R196, R200, R196, R198, 0xfe, !PT ;  /* 0x000000c4c8c47212 */ /* 0x000fe400078efec6 */
[----:B------:R-:W-:Y:S02]  /*c0f0*/  SEL R197, RZ, 0x1, P6 ;  /* 0x00000001ffc57807 */ /* 0x000fe40003000000 */
[----:B------:R-:W-:Y:S02]  /*c100*/  ISETP.NE.AND P2, PT, R106, RZ, PT ;  /* 0x000000ff6a00720c */ /* 0x000fe40003f45270 */
[----:B------:R-:W-:Y:S02]  /*c110*/  F2FP.BF16.F32.PACK_AB R107, R189, R187 ;  /* 0x000000bbbd6b723e */ /* 0x000fe400000010ff */
[----:B------:R-:W-:-:S02]  /*c120*/  F2FP.BF16.F32.PACK_AB R106, R185, R183 ;  /* 0x000000b7b96a723e */ /* 0x000fc400000010ff */
[----:B------:R-:W-:Y:S02]  /*c130*/  F2FP.BF16.F32.PACK_AB R105, R181, R179 ;  /* 0x000000b3b569723e */ /* 0x000fe400000010ff */
[----:B------:R-:W-:Y:S02]  /*c140*/  F2FP.BF16.F32.PACK_AB R104, R177, R175 ;  /* 0x000000afb168723e */ /* 0x000fe400000010ff */
[----:B------:R-:W-:Y:S01]  /*c150*/  LOP3.LUT R198, R196, R197, RZ, 0xfc, !PT ;  /* 0x000000c5c4c67212 */ /* 0x000fe200078efcff */
[----:B------:R-:W-:Y:S01]  /*c160*/  IMAD.WIDE.U32 R196, R155, 0x8, R108 ;  /* 0x000000089bc47825 */ /* 0x000fe200078e006c */
[----:B------:R-:W-:Y:S01]  /*c170*/  LOP3.LUT R199, R201, R203, R199, 0xfe, !PT ;  /* 0x000000cbc9c77212 */ /* 0x000fe200078efec7 */
[----:B------:R2:W-:Y:S01]  /*c180*/  STG.E.128 desc[UR4][R194.64], R104 ;  /* 0x00000068c2007986 */ /* 0x0005e2000c101d04 */
[----:B------:R-:W-:-:S03]  /*c190*/  IADD3 R157, R115, 0x200, RZ ;  /* 0x00000200739d7810 */ /* 0x000fc60007ffe0ff */
[----:B------:R2:W-:Y:S02]  /*c1a0*/  STG.E.64 desc[UR4][R196.64], R198 ;  /* 0x000000c6c4007986 */ /* 0x0005e4000c101b04 */
[----:B------:R-:W-:-:S04]  /*c1b0*/  IMAD.WIDE.U32 R112, R157, 0x10, R112 ;  /* 0x000000109d707825 */ /* 0x000fc800078e0070 */
[----:B0-----:R-:W-:-:S04]  /*c1c0*/  @P0 IMAD.WIDE.U32 R192, R157, 0x10, R192 ;  /* 0x000000109dc00825 */ /* 0x001fc800078e00c0 */
[----:B-1----:R-:W-:Y:S01]  /*c1d0*/  @P1 IMAD.WIDE.U32 R190, R157, 0x10, R190 ;  /* 0x000000109dbe1825 */ /* 0x002fe200078e00be */
[----:B------:R-:W-:Y:S06]  /*c1e0*/  @!P0 BRA `(.L_x_5379) ;  /* 0x0000000000508947 */ /* 0x000fec0003800000 */
[----:B--2---:R-:W-:Y:S01]  /*c1f0*/  IMAD.U32 R107, R152, 0x10000, RZ ;  /* 0x00010000986b7824 */ /* 0x004fe200078e00ff */
[----:B------:R-:W0:Y:S01]  /*c200*/  LDC.64 R104, c[0x0][0x248] ;  /* 0x00009200ff687b82 */ /* 0x000e220000000a00 */
[----:B------:R-:W-:Y:S02]  /*c210*/  LOP3.LUT R106, R153, 0xffff, RZ, 0xc0, !PT ;  /* 0x0000ffff996a7812 */ /* 0x000fe400078ec0ff */
[----:B------:R-:W-:Y:S02]  /*c220*/  PRMT R195, R151, 0x7104, RZ ;  /* 0x0000710497c37816 */ /* 0x000fe400000000ff */
[----:B------:R-:W-:Y:S02]  /*c230*/  LOP3.LUT R107, R107, 0xff0000, RZ, 0xc0, !PT ;  /* 0x00ff00006b6b7812 */ /* 0x000fe400078ec0ff */
[----:B------:R-:W-:Y:S02]  /*c240*/  LOP3.LUT R194, R148, 0xff, RZ, 0xc0, !PT ;  /* 0x000000ff94c27812 */ /* 0x000fe400078ec0ff */
[----:B------:R-:W-:-:S02]  /*c250*/  PRMT R106, R107, 0x4210, R106 ;  /* 0x000042106b6a7816 */ /* 0x000fc4000000006a */
        /* <DEDUP_REMOVED lines=13> */
.L_x_5379:
[----:B------:R1:W5:Y:S04]  /*c330*/  @P0 LDG.E.128 R136, desc[UR4][R192.64] ;  /* 0x00000004c0880981 */ /* 0x000368000c1e1d00 */
[----:B------:R1:W5:Y:S04]  /*c340*/  @P1 LDG.E.128 R100, desc[UR4][R190.64] ;  /* 0x00000004be641981 */ /* 0x000368000c1e1d00 */
[----:B0-2---:R1:W5:Y:S01]  /*c350*/  LDG.E.128 R104, desc[UR4][R112.64] ;  /* 0x0000000470687981 */ /* 0x005362000c1e1d00 */
        /* <DEDUP_REMOVED lines=12> */
.L_x_5381:
[----:B------:R-:W-:-:S07]  /*c420*/  MOV R168, R116 ;  /* 0x0000007400a87202 */ /* 0x000fce0000000f00 */
.L_x_5382:
[----:B------:R-:W-:Y:S05]  /*c430*/  BSYNC B0 ;  /* 0x0000000000007941 */ /* 0x000fea0003800000 */
.L_x_5380:
        /* <DEDUP_REMOVED lines=16> */
.L_x_5386:
[----:B------:R-:W-:Y:S05]  /*c540*/  BSYNC B1 ;  /* 0x0000000000017941 */ /* 0x000fea0003800000 */
.L_x_5385:
        /* <DEDUP_REMOVED lines=43> */
.L_x_5384:
[----:B------:R-:W-:Y:S05]  /*c800*/  BSYNC B0 ;  /* 0x0000000000007941 */ /* 0x000fea0003800000 */
.L_x_5383:
        /* <DEDUP_REMOVED lines=16> */
.L_x_5387:
        /* <DEDUP_REMOVED lines=12> */
.L_x_5390:
[----:B------:R-:W-:-:S07]  /*c9d0*/  MOV R144, R116 ;  /* 0x0000007400907202 */ /* 0x000fce0000000f00 */
.L_x_5391:
[----:B------:R-:W-:Y:S05]  /*c9e0*/  BSYNC B0 ;  /* 0x0000000000007941 */ /* 0x000fea0003800000 */
.L_x_5389:
        /* <DEDUP_REMOVED lines=16> */
.L_x_5395:
[----:B------:R-:W-:Y:S05]  /*caf0*/  BSYNC B1 ;  /* 0x0000000000017941 */ /* 0x000fea0003800000 */
.L_x_5394:
        /* <DEDUP_REMOVED lines=43> */
.L_x_5393:
[----:B------:R-:W-:Y:S05]  /*cdb0*/  BSYNC B0 ;  /* 0x0000000000007941 */ /* 0x000fea0003800000 */
.L_x_5392:
        /* <DEDUP_REMOVED lines=10> */
.L_x_5388:
        /* <DEDUP_REMOVED lines=12> */
.L_x_5397:
[----:B------:R-:W-:-:S07]  /*cf20*/  IMAD.MOV.U32 R166, RZ, RZ, R116 ;  /* 0x000000ffffa67224 */ /* 0x000fce00078e0074 */
.L_x_5398:
[----:B------:R-:W-:Y:S05]  /*cf30*/  BSYNC B0 ;  /* 0x0000000000007941 */ /* 0x000fea0003800000 */
.L_x_5396:
        /* <DEDUP_REMOVED lines=16> */
.L_x_5402:
[----:B------:R-:W-:Y:S05]  /*d040*/  BSYNC B1 ;  /* 0x0000000000017941 */ /* 0x000fea0003800000 */
.L_x_5401:
        /* <DEDUP_REMOVED lines=43> */
.L_x_5400:
[----:B------:R-:W-:Y:S05]  /*d300*/  BSYNC B0 ;  /* 0x0000000000007941 */ /* 0x000fea0003800000 */
.L_x_5399:
        /* <DEDUP_REMOVED lines=16> */
.L_x_5403:
        /* <DEDUP_REMOVED lines=12> */
.L_x_5406:
[----:B------:R-:W-:-:S07]  /*d4d0*/  IMAD.MOV.U32 R112, RZ, RZ, R116 ;  /* 0x000000ffff707224 */ /* 0x000fce00078e0074 */
.L_x_5407:
[----:B------:R-:W-:Y:S05]  /*d4e0*/  BSYNC B0 ;  /* 0x0000000000007941 */ /* 0x000fea0003800000 */
.L_x_5405:
        /* <DEDUP_REMOVED lines=16> */
.L_x_5411:
[----:B------:R-:W-:Y:S05]  /*d5f0*/  BSYNC B1 ;  /* 0x0000000000017941 */ /* 0x000fea0003800000 */
.L_x_5410:
        /* <DEDUP_REMOVED lines=43> */
.L_x_5409:
[----:B------:R-:W-:Y:S05]  /*d8b0*/  BSYNC B0 ;  /* 0x0000000000007941 */ /* 0x000fea0003800000 */
.L_x_5408:
        /* <DEDUP_REMOVED lines=12> */
.L_x_5404:
        /* <DEDUP_REMOVED lines=12> */
.L_x_5413:
[----:B------:R-:W-:-:S07]  /*da40*/  IMAD.MOV.U32 R162, RZ, RZ, R116 ;  /* 0x000000ffffa27224 */ /* 0x000fce00078e0074 */
.L_x_5414:
[----:B------:R-:W-:Y:S05]  /*da50*/  BSYNC B0 ;  /* 0x0000000000007941 */ /* 0x000fea0003800000 */
.L_x_5412:
        /* <DEDUP_REMOVED lines=16> */
.L_x_5418:
[----:B------:R-:W-:Y:S05]  /*db60*/  BSYNC B1 ;  /* 0x0000000000017941 */ /* 0x000fea0003800000 */
.L_x_5417:
        /* <DEDUP_REMOVED lines=43> */
.L_x_5416:
[----:B------:R-:W-:Y:S05]  /*de20*/  BSYNC B0 ;  /* 0x0000000000007941 */ /* 0x000fea0003800000 */
.L_x_5415:
        /* <DEDUP_REMOVED lines=16> */
.L_x_5419:
        /* <DEDUP_REMOVED lines=12> */
.L_x_5422:
[----:B------:R-:W-:-:S07]  /*dff0*/  IMAD.MOV.U32 R148, RZ, RZ, R116 ;  /* 0x000000ffff947224 */ /* 0x000fce00078e0074 */
.L_x_5423:
[----:B------:R-:W-:Y:S05]  /*e000*/  BSYNC B0 ;  /* 0x0000000000007941 */ /* 0x000fea0003800000 */
.L_x_5421:
        /* <DEDUP_REMOVED lines=16> */
.L_x_5427:
[----:B------:R-:W-:Y:S05]  /*e110*/  BSYNC B1 ;  /* 0x0000000000017941 */ /* 0x000fea0003800000 */
.L_x_5426:
        /* <DEDUP_REMOVED lines=43> */
.L_x_5425:
[----:B------:R-:W-:Y:S05]  /*e3d0*/  BSYNC B0 ;  /* 0x0000000000007941 */ /* 0x000fea0003800000 */
.L_x_5424:
        /* <DEDUP_REMOVED lines=10> */
.L_x_5420:
        /* <DEDUP_REMOVED lines=12> */
.L_x_5429:
[----:B------:R-:W-:-:S07]  /*e540*/  MOV R162, R116 ;  /* 0x0000007400a27202 */ /* 0x000fce0000000f00 */
.L_x_5430:
[----:B------:R-:W-:Y:S05]  /*e550*/  BSYNC B0 ;  /* 0x0000000000007941 */ /* 0x000fea0003800000 */
.L_x_5428:
        /* <DEDUP_REMOVED lines=16> */
.L_x_5434:
[----:B------:R-:W-:Y:S05]  /*e660*/  BSYNC B1 ;  /* 0x0000000000017941 */ /* 0x000fea0003800000 */
.L_x_5433:
        /* <DEDUP_REMOVED lines=43> */
.L_x_5432:
[----:B------:R-:W-:Y:S05]  /*e920*/  BSYNC B0 ;  /* 0x0000000000007941 */ /* 0x000fea0003800000 */
.L_x_5431:
        /* <DEDUP_REMOVED lines=16> */
.L_x_5435:
        /* <DEDUP_REMOVED lines=12> */
.L_x_5438:
[----:B------:R-:W-:-:S07]  /*eaf0*/  IMAD.MOV.U32 R149, RZ, RZ, R116 ;  /* 0x000000ffff957224 */ /* 0x000fce00078e0074 */
.L_x_5439:
[----:B------:R-:W-:Y:S05]  /*eb00*/  BSYNC B0 ;  /* 0x0000000000007941 */ /* 0x000fea0003800000 */
.L_x_5437:
        /* <DEDUP_REMOVED lines=16> */
.L_x_5443:
[----:B------:R-:W-:Y:S05]  /*ec10*/  BSYNC B1 ;  /* 0x0000000000017941 */ /* 0x000fea0003800000 */
.L_x_5442:
        /* <DEDUP_REMOVED lines=44> */
.L_x_5441:
[----:B------:R-:W-:Y:S05]  /*eee0*/  BSYNC B0 ;  /* 0x0000000000007941 */ /* 0x000fea0003800000 */
.L_x_5440:
[----:B------:R-:W-:Y:S02]  /*eef0*/  I2FP.F32.U32 R105, R149 ;  /* 0x0000009500697245 */ /* 0x000fe40000201000 */
[----:B------:R-:W-:-:S03]  /*ef00*/  PRMT R112, R137, 0x7632, R112 ;  /* 0x0000763289707816 */ /* 0x000fc60000000070 */
[----:B------:R-:W-:Y:S01]  /*ef10*/  FFMA.FTZ R105, R105, R160, 1.1641532182693481445e-10 ;  /* 0x2f00000069697423 */ /* 0x000fe200000100a0 */
[----:B------:R-:W-:-:S04]  /*ef20*/  SHF.L.U32 R149, R112, 0x10, RZ ;  /* 0x0000001070957819 */ /* 0x000fc800000006ff */
        /* <DEDUP_REMOVED lines=8> */
.L_x_5436:
        /* <DEDUP_REMOVED lines=12> */
.L_x_5445:
[----:B------:R-:W-:-:S07]  /*f070*/  MOV R112, R116 ;  /* 0x0000007400707202 */ /* 0x000fce0000000f00 */
.L_x_5446:
[----:B------:R-:W-:Y:S05]  /*f080*/  BSYNC B0 ;  /* 0x0000000000007941 */ /* 0x000fea0003800000 */
.L_x_5444:
        /* <DEDUP_REMOVED lines=16> */
.L_x_5450:
[----:B------:R-:W-:Y:S05]  /*f190*/  BSYNC B1 ;  /* 0x0000000000017941 */ /* 0x000fea0003800000 */
.L_x_5449:
        /* <DEDUP_REMOVED lines=44> */
.L_x_5448:
[----:B------:R-:W-:Y:S05]  /*f460*/  BSYNC B0 ;  /* 0x0000000000007941 */ /* 0x000fea0003800000 */
.L_x_5447:
        /* <DEDUP_REMOVED lines=12> */
[----:B------:R-:W-:Y:S01]  /*f530*/  IMAD.U32 R112, R102, 0x10000, RZ ;  /* 0x0001000066707824 */ /* 0x000fe200078e00ff */
[----:B------:R-:W-:-:S03]  /*f540*/  MOV R104, R105 ;  /* 0x0000006900687202 */ /* 0x000fc60000000f00 */
[----:B------:R-:W-:Y:S01]  /*f550*/  FADD.FTZ R199, R112, R199 ;  /* 0x000000c770c77221 */ /* 0x000fe20000010000 */
[----:B------:R-:W-:Y:S06]  /*f560*/  BRA `(.L_x_5452) ;  /* 0x0000000400547947 */ /* 0x000fec0003800000 */
.L_x_5451:
        /* <DEDUP_REMOVED lines=12> */
.L_x_5454:
[----:B------:R-:W-:-:S07]  /*f630*/  IMAD.MOV.U32 R112, RZ, RZ, R116 ;  /* 0x000000ffff707224 */ /* 0x000fce00078e0074 */
.L_x_5455:
[----:B------:R-:W-:Y:S05]  /*f640*/  BSYNC B0 ;  /* 0x0000000000007941 */ /* 0x000fea0003800000 */
.L_x_5453:
        /* <DEDUP_REMOVED lines=16> */
.L_x_5459:
[----:B------:R-:W-:Y:S05]  /*f750*/  BSYNC B1 ;  /* 0x0000000000017941 */ /* 0x000fea0003800000 */
.L_x_5458:
        /* <DEDUP_REMOVED lines=42> */
[----:B------:R-:W-:-:S11]  /*fa00*/  HFMA2.MMA R104, -RZ, RZ, 0, 0 ;  /* 0x00000000ff687435 */ /* 0x000fd600000001ff */
.L_x_5457:
[----:B------:R-:W-:Y:S05]  /*fa10*/  BSYNC B0 ;  /* 0x0000000000007941 */ /* 0x000fea0003800000 */
.L_x_5456:
        /* <DEDUP_REMOVED lines=10> */
.L_x_5452:
        /* <DEDUP_REMOVED lines=12> */
.L_x_5461:
[----:B------:R-:W-:-:S07]  /*fb80*/  IMAD.MOV.U32 R112, RZ, RZ, R116 ;  /* 0x000000ffff707224 */ /* 0x000fce00078e0074 */
.L_x_5462:
[----:B------:R-:W-:Y:S05]  /*fb90*/  BSYNC B0 ;  /* 0x0000000000007941 */ /* 0x000fea0003800000 */
.L_x_5460:
        /* <DEDUP_REMOVED lines=16> */
.L_x_5466:
[----:B------:R-:W-:Y:S05]  /*fca0*/  BSYNC B1 ;  /* 0x0000000000017941 */ /* 0x000fea0003800000 */
.L_x_5465:
        /* <DEDUP_REMOVED lines=43> */
.L_x_5464:
[----:B------:R-:W-:Y:S05]  /*ff60*/  BSYNC B0 ;  /* 0x0000000000007941 */ /* 0x000fea0003800000 */
.L_x_5463:
        /* <DEDUP_REMOVED lines=14> */
.L_x_5467:
        /* <DEDUP_REMOVED lines=12> */
.L_x_5470:
[----:B------:R-:W-:-:S07]  /*10110*/  IMAD.MOV.U32 R106, RZ, RZ, R116 ;  /* 0x000000ffff6a7224 */ /* 0x000fce00078e0074 */
.L_x_5471:
[----:B------:R-:W-:Y:S05]  /*10120*/  BSYNC B0 ;  /* 0x0000000000007941 */ /* 0x000fea0003800000 */
.L_x_5469:
        /* <DEDUP_REMOVED lines=16> */
.L_x_5475:
[----:B------:R-:W-:Y:S05]  /*10230*/  BSYNC B1 ;  /* 0x0000000000017941 */ /* 0x000fea0003800000 */
.L_x_5474:
        /* <DEDUP_REMOVED lines=43> */
.L_x_5473:
[----:B------:R-:W-:Y:S05]  /*104f0*/  BSYNC B0 ;  /* 0x0000000000007941 */ /* 0x000fea0003800000 */
.L_x_5472:
        /* <DEDUP_REMOVED lines=12> */
.L_x_5468:
        /* <DEDUP_REMOVED lines=12> */
.L_x_5477:
[----:B------:R-:W-:-:S07]  /*10680*/  IMAD.MOV.U32 R106, RZ, RZ, R116 ;  /* 0x000000ffff6a7224 */ /* 0x000fce00078e0074 */
.L_x_5478:
[----:B------:R-:W-:Y:S05]  /*10690*/  BSYNC B0 ;  /* 0x0000000000007941 */ /* 0x000fea0003800000 */
.L_x_5476:
        /* <DEDUP_REMOVED lines=16> */
.L_x_5482:
[----:B------:R-:W-:Y:S05]  /*107a0*/  BSYNC B1 ;  /* 0x0000000000017941 */ /* 0x000fea0003800000 */
.L_x_5481:
        /* <DEDUP_REMOVED lines=43> */
.L_x_5480:
[----:B------:R-:W-:Y:S05]  /*10a60*/  BSYNC B0 ;  /* 0x0000000000007941 */ /* 0x000fea0003800000 */
.L_x_5479:
        /* <DEDUP_REMOVED lines=14> */
.L_x_5483:
        /* <DEDUP_REMOVED lines=12> */
.L_x_5486:
[----:B------:R-:W-:-:S07]  /*10c10*/  IMAD.MOV.U32 R152, RZ, RZ, R116 ;  /* 0x000000ffff987224 */ /* 0x000fce00078e0074 */
.L_x_5487:
[----:B------:R-:W-:Y:S05]  /*10c20*/  BSYNC B0 ;  /* 0x0000000000007941 */ /* 0x000fea0003800000 */
.L_x_5485:
        /* <DEDUP_REMOVED lines=16> */
.L_x_5491:
[----:B------:R-:W-:Y:S05]  /*10d30*/  BSYNC B1 ;  /* 0x0000000000017941 */ /* 0x000fea0003800000 */
.L_x_5490:
        /* <DEDUP_REMOVED lines=44> */
.L_x_5489:
[----:B------:R-:W-:Y:S05]  /*11000*/  BSYNC B0 ;  /* 0x0000000000007941 */ /* 0x000fea0003800000 */
.L_x_5488:
        /* <DEDUP_REMOVED lines=10> */
.L_x_5484:
        /* <DEDUP_REMOVED lines=12> */
.L_x_5493:
[----:B------:R-:W-:-:S07]  /*11170*/  MOV R162, R116 ;  /* 0x0000007400a27202 */ /* 0x000fce0000000f00 */
.L_x_5494:
[----:B------:R-:W-:Y:S05]  /*11180*/  BSYNC B0 ;  /* 0x0000000000007941 */ /* 0x000fea0003800000 */
.L_x_5492:
        /* <DEDUP_REMOVED lines=16> */
.L_x_5498:
[----:B------:R-:W-:Y:S05]  /*11290*/  BSYNC B1 ;  /* 0x0000000000017941 */ /* 0x000fea0003800000 */
.L_x_5497:
        /* <DEDUP_REMOVED lines=41> */
[----:B------:R-:W-:Y:S02]  /*11530*/  LOP3.LUT R154, R107, R104, R140, 0x96, !PT ;  /* 0x000000686b9a7212 */ /* 0x000fe400078e968c */
[----:B------:R-:W-:-:S07]  /*11540*/  MOV R156, R106 ;  /* 0x0000006a009c7202 */ /* 0x000fce0000000f00 */
.L_x_5496:
[----:B------:R-:W-:Y:S05]  /*11550*/  BSYNC B0 ;  /* 0x0000000000007941 */ /* 0x000fea0003800000 */
.L_x_5495:
        /* <DEDUP_REMOVED lines=14> */
.L_x_5499:
        /* <DEDUP_REMOVED lines=12> */
.L_x_5502:
[----:B------:R-:W-:-:S07]  /*11700*/  MOV R112, R116 ;  /* 0x0000007400707202 */ /* 0x000fce0000000f00 */
.L_x_5503:
[----:B------:R-:W-:Y:S05]  /*11710*/  BSYNC B0 ;  /* 0x0000000000007941 */ /* 0x000fea0003800000 */
.L_x_5501:
        /* <DEDUP_REMOVED lines=16> */
.L_x_5507:
[----:B------:R-:W-:Y:S05]  /*11820*/  BSYNC B1 ;  /* 0x0000000000017941 */ /* 0x000fea0003800000 */
.L_x_5506:
        /* <DEDUP_REMOVED lines=44> */
.L_x_5505:
[----:B------:R-:W-:Y:S05]  /*11af0*/  BSYNC B0 ;  /* 0x0000000000007941 */ /* 0x000fea0003800000 */
.L_x_5504:
        /* <DEDUP_REMOVED lines=12> */
.L_x_5500:
        /* <DEDUP_REMOVED lines=13> */
[----:B------:R-:W-:Y:S02]  /*11c90*/  LOP3.LUT P2, RZ, R164, 0x1, RZ, 0xc0, !PT ;  /* 0x00000001a4ff7812 */ /* 0x000fe4000784c0ff */
[----:B------:R-:W-:Y:S01]  /*11ca0*/  SEL R196, RZ, 0x1, P5 ;  /* 0x00000001ffc47807 */ /* 0x000fe20002800000 */
[----:B------:R-:W-:Y:S01]  /*11cb0*/  FADD.FTZ R104, R104, R167 ;  /* 0x000000a768687221 */ /* 0x000fe20000010000 */
[----:B------:R-:W-:Y:S02]  /*11cc0*/  LOP3.LUT R158, R158, R107, R105, 0xfe, !PT ;  /* 0x0000006b9e9e7212 */ /* 0x000fe400078efe69 */
[----:B------:R-:W-:Y:S01]  /*11cd0*/  SEL R207, RZ, 0x1, P2 ;  /* 0x00000001ffcf7807 */ /* 0x000fe20001000000 */
[----:B------:R-:W-:Y:S01]  /*11ce0*/  FADD.FTZ R104, R104, R169 ;  /* 0x000000a968687221 */ /* 0x000fe20000010000 */
[----:B------:R-:W-:Y:S01]  /*11cf0*/  IMAD.WIDE.U32 R196, R196, 0x10000, RZ ;  /* 0x00010000c4c47825 */ /* 0x000fe200078e00ff */
[----:B------:R-:W-:-:S03]  /*11d00*/  LOP3.LUT P1, RZ, R164, 0x10, RZ, 0xc0, !PT ;  /* 0x00000010a4ff7812 */ /* 0x000fc6000782c0ff */
[----:B------:R-:W-:-:S04]  /*11d10*/  FADD.FTZ R104, R104, R171 ;  /* 0x000000ab68687221 */ /* 0x000fc80000010000 */
[----:B------:R-:W-:-:S04]  /*11d20*/  FADD.FTZ R104, R104, R173 ;  /* 0x000000ad68687221 */ /* 0x000fc80000010000 */
[----:B------:R-:W-:Y:S01]  /*11d30*/  FADD.FTZ R104, R104, R175 ;  /* 0x000000af68687221 */ /* 0x000fe20000010000 */
[----:B0-----:R-:W-:-:S03]  /*11d40*/  LOP3.LUT P2, RZ, R112, 0x1f, RZ, 0xc0, !PT ;  /* 0x0000001f70ff7812 */ /* 0x001fc6000784c0ff */
[----:B------:R-:W-:-:S04]  /*11d50*/  FADD.FTZ R104, R104, R177 ;  /* 0x000000b168687221 */ /* 0x000fc80000010000 */
[----:B------:R-:W-:-:S04]  /*11d60*/  FADD.FTZ R104, R104, R179 ;  /* 0x000000b368687221 */ /* 0x000fc80000010000 */
[----:B------:R-:W-:Y:S01]  /*11d70*/  FADD.FTZ R106, R104, R181 ;  /* 0x000000b5686a7221 */ /* 0x000fe20000010000 */
[----:B------:R-:W-:-:S03]  /*11d80*/  SEL R104, RZ, 0x1, P4 ;  /* 0x00000001ff687807 */ /* 0x000fc60002000000 */
[----:B------:R-:W-:Y:S01]  /*11d90*/  FADD.FTZ R114, R106, R183 ;  /* 0x000000b76a727221 */ /* 0x000fe20000010000 */
[----:B------:R-:W-:Y:S01]  /*11da0*/  SEL R106, RZ, 0x1, P6 ;  /* 0x00000001ff6a7807 */ /* 0x000fe20003000000 */
[----:B------:R-:W-:-:S04]  /*11db0*/  IMAD.WIDE.U32 R104, R104, 0x1000000, RZ ;  /* 0x0100000068687825 */ /* 0x000fc800078e00ff */
[----:B------:R-:W-:Y:S01]  /*11dc0*/  FADD.FTZ R114, R114, R185 ;  /* 0x000000b972727221 */ /* 0x000fe20000010000 */
[----:B------:R-:W-:Y:S01]  /*11dd0*/  IMAD.WIDE.U32 R106, R106, 0x100, RZ ;  /* 0x000001006a6a7825 */ /* 0x000fe200078e00ff */
[----:B------:R-:W-:-:S03]  /*11de0*/  LOP3.LUT R105, R105, R158, R207, 0xfe, !PT ;  /* 0x0000009e69697212 */ /* 0x000fc600078efecf */
[----:B------:R-:W-:Y:S01]  /*11df0*/  FADD.FTZ R114, R114, R187 ;  /* 0x000000bb72727221 */ /* 0x000fe20000010000 */
[----:B------:R-:W-:Y:S02]  /*11e00*/  SEL R207, RZ, 0x1, P1 ;  /* 0x00000001ffcf7807 */ /* 0x000fe40000800000 */
[----:B------:R-:W-:Y:S01]  /*11e10*/  LOP3.LUT R158, R106, R104, R196, 0xfe, !PT ;  /* 0x000000686a9e7212 */ /* 0x000fe200078efec4 */
[----:B------:R-:W-:Y:S01]  /*11e20*/  FADD.FTZ R114, R114, R189 ;  /* 0x000000bd72727221 */ /* 0x000fe20000010000 */
[----:B------:R-:W-:Y:S02]  /*11e30*/  LOP3.LUT R197, R107, R105, R197, 0xfe, !PT ;  /* 0x000000696bc57212 */ /* 0x000fe400078efec5 */
[----:B------:R-:W-:Y:S01]  /*11e40*/  F2FP.BF16.F32.PACK_AB R107, R205, R203 ;  /* 0x000000cbcd6b723e */ /* 0x000fe200000010ff */
[----:B------:R-:W-:Y:S01]  /*11e50*/  FADD.FTZ R114, R114, R113 ;  /* 0x0000007172727221 */ /* 0x000fe20000010000 */
[----:B------:R-:W-:Y:S02]  /*11e60*/  F2FP.BF16.F32.PACK_AB R106, R201, R199 ;  /* 0x000000c7c96a723e */ /* 0x000fe400000010ff */
[----:B------:R-:W-:Y:S01]  /*11e70*/  F2FP.BF16.F32.PACK_AB R105, R195, R193 ;  /* 0x000000c1c369723e */ /* 0x000fe200000010ff */
[----:B------:R-:W-:Y:S01]  /*11e80*/  FADD.FTZ R114, R114, R191 ;  /* 0x000000bf72727221 */ /* 0x000fe20000010000 */
[----:B------:R-:W-:-:S02]  /*11e90*/  F2FP.BF16.F32.PACK_AB R104, R191, R113 ;  /* 0x00000071bf68723e */ /* 0x000fc400000010ff */
[----:B------:R-:W-:Y:S01]  /*11ea0*/  LOP3.LUT R196, R158, R207, RZ, 0xfc, !PT ;  /* 0x000000cf9ec47212 */ /* 0x000fe200078efcff */
[----:B------:R-:W-:Y:S01]  /*11eb0*/  FADD.FTZ R114, R114, R193 ;  /* 0x000000c172727221 */ /* 0x000fe20000010000 */
[----:B------:R-:W-:Y:S01]  /*11ec0*/  LOP3.LUT P1, RZ, R0, 0xff, RZ, 0xc0, !PT ;  /* 0x000000ff00ff7812 */ /* 0x000fe2000782c0ff */
[----:B------:R0:W-:Y:S01]  /*11ed0*/  STG.E.128 desc[UR4][R110.64], R104 ;  /* 0x000000686e007986 */ /* 0x0001e2000c101d04 */
[----:B------:R-:W-:Y:S01]  /*11ee0*/  SHF.R.U32.HI R158, RZ, 0x5, R112 ;  /* 0x00000005ff9e7819 */ /* 0x000fe20000011670 */
[----:B------:R-:W-:Y:S02]  /*11ef0*/  FADD.FTZ R114, R114, R195 ;  /* 0x000000c372727221 */ /* 0x000fe40000010000 */
[----:B------:R0:W-:Y:S02]  /*11f00*/  STG.E.64 desc[UR4][R108.64], R196 ;  /* 0x000000c46c007986 */ /* 0x0001e4000c101b04 */
[----:B------:R-:W-:-:S04]  /*11f10*/  FADD.FTZ R114, R114, R199 ;  /* 0x000000c772727221 */ /* 0x000fc80000010000 */
        /* <DEDUP_REMOVED lines=24> */
.L_x_5508:
        /* <DEDUP_REMOVED lines=72> */
.L_x_5521:
[----:B------:R-:W2:Y:S01]  /*12520*/  @!P2 S2R R105, SR_CgaCtaId ;  /* 0x000000000069a919 */ /* 0x000ea20000008800 */
[----:B------:R-:W-:Y:S01]  /*12530*/  LOP3.LUT R107, R112, 0x1f, RZ, 0xc0, !PT ;  /* 0x0000001f706b7812 */ /* 0x000fe200078ec0ff */
[----:B------:R-:W-:Y:S05]  /*12540*/  WARPSYNC.ALL ;  /* 0x0000000000007948 */ /* 0x000fea0003800000 */
[----:B------:R-:W-:Y:S02]  /*12550*/  ISETP.GT.U32.AND P3, PT, R107, 0x7, PT ;  /* 0x000000076b00780c */ /* 0x000fe40003f64070 */
[----:B------:R-:W-:Y:S02]  /*12560*/  @!P2 MOV R0, 0x400 ;  /* 0x000004000000a802 */ /* 0x000fe40000000f00 */
[----:B------:R-:W-:-:S02]  /*12570*/  LOP3.LUT R111, R158, 0x7, RZ, 0xc0, !PT ;  /* 0x000000079e6f7812 */ /* 0x000fc400078ec0ff */
[----:B------:R-:W-:-:S07]  /*12580*/  LOP3.LUT P4, RZ, R164, 0x40, RZ, 0xc0, !PT ;  /* 0x00000040a4ff7812 */ /* 0x000fce000788c0ff */
[----:B------:R-:W3:Y:S01]  /*12590*/  @!P3 S2R R197, SR_CgaCtaId ;  /* 0x0000000000c5b919 */ /* 0x000ee20000008800 */
[----:B------:R-:W-:Y:S02]  /*125a0*/  @!P3 MOV R106, 0x400 ;  /* 0x00000400006ab802 */ /* 0x000fe40000000f00 */
[----:B--2---:R-:W-:Y:S01]  /*125b0*/  @!P2 LEA R105, R105, R0, 0x18 ;  /* 0x000000006969a211 */ /* 0x004fe200078ec0ff */
[C---:B------:R-:W-:Y:S02]  /*125c0*/  @!P2 IMAD.IADD R0, R114.reuse, 0x1, R111 ;  /* 0x000000017200a824 */ /* 0x040fe400078e026f */
[----:B------:R-:W-:-:S03]  /*125d0*/  @!P3 IMAD.IADD R114, R114, 0x1, R107 ;  /* 0x000000017272b824 */ /* 0x000fc600078e026b */
[----:B------:R-:W-:Y:S01]  /*125e0*/  @!P2 LEA R0, R0, R105, 0x3 ;  /* 0x000000690000a211 */ /* 0x000fe200078e18ff */
[----:B-1----:R-:W-:Y:S01]  /*125f0*/  FADD.FTZ R105, R108, R109 ;  /* 0x0000006d6c697221 */ /* 0x002fe20000010000 */
[----:B0-----:R-:W-:Y:S01]  /*12600*/  IMAD.MOV.U32 R108, RZ, RZ, RZ ;  /* 0x000000ffff6c7224 */ /* 0x001fe200078e00ff */
[----:B------:R-:W-:-:S03]  /*12610*/  @!P3 MOV R108, 0x300 ;  /* 0x00000300006cb802 */ /* 0x000fc60000000f00 */
[----:B------:R-:W-:Y:S01]  /*12620*/  @!P2 STS.64 [R0], R104 ;  /* 0x000000680000a388 */ /* 0x000fe20000000a00 */
[----:B------:R-:W-:Y:S01]  /*12630*/  BAR.SYNC.DEFER_BLOCKING 0x0 ;  /* 0x0000000000007b1d */ /* 0x000fe20000010000 */
[----:B------:R-:W-:Y:S02]  /*12640*/  LOP3.LUT P2, RZ, R111, 0x1f, R112, 0xf8, !PT ;  /* 0x0000001f6fff7812 */ /* 0x000fe4000784f870 */
[----:B---3--:R-:W-:Y:S02]  /*12650*/  @!P3 LEA R197, R197, R106, 0x18 ;  /* 0x0000006ac5c5b211 */ /* 0x008fe400078ec0ff */
[----:B------:R-:W-:Y:S02]  /*12660*/  CS2R R106, SRZ ;  /* 0x00000000006a7805 */ /* 0x000fe4000001ff00 */
[----:B------:R-:W-:Y:S01]  /*12670*/  @!P3 LEA R114, R114, R197, 0x3 ;  /* 0x000000c57272b211 */ /* 0x000fe200078e18ff */
[----:B------:R-:W0:Y:S04]  /*12680*/  SHFL.DOWN PT, R109, R108, 0x4, 0x1f ;  /* 0x08801f006c6d7f89 */ /* 0x000e2800000e0000 */
[----:B------:R-:W-:Y:S01]  /*12690*/  @!P3 LDS.64 R106, [R114] ;  /* 0x00000000726ab984 */ /* 0x000fe20000000a00 */
[----:B0-----:R-:W-:Y:S01]  /*126a0*/  IMAD.IADD R104, R109, 0x1, R108 ;  /* 0x000000016d687824 */ /* 0x001fe200078e026c */
[----:B------:R-:W-:-:S02]  /*126b0*/  I2FP.F32.S32 R158, R109 ;  /* 0x0000006d009e7245 */ /* 0x000fc40000201400 */
[----:B------:R-:W-:Y:S02]  /*126c0*/  I2FP.F32.S32 R109, R108 ;  /* 0x0000006c006d7245 */ /* 0x000fe40000201400 */
[----:B------:R-:W-:Y:S01]  /*126d0*/  I2FP.F32.S32 R105, R104 ;  /* 0x0000006800697245 */ /* 0x000fe20000201400 */
[----:B------:R-:W0:Y:S03]  /*126e0*/  SHFL.DOWN PT, R209, R104, 0x2, 0x1f ;  /* 0x08401f0068d17f89 */ /* 0x000e2600000e0000 */
[----:B------:R-:W1:Y:S01]  /*126f0*/  MUFU.RCP R110, R105 ;  /* 0x00000069006e7308 */ /* 0x000e620000001000 */
[-C--:B0-----:R-:W-:Y:S01]  /*12700*/  IADD3 R104, R104, R209.reuse, RZ ;  /* 0x000000d168687210 */ /* 0x081fe20007ffe0ff */
[----:B------:R-:W0:Y:S01]  /*12710*/  SHFL.DOWN PT, R197, R106, 0x4, 0x1f ;  /* 0x08801f006ac57f89 */ /* 0x000e2200000e0000 */
[----:B------:R-:W-:Y:S02]  /*12720*/  I2FP.F32.S32 R209, R209 ;  /* 0x000000d100d17245 */ /* 0x000fe40000201400 */
[----:B------:R-:W-:Y:S01]  /*12730*/  I2FP.F32.S32 R108, R104 ;  /* 0x00000068006c7245 */ /* 0x000fe20000201400 */
[----:B------:R-:W2:Y:S04]  /*12740*/  SHFL.DOWN PT, R0, R107, 0x4, 0x1f ;  /* 0x08801f006b007f89 */ /* 0x000ea800000e0000 */
[----:B------:R-:W3:Y:S01]  /*12750*/  SHFL.DOWN PT, R211, R104, 0x1, 0x1f ;  /* 0x08201f0068d37f89 */ /* 0x000ee200000e0000 */
[C---:B0-----:R-:W-:Y:S01]  /*12760*/  FMUL.FTZ R114, R197.reuse, R158 ;  /* 0x0000009ec5727220 */ /* 0x041fe20000410000 */
[----:B------:R-:W-:-:S03]  /*12770*/  FADD.FTZ R197, -R197, R106 ;  /* 0x0000006ac5c57221 */ /* 0x000fc60000010100 */
[----:B------:R-:W-:Y:S01]  /*12780*/  FFMA.FTZ R207, R109, R106, R114 ;  /* 0x0000006a6dcf7223 */ /* 0x000fe20000010072 */
[----:B------:R-:W-:Y:S01]  /*12790*/  FMUL.FTZ R197, R197, R197 ;  /* 0x000000c5c5c57220 */ /* 0x000fe20000410000 */
[----:B--2---:R-:W-:Y:S02]  /*127a0*/  FADD.FTZ R107, R0, R107 ;  /* 0x0000006b006b7221 */ /* 0x004fe40000010000 */
[----:B-1----:R-:W-:Y:S01]  /*127b0*/  FMUL.FTZ R106, R110, R207 ;  /* 0x000000cf6e6a7220 */ /* 0x002fe20000410000 */
[----:B------:R-:W-:Y:S01]  /*127c0*/  FMUL.FTZ R197, R197, R109 ;  /* 0x0000006dc5c57220 */ /* 0x000fe20000410000 */
[----:B---3--:R-:W-:Y:S01]  /*127d0*/  IMAD.IADD R104, R104, 0x1, R211 ;  /* 0x0000000168687824 */ /* 0x008fe200078e02d3 */
[----:B------:R-:W0:Y:S01]  /*127e0*/  MUFU.RCP R109, R108 ;  /* 0x0000006c006d7308 */ /* 0x000e220000001000 */
[----:B------:R-:W-:Y:S01]  /*127f0*/  I2FP.F32.S32 R211, R211 ;  /* 0x000000d300d37245 */ /* 0x000fe20000201400 */
[----:B------:R-:W1:Y:S01]  /*12800*/  SHFL.DOWN PT, R207, R106, 0x2, 0x1f ;  /* 0x08401f006acf7f89 */ /* 0x000e6200000e0000 */
[----:B------:R-:W-:Y:S01]  /*12810*/  FMUL.FTZ R197, R197, R158 ;  /* 0x0000009ec5c57220 */ /* 0x000fe20000410000 */
[----:B------:R-:W-:-:S03]  /*12820*/  I2FP.F32.S32 R104, R104 ;  /* 0x0000006800687245 */ /* 0x000fc60000201400 */
[----:B------:R-:W-:-:S03]  /*12830*/  FFMA.FTZ R107, R110, R197, R107 ;  /* 0x000000c56e6b7223 */ /* 0x000fc6000001006b */
[----:B------:R-:W2:Y:S02]  /*12840*/  MUFU.RCP R104, R104 ;  /* 0x0000006800687308 */ /* 0x000ea40000001000 */
[----:B------:R-:W3:Y:S01]  /*12850*/  SHFL.DOWN PT, R0, R107, 0x2, 0x1f ;  /* 0x08401f006b007f89 */ /* 0x000ee200000e0000 */
[----:B-1----:R-:W-:Y:S01]  /*12860*/  FMUL.FTZ R110, R207, R209 ;  /* 0x000000d1cf6e7220 */ /* 0x002fe20000410000 */
[----:B------:R-:W-:-:S03]  /*12870*/  FADD.FTZ R207, R106, -R207 ;  /* 0x800000cf6acf7221 */ /* 0x000fc60000010000 */
[----:B------:R-:W-:Y:S01]  /*12880*/  FFMA.FTZ R110, R105, R106, R110 ;  /* 0x0000006a696e7223 */ /* 0x000fe2000001006e */
[----:B------:R-:W-:-:S03]  /*12890*/  FMUL.FTZ R106, R207, R207 ;  /* 0x000000cfcf6a7220 */ /* 0x000fc60000410000 */
[----:B0-----:R-:W-:Y:S01]  /*128a0*/  FMUL.FTZ R197, R109, R110 ;  /* 0x0000006e6dc57220 */ /* 0x001fe20000410000 */
[----:B------:R-:W-:Y:S01]  /*128b0*/  FMUL.FTZ R106, R105, R106 ;  /* 0x0000006a696a7220 */ /* 0x000fe20000410000 */
[----:B---3--:R-:W-:-:S03]  /*128c0*/  FADD.FTZ R0, R107, R0 ;  /* 0x000000006b007221 */ /* 0x008fc60000010000 */
        /* <DEDUP_REMOVED lines=9> */
[----:B--2---:R-:W-:Y:S01]  /*12960*/  FMUL.FTZ R109, R104, R109 ;  /* 0x0000006d686d7220 */ /* 0x004fe20000410000 */
[----:B-1----:R-:W-:Y:S01]  /*12970*/  FADD.FTZ R105, R0, R105 ;  /* 0x0000006900697221 */ /* 0x002fe20000010000 */
[----:B------:R-:W0:Y:S01]  /*12980*/  LDC R108, c[0x0][0x2d8] ;  /* 0x0000b600ff6c7b82 */ /* 0x000e220000000800 */
[----:B------:R-:W-:Y:S02]  /*12990*/  FMUL.FTZ R107, R107, R211 ;  /* 0x000000d36b6b7220 */ /* 0x000fe40000410000 */
[----:B------:R-:W1:Y:S02]  /*129a0*/  SHFL.IDX PT, R197, R109, RZ, 0x1f ;  /* 0x00001fff6dc57589 */ /* 0x000e6400000e0000 */
[----:B------:R-:W-:-:S03]  /*129b0*/  FFMA.FTZ R0, R104, R107, R105 ;  /* 0x0000006b68007223 */ /* 0x000fc60000010069 */
[----:B------:R-:W2:Y:S02]  /*129c0*/  @!P2 LDC.64 R106, c[0x0][0x250] ;  /* 0x00009400ff6aab82 */ /* 0x000ea40000000a00 */
        /* <DEDUP_REMOVED lines=10> */
[C---:B--2---:R-:W-:Y:S01]  /*12a70*/  @!P2 IMAD.WIDE R106, R119.reuse, 0x4, R106 ;  /* 0x00000004776aa825 */ /* 0x044fe200078e026a */
[----:B------:R-:W0:Y:S03]  /*12a80*/  @!P2 LDC.64 R104, c[0x0][0x258] ;  /* 0x00009600ff68ab82 */ /* 0x000e260000000a00 */
        /* <DEDUP_REMOVED lines=21> */
[C---:B------:R-:W-:Y:S01]  /*12be0*/  FADD.FTZ R168, -R110.reuse, R201 ;  /* 0x000000c96ea87221 */ /* 0x040fe20000010100 */
[----:B------:R-:W-:Y:S01]  /*12bf0*/  FADD.FTZ R203, -R110, R203 ;  /* 0x000000cb6ecb7221 */ /* 0x000fe20000010100 */
[----:B0-----:R-:W-:-:S04]  /*12c00*/  @!P2 IMAD.WIDE R108, R119, 0x4, R104 ;  /* 0x00000004776ca825 */ /* 0x001fc800078e0268 */
[----:B------:R-:W-:Y:S01]  /*12c10*/  FFMA.FTZ R104, R48, R113, R96 ;  /* 0x0000007130687223 */ /* 0x000fe20000010060 */
[----:B------:R-:W-:Y:S01]  /*12c20*/  FFMA.FTZ R105, R49, R112, R97 ;  /* 0x0000007031697223 */ /* 0x000fe20000010061 */
[----:B------:R-:W-:Y:S01]  /*12c30*/  FADD.FTZ R110, -R110, R205 ;  /* 0x000000cd6e6e7221 */ /* 0x000fe20000010100 */
[C---:B------:R-:W-:Y:S01]  /*12c40*/  FMUL.FTZ R161, R180.reuse, R163 ;  /* 0x000000a3b4a17220 */ /* 0x040fe20000410000 */
[C---:B------:R-:W-:Y:S01]  /*12c50*/  FMUL.FTZ R114, R180.reuse, R165 ;  /* 0x000000a5b4727220 */ /* 0x040fe20000410000 */
[----:B------:R0:W-:Y:S01]  /*12c60*/  @!P2 STG.E desc[UR4][R106.64], R197 ;  /* 0x000000c56a00a986 */ /* 0x0001e2000c101904 */
[C---:B------:R-:W-:Y:S01]  /*12c70*/  FMUL.FTZ R111, R180.reuse, R167 ;  /* 0x000000a7b46f7220 */ /* 0x040fe20000410000 */
[C---:B------:R-:W-:Y:S01]  /*12c80*/  FMUL.FTZ R171, R180.reuse, R171 ;  /* 0x000000abb4ab7220 */ /* 0x040fe20000410000 */
[C---:B------:R-:W-:Y:S01]  /*12c90*/  FMUL.FTZ R170, R180.reuse, R173 ;  /* 0x000000adb4aa7220 */ /* 0x040fe20000410000 */
[----:B------:R1:W-:Y:S01]  /*12ca0*/  @!P2 STG.E desc[UR4][R108.64], R180 ;  /* 0x000000b46c00a986 */ /* 0x0003e2000c101904 */
[----:B------:R-:W-:Y:S01]  /*12cb0*/  F2FP.BF16.F32.PACK_AB R104, R105, R104 ;  /* 0x000000686968723e */ /* 0x000fe200000010ff */
[----:B------:R-:W-:Y:S01]  /*12cc0*/  FFMA.FTZ R160, R45, R158, R93 ;  /* 0x0000009e2da07223 */ /* 0x000fe2000001005d */
[----:B------:R-:W-:Y:S01]  /*12cd0*/  FMUL.FTZ R186, R180, R110 ;  /* 0x0000006eb4ba7220 */ /* 0x000fe20000410000 */
[----:B------:R-:W-:Y:S01]  /*12ce0*/  FFMA.FTZ R105, R50, R161, R98 ;  /* 0x000000a132697223 */ /* 0x000fe20000010062 */
[-C--:B------:R-:W-:Y:S01]  /*12cf0*/  FFMA.FTZ R110, R20, R111.reuse, R68 ;  /* 0x0000006f146e7223 */ /* 0x080fe20000010044 */
[-C--:B------:R-:W-:Y:S01]  /*12d00*/  FFMA.FTZ R172, R47, R170.reuse, R95 ;  /* 0x000000aa2fac7223 */ /* 0x080fe2000001005f */
[----:B------:R-:W-:Y:S01]  /*12d10*/  FFMA.FTZ R170, R23, R170, R71 ;  /* 0x000000aa17aa7223 */ /* 0x000fe20000010047 */
[----:B0-----:R-:W-:Y:S01]  /*12d20*/  FFMA.FTZ R106, R51, R114, R99 ;  /* 0x00000072336a7223 */ /* 0x001fe20000010063 */
[----:B------:R-:W-:Y:S01]  /*12d30*/  FFMA.FTZ R107, R44, R111, R92 ;  /* 0x0000006f2c6b7223 */ /* 0x000fe2000001005c */
[-C--:B------:R-:W-:Y:S01]  /*12d40*/  FFMA.FTZ R111, R46, R171.reuse, R94 ;  /* 0x000000ab2e6f7223 */ /* 0x080fe2000001005e */
[----:B------:R-:W-:Y:S01]  /*12d50*/  FFMA.FTZ R171, R22, R171, R70 ;  /* 0x000000ab16ab7223 */ /* 0x000fe20000010046 */
[----:B-1----:R-:W-:Y:S01]  /*12d60*/  FFMA.FTZ R109, R21, R158, R69 ;  /* 0x0000009e156d7223 */ /* 0x002fe20000010045 */
[----:B------:R-:W-:Y:S01]  /*12d70*/  F2FP.BF16.F32.PACK_AB R105, R106, R105 ;  /* 0x000000696a69723e */ /* 0x000fe200000010ff */
[----:B------:R-:W0:Y:S01]  /*12d80*/  LDC.64 R158, c[0x0][0x2b8] ;  /* 0x0000ae00ff9e7b82 */ /* 0x000e220000000a00 */
[----:B------:R-:W-:Y:S01]  /*12d90*/  F2FP.BF16.F32.PACK_AB R106, R160, R107 ;  /* 0x0000006ba06a723e */ /* 0x000fe200000010ff */
[----:B------:R-:W-:Y:S01]  /*12da0*/  FMUL.FTZ R175, R180, R175 ;  /* 0x000000afb4af7220 */ /* 0x000fe20000410000 */
        /* <DEDUP_REMOVED lines=9> */
[----:B------:R-:W1:Y:S01]  /*12e40*/  LDC.64 R160, c[0x0][0x2c0] ;  /* 0x0000b000ffa07b82 */ /* 0x000e620000000a00 */
[----:B------:R-:W-:Y:S01]  /*12e50*/  SHF.R.U32.HI R173, RZ, 0x1c, R115 ;  /* 0x0000001cffad7819 */ /* 0x000fe20000011673 */
[----:B------:R-:W-:Y:S01]  /*12e60*/  FMUL.FTZ R179, R180, R179 ;  /* 0x000000b3b4b37220 */ /* 0x000fe20000410000 */
[----:B------:R-:W-:Y:S01]  /*12e70*/  IADD3 R170, P2, R172, UR12, RZ ;  /* 0x0000000cacaa7c10 */ /* 0x000fe2000ff5e0ff */
[----:B------:R-:W-:Y:S01]  /*12e80*/  FMUL.FTZ R176, R180, R181 ;  /* 0x000000b5b4b07220 */ /* 0x000fe20000410000 */
[----:B------:R-:W-:Y:S01]  /*12e90*/  FFMA.FTZ R112, R40, R175, R88 ;  /* 0x000000af28707223 */ /* 0x000fe20000010058 */
[----:B------:R-:W-:Y:S01]  /*12ea0*/  FFMA.FTZ R169, R41, R174, R89 ;  /* 0x000000ae29a97223 */ /* 0x000fe20000010059 */
[----:B------:R-:W-:Y:S01]  /*12eb0*/  IADD3 R172, P3, R172, UR14, RZ ;  /* 0x0000000eacac7c10 */ /* 0x000fe2000ff7e0ff */
[C---:B------:R-:W-:Y:S01]  /*12ec0*/  FMUL.FTZ R183, R180.reuse, R183 ;  /* 0x000000b7b4b77220 */ /* 0x040fe20000410000 */
[C---:B------:R-:W-:Y:S01]  /*12ed0*/  FMUL.FTZ R178, R180.reuse, R185 ;  /* 0x000000b9b4b27220 */ /* 0x040fe20000410000 */
[C---:B------:R-:W-:Y:S01]  /*12ee0*/  FMUL.FTZ R187, R180.reuse, R187 ;  /* 0x000000bbb4bb7220 */ /* 0x040fe20000410000 */
[C---:B------:R-:W-:Y:S01]  /*12ef0*/  FMUL.FTZ R182, R180.reuse, R189 ;  /* 0x000000bdb4b67220 */ /* 0x040fe20000410000 */
[----:B------:R-:W-:Y:S01]  /*12f00*/  FMUL.FTZ R163, R180, R0 ;  /* 0x00000000b4a37220 */ /* 0x000fe20000410000 */
[----:B------:R-:W-:Y:S01]  /*12f10*/  F2FP.BF16.F32.PACK_AB R109, R114, R109 ;  /* 0x0000006d726d723e */ /* 0x000fe200000010ff */
[C---:B------:R-:W-:Y:S01]  /*12f20*/  FMUL.FTZ R0, R180.reuse, R191 ;  /* 0x000000bfb4007220 */ /* 0x040fe20000410000 */
[----:B------:R-:W-:Y:S01]  /*12f30*/  F2FP.BF16.F32.PACK_AB R108, R113, R108 ;  /* 0x0000006c716c723e */ /* 0x000fe200000010ff */
[C---:B------:R-:W-:Y:S01]  /*12f40*/  FMUL.FTZ R165, R180.reuse, R193 ;  /* 0x000000c1b4a57220 */ /* 0x040fe20000410000 */
[----:B------:R-:W-:Y:S01]  /*12f50*/  IADD3.X R171, R173, UR13, RZ, P2, !PT ;  /* 0x0000000dadab7c10 */ /* 0x000fe200097fe4ff */
[C---:B------:R-:W-:Y:S01]  /*12f60*/  FMUL.FTZ R166, R180.reuse, R166 ;  /* 0x000000a6b4a67220 */ /* 0x040fe20000410000 */
[C---:B------:R-:W-:Y:S01]  /*12f70*/  FMUL.FTZ R167, R180.reuse, R199 ;  /* 0x000000c7b4a77220 */ /* 0x040fe20000410000 */
[C---:B------:R-:W-:Y:S01]  /*12f80*/  FMUL.FTZ R168, R180.reuse, R168 ;  /* 0x000000a8b4a87220 */ /* 0x040fe20000410000 */
[----:B------:R-:W-:Y:S01]  /*12f90*/  FMUL.FTZ R203, R180, R203 ;  /* 0x000000cbb4cb7220 */ /* 0x000fe20000410000 */
[----:B------:R-:W-:Y:S01]  /*12fa0*/  FFMA.FTZ R113, R42, R179, R90 ;  /* 0x000000b32a717223 */ /* 0x000fe2000001005a */
[----:B------:R-:W-:Y:S01]  /*12fb0*/  FFMA.FTZ R114, R43, R176, R91 ;  /* 0x000000b02b727223 */ /* 0x000fe2000001005b */
[----:B------:R-:W-:Y:S01]  /*12fc0*/  IADD3.X R173, R173, UR15, RZ, P3, !PT ;  /* 0x0000000fadad7c10 */ /* 0x000fe20009ffe4ff */
[----:B------:R-:W-:Y:S01]  /*12fd0*/  FFMA.FTZ R115, R36, R183, R84 ;  /* 0x000000b724737223 */ /* 0x000fe20000010054 */
[----:B------:R-:W-:Y:S01]  /*12fe0*/  F2FP.BF16.F32.PACK_AB R112, R169, R112 ;  /* 0x00000070a970723e */ /* 0x000fe200000010ff */
        /* <DEDUP_REMOVED lines=18> */
[----:B-1----:R-:W-:Y:S01]  /*13110*/  IMAD.WIDE.U32 R160, R155, 0x10, R160 ;  /* 0x000000109ba07825 */ /* 0x002fe200078e00a0 */
[----:B------:R-:W-:-:S03]  /*13120*/  SHF.R.U32.HI R169, RZ, 0x1c, R157 ;  /* 0x0000001cffa97819 */ /* 0x000fc6000001169d */
[----:B------:R-:W-:Y:S01]  /*13130*/  FFMA.FTZ R155, R9, R0, R57 ;  /* 0x00000000099b7223 */ /* 0x000fe20000010039 */
[----:B--2---:R-:W-:Y:S01]  /*13140*/  F2FP.BF16.F32.PACK_AB R107, R182, R187 ;  /* 0x000000bbb66b723e */ /* 0x004fe200000010ff */
[----:B------:R-:W-:Y:S02]  /*13150*/  IMAD.SHL.U32 R170, R157, 0x10, RZ ;  /* 0x000000109daa7824 */ /* 0x000fe400078e00ff */
[----:B------:R-:W-:Y:S01]  /*13160*/  FFMA.FTZ R157, R5, R168, R53 ;  /* 0x000000a8059d7223 */ /* 0x000fe20000010035 */
[----:B------:R-:W-:Y:S01]  /*13170*/  F2FP.BF16.F32.PACK_AB R106, R178, R183 ;  /* 0x000000b7b26a723e */ /* 0x000fe200000010ff */
[----:B0-----:R-:W-:Y:S01]  /*13180*/  FFMA.FTZ R108, R32, R163, R80 ;  /* 0x000000a3206c7223 */ /* 0x001fe20000010050 */
[----:B------:R-:W-:Y:S01]  /*13190*/  FFMA.FTZ R109, R33, R0, R81 ;  /* 0x00000000216d7223 */ /* 0x000fe20000010051 */
[-C--:B------:R-:W-:Y:S01]  /*131a0*/  FFMA.FTZ R110, R35, R166.reuse, R83 ;  /* 0x000000a6236e7223 */ /* 0x080fe20000010053 */
[----:B------:R-:W-:Y:S01]  /*131b0*/  FFMA.FTZ R111, R28, R167, R76 ;  /* 0x000000a71c6f7223 */ /* 0x000fe2000001004c */
[----:B------:R-:W-:Y:S01]  /*131c0*/  FFMA.FTZ R166, R11, R166, R59 ;  /* 0x000000a60ba67223 */ /* 0x000fe2000001003b */
[----:B------:R-:W-:Y:S01]  /*131d0*/  F2FP.BF16.F32.PACK_AB R105, R176, R179 ;  /* 0x000000b3b069723e */ /* 0x000fe200000010ff */
[----:B---3--:R-:W-:Y:S01]  /*131e0*/  FFMA.FTZ R112, R29, R168, R77 ;  /* 0x000000a81d707223 */ /* 0x008fe2000001004d */
[----:B------:R-:W-:Y:S01]  /*131f0*/  F2FP.BF16.F32.PACK_AB R108, R109, R108 ;  /* 0x0000006c6d6c723e */ /* 0x000fe200000010ff */
[----:B------:R-:W-:Y:S01]  /*13200*/  FFMA.FTZ R109, R34, R165, R82 ;  /* 0x000000a5226d7223 */ /* 0x000fe20000010052 */
[-C--:B------:R-:W-:Y:S01]  /*13210*/  FFMA.FTZ R113, R30, R203.reuse, R78 ;  /* 0x000000cb1e717223 */ /* 0x080fe2000001004e */
[-C--:B------:R-:W-:Y:S01]  /*13220*/  FFMA.FTZ R114, R31, R186.reuse, R79 ;  /* 0x000000ba1f727223 */ /* 0x080fe2000001004f */
[----:B------:R-:W-:Y:S01]  /*13230*/  FFMA.FTZ R115, R6, R203, R54 ;  /* 0x000000cb06737223 */ /* 0x000fe20000010036 */
[----:B------:R-:W-:Y:S01]  /*13240*/  FFMA.FTZ R186, R7, R186, R55 ;  /* 0x000000ba07ba7223 */ /* 0x000fe20000010037 */
[----:B------:R-:W-:-:S02]  /*13250*/  F2FP.BF16.F32.PACK_AB R109, R110, R109 ;  /* 0x0000006d6e6d723e */ /* 0x000fc400000010ff */
[----:B------:R-:W-:Y:S01]  /*13260*/  F2FP.BF16.F32.PACK_AB R110, R112, R111 ;  /* 0x0000006f706e723e */ /* 0x000fe200000010ff */
[----:B------:R-:W-:Y:S01]  /*13270*/  FFMA.FTZ R112, R8, R163, R56 ;  /* 0x000000a308707223 */ /* 0x000fe20000010038 */
[----:B------:R-:W-:Y:S01]  /*13280*/  F2FP.BF16.F32.PACK_AB R111, R114, R113 ;  /* 0x00000071726f723e */ /* 0x000fe200000010ff */
[----:B------:R-:W-:Y:S01]  /*13290*/  FFMA.FTZ R114, R4, R167, R52 ;  /* 0x000000a704727223 */ /* 0x000fe20000010034 */
[----:B------:R-:W-:Y:S01]  /*132a0*/  IADD3 R158, P2, R170, UR12, RZ ;  /* 0x0000000caa9e7c10 */ /* 0x000fe2000ff5e0ff */
[----:B------:R-:W-:Y:S01]  /*132b0*/  FFMA.FTZ R113, R10, R165, R58 ;  /* 0x000000a50a717223 */ /* 0x000fe2000001003a */
[----:B------:R-:W-:Y:S02]  /*132c0*/  IADD3 R170, P3, R170, UR14, RZ ;  /* 0x0000000eaaaa7c10 */ /* 0x000fe4000ff7e0ff */
[----:B------:R-:W-:Y:S02]  /*132d0*/  F2FP.BF16.F32.PACK_AB R104, R174, R175 ;  /* 0x000000afae68723e */ /* 0x000fe400000010ff */
[----:B------:R-:W-:-:S02]  /*132e0*/  IADD3.X R159, R169, UR13, RZ, P2, !PT ;  /* 0x0000000da99f7c10 */ /* 0x000fc400097fe4ff */
[----:B------:R-:W-:Y:S01]  /*132f0*/  F2FP.BF16.F32.PACK_AB R115, R186, R115 ;  /* 0x00000073ba73723e */ /* 0x000fe200000010ff */
[----:B------:R0:W-:Y:S01]  /*13300*/  STG.E.128 desc[UR4][R160.64], R104 ;  /* 0x00000068a0007986 */ /* 0x0001e2000c101d04 */
[----:B------:R-:W-:Y:S02]  /*13310*/  F2FP.BF16.F32.PACK_AB R114, R157, R114 ;  /* 0x000000729d72723e */ /* 0x000fe400000010ff */
[----:B------:R-:W-:Y:S01]  /*13320*/  F2FP.BF16.F32.PACK_AB R113, R166, R113 ;  /* 0x00000071a671723e */ /* 0x000fe200000010ff */
[----:B------:R0:W-:Y:S01]  /*13330*/  STG.E.128 desc[UR4][R158.64], R108 ;  /* 0x0000006c9e007986 */ /* 0x0001e2000c101d04 */
[----:B------:R-:W-:Y:S02]  /*13340*/  IADD3.X R171, R169, UR15, RZ, P3, !PT ;  /* 0x0000000fa9ab7c10 */ /* 0x000fe40009ffe4ff */
[----:B------:R-:W-:Y:S02]  /*13350*/  F2FP.BF16.F32.PACK_AB R112, R155, R112 ;  /* 0x000000709b70723e */ /* 0x000fe400000010ff */
[----:B------:R-:W-:-:S02]  /*13360*/  IADD3 R119, R119, UR16, RZ ;  /* 0x0000001077777c10 */ /* 0x000fc4000fffe0ff */
[----:B------:R-:W-:Y:S01]  /*13370*/  SEL R0, RZ, 0x1, P1 ;  /* 0x00000001ff007807 */ /* 0x000fe20000800000 */
[----:B------:R0:W-:Y:S01]  /*13380*/  STG.E.128 desc[UR4][R170.64], R112 ;  /* 0x00000070aa007986 */ /* 0x0001e2000c101d04 */
[----:B------:R-:W-:-:S13]  /*13390*/  ISETP.GE.AND P2, PT, R119, UR17, PT ;  /* 0x0000001177007c0c */ /* 0x000fda000bf46270 */
[----:B------:R-:W-:Y:S05]  /*133a0*/  @!P2 BRA `(.L_x_5510) ;  /* 0xfffffed400c8a947 */ /* 0x000fea000383ffff */
[----:B------:R-:W-:Y:S05]  /*133b0*/  EXIT ;  /* 0x000000000000794d */ /* 0x000fea0003800000 */
.L_x_5509:
[----:B------:R-:W-:Y:S01]  /*133c0*/  HFMA2.MMA R160, -RZ, RZ, 0, 5.9604644775390625e-08 ;  /* 0x00000001ffa07435 */ /* 0x000fe200000001ff */
[----:B0-----:R-:W-:Y:S01]  /*133d0*/  IMAD.MOV.U32 R111, RZ, RZ, R0 ;  /* 0x000000ffff6f7224 */ /* 0x001fe200078e0000 */
[----:B------:R-:W-:Y:S01]  /*133e0*/  MOV R110, 0xffffffff ;  /* 0xffffffff006e7802 */ /* 0x000fe20000000f00 */
[----:B------:R-:W-:-:S08]  /*133f0*/  IMAD.MOV.U32 R197, RZ, RZ, 0x1f ;  /* 0x0000001fffc57424 */ /* 0x000fd000078e00ff */
[----:B-1----:R-:W-:Y:S05]  /*13400*/  WARPSYNC.COLLECTIVE R110, `(.L_x_5511) ;  /* 0x000000006e087348 */ /* 0x002fea0003c00000 */
[----:B------:R0:W2:Y:S02]  /*13410*/  SHFL.BFLY P3, R109, R111, R160, R197 ;  /* 0x0c0000a06f6d7389 */ /* 0x0000a400000600c5 */
[----:B012---:R-:W-:Y:S01]  /*13420*/  ENDCOLLECTIVE ;  /* 0x000000000000791b */ /* 0x007fe20003800000 */
.L_x_5511:
[----:B------:R-:W-:Y:S02]  /*13430*/  IMAD.MOV.U32 R160, RZ, RZ, 0x2 ;  /* 0x00000002ffa07424 */ /* 0x000fe400078e00ff */
[----:B------:R-:W-:-:S04]  /*13440*/  IMAD.MOV.U32 R105, RZ, RZ, R109 ;  /* 0x000000ffff697224 */ /* 0x000fc800078e006d */
[----:B------:R-:W-:-:S05]  /*13450*/  FADD.FTZ R105, R0, R105 ;  /* 0x0000006900697221 */ /* 0x000fca0000010000 */
[----:B------:R-:W-:-:S07]  /*13460*/  MOV R111, R105 ;  /* 0x00000069006f7202 */ /* 0x000fce0000000f00 */
[----:B------:R-:W-:Y:S05]  /*13470*/  WARPSYNC.COLLECTIVE R110, `(.L_x_5512) ;  /* 0x000000006e087348 */ /* 0x000fea0003c00000 */
[----:B------:R0:W1:Y:S02]  /*13480*/  SHFL.BFLY P3, R109, R111, R160, R197 ;  /* 0x0c0000a06f6d7389 */ /* 0x00006400000600c5 */
[----:B01----:R-:W-:Y:S01]  /*13490*/  ENDCOLLECTIVE ;  /* 0x000000000000791b */ /* 0x003fe20003800000 */
.L_x_5512:
[----:B------:R-:W-:Y:S01]  /*134a0*/  HFMA2.MMA R160, -RZ, RZ, 0, 2.384185791015625e-07 ;  /* 0x00000004ffa07435 */ /* 0x000fe200000001ff */
[----:B------:R-:W-:-:S05]  /*134b0*/  MOV R104, R109 ;  /* 0x0000006d00687202 */ /* 0x000fca0000000f00 */
[----:B------:R-:W-:-:S04]  /*134c0*/  FADD.FTZ R106, R105, R104 ;  /* 0x00000068696a7221 */ /* 0x000fc80000010000 */
[----:B------:R-:W-:-:S07]  /*134d0*/  IMAD.MOV.U32 R111, RZ, RZ, R106 ;  /* 0x000000ffff6f7224 */ /* 0x000fce00078e006a */
[----:B------:R-:W-:Y:S05]  /*134e0*/  WARPSYNC.COLLECTIVE R110, `(.L_x_5513) ;  /* 0x000000006e087348 */ /* 0x000fea0003c00000 */
[----:B------:R0:W1:Y:S02]  /*134f0*/  SHFL.BFLY P3, R109, R111, R160, R197 ;  /* 0x0c0000a06f6d7389 */ /* 0x00006400000600c5 */
[----:B01----:R-:W-:Y:S01]  /*13500*/  ENDCOLLECTIVE ;  /* 0x000000000000791b */ /* 0x003fe20003800000 */
.L_x_5513:
[----:B------:R-:W-:Y:S02]  /*13510*/  IMAD.MOV.U32 R160, RZ, RZ, 0x8 ;  /* 0x00000008ffa07424 */ /* 0x000fe400078e00ff */
[----:B------:R-:W-:-:S04]  /*13520*/  IMAD.MOV.U32 R107, RZ, RZ, R109 ;  /* 0x000000ffff6b7224 */ /* 0x000fc800078e006d */
[----:B------:R-:W-:-:S05]  /*13530*/  FADD.FTZ R107, R106, R107 ;  /* 0x0000006b6a6b7221 */ /* 0x000fca0000010000 */
[----:B------:R-:W-:-:S07]  /*13540*/  MOV R111, R107 ;  /* 0x0000006b006f7202 */ /* 0x000fce0000000f00 */
[----:B------:R-:W-:Y:S05]  /*13550*/  WARPSYNC.COLLECTIVE R110, `(.L_x_5514) ;  /* 0x000000006e087348 */ /* 0x000fea0003c00000 */
[----:B------:R0:W1:Y:S02]  /*13560*/  SHFL.BFLY P3, R109, R111, R160, R197 ;  /* 0x0c0000a06f6d7389 */ /* 0x00006400000600c5 */
[----:B01----:R-:W-:Y:S01]  /*13570*/  ENDCOLLECTIVE ;  /* 0x000000000000791b */ /* 0x003fe20003800000 */
.L_x_5514:
[----:B------:R-:W-:Y:S01]  /*13580*/  HFMA2.MMA R160, -RZ, RZ, 0, 9.5367431640625e-07 ;  /* 0x00000010ffa07435 */ /* 0x000fe200000001ff */
[----:B------:R-:W-:-:S05]  /*13590*/  MOV R104, R109 ;  /* 0x0000006d00687202 */ /* 0x000fca0000000f00 */
[----:B------:R-:W-:-:S04]  /*135a0*/  FADD.FTZ R108, R107, R104 ;  /* 0x000000686b6c7221 */ /* 0x000fc80000010000 */
[----:B------:R-:W-:-:S07]  /*135b0*/  IMAD.MOV.U32 R111, RZ, RZ, R108 ;  /* 0x000000ffff6f7224 */ /* 0x000fce00078e006c */
[----:B------:R-:W-:Y:S05]  /*135c0*/  WARPSYNC.COLLECTIVE R110, `(.L_x_5515) ;  /* 0x000000006e087348 */ /* 0x000fea0003c00000 */
[----:B------:R0:W1:Y:S02]  /*135d0*/  SHFL.BFLY P3, R109, R111, R160, R197 ;  /* 0x0c0000a06f6d7389 */ /* 0x00006400000600c5 */
[----:B01----:R-:W-:Y:S01]  /*135e0*/  ENDCOLLECTIVE ;  /* 0x000000000000791b */ /* 0x003fe20003800000 */
.L_x_5515:
[----:B------:R-:W-:Y:S01]  /*135f0*/  MOV R160, 0x1 ;  /* 0x0000000100a07802 */ /* 0x000fe20000000f00 */
        /* <DEDUP_REMOVED lines=54> */
.L_x_5516:
[----:B------:R-:W-:Y:S02]  /*13960*/  IMAD.MOV.U32 R160, RZ, RZ, 0x2 ;  /* 0x00000002ffa07424 */ /* 0x000fe400078e00ff */
[----:B------:R-:W-:-:S04]  /*13970*/  IMAD.MOV.U32 R105, RZ, RZ, R109 ;  /* 0x000000ffff697224 */ /* 0x000fc800078e006d */
[----:B------:R-:W-:-:S05]  /*13980*/  FADD.FTZ R105, R0, R105 ;  /* 0x0000006900697221 */ /* 0x000fca0000010000 */
[----:B------:R-:W-:-:S07]  /*13990*/  MOV R111, R105 ;  /* 0x00000069006f7202 */ /* 0x000fce0000000f00 */
[----:B------:R-:W-:Y:S05]  /*139a0*/  WARPSYNC.COLLECTIVE R110, `(.L_x_5517) ;  /* 0x000000006e087348 */ /* 0x000fea0003c00000 */
[----:B------:R0:W1:Y:S02]  /*139b0*/  SHFL.BFLY P3, R109, R111, R160, R197 ;  /* 0x0c0000a06f6d7389 */ /* 0x00006400000600c5 */
[----:B01----:R-:W-:Y:S01]  /*139c0*/  ENDCOLLECTIVE ;  /* 0x000000000000791b */ /* 0x003fe20003800000 */
.L_x_5517:
[----:B------:R-:W-:Y:S01]  /*139d0*/  HFMA2.MMA R160, -RZ, RZ, 0, 2.384185791015625e-07 ;  /* 0x00000004ffa07435 */ /* 0x000fe200000001ff */
[----:B------:R-:W-:-:S05]  /*139e0*/  MOV R106, R109 ;  /* 0x0000006d006a7202 */ /* 0x000fca0000000f00 */
[----:B------:R-:W-:-:S04]  /*139f0*/  FADD.FTZ R106, R105, R106 ;  /* 0x0000006a696a7221 */ /* 0x000fc80000010000 */
[----:B------:R-:W-:-:S07]  /*13a00*/  IMAD.MOV.U32 R111, RZ, RZ, R106 ;  /* 0x000000ffff6f7224 */ /* 0x000fce00078e006a */
[----:B------:R-:W-:Y:S05]  /*13a10*/  WARPSYNC.COLLECTIVE R110, `(.L_x_5518) ;  /* 0x000000006e087348 */ /* 0x000fea0003c00000 */
[----:B------:R0:W1:Y:S02]  /*13a20*/  SHFL.BFLY P3, R109, R111, R160, R197 ;  /* 0x0c0000a06f6d7389 */ /* 0x00006400000600c5 */
[----:B01----:R-:W-:Y:S01]  /*13a30*/  ENDCOLLECTIVE ;  /* 0x000000000000791b */ /* 0x003fe20003800000 */
.L_x_5518:
[----:B------:R-:W-:Y:S02]  /*13a40*/  IMAD.MOV.U32 R160, RZ, RZ, 0x8 ;  /* 0x00000008ffa07424 */ /* 0x000fe400078e00ff */
[----:B------:R-:W-:-:S04]  /*13a50*/  IMAD.MOV.U32 R107, RZ, RZ, R109 ;  /* 0x000000ffff6b7224 */ /* 0x000fc800078e006d */
[----:B------:R-:W-:-:S05]  /*13a60*/  FADD.FTZ R107, R106, R107 ;  /* 0x0000006b6a6b7221 */ /* 0x000fca0000010000 */
[----:B------:R-:W-:-:S07]  /*13a70*/  MOV R111, R107 ;  /* 0x0000006b006f7202 */ /* 0x000fce0000000f00 */
[----:B------:R-:W-:Y:S05]  /*13a80*/  WARPSYNC.COLLECTIVE R110, `(.L_x_5519) ;  /* 0x000000006e087348 */ /* 0x000fea0003c00000 */
[----:B------:R0:W1:Y:S02]  /*13a90*/  SHFL.BFLY P3, R109, R111, R160, R197 ;  /* 0x0c0000a06f6d7389 */ /* 0x00006400000600c5 */
[----:B01----:R-:W-:Y:S01]  /*13aa0*/  ENDCOLLECTIVE ;  /* 0x000000000000791b */ /* 0x003fe20003800000 */
.L_x_5519:
[----:B------:R-:W-:Y:S01]  /*13ab0*/  HFMA2.MMA R160, -RZ, RZ, 0, 9.5367431640625e-07 ;  /* 0x00000010ffa07435 */ /* 0x000fe200000001ff */
[----:B------:R-:W-:-:S05]  /*13ac0*/  MOV R108, R109 ;  /* 0x0000006d006c7202 */ /* 0x000fca0000000f00 */
[----:B------:R-:W-:-:S04]  /*13ad0*/  FADD.FTZ R108, R107, R108 ;  /* 0x0000006c6b6c7221 */ /* 0x000fc80000010000 */
[----:B------:R-:W-:-:S07]  /*13ae0*/  IMAD.MOV.U32 R111, RZ, RZ, R108 ;  /* 0x000000ffff6f7224 */ /* 0x000fce00078e006c */
[----:B------:R-:W-:Y:S05]  /*13af0*/  WARPSYNC.COLLECTIVE R110, `(.L_x_5520) ;  /* 0x000000006e087348 */ /* 0x000fea0003c00000 */
[----:B------:R0:W1:Y:S02]  /*13b00*/  SHFL.BFLY P3, R109, R111, R160, R197 ;  /* 0x0c0000a06f6d7389 */ /* 0x00006400000600c5 */
[----:B01----:R-:W-:Y:S01]  /*13b10*/  ENDCOLLECTIVE ;  /* 0x000000000000791b */ /* 0x003fe20003800000 */
.L_x_5520:
[----:B------:R-:W-:Y:S05]  /*13b20*/  BRA `(.L_x_5521) ;  /* 0xffffffe8007c7947 */ /* 0x000fea000383ffff */
.L_x_5522:
        /* <DEDUP_REMOVED lines=13> */
.L_x_20561:


//--------------------- .text._ZN10layer_norm31ln_parallel_residual_fwd_kernelINS_13Kernel_traitsIf13__nv_bfloat16S2_S2_fjLj6144ELj1ELj1ELj8ELj16ENS_18Kernel_traits_baseILj6144EfS2_S2_S2_fjLj256EEEEELb1ELb1ELb0EEEvNS_9FwdParamsE --------------------------
	.section	.text._ZN10layer_norm31ln_parallel_residual_fwd_kernelINS_13Kernel_traitsIf13__nv_bfloat16S2_S2_fjLj6144ELj1ELj1ELj8ELj16ENS_18Kernel_traits_baseILj6144EfS2_S2_S2_fjLj256EEEEELb1ELb1ELb0EEEvNS_9FwdParamsE,"ax",@progbits
	.align	128
        .global         _ZN10layer_norm31ln_parallel_residual_fwd_kernelINS_13Kernel_traitsIf13__nv_bfloat16S2_S2_fjLj6144ELj1ELj1ELj8ELj16ENS_18Kernel_traits_baseILj6144EfS2_S2_S2_fjLj256EEEEELb1ELb1ELb0EEEvNS_9FwdParamsE
        .type           _ZN10layer_norm31ln_parallel_residual_fwd_kernelINS_13Kernel_traitsIf13__nv_bfloat16S2_S2_fjLj6144ELj1ELj1ELj8ELj16ENS_18Kernel_traits_baseILj6144EfS2_S2_S2_fjLj256EEEEELb1ELb1ELb0EEEvNS_9FwdParamsE,@function
        .size           _ZN10layer_norm31ln_parallel_residual_fwd_kernelINS_13Kernel_traitsIf13__nv_bfloat16S2_S2_fjLj6144ELj1ELj1ELj8ELj16ENS_18Kernel_traits_baseILj6144EfS2_S2_S2_fjLj256EEEEELb1ELb1ELb0EEEvNS_9FwdParamsE,(.L_x_20562 - _ZN10layer_norm31ln_parallel_residual_fwd_kernelINS_13Kernel_traitsIf13__nv_bfloat16S2_S2_fjLj6144ELj1ELj1ELj8ELj16ENS_18Kernel_traits_baseILj6144EfS2_S2_S2_fjLj256EEEEELb1ELb1ELb0EEEvNS_9FwdParamsE)
        .other          _ZN10layer_norm31ln_parallel_residual_fwd_kernelINS_13Kernel_traitsIf13__nv_bfloat16S2_S2_fjLj6144ELj1ELj1ELj8ELj16ENS_18Kernel_traits_baseILj6144EfS2_S2_S2_fjLj256EEEEELb1ELb1ELb0EEEvNS_9FwdParamsE,@"STO_CUDA_ENTRY STV_DEFAULT"
_ZN10layer_norm31ln_parallel_residual_fwd_kernelINS_13Kernel_traitsIf13__nv_bfloat16S2_S2_fjLj6144ELj1ELj1ELj8ELj16ENS_18Kernel_traits_baseILj6144EfS2_S2_S2_fjLj256EEEEELb1ELb1ELb0EEEvNS_9FwdParamsE:
.text._ZN10layer_norm31ln_parallel_residual_fwd_kernelINS_13Kernel_traitsIf13__nv_bfloat16S2_S2_fjLj6144ELj1ELj1ELj8ELj16ENS_18Kernel_traits_baseILj6144EfS2_S2_S2_fjLj256EEEEELb1ELb1ELb0EEEvNS_9FwdParamsE:
        /* <DEDUP_REMOVED lines=19> */
[----:B------:R-:W-:-:S04]  /*0130*/  LOP3.LUT R14, R78, 0xff, RZ, 0xc0, !PT ;  /* 0x000000ff4e0e7812 */ /* 0x000fc800078ec0ff */
[----:B------:R-:W-:-:S04]  /*0140*/  MOV R11, R14 ;  /* 0x0000000e000b7202 */ /* 0x000fc80000000f00 */
[----:B------:R-:W-:Y:S01]  /*0150*/  LOP3.LUT R13, R11, 0xff, RZ, 0x3c, !PT ;  /* 0x000000ff0b0d7812 */ /* 0x000fe200078e3cff */
[----:B------:R-:W-:Y:S01]  /*0160*/  BSSY B0, `(.L_x_5523) ;  /* 0x0000057000007945 */ /* 0x000fe20003800000 */
[----:B------:R-:W-:Y:S02]  /*0170*/  LEA.HI R12, R78, UR8, RZ, 0x18 ;  /* 0x000000084e0c7c11 */ /* 0x000fe4000f8fc0ff */
[----:B--2---:R-:W-:Y:S02]  /*0180*/  @P0 R2UR UR6, R2 ;  /* 0x00000000020602ca */ /* 0x004fe400000e0000 */
        /* <DEDUP_REMOVED lines=32> */
[----:B------:R-:W-:-:S03]  /*0390*/  UIADD3 UR29, UR7, -0x56f99767, URZ ;  /* 0xa9066899071d7890 */ /* 0x000fc6000fffe03f */
[----:B------:R-:W-:Y:S01]  /*03a0*/  LOP3.LUT R8, R3, UR27, R6, 0x96, !PT ;  /* 0x0000001b03087c12 */ /* 0x000fe2000f8e9606 */
[----:B------:R-:W-:Y:S01]  /*03b0*/  UIADD3 UR28, UR6, 0x1715609d, URZ ;  /* 0x1715609d061c7890 */ /* 0x000fe2000fffe03f */
[----:B------:R-:W-:-:S04]  /*03c0*/  IMAD.WIDE.U32 R6, R7, -0x2daee0ad, RZ ;  /* 0xd2511f5307067825 */ /* 0x000fc800078e00ff */
[----:B------:R-:W-:Y:S01]  /*03d0*/  IMAD.WIDE.U32 R8, R8, -0x326172a9, RZ ;  /* 0xcd9e8d5708087825 */ /* 0x000fe200078e00ff */
[----:B------:R-:W-:-:S04]  /*03e0*/  LOP3.LUT R5, R7, UR29, R2, 0x96, !PT ;  /* 0x0000001d07057c12 */ /* 0x000fc8000f8e9602 */
[----:B------:R-:W-:Y:S01]  /*03f0*/  LOP3.LUT R2, R9, UR28, R4, 0x96, !PT ;  /* 0x0000001c09027c12 */ /* 0x000fe2000f8e9604 */
[----:B------:R-:W-:-:S04]  /*0400*/  UIADD3 UR31, UR7, 0x646e171e, URZ ;  /* 0x646e171e071f7890 */ /* 0x000fc8000fffe03f */
[----:B------:R-:W-:Y:S01]  /*0410*/  IMAD.WIDE.U32 R2, R2, -0x2daee0ad, RZ ;  /* 0xd2511f5302027825 */ /* 0x000fe200078e00ff */
[----:B------:R-:W-:-:S04]  /*0420*/  UIADD3 UR30, UR6, -0x4ab325aa, URZ ;  /* 0xb54cda56061e7890 */ /* 0x000fc8000fffe03f */
[----:B------:R-:W-:Y:S02]  /*0430*/  LOP3.LUT R6, R3, UR31, R6, 0x96, !PT ;  /* 0x0000001f03067c12 */ /* 0x000fe4000f8e9606 */
[----:B-1----:R-:W-:Y:S01]  /*0440*/  SHF.R.S32.HI R3, RZ, 0x1f, R10 ;  /* 0x0000001fff037819 */ /* 0x002fe2000001140a */
[----:B------:R-:W-:-:S03]  /*0450*/  IMAD.WIDE.U32 R4, R5, -0x326172a9, RZ ;  /* 0xcd9e8d5705047825 */ /* 0x000fc600078e00ff */
[----:B------:R-:W-:Y:S02]  /*0460*/  LEA.HI R10, R3, R10, RZ, 0x3 ;  /* 0x0000000a030a7211 */ /* 0x000fe400078f18ff */
[----:B------:R-:W-:Y:S02]  /*0470*/  LOP3.LUT R8, R5, UR30, R8, 0x96, !PT ;  /* 0x0000001e05087c12 */ /* 0x000fe4000f8e9608 */
        /* <DEDUP_REMOVED lines=37> */
.L_x_5524:
[----:B------:R-:W-:Y:S05]  /*06d0*/  BSYNC B0 ;  /* 0x0000000000007941 */ /* 0x000fea0003800000 */
.L_x_5523:
        /* <DEDUP_REMOVED lines=18> */
.L_x_5526:
[----:B------:R-:W-:Y:S05]  /*0800*/  BSYNC B0 ;  /* 0x0000000000007941 */ /* 0x000fea0003800000 */
.L_x_5525:
        /* <DEDUP_REMOVED lines=17> */
.L_x_5528:
[----:B------:R-:W-:Y:S05]  /*0920*/  BSYNC B0 ;  /* 0x0000000000007941 */ /* 0x000fea0003800000 */
.L_x_5527:
[----:B------:R-:W-:Y:S01]  /*0930*/  ULDC UR8, c[0x0][0x214] ;  /* 0x0000850000087ab9 */ /* 0x000fe20000000800 */
[----:B------:R-:W-:Y:S02]  /*0940*/  LOP3.LUT R17, R17, UR35, R8, 0x96, !PT ;  /* 0x0000002311117c12 */ /* 0x000fe4000f8e9608 */
[----:B------:R-:W-:-:S13]  /*0950*/  ISETP.GE.AND P0, PT, R12, UR8, PT ;  /* 0x000000080c007c0c */ /* 0x000fda000bf06270 */
[----:B------:R-:W-:Y:S05]  /*0960*/  @P0 EXIT ;  /* 0x000000000000094d */ /* 0x000fea0003800000 */
[----:B------:R-:W-:Y:S01]  /*0970*/  SHF.R.S32.HI R10, RZ, 0x3, R10 ;  /* 0x00000003ff0a7819 */ /* 0x000fe2000001140a */
[C---:B012---:R-:W-:Y:S01]  /*0980*/  IMAD.SHL.U32 R4, R78.reuse, 0x20, RZ ;  /* 0x000000204e047824 */ /* 0x047fe200078e00ff */
[----:B------:R-:W-:Y:S01]  /*0990*/  LOP3.LUT R5, R78, 0xe0, RZ, 0xc0, !PT ;  /* 0x000000e04e057812 */ /* 0x000fe200078ec0ff */
[----:B------:R-:W-:Y:S01]  /*09a0*/  IMAD.HI.U32 R11, R17, -0x326172a9, RZ ;  /* 0xcd9e8d57110b7827 */ /* 0x000fe200078e00ff */
[----:B------:R-:W-:Y:S01]  /*09b0*/  LOP3.LUT R2, R10, 0xff, RZ, 0xc0, !PT ;  /* 0x000000ff0a027812 */ /* 0x000fe200078ec0ff */
[----:B------:R-:W-:Y:S01]  /*09c0*/  HFMA2.MMA R112, -RZ, RZ, 0, 5.9604644775390625e-08 ;  /* 0x00000001ff707435 */ /* 0x000fe200000001ff */
[----:B------:R-:W-:Y:S01]  /*09d0*/  LOP3.LUT R7, R4, 0x3e0, RZ, 0xc0, !PT ;  /* 0x000003e004077812 */ /* 0x000fe200078ec0ff */
[----:B------:R-:W-:Y:S01]  /*09e0*/  IMAD R4, R18, -0x326172a9, RZ ;  /* 0xcd9e8d5712047824 */ /* 0x000fe200078e02ff */
[----:B------:R-:W-:Y:S01]  /*09f0*/  SHF.R.U32.HI R10, RZ, 0x3, R10 ;  /* 0x00000003ff0a7819 */ /* 0x000fe2000001160a */
[----:B------:R-:W-:Y:S01]  /*0a00*/  IMAD R9, R16, -0x2daee0ad, RZ ;  /* 0xd2511f5310097824 */ /* 0x000fe200078e02ff */
[C---:B------:R-:W-:Y:S01]  /*0a10*/  VIADDMNMX R5, R2.reuse, -R5, RZ, !PT ;  /* 0x8000000502057246 */ /* 0x040fe200078001ff */
[C---:B------:R-:W-:Y:S01]  /*0a20*/  IMAD R6, R19.reuse, -0x2daee0ad, RZ ;  /* 0xd2511f5313067824 */ /* 0x040fe200078e02ff */
[----:B------:R-:W-:Y:S01]  /*0a30*/  VIADDMNMX R7, R2, -R7, RZ, !PT ;  /* 0x8000000702077246 */ /* 0x000fe200078001ff */
[----:B------:R-:W-:Y:S01]  /*0a40*/  ULDC.U8 UR10, c[0x0][0x2a0] ;  /* 0x0000a800000a7ab9 */ /* 0x000fe20000000000 */
[----:B------:R-:W-:Y:S01]  /*0a50*/  LOP3.LUT R2, R10, 0x1fffffe0, RZ, 0xc0, !PT ;  /* 0x1fffffe00a027812 */ /* 0x000fe200078ec0ff */
[----:B------:R-:W-:Y:S01]  /*0a60*/  IMAD.HI.U32 R10, R19, -0x2daee0ad, RZ ;  /* 0xd2511f53130a7827 */ /* 0x000fe200078e00ff */
[----:B------:R-:W-:Y:S01]  /*0a70*/  VIMNMX R5, R5, 0x20, PT ;  /* 0x0000002005057848 */ /* 0x000fe20003fe0100 */
[----:B------:R-:W-:Y:S01]  /*0a80*/  ULDC UR38, c[0x0][0x218] ;  /* 0x0000860000267ab9 */ /* 0x000fe20000000800 */
[----:B------:R-:W-:Y:S01]  /*0a90*/  VIMNMX R7, R7, 0x20, PT ;  /* 0x0000002007077848 */ /* 0x000fe20003fe0100 */
[----:B------:R-:W-:Y:S01]  /*0aa0*/  ULDC UR11, c[0x0][0x290] ;  /* 0x0000a400000b7ab9 */ /* 0x000fe20000000800 */
[----:B------:R-:W-:Y:S01]  /*0ab0*/  IADD3 R5, R5, R2, RZ ;  /* 0x0000000205057210 */ /* 0x000fe20007ffe0ff */
[----:B------:R-:W-:Y:S01]  /*0ac0*/  ULDC.64 UR8, c[0x0][0x230] ;  /* 0x00008c0000087ab9 */ /* 0x000fe20000000a00 */
[----:B------:R-:W-:Y:S01]  /*0ad0*/  LOP3.LUT R11, R11, UR36, R4, 0x96, !PT ;  /* 0x000000240b0b7c12 */ /* 0x000fe2000f8e9604 */
[----:B------:R-:W-:Y:S01]  /*0ae0*/  IMAD.IADD R4, R2, 0x1, R7 ;  /* 0x0000000102047824 */ /* 0x000fe200078e0207 */
[----:B------:R-:W-:Y:S01]  /*0af0*/  LOP3.LUT R10, R10, UR37, R9, 0x96, !PT ;  /* 0x000000250a0a7c12 */ /* 0x000fe2000f8e9609 */
[----:B------:R-:W-:Y:S01]  /*0b00*/  IMAD.SHL.U32 R5, R5, 0x8, RZ ;  /* 0x0000000805057824 */ /* 0x000fe200078e00ff */
[----:B------:R-:W-:Y:S01]  /*0b10*/  LOP3.LUT R9, R0, 0x3, RZ, 0xc0, !PT ;  /* 0x0000000300097812 */ /* 0x000fe200078ec0ff */
[----:B------:R-:W-:Y:S01]  /*0b20*/  IMAD R7, R17, -0x326172a9, RZ ;  /* 0xcd9e8d5711077824 */ /* 0x000fe200078e02ff */
[----:B------:R-:W-:Y:S01]  /*0b30*/  UISETP.NE.AND UP0, UPT, UR10, URZ, UPT ;  /* 0x0000003f0a00728c */ /* 0x000fe2000bf05270 */
[----:B------:R-:W-:Y:S01]  /*0b40*/  IMAD.SHL.U32 R4, R4, 0x8, RZ ;  /* 0x0000000804047824 */ /* 0x000fe200078e00ff */
[----:B------:R-:W-:Y:S01]  /*0b50*/  I2FP.F32.U32 R8, R5 ;  /* 0x0000000500087245 */ /* 0x000fe20000201000 */
[----:B------:R-:W-:Y:S01]  /*0b60*/  IMAD.MOV.U32 R5, RZ, RZ, RZ ;  /* 0x000000ffff057224 */ /* 0x000fe200078e00ff */
[----:B------:R-:W-:Y:S01]  /*0b70*/  ULDC.64 UR12, c[0x0][0x238] ;  /* 0x00008e00000c7ab9 */ /* 0x000fe20000000a00 */
[----:B------:R-:W-:Y:S01]  /*0b80*/  ULDC.64 UR14, c[0x0][0x240] ;  /* 0x00009000000e7ab9 */ /* 0x000fe20000000a00 */
[----:B------:R-:W-:Y:S01]  /*0b90*/  ULDC.64 UR16, c[0x0][0x248] ;  /* 0x0000920000107ab9 */ /* 0x000fe20000000a00 */
[----:B------:R-:W-:Y:S01]  /*0ba0*/  ULDC.64 UR18, c[0x0][0x210] ;  /* 0x0000840000127ab9 */ /* 0x000fe20000000a00 */
[----:B------:R-:W0:Y:S04]  /*0bb0*/  MUFU.RCP R8, R8 ;  /* 0x0000000800087308 */ /* 0x000e280000001000 */
.L_x_5928:
[----:B-1----:R-:W-:Y:S01]  /*0bc0*/  IMAD R72, R12, UR38, RZ ;  /* 0x000000260c487c24 */ /* 0x002fe2000f8e02ff */
[----:B------:R-:W-:Y:S01]  /*0bd0*/  ISETP.NE.AND P0, PT, R3, RZ, PT ;  /* 0x000000ff0300720c */ /* 0x000fe20003f05270 */
[----:B------:R-:W-:Y:S03]  /*0be0*/  BSSY B0, `(.L_x_5529) ;  /* 0x00005dd000007945 */ /* 0x000fe60003800000 */
[----:B------:R-:W-:-:S04]  /*0bf0*/  SHF.R.S32.HI R73, RZ, 0x1f, R72 ;  /* 0x0000001fff497819 */ /* 0x000fc80000011448 */
[----:B------:R-:W-:-:S04]  /*0c00*/  LEA.HI R73, R73, R72, RZ, 0x3 ;  /* 0x0000004849497211 */ /* 0x000fc800078f18ff */
[----:B------:R-:W-:-:S04]  /*0c10*/  LEA.HI.SX32 R100, R73, R14, 0x1d ;  /* 0x0000000e49647211 */ /* 0x000fc800078feaff */
[----:B------:R-:W-:Y:S01]  /*0c20*/  MOV R113, R100 ;  /* 0x0000006400717202 */ /* 0x000fe20000000f00 */
[----:B------:R-:W-:Y:S06]  /*0c30*/  @!P0 BRA `(.L_x_5530) ;  /* 0x0000005c005c8947 */ /* 0x000fec0003800000 */
[----:B------:R-:W1:Y:S01]  /*0c40*/  LDC.64 R90, c[0x0][0x228] ;  /* 0x00008a00ff5a7b82 */ /* 0x000e620000000a00 */
[----:B------:R-:W-:-:S04]  /*0c50*/  ISETP.NE.U32.AND P0, PT, RZ, UR8, PT ;  /* 0x00000008ff007c0c */ /* 0x000fc8000bf05070 */
[----:B------:R-:W-:-:S03]  /*0c60*/  ISETP.NE.AND.EX P0, PT, RZ, UR9, PT, P0 ;  /* 0x00000009ff007c0c */ /* 0x000fc6000bf05300 */
[----:B------:R-:W2:Y:S10]  /*0c70*/  LDC.64 R72, c[0x0][0x220] ;  /* 0x00008800ff487b82 */ /* 0x000eb40000000a00 */
[----:B------:R-:W-:-:S04]  /*0c80*/  @P0 LEA R106, P3, R100, UR8, 0x4 ;  /* 0x00000008646a0c11 */ /* 0x000fc8000f8620ff */
[----:B------:R-:W-:Y:S02]  /*0c90*/  @P0 LEA.HI.X R107, R100, UR9, RZ, 0x4, P3 ;  /* 0x00000009646b0c11 */ /* 0x000fe400098f24ff */
[----:B-1----:R-:W-:-:S03]  /*0ca0*/  ISETP.NE.U32.AND P1, PT, R90, RZ, PT ;  /* 0x000000ff5a00720c */ /* 0x002fc60003f25070 */
[----:B------:R1:W5:Y:S01]  /*0cb0*/  @P0 LDG.E.128 R20, desc[UR4][R106.64] ;  /* 0x000000046a140981 */ /* 0x000362000c1e1d00 */
[----:B------:R-:W-:Y:S01]  /*0cc0*/  ISETP.NE.AND.EX P1, PT, R91, RZ, PT, P1 ;  /* 0x000000ff5b00720c */ /* 0x000fe20003f25310 */
[----:B--2---:R-:W-:-:S06]  /*0cd0*/  IMAD.WIDE.U32 R72, R100, 0x10, R72 ;  /* 0x0000001064487825 */ /* 0x004fcc00078e0048 */
        /* <DEDUP_REMOVED lines=16> */
.L_x_5532:
[----:B------:R-:W-:-:S07]  /*0de0*/  IMAD.MOV.U32 R89, RZ, RZ, R7 ;  /* 0x000000ffff597224 */ /* 0x000fce00078e0007 */
.L_x_5533:
[----:B------:R-:W-:Y:S05]  /*0df0*/  BSYNC B1 ;  /* 0x0000000000017941 */ /* 0x000fea0003800000 */
.L_x_5531:
        /* <DEDUP_REMOVED lines=16> */
.L_x_5537:
[----:B------:R-:W-:Y:S05]  /*0f00*/  BSYNC B2 ;  /* 0x0000000000027941 */ /* 0x000fea0003800000 */
.L_x_5536:
[C---:B------:R-:W-:Y:S01]  /*0f10*/  IMAD.HI.U32 R6, R77.reuse, -0x326172a9, RZ ;  /* 0xcd9e8d574d067827 */ /* 0x040fe200078e00ff */
        /* <DEDUP_REMOVED lines=43> */
.L_x_5535:
[----:B------:R-:W-:Y:S05]  /*11d0*/  BSYNC B1 ;  /* 0x0000000000017941 */ /* 0x000fea0003800000 */
.L_x_5534:
[----:B------:R-:W1:Y:S01]  /*11e0*/  LDC R114, c[0x0][0x298] ;  /* 0x0000a600ff727b82 */ /* 0x000e620000000800 */
[----:B------:R-:W-:Y:S01]  /*11f0*/  ISETP.NE.U32.AND P2, PT, R90, RZ, PT ;  /* 0x000000ff5a00720c */ /* 0x000fe20003f45070 */
[----:B------:R-:W-:Y:S01]  /*1200*/  IMAD.MOV.U32 R113, RZ, RZ, 0x2f800000 ;  /* 0x2f800000ff717424 */ /* 0x000fe200078e00ff */
[----:B------:R-:W-:Y:S01]  /*1210*/  I2FP.F32.U32 R102, R89 ;  /* 0x0000005900667245 */ /* 0x000fe20000201000 */
[C---:B-----5:R-:W-:Y:S01]  /*1220*/  IMAD.U32 R9, R72.reuse, 0x10000, RZ ;  /* 0x0001000048097824 */ /* 0x060fe200078e00ff */
[----:B------:R-:W-:Y:S02]  /*1230*/  ISETP.NE.AND.EX P2, PT, R91, RZ, PT, P2 ;  /* 0x000000ff5b00720c */ /* 0x000fe40003f45320 */
[----:B------:R-:W-:Y:S01]  /*1240*/  PRMT R72, R72, 0x7632, R72 ;  /* 0x0000763248487816 */ /* 0x000fe20000000048 */
[----:B------:R-:W2:Y:S01]  /*1250*/  LDC R115, c[0x0][0x294] ;  /* 0x0000a500ff737b82 */ /* 0x000ea20000000800 */
[----:B------:R-:W-:Y:S01]  /*1260*/  FFMA.FTZ R102, R102, R113, 1.1641532182693481445e-10 ;  /* 0x2f00000066667423 */ /* 0x000fe20000010071 */
[----:B-1----:R-:W-:-:S04]  /*1270*/  FMUL.FTZ R9, R9, R114 ;  /* 0x0000007209097220 */ /* 0x002fc80000410000 */
[----:B--2---:R-:W-:-:S04]  /*1280*/  FSETP.GTU.FTZ.AND P3, PT, R102, R115, PT ;  /* 0x000000736600720b */ /* 0x004fc80003f7c000 */
        /* <DEDUP_REMOVED lines=9> */
.L_x_5538:
        /* <DEDUP_REMOVED lines=12> */
.L_x_5541:
[----:B------:R-:W-:-:S07]  /*13e0*/  IMAD.MOV.U32 R2, RZ, RZ, R7 ;  /* 0x000000ffff027224 */ /* 0x000fce00078e0007 */
.L_x_5542:
[----:B------:R-:W-:Y:S05]  /*13f0*/  BSYNC B1 ;  /* 0x0000000000017941 */ /* 0x000fea0003800000 */
.L_x_5540:
        /* <DEDUP_REMOVED lines=16> */
.L_x_5546:
[----:B------:R-:W-:Y:S05]  /*1500*/  BSYNC B2 ;  /* 0x0000000000027941 */ /* 0x000fea0003800000 */
.L_x_5545:
        /* <DEDUP_REMOVED lines=44> */
.L_x_5544:
[----:B------:R-:W-:Y:S05]  /*17d0*/  BSYNC B1 ;  /* 0x0000000000017941 */ /* 0x000fea0003800000 */
.L_x_5543:
        /* <DEDUP_REMOVED lines=10> */
.L_x_5539:
        /* <DEDUP_REMOVED lines=12> */
.L_x_5548:
[----:B------:R-:W-:-:S07]  /*1940*/  MOV R9, R7 ;  /* 0x0000000700097202 */ /* 0x000fce0000000f00 */
.L_x_5549:
[----:B------:R-:W-:Y:S05]  /*1950*/  BSYNC B1 ;  /* 0x0000000000017941 */ /* 0x000fea0003800000 */
.L_x_5547:
        /* <DEDUP_REMOVED lines=16> */
.L_x_5553:
[----:B------:R-:W-:Y:S05]  /*1a60*/  BSYNC B2 ;  /* 0x0000000000027941 */ /* 0x000fea0003800000 */
.L_x_5552:
        /* <DEDUP_REMOVED lines=44> */
.L_x_5551:
[----:B------:R-:W-:Y:S05]  /*1d30*/  BSYNC B1 ;  /* 0x0000000000017941 */ /* 0x000fea0003800000 */
.L_x_5550:
        /* <DEDUP_REMOVED lines=15> */
.L_x_5554:
        /* <DEDUP_REMOVED lines=12> */
.L_x_5557:
[----:B------:R-:W-:-:S07]  /*1ef0*/  IMAD.MOV.U32 R0, RZ, RZ, R7 ;  /* 0x000000ffff007224 */ /* 0x000fce00078e0007 */
.L_x_5558:
[----:B------:R-:W-:Y:S05]  /*1f00*/  BSYNC B1 ;  /* 0x0000000000017941 */ /* 0x000fea0003800000 */
.L_x_5556:
        /* <DEDUP_REMOVED lines=16> */
.L_x_5562:
[----:B------:R-:W-:Y:S05]  /*2010*/  BSYNC B2 ;  /* 0x0000000000027941 */ /* 0x000fea0003800000 */
.L_x_5561:
        /* <DEDUP_REMOVED lines=44> */
.L_x_5560:
[----:B------:R-:W-:Y:S05]  /*22e0*/  BSYNC B1 ;  /* 0x0000000000017941 */ /* 0x000fea0003800000 */
.L_x_5559:
        /* <DEDUP_REMOVED lines=12> */
.L_x_5555:
        /* <DEDUP_REMOVED lines=12> */
.L_x_5564:
[----:B------:R-:W-:-:S07]  /*2470*/  MOV R9, R7 ;  /* 0x0000000700097202 */ /* 0x000fce0000000f00 */
.L_x_5565:
[----:B------:R-:W-:Y:S05]  /*2480*/  BSYNC B1 ;  /* 0x0000000000017941 */ /* 0x000fea0003800000 */
.L_x_5563:
        /* <DEDUP_REMOVED lines=16> */
.L_x_5569:
[----:B------:R-:W-:Y:S05]  /*2590*/  BSYNC B2 ;  /* 0x0000000000027941 */ /* 0x000fea0003800000 */
.L_x_5568:
        /* <DEDUP_REMOVED lines=44> */
.L_x_5567:
[----:B------:R-:W-:Y:S05]  /*2860*/  BSYNC B1 ;  /* 0x0000000000017941 */ /* 0x000fea0003800000 */
.L_x_5566:
        /* <DEDUP_REMOVED lines=15> */
.L_x_5570:
        /* <DEDUP_REMOVED lines=12> */
.L_x_5573:
[----:B------:R-:W-:-:S07]  /*2a20*/  IMAD.MOV.U32 R79, RZ, RZ, R7 ;  /* 0x000000ffff4f7224 */ /* 0x000fce00078e0007 */
.L_x_5574:
[----:B------:R-:W-:Y:S05]  /*2a30*/  BSYNC B1 ;  /* 0x0000000000017941 */ /* 0x000fea0003800000 */
.L_x_5572:
        /* <DEDUP_REMOVED lines=16> */
.L_x_5578:
[----:B------:R-:W-:Y:S05]  /*2b40*/  BSYNC B2 ;  /* 0x0000000000027941 */ /* 0x000fea0003800000 */
.L_x_5577:
        /* <DEDUP_REMOVED lines=44> */
.L_x_5576:
[----:B------:R-:W-:Y:S05]  /*2e10*/  BSYNC B1 ;  /* 0x0000000000017941 */ /* 0x000fea0003800000 */
.L_x_5575:
        /* <DEDUP_REMOVED lines=10> */
.L_x_5571:
        /* <DEDUP_REMOVED lines=12> */
.L_x_5580:
[----:B------:R-:W-:-:S07]  /*2f80*/  MOV R91, R7 ;  /* 0x00000007005b7202 */ /* 0x000fce0000000f00 */
.L_x_5581:
[----:B------:R-:W-:Y:S05]  /*2f90*/  BSYNC B1 ;  /* 0x0000000000017941 */ /* 0x000fea0003800000 */
.L_x_5579:
        /* <DEDUP_REMOVED lines=16> */
.L_x_5585:
[----:B------:R-:W-:Y:S05]  /*30a0*/  BSYNC B2 ;  /* 0x0000000000027941 */ /* 0x000fea0003800000 */
.L_x_5584:
        /* <DEDUP_REMOVED lines=44> */
.L_x_5583:
[----:B------:R-:W-:Y:S05]  /*3370*/  BSYNC B1 ;  /* 0x0000000000017941 */ /* 0x000fea0003800000 */
.L_x_5582:
        /* <DEDUP_REMOVED lines=15> */
.L_x_5586:
        /* <DEDUP_REMOVED lines=12> */
.L_x_5589:
[----:B------:R-:W-:-:S07]  /*3530*/  IMAD.MOV.U32 R9, RZ, RZ, R7 ;  /* 0x000000ffff097224 */ /* 0x000fce00078e0007 */
.L_x_5590:
[----:B------:R-:W-:Y:S05]  /*3540*/  BSYNC B1 ;  /* 0x0000000000017941 */ /* 0x000fea0003800000 */
.L_x_5588:
        /* <DEDUP_REMOVED lines=16> */
.L_x_5594:
[----:B------:R-:W-:Y:S05]  /*3650*/  BSYNC B2 ;  /* 0x0000000000027941 */ /* 0x000fea0003800000 */
.L_x_5593:
        /* <DEDUP_REMOVED lines=44> */
.L_x_5592:
[----:B------:R-:W-:Y:S05]  /*3920*/  BSYNC B1 ;  /* 0x0000000000017941 */ /* 0x000fea0003800000 */
.L_x_5591:
        /* <DEDUP_REMOVED lines=12> */
.L_x_5587:
        /* <DEDUP_REMOVED lines=12> */
.L_x_5596:
[----:B------:R-:W-:-:S07]  /*3ab0*/  MOV R9, R7 ;  /* 0x0000000700097202 */ /* 0x000fce0000000f00 */
.L_x_5597:
[----:B------:R-:W-:Y:S05]  /*3ac0*/  BSYNC B1 ;  /* 0x0000000000017941 */ /* 0x000fea0003800000 */
.L_x_5595:
        /* <DEDUP_REMOVED lines=16> */
.L_x_5601:
[----:B------:R-:W-:Y:S05]  /*3bd0*/  BSYNC B2 ;  /* 0x0000000000027941 */ /* 0x000fea0003800000 */
.L_x_5600:
        /* <DEDUP_REMOVED lines=44> */
.L_x_5599:
[----:B------:R-:W-:Y:S05]  /*3ea0*/  BSYNC B1 ;  /* 0x0000000000017941 */ /* 0x000fea0003800000 */
.L_x_5598:
        /* <DEDUP_REMOVED lines=15> */
.L_x_5602:
        /* <DEDUP_REMOVED lines=12> */
.L_x_5605:
[----:B------:R-:W-:-:S07]  /*4060*/  IMAD.MOV.U32 R9, RZ, RZ, R7 ;  /* 0x000000ffff097224 */ /* 0x000fce00078e0007 */
.L_x_5606:
[----:B------:R-:W-:Y:S05]  /*4070*/  BSYNC B1 ;  /* 0x0000000000017941 */ /* 0x000fea0003800000 */
.L_x_5604:
        /* <DEDUP_REMOVED lines=16> */
.L_x_5610:
[----:B------:R-:W-:Y:S05]  /*4180*/  BSYNC B2 ;  /* 0x0000000000027941 */ /* 0x000fea0003800000 */
.L_x_5609:
        /* <DEDUP_REMOVED lines=44> */
.L_x_5608:
[----:B------:R-:W-:Y:S05]  /*4450*/  BSYNC B1 ;  /* 0x0000000000017941 */ /* 0x000fea0003800000 */
.L_x_5607:
        /* <DEDUP_REMOVED lines=10> */
.L_x_5603:
        /* <DEDUP_REMOVED lines=12> */
.L_x_5612:
[----:B------:R-:W-:-:S07]  /*45c0*/  MOV R9, R7 ;  /* 0x0000000700097202 */ /* 0x000fce0000000f00 */
.L_x_5613:
[----:B------:R-:W-:Y:S05]  /*45d0*/  BSYNC B1 ;  /* 0x0000000000017941 */ /* 0x000fea0003800000 */
.L_x_5611:
        /* <DEDUP_REMOVED lines=16> */
.L_x_5617:
[----:B------:R-:W-:Y:S05]  /*46e0*/  BSYNC B2 ;  /* 0x0000000000027941 */ /* 0x000fea0003800000 */
.L_x_5616:
        /* <DEDUP_REMOVED lines=44> */
.L_x_5615:
[----:B------:R-:W-:Y:S05]  /*49b0*/  BSYNC B1 ;  /* 0x0000000000017941 */ /* 0x000fea0003800000 */
.L_x_5614:
        /* <DEDUP_REMOVED lines=14> */
.L_x_5618:
        /* <DEDUP_REMOVED lines=12> */
.L_x_5621:
[----:B------:R-:W-:-:S07]  /*4b60*/  IMAD.MOV.U32 R9, RZ, RZ, R7 ;  /* 0x000000ffff097224 */ /* 0x000fce00078e0007 */
.L_x_5622:
[----:B------:R-:W-:Y:S05]  /*4b70*/  BSYNC B1 ;  /* 0x0000000000017941 */ /* 0x000fea0003800000 */
.L_x_5620:
        /* <DEDUP_REMOVED lines=16> */
.L_x_5626:
[----:B------:R-:W-:Y:S05]  /*4c80*/  BSYNC B2 ;  /* 0x0000000000027941 */ /* 0x000fea0003800000 */
.L_x_5625:
        /* <DEDUP_REMOVED lines=44> */
.L_x_5624:
[----:B------:R-:W-:Y:S05]  /*4f50*/  BSYNC B1 ;  /* 0x0000000000017941 */ /* 0x000fea0003800000 */
.L_x_5623:
        /* <DEDUP_REMOVED lines=12> */
.L_x_5619:
        /* <DEDUP_REMOVED lines=12> */
.L_x_5628:
[----:B------:R-:W-:-:S07]  /*50e0*/  MOV R9, R7 ;  /* 0x0000000700097202 */ /* 0x000fce0000000f00 */
.L_x_5629:
[----:B------:R-:W-:Y:S05]  /*50f0*/  BSYNC B1 ;  /* 0x0000000000017941 */ /* 0x000fea0003800000 */
.L_x_5627:
        /* <DEDUP_REMOVED lines=16> */
.L_x_5633:
[----:B------:R-:W-:Y:S05]  /*5200*/  BSYNC B2 ;  /* 0x0000000000027941 */ /* 0x000fea0003800000 */
.L_x_5632:
        /* <DEDUP_REMOVED lines=44> */
.L_x_5631:
[----:B------:R-:W-:Y:S05]  /*54d0*/  BSYNC B1 ;  /* 0x0000000000017941 */ /* 0x000fea0003800000 */
.L_x_5630:
        /* <DEDUP_REMOVED lines=14> */
.L_x_5634:
        /* <DEDUP_REMOVED lines=12> */
.L_x_5637:
[----:B------:R-:W-:-:S07]  /*5680*/  IMAD.MOV.U32 R83, RZ, RZ, R7 ;  /* 0x000000ffff537224 */ /* 0x000fce00078e0007 */
.L_x_5638:
[----:B------:R-:W-:Y:S05]  /*5690*/  BSYNC B1 ;  /* 0x0000000000017941 */ /* 0x000fea0003800000 */
.L_x_5636:
        /* <DEDUP_REMOVED lines=16> */
.L_x_5642:
[----:B------:R-:W-:Y:S05]  /*57a0*/  BSYNC B2 ;  /* 0x0000000000027941 */ /* 0x000fea0003800000 */
.L_x_5641:
        /* <DEDUP_REMOVED lines=44> */
.L_x_5640:
[----:B------:R-:W-:Y:S05]  /*5a70*/  BSYNC B1 ;  /* 0x0000000000017941 */ /* 0x000fea0003800000 */
.L_x_5639:
        /* <DEDUP_REMOVED lines=10> */
.L_x_5635:
        /* <DEDUP_REMOVED lines=12> */
.L_x_5644:
[----:B------:R-:W-:-:S07]  /*5be0*/  MOV R107, R7 ;  /* 0x00000007006b7202 */ /* 0x000fce0000000f00 */
.L_x_5645:
[----:B------:R-:W-:Y:S05]  /*5bf0*/  BSYNC B1 ;  /* 0x0000000000017941 */ /* 0x000fea0003800000 */
.L_x_5643:
        /* <DEDUP_REMOVED lines=16> */
.L_x_5649:
[----:B------:R-:W-:Y:S05]  /*5d00*/  BSYNC B2 ;  /* 0x0000000000027941 */ /* 0x000fea0003800000 */
.L_x_5648:
        /* <DEDUP_REMOVED lines=44> */
.L_x_5647:
[----:B------:R-:W-:Y:S05]  /*5fd0*/  BSYNC B1 ;  /* 0x0000000000017941 */ /* 0x000fea0003800000 */
.L_x_5646:
        /* <DEDUP_REMOVED lines=14> */
.L_x_5650:
        /* <DEDUP_REMOVED lines=12> */
.L_x_5653:
[----:B------:R-:W-:-:S07]  /*6180*/  IMAD.MOV.U32 R84, RZ, RZ, R7 ;  /* 0x000000ffff547224 */ /* 0x000fce00078e0007 */
.L_x_5654:
[----:B------:R-:W-:Y:S05]  /*6190*/  BSYNC B1 ;  /* 0x0000000000017941 */ /* 0x000fea0003800000 */
.L_x_5652:
        /* <DEDUP_REMOVED lines=16> */
.L_x_5658:
[----:B------:R-:W-:Y:S05]  /*62a0*/  BSYNC B2 ;  /* 0x0000000000027941 */ /* 0x000fea0003800000 */
.L_x_5657:
        /* <DEDUP_REMOVED lines=44> */
.L_x_5656:
[----:B------:R-:W-:Y:S05]  /*6570*/  BSYNC B1 ;  /* 0x0000000000017941 */ /* 0x000fea0003800000 */
.L_x_5655:
        /* <DEDUP_REMOVED lines=12> */
.L_x_5651:
[----:B------:R-:W-:Y:S02]  /*6640*/  ISETP.NE.AND P0, PT, R118, RZ, PT ;  /* 0x000000ff7600720c */ /* 0x000fe40003f05270 */
[----:B------:R-:W-:Y:S02]  /*6650*/  ISETP.NE.AND P6, PT, R120, RZ, PT ;  /* 0x000000ff7800720c */ /* 0x000fe40003fc5270 */
[----:B------:R-:W-:Y:S02]  /*6660*/  SEL R120, RZ, 0x1000000, P5 ;  /* 0x01000000ff787807 */ /* 0x000fe40002800000 */
[----:B------:R-:W-:Y:S02]  /*6670*/  ISETP.NE.AND P5, PT, R116, RZ, PT ;  /* 0x000000ff7400720c */ /* 0x000fe40003fa5270 */
[----:B------:R-:W-:Y:S02]  /*6680*/  SEL R116, RZ, 0x1, P0 ;  /* 0x00000001ff747807 */ /* 0x000fe40000000000 */
[----:B------:R-:W-:-:S02]  /*6690*/  SEL R121, RZ, 0x10000, P4 ;  /* 0x00010000ff797807 */ /* 0x000fc40002000000 */
[C---:B------:R-:W-:Y:S02]  /*66a0*/  LEA R114, P0, R100.reuse, UR12, 0x4 ;  /* 0x0000000c64727c11 */ /* 0x040fe4000f8020ff */
        /* <DEDUP_REMOVED lines=13> */
[----:B-1----:R-:W-:-:S04]  /*6780*/  IMAD.WIDE.U32 R114, R113, 0x1000000, RZ ;  /* 0x0100000071727825 */ /* 0x002fc800078e00ff */
        /* <DEDUP_REMOVED lines=13> */
[----:B-1----:R-:W-:Y:S02]  /*6860*/  SHF.L.U32 R73, R83, 0x10, RZ ;  /* 0x0000001053497819 */ /* 0x002fe400000006ff */
        /* <DEDUP_REMOVED lines=19> */
.L_x_5659:
[----:B------:R-:W-:-:S07]  /*69a0*/  VIADD R113, R100, 0x100 ;  /* 0x0000010064717836 */ /* 0x000fce0000000000 */
.L_x_5530:
[----:B------:R-:W-:Y:S05]  /*69b0*/  BSYNC B0 ;  /* 0x0000000000007941 */ /* 0x000fea0003800000 */
.L_x_5529:
[----:B------:R-:W-:Y:S01]  /*69c0*/  ISETP.NE.AND P0, PT, R85, RZ, PT ;  /* 0x000000ff5500720c */ /* 0x000fe20003f05270 */
[----:B------:R-:W-:-:S12]  /*69d0*/  BSSY B0, `(.L_x_5660) ;  /* 0x00005d9000007945 */ /* 0x000fd80003800000 */
[----:B------:R-:W-:Y:S05]  /*69e0*/  @!P0 BRA `(.L_x_5661) ;  /* 0x0000005c005c8947 */ /* 0x000fea0003800000 */
[----:B------:R-:W3:Y:S01]  /*69f0*/  LDC.64 R96, c[0x0][0x228] ;  /* 0x00008a00ff607b82 */ /* 0x000ee20000000a00 */
[----:B------:R-:W-:-:S04]  /*6a00*/  ISETP.NE.U32.AND P0, PT, RZ, UR8, PT ;  /* 0x00000008ff007c0c */ /* 0x000fc8000bf05070 */
[----:B------:R-:W-:-:S03]  /*6a10*/  ISETP.NE.AND.EX P0, PT, RZ, UR9, PT, P0 ;  /* 0x00000009ff007c0c */ /* 0x000fc6000bf05300 */
[----:B-12---:R-:W1:Y:S10]  /*6a20*/  LDC.64 R72, c[0x0][0x220] ;  /* 0x00008800ff487b82 */ /* 0x006e740000000a00 */
[----:B------:R-:W-:-:S04]  /*6a30*/  @P0 LEA R108, P3, R113, UR8, 0x4 ;  /* 0x00000008716c0c11 */ /* 0x000fc8000f8620ff */
[----:B------:R-:W-:Y:S02]  /*6a40*/  @P0 LEA.HI.X R109, R113, UR9, RZ, 0x4, P3 ;  /* 0x00000009716d0c11 */ /* 0x000fe400098f24ff */
[----:B---3--:R-:W-:-:S03]  /*6a50*/  ISETP.NE.U32.AND P1, PT, R96, RZ, PT ;  /* 0x000000ff6000720c */ /* 0x008fc60003f25070 */
        /* <DEDUP_REMOVED lines=19> */
.L_x_5663:
[----:B------:R-:W-:-:S07]  /*6b90*/  MOV R87, R7 ;  /* 0x0000000700577202 */ /* 0x000fce0000000f00 */
.L_x_5664:
[----:B------:R-:W-:Y:S05]  /*6ba0*/  BSYNC B1 ;  /* 0x0000000000017941 */ /* 0x000fea0003800000 */
.L_x_5662:
        /* <DEDUP_REMOVED lines=16> */
.L_x_5668:
[----:B------:R-:W-:Y:S05]  /*6cb0*/  BSYNC B2 ;  /* 0x0000000000027941 */ /* 0x000fea0003800000 */
.L_x_5667:
        /* <DEDUP_REMOVED lines=44> */
.L_x_5666:
[----:B------:R-:W-:Y:S05]  /*6f80*/  BSYNC B1 ;  /* 0x0000000000017941 */ /* 0x000fea0003800000 */
.L_x_5665:
[----:B------:R-:W1:Y:S01]  /*6f90*/  LDC R115, c[0x0][0x298] ;  /* 0x0000a600ff737b82 */ /* 0x000e620000000800 */
[----:B------:R-:W-:Y:S01]  /*6fa0*/  ISETP.NE.U32.AND P2, PT, R96, RZ, PT ;  /* 0x000000ff6000720c */ /* 0x000fe20003f45070 */
[----:B------:R-:W-:Y:S01]  /*6fb0*/  IMAD.MOV.U32 R114, RZ, RZ, 0x2f800000 ;  /* 0x2f800000ff727424 */ /* 0x000fe200078e00ff */
[----:B------:R-:W-:Y:S02]  /*6fc0*/  I2FP.F32.U32 R9, R87 ;  /* 0x0000005700097245 */ /* 0x000fe40000201000 */
[----:B------:R-:W-:Y:S02]  /*6fd0*/  ISETP.NE.AND.EX P2, PT, R97, RZ, PT, P2 ;  /* 0x000000ff6100720c */ /* 0x000fe40003f45320 */
[C---:B-----5:R-:W-:Y:S01]  /*6fe0*/  SHF.L.U32 R88, R72.reuse, 0x10, RZ ;  /* 0x0000001048587819 */ /* 0x060fe200000006ff */
[----:B------:R-:W2:Y:S01]  /*6ff0*/  LDC R116, c[0x0][0x294] ;  /* 0x0000a500ff747b82 */ /* 0x000ea20000000800 */
[----:B------:R-:W-:Y:S01]  /*7000*/  FFMA.FTZ R9, R9, R114, 1.1641532182693481445e-10 ;  /* 0x2f00000009097423 */ /* 0x000fe20000010072 */
[----:B------:R-:W-:-:S02]  /*7010*/  PRMT R72, R72, 0x7632, R72 ;  /* 0x0000763248487816 */ /* 0x000fc40000000048 */
[----:B-1----:R-:W-:Y:S02]  /*7020*/  FMUL.FTZ R88, R88, R115 ;  /* 0x0000007358587220 */ /* 0x002fe40000410000 */
[----:B--2---:R-:W-:-:S04]  /*7030*/  FSETP.GTU.FTZ.AND P3, PT, R9, R116, PT ;  /* 0x000000740900720b */ /* 0x004fc80003f7c000 */
        /* <DEDUP_REMOVED lines=9> */
.L_x_5669:
        /* <DEDUP_REMOVED lines=12> */
.L_x_5672:
[----:B------:R-:W-:-:S07]  /*7190*/  IMAD.MOV.U32 R2, RZ, RZ, R7 ;  /* 0x000000ffff027224 */ /* 0x000fce00078e0007 */
.L_x_5673:
[----:B------:R-:W-:Y:S05]  /*71a0*/  BSYNC B1 ;  /* 0x0000000000017941 */ /* 0x000fea0003800000 */
.L_x_5671:
        /* <DEDUP_REMOVED lines=16> */
.L_x_5677:
[----:B------:R-:W-:Y:S05]  /*72b0*/  BSYNC B2 ;  /* 0x0000000000027941 */ /* 0x000fea0003800000 */
.L_x_5676:
        /* <DEDUP_REMOVED lines=44> */
.L_x_5675:
[----:B------:R-:W-:Y:S05]  /*7580*/  BSYNC B1 ;  /* 0x0000000000017941 */ /* 0x000fea0003800000 */
.L_x_5674:
        /* <DEDUP_REMOVED lines=10> */
.L_x_5670:
        /* <DEDUP_REMOVED lines=12> */
.L_x_5679:
[----:B------:R-:W-:-:S07]  /*76f0*/  IMAD.MOV.U32 R9, RZ, RZ, R7 ;  /* 0x000000ffff097224 */ /* 0x000fce00078e0007 */
.L_x_5680:
[----:B------:R-:W-:Y:S05]  /*7700*/  BSYNC B1 ;  /* 0x0000000000017941 */ /* 0x000fea0003800000 */
.L_x_5678:
        /* <DEDUP_REMOVED lines=16> */
.L_x_5684:
[----:B------:R-:W-:Y:S05]  /*7810*/  BSYNC B2 ;  /* 0x0000000000027941 */ /* 0x000fea0003800000 */
.L_x_5683:
        /* <DEDUP_REMOVED lines=44> */
.L_x_5682:
[----:B------:R-:W-:Y:S05]  /*7ae0*/  BSYNC B1 ;  /* 0x0000000000017941 */ /* 0x000fea0003800000 */
.L_x_5681:
        /* <DEDUP_REMOVED lines=15> */
.L_x_5685:
        /* <DEDUP_REMOVED lines=12> */
.L_x_5688:
[----:B------:R-:W-:-:S07]  /*7ca0*/  IMAD.MOV.U32 R0, RZ, RZ, R7 ;  /* 0x000000ffff007224 */ /* 0x000fce00078e0007 */
.L_x_5689:
[----:B------:R-:W-:Y:S05]  /*7cb0*/  BSYNC B1 ;  /* 0x0000000000017941 */ /* 0x000fea0003800000 */
.L_x_5687:
        /* <DEDUP_REMOVED lines=16> */
.L_x_5693:
[----:B------:R-:W-:Y:S05]  /*7dc0*/  BSYNC B2 ;  /* 0x0000000000027941 */ /* 0x000fea0003800000 */
.L_x_5692:
        /* <DEDUP_REMOVED lines=44> */
.L_x_5691:
[----:B------:R-:W-:Y:S05]  /*8090*/  BSYNC B1 ;  /* 0x0000000000017941 */ /* 0x000fea0003800000 */
.L_x_5690:
        /* <DEDUP_REMOVED lines=12> */
.L_x_5686:
        /* <DEDUP_REMOVED lines=12> */
.L_x_5695:
[----:B------:R-:W-:-:S07]  /*8220*/  IMAD.MOV.U32 R9, RZ, RZ, R7 ;  /* 0x000000ffff097224 */ /* 0x000fce00078e0007 */
.L_x_5696:
[----:B------:R-:W-:Y:S05]  /*8230*/  BSYNC B1 ;  /* 0x0000000000017941 */ /* 0x000fea0003800000 */
.L_x_5694:
        /* <DEDUP_REMOVED lines=16> */
.L_x_5700:
[----:B------:R-:W-:Y:S05]  /*8340*/  BSYNC B2 ;  /* 0x0000000000027941 */ /* 0x000fea0003800000 */
.L_x_5699:
        /* <DEDUP_REMOVED lines=44> */
.L_x_5698:
[----:B------:R-:W-:Y:S05]  /*8610*/  BSYNC B1 ;  /* 0x0000000000017941 */ /* 0x000fea0003800000 */
.L_x_5697:
[----:B------:R-:W-:Y:S02]  /*8620*/  I2FP.F32.U32 R9, R9 ;  /* 0x0000000900097245 */ /* 0x000fe40000201000 */
[----:B------:R-:W-:-:S03]  /*8630*/  SHF.L.U32 R72, R73, 0x10, RZ ;  /* 0x0000001049487819 */ /* 0x000fc600000006ff */
[----:B------:R-:W-:Y:S01]  /*8640*/  FFMA.FTZ R95, R9, R114, 1.1641532182693481445e-10 ;  /* 0x2f000000095f7423 */ /* 0x000fe20000010072 */
[----:B------:R-:W-:Y:S01]  /*8650*/  PRMT R9, R73, 0x7632, R9 ;  /* 0x0000763249097816 */ /* 0x000fe20000000009 */
        /* <DEDUP_REMOVED lines=11> */
.L_x_5701:
        /* <DEDUP_REMOVED lines=12> */
.L_x_5704:
[----:B------:R-:W-:-:S07]  /*87d0*/  IMAD.MOV.U32 R79, RZ, RZ, R7 ;  /* 0x000000ffff4f7224 */ /* 0x000fce00078e0007 */
.L_x_5705:
[----:B------:R-:W-:Y:S05]  /*87e0*/  BSYNC B1 ;  /* 0x0000000000017941 */ /* 0x000fea0003800000 */
.L_x_5703:
        /* <DEDUP_REMOVED lines=16> */
.L_x_5709:
[----:B------:R-:W-:Y:S05]  /*88f0*/  BSYNC B2 ;  /* 0x0000000000027941 */ /* 0x000fea0003800000 */
.L_x_5708:
        /* <DEDUP_REMOVED lines=42> */
[----:B------:R-:W-:Y:S01]  /*8ba0*/  IMAD.MOV.U32 R6, RZ, RZ, R72 ;  /* 0x000000ffff067224 */ /* 0x000fe200078e0048 */
[----:B------:R-:W-:-:S11]  /*8bb0*/  HFMA2.MMA R72, -RZ, RZ, 0, 0 ;  /* 0x00000000ff487435 */ /* 0x000fd600000001ff */
.L_x_5707:
[----:B------:R-:W-:Y:S05]  /*8bc0*/  BSYNC B1 ;  /* 0x0000000000017941 */ /* 0x000fea0003800000 */
.L_x_5706:
        /* <DEDUP_REMOVED lines=10> */
.L_x_5702:
        /* <DEDUP_REMOVED lines=12> */
.L_x_5711:
[----:B------:R-:W-:-:S07]  /*8d30*/  IMAD.MOV.U32 R103, RZ, RZ, R7 ;  /* 0x000000ffff677224 */ /* 0x000fce00078e0007 */
.L_x_5712:
[----:B------:R-:W-:Y:S05]  /*8d40*/  BSYNC B1 ;  /* 0x0000000000017941 */ /* 0x000fea0003800000 */
.L_x_5710:
        /* <DEDUP_REMOVED lines=16> */
.L_x_5716:
[----:B------:R-:W-:Y:S05]  /*8e50*/  BSYNC B2 ;  /* 0x0000000000027941 */ /* 0x000fea0003800000 */
.L_x_5715:
        /* <DEDUP_REMOVED lines=44> */
.L_x_5714:
[----:B------:R-:W-:Y:S05]  /*9120*/  BSYNC B1 ;  /* 0x0000000000017941 */ /* 0x000fea0003800000 */
.L_x_5713:
        /* <DEDUP_REMOVED lines=15> */
.L_x_5717:
        /* <DEDUP_REMOVED lines=12> */
.L_x_5720:
[----:B------:R-:W-:-:S07]  /*92e0*/  IMAD.MOV.U32 R9, RZ, RZ, R7 ;  /* 0x000000ffff097224 */ /* 0x000fce00078e0007 */
.L_x_5721:
[----:B------:R-:W-:Y:S05]  /*92f0*/  BSYNC B1 ;  /* 0x0000000000017941 */ /* 0x000fea0003800000 */
.L_x_5719:
        /* <DEDUP_REMOVED lines=16> */
.L_x_5725:
[----:B------:R-:W-:Y:S05]  /*9400*/  BSYNC B2 ;  /* 0x0000000000027941 */ /* 0x000fea0003800000 */
.L_x_5724:
        /* <DEDUP_REMOVED lines=44> */
.L_x_5723:
[----:B------:R-:W-:Y:S05]  /*96d0*/  BSYNC B1 ;  /* 0x0000000000017941 */ /* 0x000fea0003800000 */
.L_x_5722:
[----:B------:R-:W-:Y:S02]  /*96e0*/  I2FP.F32.U32 R9, R9 ;  /* 0x0000000900097245 */ /* 0x000fe40000201000 */
[----:B------:R-:W-:-:S03]  /*96f0*/  PRMT R73, R17, 0x7632, R73 ;  /* 0x0000763211497816 */ /* 0x000fc60000000049 */
[----:B------:R-:W-:Y:S02]  /*9700*/  FFMA.FTZ R9, R9, R114, 1.1641532182693481445e-10 ;  /* 0x2f00000009097423 */ /* 0x000fe40000010072 */
[----:B------:R-:W-:Y:S01]  /*9710*/  IMAD.U32 R80, R73, 0x10000, RZ ;  /* 0x0001000049507824 */ /* 0x000fe200078e00ff */
[----:B------:R-:W-:Y:S02]  /*9720*/  @P0 PRMT R73, R21, 0x7632, R73 ;  /* 0x0000763215490816 */ /* 0x000fe40000000049 */
[----:B------:R-:W-:Y:S01]  /*9730*/  FSETP.GTU.FTZ.AND P3, PT, R9, R116, PT ;  /* 0x000000740900720b */ /* 0x000fe20003f7c000 */
[----:B------:R-:W-:Y:S02]  /*9740*/  FMUL.FTZ R80, R80, R115 ;  /* 0x0000007350507220 */ /* 0x000fe40000410000 */
[----:B------:R-:W-:-:S03]  /*9750*/  @P0 IMAD.U32 R73, R73, 0x10000, RZ ;  /* 0x0001000049490824 */ /* 0x000fc600078e00ff */
[----:B------:R-:W-:Y:S02]  /*9760*/  FSEL R9, R80, RZ, !P3 ;  /* 0x000000ff50097208 */ /* 0x000fe40005800000 */
[----:B------:R-:W-:-:S03]  /*9770*/  SEL R80, RZ, 0x1, P3 ;  /* 0x00000001ff507807 */ /* 0x000fc60001800000 */
[----:B------:R-:W-:-:S04]  /*9780*/  FADD.FTZ R96, R9, R96 ;  /* 0x0000006009607221 */ /* 0x000fc80000010000 */
[----:B------:R-:W-:-:S07]  /*9790*/  @P0 FADD.FTZ R96, R73, R96 ;  /* 0x0000006049600221 */ /* 0x000fce0000010000 */
.L_x_5718:
        /* <DEDUP_REMOVED lines=12> */
.L_x_5727:
[----:B------:R-:W-:-:S07]  /*9860*/  IMAD.MOV.U32 R9, RZ, RZ, R7 ;  /* 0x000000ffff097224 */ /* 0x000fce00078e0007 */
.L_x_5728:
[----:B------:R-:W-:Y:S05]  /*9870*/  BSYNC B1 ;  /* 0x0000000000017941 */ /* 0x000fea0003800000 */
.L_x_5726:
        /* <DEDUP_REMOVED lines=16> */
.L_x_5732:
[----:B------:R-:W-:Y:S05]  /*9980*/  BSYNC B2 ;  /* 0x0000000000027941 */ /* 0x000fea0003800000 */
.L_x_5731:
        /* <DEDUP_REMOVED lines=44> */
.L_x_5730:
[----:B------:R-:W-:Y:S05]  /*9c50*/  BSYNC B1 ;  /* 0x0000000000017941 */ /* 0x000fea0003800000 */
.L_x_5729:
        /* <DEDUP_REMOVED lines=15> */
.L_x_5733:
        /* <DEDUP_REMOVED lines=12> */
.L_x_5736:
[----:B------:R-:W-:-:S07]  /*9e10*/  IMAD.MOV.U32 R81, RZ, RZ, R7 ;  /* 0x000000ffff517224 */ /* 0x000fce00078e0007 */
.L_x_5737:
[----:B------:R-:W-:Y:S05]  /*9e20*/  BSYNC B1 ;  /* 0x0000000000017941 */ /* 0x000fea0003800000 */
.L_x_5735:
        /* <DEDUP_REMOVED lines=16> */
.L_x_5741:
[----:B------:R-:W-:Y:S05]  /*9f30*/  BSYNC B2 ;  /* 0x0000000000027941 */ /* 0x000fea0003800000 */
.L_x_5740:
        /* <DEDUP_REMOVED lines=40> */
[----:B------:R-:W-:Y:S02]  /*a1c0*/  HFMA2.MMA R108, -RZ, RZ, 0, 0 ;  /* 0x00000000ff6c7435 */ /* 0x000fe400000001ff */
[----:B------:R-:W-:Y:S01]  /*a1d0*/  IMAD.MOV.U32 R7, RZ, RZ, R6 ;  /* 0x000000ffff077224 */ /* 0x000fe200078e0006 */
[----:B------:R-:W-:Y:S01]  /*a1e0*/  LOP3.LUT R10, R73, UR37, R10, 0x96, !PT ;  /* 0x00000025490a7c12 */ /* 0x000fe2000f8e960a */
[----:B------:R-:W-:-:S07]  /*a1f0*/  IMAD.MOV.U32 R6, RZ, RZ, R72 ;  /* 0x000000ffff067224 */ /* 0x000fce00078e0048 */
.L_x_5739:
[----:B------:R-:W-:Y:S05]  /*a200*/  BSYNC B1 ;  /* 0x0000000000017941 */ /* 0x000fea0003800000 */
.L_x_5738:
        /* <DEDUP_REMOVED lines=10> */
.L_x_5734:
        /* <DEDUP_REMOVED lines=12> */
.L_x_5743:
[----:B------:R-:W-:-:S07]  /*a370*/  IMAD.MOV.U32 R103, RZ, RZ, R7 ;  /* 0x000000ffff677224 */ /* 0x000fce00078e0007 */
.L_x_5744:
[----:B------:R-:W-:Y:S05]  /*a380*/  BSYNC B1 ;  /* 0x0000000000017941 */ /* 0x000fea0003800000 */
.L_x_5742:
        /* <DEDUP_REMOVED lines=16> */
.L_x_5748:
[----:B------:R-:W-:Y:S05]  /*a490*/  BSYNC B2 ;  /* 0x0000000000027941 */ /* 0x000fea0003800000 */
.L_x_5747:
        /* <DEDUP_REMOVED lines=44> */
.L_x_5746:
[----:B------:R-:W-:Y:S05]  /*a760*/  BSYNC B1 ;  /* 0x0000000000017941 */ /* 0x000fea0003800000 */
.L_x_5745:
        /* <DEDUP_REMOVED lines=14> */
.L_x_5749:
        /* <DEDUP_REMOVED lines=12> */
.L_x_5752:
[----:B------:R-:W-:-:S07]  /*a910*/  IMAD.MOV.U32 R9, RZ, RZ, R7 ;  /* 0x000000ffff097224 */ /* 0x000fce00078e0007 */
.L_x_5753:
[----:B------:R-:W-:Y:S05]  /*a920*/  BSYNC B1 ;  /* 0x0000000000017941 */ /* 0x000fea0003800000 */
.L_x_5751:
        /* <DEDUP_REMOVED lines=16> */
.L_x_5757:
[----:B------:R-:W-:Y:S05]  /*aa30*/  BSYNC B2 ;  /* 0x0000000000027941 */ /* 0x000fea0003800000 */
.L_x_5756:
        /* <DEDUP_REMOVED lines=44> */
.L_x_5755:
[----:B------:R-:W-:Y:S05]  /*ad00*/  BSYNC B1 ;  /* 0x0000000000017941 */ /* 0x000fea0003800000 */
.L_x_5754:
        /* <DEDUP_REMOVED lines=12> */
.L_x_5750:
        /* <DEDUP_REMOVED lines=12> */
.L_x_5759:
[----:B------:R-:W-:-:S07]  /*ae90*/  IMAD.MOV.U32 R9, RZ, RZ, R7 ;  /* 0x000000ffff097224 */ /* 0x000fce00078e0007 */
.L_x_5760:
[----:B------:R-:W-:Y:S05]  /*aea0*/  BSYNC B1 ;  /* 0x0000000000017941 */ /* 0x000fea0003800000 */
.L_x_5758:
        /* <DEDUP_REMOVED lines=16> */
.L_x_5764:
[----:B------:R-:W-:Y:S05]  /*afb0*/  BSYNC B2 ;  /* 0x0000000000027941 */ /* 0x000fea0003800000 */
.L_x_5763:
        /* <DEDUP_REMOVED lines=44> */
.L_x_5762:
[----:B------:R-:W-:Y:S05]  /*b280*/  BSYNC B1 ;  /* 0x0000000000017941 */ /* 0x000fea0003800000 */
.L_x_5761:
        /* <DEDUP_REMOVED lines=14> */
.L_x_5765:
        /* <DEDUP_REMOVED lines=12> */
.L_x_5768:
[----:B------:R-:W-:-:S07]  /*b430*/  IMAD.MOV.U32 R9, RZ, RZ, R7 ;  /* 0x000000ffff097224 */ /* 0x000fce00078e0007 */
.L_x_5769:
[----:B------:R-:W-:Y:S05]  /*b440*/  BSYNC B1 ;  /* 0x0000000000017941 */ /* 0x000fea0003800000 */
.L_x_5767:
        /* <DEDUP_REMOVED lines=16> */
.L_x_5773:
[----:B------:R-:W-:Y:S05]  /*b550*/  BSYNC B2 ;  /* 0x0000000000027941 */ /* 0x000fea0003800000 */
.L_x_5772:
        /* <DEDUP_REMOVED lines=44> */
.L_x_5771:
[----:B------:R-:W-:Y:S05]  /*b820*/  BSYNC B1 ;  /* 0x0000000000017941 */ /* 0x000fea0003800000 */
.L_x_5770:
        /* <DEDUP_REMOVED lines=10> */
.L_x_5766:
        /* <DEDUP_REMOVED lines=12> */
.L_x_5775:
[----:B------:R-:W-:-:S07]  /*b990*/  IMAD.MOV.U32 R9, RZ, RZ, R7 ;  /* 0x000000ffff097224 */ /* 0x000fce00078e0007 */
.L_x_5776:
[----:B------:R-:W-:Y:S05]  /*b9a0*/  BSYNC B1 ;  /* 0x0000000000017941 */ /* 0x000fea0003800000 */
.L_x_5774:
        /* <DEDUP_REMOVED lines=16> */
.L_x_5780:
[----:B------:R-:W-:Y:S05]  /*bab0*/  BSYNC B2 ;  /* 0x0000000000027941 */ /* 0x000fea0003800000 */
.L_x_5779:
        /* <DEDUP_REMOVED lines=44> */
.L_x_5778:
[----:B------:R-:W-:Y:S05]  /*bd80*/  BSYNC B1 ;  /* 0x0000000000017941 */ /* 0x000fea0003800000 */
.L_x_5777:
        /* <DEDUP_REMOVED lines=14> */
.L_x_5781:
        /* <DEDUP_REMOVED lines=12> */
.L_x_5784:
[----:B------:R-:W-:-:S07]  /*bf30*/  IMAD.MOV.U32 R75, RZ, RZ, R7 ;  /* 0x000000ffff4b7224 */ /* 0x000fce00078e0007 */
.L_x_5785:
[----:B------:R-:W-:Y:S05]  /*bf40*/  BSYNC B1 ;  /* 0x0000000000017941 */ /* 0x000fea0003800000 */
.L_x_5783:
        /* <DEDUP_REMOVED lines=16> */
.L_x_5789:
[----:B------:R-:W-:Y:S05]  /*c050*/  BSYNC B2 ;  /* 0x0000000000027941 */ /* 0x000fea0003800000 */
.L_x_5788:
        /* <DEDUP_REMOVED lines=44> */
.L_x_5787:
[----:B------:R-:W-:Y:S05]  /*c320*/  BSYNC B1 ;  /* 0x0000000000017941 */ /* 0x000fea0003800000 */
.L_x_5786:
        /* <DEDUP_REMOVED lines=12> */
.L_x_5782:
        /* <DEDUP_REMOVED lines=20> */
[----:B-1----:R-:W-:Y:S01]  /*c530*/  IMAD.WIDE.U32 R114, R116, 0x1000000, RZ ;  /* 0x0100000074727825 */ /* 0x002fe200078e00ff */
        /* <DEDUP_REMOVED lines=13> */
[----:B-1----:R-:W-:Y:S01]  /*c610*/  IMAD.U32 R73, R83, 0x10000, RZ ;  /* 0x0001000053497824 */ /* 0x002fe200078e00ff */
        /* <DEDUP_REMOVED lines=19> */
.L_x_5790:
[----:B------:R-:W-:-:S07]  /*c750*/  VIADD R113, R113, 0x100 ;  /* 0x0000010071717836 */ /* 0x000fce0000000000 */
.L_x_5661:
[----:B------:R-:W-:Y:S05]  /*c760*/  BSYNC B0 ;  /* 0x0000000000007941 */ /* 0x000fea0003800000 */
.L_x_5660:
        /* <DEDUP_REMOVED lines=29> */
.L_x_5794:
[----:B------:R-:W-:-:S07]  /*c940*/  IMAD.MOV.U32 R110, RZ, RZ, R7 ;  /* 0x000000ffff6e7224 */ /* 0x000fce00078e0007 */
.L_x_5795:
[----:B------:R-:W-:Y:S05]  /*c950*/  BSYNC B1 ;  /* 0x0000000000017941 */ /* 0x000fea0003800000 */
.L_x_5793:
        /* <DEDUP_REMOVED lines=16> */
.L_x_5799:
[----:B------:R-:W-:Y:S05]  /*ca60*/  BSYNC B2 ;  /* 0x0000000000027941 */ /* 0x000fea0003800000 */
.L_x_5798:
        /* <DEDUP_REMOVED lines=44> */
.L_x_5797:
[----:B------:R-:W-:Y:S05]  /*cd30*/  BSYNC B1 ;  /* 0x0000000000017941 */ /* 0x000fea0003800000 */
.L_x_5796:
[----:B------:R-:W1:Y:S01]  /*cd40*/  LDC R115, c[0x0][0x298] ;  /* 0x0000a600ff737b82 */ /* 0x000e620000000800 */
[----:B------:R-:W-:Y:S01]  /*cd50*/  HFMA2.MMA R114, -RZ, RZ, 0.1171875, 0 ;  /* 0x2f800000ff727435 */ /* 0x000fe200000001ff */
[----:B------:R-:W-:Y:S01]  /*cd60*/  ISETP.NE.U32.AND P2, PT, R92, RZ, PT ;  /* 0x000000ff5c00720c */ /* 0x000fe20003f45070 */
[C---:B-----5:R-:W-:Y:S01]  /*cd70*/  IMAD.U32 R92, R72.reuse, 0x10000, RZ ;  /* 0x00010000485c7824 */ /* 0x060fe200078e00ff */
[----:B------:R-:W-:Y:S02]  /*cd80*/  I2FP.F32.U32 R9, R110 ;  /* 0x0000006e00097245 */ /* 0x000fe40000201000 */
[----:B------:R-:W-:Y:S02]  /*cd90*/  ISETP.NE.AND.EX P2, PT, R93, RZ, PT, P2 ;  /* 0x000000ff5d00720c */ /* 0x000fe40003f45320 */
[----:B------:R-:W2:Y:S01]  /*cda0*/  LDC R116, c[0x0][0x294] ;  /* 0x0000a500ff747b82 */ /* 0x000ea20000000800 */
[----:B------:R-:W-:Y:S02]  /*cdb0*/  PRMT R72, R72, 0x7632, R72 ;  /* 0x0000763248487816 */ /* 0x000fe40000000048 */
[----:B------:R-:W-:Y:S01]  /*cdc0*/  FFMA.FTZ R9, R9, R114, 1.1641532182693481445e-10 ;  /* 0x2f00000009097423 */ /* 0x000fe20000010072 */
[----:B-1----:R-:W-:-:S04]  /*cdd0*/  FMUL.FTZ R92, R92, R115 ;  /* 0x000000735c5c7220 */ /* 0x002fc80000410000 */
[----:B--2---:R-:W-:-:S04]  /*cde0*/  FSETP.GTU.FTZ.AND P3, PT, R9, R116, PT ;  /* 0x000000740900720b */ /* 0x004fc80003f7c000 */
        /* <DEDUP_REMOVED lines=9> */
.L_x_5800:
        /* <DEDUP_REMOVED lines=12> */
.L_x_5803:
[----:B------:R-:W-:-:S07]  /*cf40*/  MOV R2, R7 ;  /* 0x0000000700027202 */ /* 0x000fce0000000f00 */
.L_x_5804:
[----:B------:R-:W-:Y:S05]  /*cf50*/  BSYNC B1 ;  /* 0x0000000000017941 */ /* 0x000fea0003800000 */
.L_x_5802:
        /* <DEDUP_REMOVED lines=16> */
.L_x_5808:
[----:B------:R-:W-:Y:S05]  /*d060*/  BSYNC B2 ;  /* 0x0000000000027941 */ /* 0x000fea0003800000 */
.L_x_5807:
        /* <DEDUP_REMOVED lines=44> */
.L_x_5806:
[----:B------:R-:W-:Y:S05]  /*d330*/  BSYNC B1 ;  /* 0x0000000000017941 */ /* 0x000fea0003800000 */
.L_x_5805:
        /* <DEDUP_REMOVED lines=10> */
.L_x_5801:
        /* <DEDUP_REMOVED lines=12> */
.L_x_5810:
[----:B------:R-:W-:-:S07]  /*d4a0*/  IMAD.MOV.U32 R9, RZ, RZ, R7 ;  /* 0x000000ffff097224 */ /* 0x000fce00078e0007 */
.L_x_5811:
[----:B------:R-:W-:Y:S05]  /*d4b0*/  BSYNC B1 ;  /* 0x0000000000017941 */ /* 0x000fea0003800000 */
.L_x_5809:
        /* <DEDUP_REMOVED lines=16> */
.L_x_5815:
[----:B------:R-:W-:Y:S05]  /*d5c0*/  BSYNC B2 ;  /* 0x0000000000027941 */ /* 0x000fea0003800000 */
.L_x_5814:
        /* <DEDUP_REMOVED lines=44> */
.L_x_5813:
[----:B------:R-:W-:Y:S05]  /*d890*/  BSYNC B1 ;  /* 0x0000000000017941 */ /* 0x000fea0003800000 */
.L_x_5812:
        /* <DEDUP_REMOVED lines=15> */
.L_x_5816:
        /* <DEDUP_REMOVED lines=12> */
.L_x_5819:
[----:B------:R-:W-:-:S07]  /*da50*/  MOV R0, R7 ;  /* 0x0000000700007202 */ /* 0x000fce0000000f00 */
.L_x_5820:
[----:B------:R-:W-:Y:S05]  /*da60*/  BSYNC B1 ;  /* 0x0000000000017941 */ /* 0x000fea0003800000 */
.L_x_5818:
        /* <DEDUP_REMOVED lines=16> */
.L_x_5824:
[----:B------:R-:W-:Y:S05]  /*db70*/  BSYNC B2 ;  /* 0x0000000000027941 */ /* 0x000fea0003800000 */
.L_x_5823:
        /* <DEDUP_REMOVED lines=44> */
.L_x_5822:
[----:B------:R-:W-:Y:S05]  /*de40*/  BSYNC B1 ;  /* 0x0000000000017941 */ /* 0x000fea0003800000 */
.L_x_5821:
        /* <DEDUP_REMOVED lines=12> */
.L_x_5817:
        /* <DEDUP_REMOVED lines=12> */
.L_x_5826:
[----:B------:R-:W-:-:S07]  /*dfd0*/  IMAD.MOV.U32 R9, RZ, RZ, R7 ;  /* 0x000000ffff097224 */ /* 0x000fce00078e0007 */
.L_x_5827:
[----:B------:R-:W-:Y:S05]  /*dfe0*/  BSYNC B1 ;  /* 0x0000000000017941 */ /* 0x000fea0003800000 */
.L_x_5825:
        /* <DEDUP_REMOVED lines=16> */
.L_x_5831:
[----:B------:R-:W-:Y:S05]  /*e0f0*/  BSYNC B2 ;  /* 0x0000000000027941 */ /* 0x000fea0003800000 */
.L_x_5830:
        /* <DEDUP_REMOVED lines=44> */
.L_x_5829:
[----:B------:R-:W-:Y:S05]  /*e3c0*/  BSYNC B1 ;  /* 0x0000000000017941 */ /* 0x000fea0003800000 */
.L_x_5828:
[----:B------:R-:W-:Y:S01]  /*e3d0*/  I2FP.F32.U32 R9, R9 ;  /* 0x0000000900097245 */ /* 0x000fe20000201000 */
[----:B------:R-:W-:-:S04]  /*e3e0*/  IMAD.U32 R72, R73, 0x10000, RZ ;  /* 0x0001000049487824 */ /* 0x000fc800078e00ff */
[----:B------:R-:W-:Y:S01]  /*e3f0*/  FFMA.FTZ R105, R9, R114, 1.1641532182693481445e-10 ;  /* 0x2f00000009697423 */ /* 0x000fe20000010072 */
[----:B------:R-:W-:Y:S01]  /*e400*/  FMUL.FTZ R72, R72, R115 ;  /* 0x0000007348487220 */ /* 0x000fe20000410000 */
[----:B------:R-:W-:-:S03]  /*e410*/  PRMT R9, R73, 0x7632, R9 ;  /* 0x0000763249097816 */ /* 0x000fc60000000009 */
        /* <DEDUP_REMOVED lines=10> */
.L_x_5832:
        /* <DEDUP_REMOVED lines=12> */
.L_x_5835:
[----:B------:R-:W-:-:S07]  /*e580*/  MOV R79, R7 ;  /* 0x00000007004f7202 */ /* 0x000fce0000000f00 */
.L_x_5836:
[----:B------:R-:W-:Y:S05]  /*e590*/  BSYNC B1 ;  /* 0x0000000000017941 */ /* 0x000fea0003800000 */
.L_x_5834:
        /* <DEDUP_REMOVED lines=16> */
.L_x_5840:
[----:B------:R-:W-:Y:S05]  /*e6a0*/  BSYNC B2 ;  /* 0x0000000000027941 */ /* 0x000fea0003800000 */
.L_x_5839:
        /* <DEDUP_REMOVED lines=44> */
.L_x_5838:
[----:B------:R-:W-:Y:S05]  /*e970*/  BSYNC B1 ;  /* 0x0000000000017941 */ /* 0x000fea0003800000 */
.L_x_5837:
        /* <DEDUP_REMOVED lines=10> */
.L_x_5833:
        /* <DEDUP_REMOVED lines=12> */
.L_x_5842:
[----:B------:R-:W-:-:S07]  /*eae0*/  IMAD.MOV.U32 R99, RZ, RZ, R7 ;  /* 0x000000ffff637224 */ /* 0x000fce00078e0007 */
.L_x_5843:
[----:B------:R-:W-:Y:S05]  /*eaf0*/  BSYNC B1 ;  /* 0x0000000000017941 */ /* 0x000fea0003800000 */
.L_x_5841:
        /* <DEDUP_REMOVED lines=16> */
.L_x_5847:
[----:B------:R-:W-:Y:S05]  /*ec00*/  BSYNC B2 ;  /* 0x0000000000027941 */ /* 0x000fea0003800000 */
.L_x_5846:
        /* <DEDUP_REMOVED lines=44> */
.L_x_5845:
[----:B------:R-:W-:Y:S05]  /*eed0*/  BSYNC B1 ;  /* 0x0000000000017941 */ /* 0x000fea0003800000 */
.L_x_5844:
        /* <DEDUP_REMOVED lines=15> */
.L_x_5848:
        /* <DEDUP_REMOVED lines=12> */
.L_x_5851:
[----:B------:R-:W-:-:S07]  /*f090*/  MOV R9, R7 ;  /* 0x0000000700097202 */ /* 0x000fce0000000f00 */
.L_x_5852:
[----:B------:R-:W-:Y:S05]  /*f0a0*/  BSYNC B1 ;  /* 0x0000000000017941 */ /* 0x000fea0003800000 */
.L_x_5850:
        /* <DEDUP_REMOVED lines=16> */
.L_x_5856:
[----:B------:R-:W-:Y:S05]  /*f1b0*/  BSYNC B2 ;  /* 0x0000000000027941 */ /* 0x000fea0003800000 */
.L_x_5855:
        /* <DEDUP_REMOVED lines=44> */
.L_x_5854:
[----:B------:R-:W-:Y:S05]  /*f480*/  BSYNC B1 ;  /* 0x0000000000017941 */ /* 0x000fea0003800000 */
.L_x_5853:
        /* <DEDUP_REMOVED lines=12> */
.L_x_5849:
        /* <DEDUP_REMOVED lines=12> */
.L_x_5858:
[----:B------:R-:W-:-:S07]  /*f610*/  IMAD.MOV.U32 R9, RZ, RZ, R7 ;  /* 0x000000ffff097224 */ /* 0x000fce00078e0007 */
.L_x_5859:
[----:B------:R-:W-:Y:S05]  /*f620*/  BSYNC B1 ;  /* 0x0000000000017941 */ /* 0x000fea0003800000 */
.L_x_5857:
        /* <DEDUP_REMOVED lines=16> */
.L_x_5863:
[----:B------:R-:W-:Y:S05]  /*f730*/  BSYNC B2 ;  /* 0x0000000000027941 */ /* 0x000fea0003800000 */
.L_x_5862:
        /* <DEDUP_REMOVED lines=44> */
.L_x_5861:
[----:B------:R-:W-:Y:S05]  /*fa00*/  BSYNC B1 ;  /* 0x0000000000017941 */ /* 0x000fea0003800000 */
.L_x_5860:
        /* <DEDUP_REMOVED lines=15> */
.L_x_5864:
        /* <DEDUP_REMOVED lines=12> */
.L_x_5867:
[----:B------:R-:W-:-:S07]  /*fbc0*/  MOV R81, R7 ;  /* 0x0000000700517202 */ /* 0x000fce0000000f00 */
.L_x_5868:
[----:B------:R-:W-:Y:S05]  /*fbd0*/  BSYNC B1 ;  /* 0x0000000000017941 */ /* 0x000fea0003800000 */
.L_x_5866:
        /* <DEDUP_REMOVED lines=16> */
.L_x_5872:
[----:B------:R-:W-:Y:S05]  /*fce0*/  BSYNC B2 ;  /* 0x0000000000027941 */ /* 0x000fea0003800000 */
.L_x_5871:
        /* <DEDUP_REMOVED lines=44> */
.L_x_5870:
[----:B------:R-:W-:Y:S05]  /*ffb0*/  BSYNC B1 ;  /* 0x0000000000017941 */ /* 0x000fea0003800000 */
.L_x_5869:
        /* <DEDUP_REMOVED lines=10> */
.L_x_5865:
        /* <DEDUP_REMOVED lines=12> */
.L_x_5874:
[----:B------:R-:W-:-:S07]  /*10120*/  IMAD.MOV.U32 R105, RZ, RZ, R7 ;  /* 0x000000ffff697224 */ /* 0x000fce00078e0007 */
.L_x_5875:
[----:B------:R-:W-:Y:S05]  /*10130*/  BSYNC B1 ;  /* 0x0000000000017941 */ /* 0x000fea0003800000 */
.L_x_5873:
        /* <DEDUP_REMOVED lines=16> */
.L_x_5879:
[----:B------:R-:W-:Y:S05]  /*10240*/  BSYNC B2 ;  /* 0x0000000000027941 */ /* 0x000fea0003800000 */
.L_x_5878:
        /* <DEDUP_REMOVED lines=44> */
.L_x_5877:
[----:B------:R-:W-:Y:S05]  /*10510*/  BSYNC B1 ;  /* 0x0000000000017941 */ /* 0x000fea0003800000 */
.L_x_5876:
        /* <DEDUP_REMOVED lines=14> */
.L_x_5880:
        /* <DEDUP_REMOVED lines=12> */
.L_x_5883:
[----:B------:R-:W-:-:S07]  /*106c0*/  MOV R9, R7 ;  /* 0x0000000700097202 */ /* 0x000fce0000000f00 */
.L_x_5884:
[----:B------:R-:W-:Y:S05]  /*106d0*/  BSYNC B1 ;  /* 0x0000000000017941 */ /* 0x000fea0003800000 */
.L_x_5882:
        /* <DEDUP_REMOVED lines=16> */
.L_x_5888:
[----:B------:R-:W-:Y:S05]  /*107e0*/  BSYNC B2 ;  /* 0x0000000000027941 */ /* 0x000fea0003800000 */
.L_x_5887:
        /* <DEDUP_REMOVED lines=44> */
.L_x_5886:
[----:B------:R-:W-:Y:S05]  /*10ab0*/  BSYNC B1 ;  /* 0x0000000000017941 */ /* 0x000fea0003800000 */
.L_x_5885:
        /* <DEDUP_REMOVED lines=12> */
.L_x_5881:
        /* <DEDUP_REMOVED lines=12> */
.L_x_5890:
[----:B------:R-:W-:-:S07]  /*10c40*/  IMAD.MOV.U32 R9, RZ, RZ, R7 ;  /* 0x000000ffff097224 */ /* 0x000fce00078e0007 */
.L_x_5891:
[----:B------:R-:W-:Y:S05]  /*10c50*/  BSYNC B1 ;  /* 0x0000000000017941 */ /* 0x000fea0003800000 */
.L_x_5889:
        /* <DEDUP_REMOVED lines=16> */
.L_x_5895:
[----:B------:R-:W-:Y:S05]  /*10d60*/  BSYNC B2 ;  /* 0x0000000000027941 */ /* 0x000fea0003800000 */
.L_x_5894:
        /* <DEDUP_REMOVED lines=44> */
.L_x_5893:
[----:B------:R-:W-:Y:S05]  /*11030*/  BSYNC B1 ;  /* 0x0000000000017941 */ /* 0x000fea0003800000 */
.L_x_5892:
        /* <DEDUP_REMOVED lines=14> */
.L_x_5896:
        /* <DEDUP_REMOVED lines=12> */
.L_x_5899:
[----:B------:R-:W-:-:S07]  /*111e0*/  MOV R9, R7 ;  /* 0x0000000700097202 */ /* 0x000fce0000000f00 */
.L_x_5900:
[----:B------:R-:W-:Y:S05]  /*111f0*/  BSYNC B1 ;  /* 0x0000000000017941 */ /* 0x000fea0003800000 */
.L_x_5898:
        /* <DEDUP_REMOVED lines=16> */
.L_x_5904:
[----:B------:R-:W-:Y:S05]  /*11300*/  BSYNC B2 ;  /* 0x0000000000027941 */ /* 0x000fea0003800000 */
.L_x_5903:
        /* <DEDUP_REMOVED lines=44> */
.L_x_5902:
[----:B------:R-:W-:Y:S05]  /*115d0*/  BSYNC B1 ;  /* 0x0000000000017941 */ /* 0x000fea0003800000 */
.L_x_5901:
        /* <DEDUP_REMOVED lines=10> */
.L_x_5897:
        /* <DEDUP_REMOVED lines=12> */
.L_x_5906:
[----:B------:R-:W-:-:S07]  /*11740*/  IMAD.MOV.U32 R9, RZ, RZ, R7 ;  /* 0x000000ffff097224 */ /* 0x000fce00078e0007 */
.L_x_5907:
[----:B------:R-:W-:Y:S05]  /*11750*/  BSYNC B1 ;  /* 0x0000000000017941 */ /* 0x000fea0003800000 */
.L_x_5905:
        /* <DEDUP_REMOVED lines=16> */
.L_x_5911:
[----:B------:R-:W-:Y:S05]  /*11860*/  BSYNC B2 ;  /* 0x0000000000027941 */ /* 0x000fea0003800000 */
.L_x_5910:
        /* <DEDUP_REMOVED lines=44> */
.L_x_5909:
[----:B------:R-:W-:Y:S05]  /*11b30*/  BSYNC B1 ;  /* 0x0000000000017941 */ /* 0x000fea0003800000 */
.L_x_5908:
        /* <DEDUP_REMOVED lines=14> */
.L_x_5912:
        /* <DEDUP_REMOVED lines=12> */
.L_x_5915:
[----:B------:R-:W-:-:S07]  /*11ce0*/  MOV R75, R7 ;  /* 0x00000007004b7202 */ /* 0x000fce0000000f00 */
.L_x_5916:
[----:B------:R-:W-:Y:S05]  /*11cf0*/  BSYNC B1 ;  /* 0x0000000000017941 */ /* 0x000fea0003800000 */
.L_x_5914:
        /* <DEDUP_REMOVED lines=16> */
.L_x_5920:
[----:B------:R-:W-:Y:S05]  /*11e00*/  BSYNC B2 ;  /* 0x0000000000027941 */ /* 0x000fea0003800000 */
.L_x_5919:
        /* <DEDUP_REMOVED lines=44> */
.L_x_5918:
[----:B------:R-:W-:Y:S05]  /*120d0*/  BSYNC B1 ;  /* 0x0000000000017941 */ /* 0x000fea0003800000 */
.L_x_5917:
        /* <DEDUP_REMOVED lines=12> */
.L_x_5913:
        /* <DEDUP_REMOVED lines=34> */
[----:B---3--:R-:W-:Y:S02]  /*123c0*/  SHF.L.U32 R73, R83, 0x10, RZ ;  /* 0x0000001053497819 */ /* 0x008fe400000006ff */
        /* <DEDUP_REMOVED lines=19> */
.L_x_5792:
[----:B------:R-:W-:Y:S05]  /*12500*/  BSYNC B0 ;  /* 0x0000000000007941 */ /* 0x000fea0003800000 */
.L_x_5791:
[----:B-1234-:R-:W-:Y:S01]  /*12510*/  FADD.FTZ R72, RZ, R90 ;  /* 0x0000005aff487221 */ /* 0x01efe20000010000 */
        /* <DEDUP_REMOVED lines=32> */
[----:B------:R-:W-:Y:S01]  /*12720*/  @P2 FADD.FTZ R73, R111, R72 ;  /* 0x000000486f492221 */ /* 0x000fe20000010000 */
[----:B------:R-:W-:Y:S06]  /*12730*/  BRA.DIV UR10, `(.L_x_5921) ;  /* 0x000000120a307947 */ /* 0x000fec000b800000 */
        /* <DEDUP_REMOVED lines=69> */
.L_x_5939:
        /* <DEDUP_REMOVED lines=95> */
[C---:B------:R-:W-:Y:S01]  /*13180*/  FMUL.FTZ R74, R115.reuse, R74 ;  /* 0x0000004a734a7220 */ /* 0x040fe20000410000 */
[----:B------:R-:W-:Y:S01]  /*13190*/  FADD.FTZ R120, R102, -R114 ;  /* 0x8000007266787221 */ /* 0x000fe20000010000 */
[----:B------:R-:W-:Y:S01]  /*131a0*/  FMUL.FTZ R75, R115, R118 ;  /* 0x00000076734b7220 */ /* 0x000fe20000410000 */
[----:B-----5:R-:W-:Y:S01]  /*131b0*/  FFMA.FTZ R72, R60, R73, R68 ;  /* 0x000000493c487223 */ /* 0x020fe20000010044 */
[----:B------:R-:W-:Y:S01]  /*131c0*/  FFMA.FTZ R73, R61, R74, R69 ;  /* 0x0000004a3d497223 */ /* 0x000fe20000010045 */
[--C-:B------:R-:W-:Y:S01]  /*131d0*/  FADD.FTZ R74, R94, -R114.reuse ;  /* 0x800000725e4a7221 */ /* 0x100fe20000010000 */
[--C-:B------:R-:W-:Y:S01]  /*131e0*/  FADD.FTZ R116, R91, -R114.reuse ;  /* 0x800000725b747221 */ /* 0x100fe20000010000 */
[--C-:B------:R-:W-:Y:S01]  /*131f0*/  FADD.FTZ R118, R107, -R114.reuse ;  /* 0x800000726b767221 */ /* 0x100fe20000010000 */
[----:B------:R-:W-:Y:S01]  /*13200*/  FMUL.FTZ R120, R115, R120 ;  /* 0x0000007873787220 */ /* 0x000fe20000410000 */
[----:B------:R-:W-:Y:S01]  /*13210*/  F2FP.BF16.F32.PACK_AB R72, R73, R72 ;  /* 0x000000484948723e */ /* 0x000fe200000010ff */
        /* <DEDUP_REMOVED lines=17> */
.L_x_5923:
[----:B------:R-:W-:Y:S05]  /*13330*/  BSYNC B0 ;  /* 0x0000000000007941 */ /* 0x000fea0003800000 */
.L_x_5922:
        /* <DEDUP_REMOVED lines=35> */
.L_x_5925:
[----:B------:R-:W-:Y:S05]  /*13570*/  BSYNC B0 ;  /* 0x0000000000007941 */ /* 0x000fea0003800000 */
.L_x_5924:
        /* <DEDUP_REMOVED lines=34> */
.L_x_5927:
[----:B------:R-:W-:Y:S05]  /*137a0*/  BSYNC B0 ;  /* 0x0000000000007941 */ /* 0x000fea0003800000 */
.L_x_5926:
[----:B------:R-:W-:Y:S01]  /*137b0*/  VIADD R12, R12, UR18 ;  /* 0x000000120c0c7c36 */ /* 0x000fe20008000000 */
[----:B0-23--:R-:W-:-:S04]  /*137c0*/  SEL R112, RZ, 0x1, P1 ;  /* 0x00000001ff707807 */ /* 0x00dfc80000800000 */
[----:B------:R-:W-:-:S13]  /*137d0*/  ISETP.GE.AND P0, PT, R12, UR19, PT ;  /* 0x000000130c007c0c */ /* 0x000fda000bf06270 */
[----:B------:R-:W-:Y:S05]  /*137e0*/  @!P0 BRA `(.L_x_5928) ;  /* 0xfffffed000f48947 */ /* 0x000fea000383ffff */
[----:B------:R-:W-:Y:S05]  /*137f0*/  EXIT ;  /* 0x000000000000794d */ /* 0x000fea0003800000 */
.L_x_5921:
[----:B------:R-:W-:Y:S01]  /*13800*/  HFMA2.MMA R120, -RZ, RZ, 0, 1.847743988037109375e-06 ;  /* 0x0000001fff787435 */ /* 0x000fe200000001ff */
[----:B------:R-:W-:Y:S01]  /*13810*/  MOV R118, R73 ;  /* 0x0000004900767202 */ /* 0x000fe20000000f00 */
[----:B------:R-:W-:Y:S02]  /*13820*/  IMAD.MOV.U32 R119, RZ, RZ, 0x1 ;  /* 0x00000001ff777424 */ /* 0x000fe400078e00ff */
[----:B------:R-:W-:-:S07]  /*13830*/  IMAD.MOV.U32 R117, RZ, RZ, -0x1 ;  /* 0xffffffffff757424 */ /* 0x000fce00078e00ff */
[----:B0----5:R-:W-:Y:S05]  /*13840*/  WARPSYNC.COLLECTIVE R117, `(.L_x_5929) ;  /* 0x0000000075087348 */ /* 0x021fea0003c00000 */
[----:B------:R1:W2:Y:S02]  /*13850*/  SHFL.BFLY P4, R116, R118, R119, R120 ;  /* 0x0c00007776747389 */ /* 0x0002a40000080078 */
[----:B012--5:R-:W-:Y:S01]  /*13860*/  ENDCOLLECTIVE ;  /* 0x000000000000791b */ /* 0x027fe20003800000 */
.L_x_5929:
[----:B------:R-:W-:Y:S01]  /*13870*/  HFMA2.MMA R119, -RZ, RZ, 0, 1.1920928955078125e-07 ;  /* 0x00000002ff777435 */ /* 0x000fe200000001ff */
[----:B------:R-:W-:-:S05]  /*13880*/  MOV R72, R116 ;  /* 0x0000007400487202 */ /* 0x000fca0000000f00 */
[----:B------:R-:W-:-:S04]  /*13890*/  FADD.FTZ R112, R73, R72 ;  /* 0x0000004849707221 */ /* 0x000fc80000010000 */
[----:B------:R-:W-:-:S07]  /*138a0*/  IMAD.MOV.U32 R118, RZ, RZ, R112 ;  /* 0x000000ffff767224 */ /* 0x000fce00078e0070 */
[----:B------:R-:W-:Y:S05]  /*138b0*/  WARPSYNC.COLLECTIVE R117, `(.L_x_5930) ;  /* 0x0000000075087348 */ /* 0x000fea0003c00000 */
[----:B------:R0:W1:Y:S02]  /*138c0*/  SHFL.BFLY P4, R116, R118, R119, R120 ;  /* 0x0c00007776747389 */ /* 0x0000640000080078 */
[----:B01----:R-:W-:Y:S01]  /*138d0*/  ENDCOLLECTIVE ;  /* 0x000000000000791b */ /* 0x003fe20003800000 */
.L_x_5930:
[----:B------:R-:W-:Y:S02]  /*138e0*/  IMAD.MOV.U32 R119, RZ, RZ, 0x4 ;  /* 0x00000004ff777424 */ /* 0x000fe400078e00ff */
[----:B------:R-:W-:-:S04]  /*138f0*/  IMAD.MOV.U32 R113, RZ, RZ, R116 ;  /* 0x000000ffff717224 */ /* 0x000fc800078e0074 */
[----:B------:R-:W-:-:S05]  /*13900*/  FADD.FTZ R113, R112, R113 ;  /* 0x0000007170717221 */ /* 0x000fca0000010000 */
[----:B------:R-:W-:-:S07]  /*13910*/  MOV R118, R113 ;  /* 0x0000007100767202 */ /* 0x000fce0000000f00 */
[----:B------:R-:W-:Y:S05]  /*13920*/  WARPSYNC.COLLECTIVE R117, `(.L_x_5931) ;  /* 0x0000000075087348 */ /* 0x000fea0003c00000 */
[----:B------:R0:W1:Y:S02]  /*13930*/  SHFL.BFLY P4, R116, R118, R119, R120 ;  /* 0x0c00007776747389 */ /* 0x0000640000080078 */
[----:B01----:R-:W-:Y:S01]  /*13940*/  ENDCOLLECTIVE ;  /* 0x000000000000791b */ /* 0x003fe20003800000 */
.L_x_5931:
[----:B------:R-:W-:Y:S01]  /*13950*/  HFMA2.MMA R119, -RZ, RZ, 0, 4.76837158203125e-07 ;  /* 0x00000008ff777435 */ /* 0x000fe200000001ff */
[----:B------:R-:W-:-:S05]  /*13960*/  MOV R72, R116 ;  /* 0x0000007400487202 */ /* 0x000fca0000000f00 */
[----:B------:R-:W-:-:S04]  /*13970*/  FADD.FTZ R114, R113, R72 ;  /* 0x0000004871727221 */ /* 0x000fc80000010000 */
[----:B------:R-:W-:-:S07]  /*13980*/  IMAD.MOV.U32 R118, RZ, RZ, R114 ;  /* 0x000000ffff767224 */ /* 0x000fce00078e0072 */
[----:B------:R-:W-:Y:S05]  /*13990*/  WARPSYNC.COLLECTIVE R117, `(.L_x_5932) ;  /* 0x0000000075087348 */ /* 0x000fea0003c00000 */
[----:B------:R0:W1:Y:S02]  /*139a0*/  SHFL.BFLY P4, R116, R118, R119, R120 ;  /* 0x0c00007776747389 */ /* 0x0000640000080078 */
[----:B01----:R-:W-:Y:S01]  /*139b0*/  ENDCOLLECTIVE ;  /* 0x000000000000791b */ /* 0x003fe20003800000 */
.L_x_5932:
[----:B------:R-:W-:Y:S02]  /*139c0*/  IMAD.MOV.U32 R119, RZ, RZ, 0x10 ;  /* 0x00000010ff777424 */ /* 0x000fe400078e00ff */
[----:B------:R-:W-:-:S04]  /*139d0*/  IMAD.MOV.U32 R115, RZ, RZ, R116 ;  /* 0x000000ffff737224 */ /* 0x000fc800078e0074 */
[----:B------:R-:W-:-:S05]  /*139e0*/  FADD.FTZ R115, R114, R115 ;  /* 0x0000007372737221 */ /* 0x000fca0000010000 */
[----:B------:R-:W-:-:S07]  /*139f0*/  MOV R118, R115 ;  /* 0x0000007300767202 */ /* 0x000fce0000000f00 */
[----:B------:R-:W-:Y:S05]  /*13a00*/  WARPSYNC.COLLECTIVE R117, `(.L_x_5933) ;  /* 0x0000000075087348 */ /* 0x000fea0003c00000 */
[----:B------:R0:W1:Y:S02]  /*13a10*/  SHFL.BFLY P4, R116, R118, R119, R120 ;  /* 0x0c00007776747389 */ /* 0x0000640000080078 */
[----:B01----:R-:W-:Y:S01]  /*13a20*/  ENDCOLLECTIVE ;  /* 0x000000000000791b */ /* 0x003fe20003800000 */
.L_x_5933:
        /* <DEDUP_REMOVED lines=57> */
.L_x_5934:
[----:B------:R-:W-:Y:S02]  /*13dc0*/  IMAD.MOV.U32 R119, RZ, RZ, 0x2 ;  /* 0x00000002ff777424 */ /* 0x000fe400078e00ff */
[----:B------:R-:W-:-:S04]  /*13dd0*/  IMAD.MOV.U32 R112, RZ, RZ, R116 ;  /* 0x000000ffff707224 */ /* 0x000fc800078e0074 */
[----:B------:R-:W-:-:S05]  /*13de0*/  FADD.FTZ R112, R73, R112 ;  /* 0x0000007049707221 */ /* 0x000fca0000010000 */
[----:B------:R-:W-:-:S07]  /*13df0*/  MOV R118, R112 ;  /* 0x0000007000767202 */ /* 0x000fce0000000f00 */
[----:B------:R-:W-:Y:S05]  /*13e00*/  WARPSYNC.COLLECTIVE R117, `(.L_x_5935) ;  /* 0x0000000075087348 */ /* 0x000fea0003c00000 */
[----:B------:R0:W1:Y:S02]  /*13e10*/  SHFL.BFLY P4, R116, R118, R119, R120 ;  /* 0x0c00007776747389 */ /* 0x0000640000080078 */
[----:B01----:R-:W-:Y:S01]  /*13e20*/  ENDCOLLECTIVE ;  /* 0x000000000000791b */ /* 0x003fe20003800000 */
.L_x_5935:
[----:B------:R-:W-:Y:S01]  /*13e30*/  HFMA2.MMA R119, -RZ, RZ, 0, 2.384185791015625e-07 ;  /* 0x00000004ff777435 */ /* 0x000fe200000001ff */
[----:B------:R-:W-:-:S05]  /*13e40*/  MOV R113, R116 ;  /* 0x0000007400717202 */ /* 0x000fca0000000f00 */
[----:B------:R-:W-:-:S04]  /*13e50*/  FADD.FTZ R113, R112, R113 ;  /* 0x0000007170717221 */ /* 0x000fc80000010000 */
[----:B------:R-:W-:-:S07]  /*13e60*/  IMAD.MOV.U32 R118, RZ, RZ, R113 ;  /* 0x000000ffff767224 */ /* 0x000fce00078e0071 */
[----:B------:R-:W-:Y:S05]  /*13e70*/  WARPSYNC.COLLECTIVE R117, `(.L_x_5936) ;  /* 0x0000000075087348 */ /* 0x000fea0003c00000 */
[----:B------:R0:W1:Y:S02]  /*13e80*/  SHFL.BFLY P4, R116, R118, R119, R120 ;  /* 0x0c00007776747389 */ /* 0x0000640000080078 */
[----:B01----:R-:W-:Y:S01]  /*13e90*/  ENDCOLLECTIVE ;  /* 0x000000000000791b */ /* 0x003fe20003800000 */
.L_x_5936:
[----:B------:R-:W-:Y:S02]  /*13ea0*/  IMAD.MOV.U32 R119, RZ, RZ, 0x8 ;  /* 0x00000008ff777424 */ /* 0x000fe400078e00ff */
[----:B------:R-:W-:-:S04]  /*13eb0*/  IMAD.MOV.U32 R114, RZ, RZ, R116 ;  /* 0x000000ffff727224 */ /* 0x000fc800078e0074 */
[----:B------:R-:W-:-:S05]  /*13ec0*/  FADD.FTZ R114, R113, R114 ;  /* 0x0000007271727221 */ /* 0x000fca0000010000 */
[----:B------:R-:W-:-:S07]  /*13ed0*/  MOV R118, R114 ;  /* 0x0000007200767202 */ /* 0x000fce0000000f00 */
[----:B------:R-:W-:Y:S05]  /*13ee0*/  WARPSYNC.COLLECTIVE R117, `(.L_x_5937) ;  /* 0x0000000075087348 */ /* 0x000fea0003c00000 */
[----:B------:R0:W1:Y:S02]  /*13ef0*/  SHFL.BFLY P4, R116, R118, R119, R120 ;  /* 0x0c00007776747389 */ /* 0x0000640000080078 */
[----:B01----:R-:W-:Y:S01]  /*13f00*/  ENDCOLLECTIVE ;  /* 0x000000000000791b */ /* 0x003fe20003800000 */
.L_x_5937:
[----:B------:R-:W-:Y:S01]  /*13f10*/  HFMA2.MMA R119, -RZ, RZ, 0, 9.5367431640625e-07 ;  /* 0x00000010ff777435 */ /* 0x000fe200000001ff */
[----:B------:R-:W-:-:S05]  /*13f20*/  MOV R115, R116 ;  /* 0x0000007400737202 */ /* 0x000fca0000000f00 */
[----:B------:R-:W-:-:S04]  /*13f30*/  FADD.FTZ R115, R114, R115 ;  /* 0x0000007372737221 */ /* 0x000fc80000010000 */
[----:B------:R-:W-:-:S07]  /*13f40*/  IMAD.MOV.U32 R118, RZ, RZ, R115 ;  /* 0x000000ffff767224 */ /* 0x000fce00078e0073 */
[----:B------:R-:W-:Y:S05]  /*13f50*/  WARPSYNC.COLLECTIVE R117, `(.L_x_5938) ;  /* 0x0000000075087348 */ /* 0x000fea0003c00000 */
[----:B------:R0:W1:Y:S02]  /*13f60*/  SHFL.BFLY P4, R116, R118, R119, R120 ;  /* 0x0c00007776747389 */ /* 0x0000640000080078 */
[----:B01----:R-:W-:Y:S01]  /*13f70*/  ENDCOLLECTIVE ;  /* 0x000000000000791b */ /* 0x003fe20003800000 */
.L_x_5938:
[----:B------:R-:W-:Y:S05]  /*13f80*/  BRA `(.L_x_5939) ;  /* 0xffffffec00007947 */ /* 0x000fea000383ffff */
.L_x_5940:
        /* <DEDUP_REMOVED lines=15> */
.L_x_20562:


//--------------------- .text._ZN10layer_norm31ln_parallel_residual_fwd_kernelINS_13Kernel_traitsIf13__nv_bfloat16S2_S2_fjLj6144ELj1ELj1ELj8ELj16ENS_18Kernel_traits_baseILj6144EfS2_S2_S2_fjLj256EEEEELb1ELb1ELb1EEEvNS_9FwdParamsE --------------------------
	.section	.text._ZN10layer_norm31ln_parallel_residual_fwd_kernelINS_13Kernel_traitsIf13__nv_bfloat16S2_S2_fjLj6144ELj1ELj1ELj8ELj16ENS_18Kernel_traits_baseILj6144EfS2_S2_S2_fjLj256EEEEELb1ELb1ELb1EEEvNS_9FwdParamsE,"ax",@progbits
	.align	128
        .global         _ZN10layer_norm31ln_parallel_residual_fwd_kernelINS_13Kernel_traitsIf13__nv_bfloat16S2_S2_fjLj6144ELj1ELj1ELj8ELj16ENS_18Kernel_traits_baseILj6144EfS2_S2_S2_fjLj256EEEEELb1ELb1ELb1EEEvNS_9FwdParamsE
        .type           _ZN10layer_norm31ln_parallel_residual_fwd_kernelINS_13Kernel_traitsIf13__nv_bfloat16S2_S2_fjLj6144ELj1ELj1ELj8ELj16ENS_18Kernel_traits_baseILj6144EfS2_S2_S2_fjLj256EEEEELb1ELb1ELb1EEEvNS_9FwdParamsE,@function
        .size           _ZN10layer_norm31ln_parallel_residual_fwd_kernelINS_13Kernel_traitsIf13__nv_bfloat16S2_S2_fjLj6144ELj1ELj1ELj8ELj16ENS_18Kernel_traits_baseILj6144EfS2_S2_S2_fjLj256EEEEELb1ELb1ELb1EEEvNS_9FwdParamsE,(.L_x_20563 - _ZN10layer_norm31ln_parallel_residual_fwd_kernelINS_13Kernel_traitsIf13__nv_bfloat16S2_S2_fjLj6144ELj1ELj1ELj8ELj16ENS_18Kernel_traits_baseILj6144EfS2_S2_S2_fjLj256EEEEELb1ELb1ELb1EEEvNS_9FwdParamsE)
        .other          _ZN10layer_norm31ln_parallel_residual_fwd_kernelINS_13Kernel_traitsIf13__nv_bfloat16S2_S2_fjLj6144ELj1ELj1ELj8ELj16ENS_18Kernel_traits_baseILj6144EfS2_S2_S2_fjLj256EEEEELb1ELb1ELb1EEEvNS_9FwdParamsE,@"STO_CUDA_ENTRY STV_DEFAULT"
_ZN10layer_norm31ln_parallel_residual_fwd_kernelINS_13Kernel_traitsIf13__nv_bfloat16S2_S2_fjLj6144ELj1ELj1ELj8ELj16ENS_18Kernel_traits_baseILj6144EfS2_S2_S2_fjLj256EEEEELb1ELb1ELb1EEEvNS_9FwdParamsE:
.text._ZN10layer_norm31ln_parallel_residual_fwd_kernelINS_13Kernel_traitsIf13__nv_bfloat16S2_S2_fjLj6144ELj1ELj1ELj8ELj16ENS_18Kernel_traits_baseILj6144EfS2_S2_S2_fjLj256EEEEELb1ELb1ELb1EEEvNS_9FwdParamsE:
        /* <DEDUP_REMOVED lines=10> */
[----:B------:R-:W-:Y:S01]  /*00a0*/  ULDC.64 UR10, c[0x0][0x2c8] ;  /* 0x0000b200000a7ab9 */ /* 0x000fe20000000a00 */
[----:B------:R-:W-:Y:S01]  /*00b0*/  ULDC.64 UR12, c[0x0][0x260] ;  /* 0x00009800000c7ab9 */ /* 0x000fe20000000a00 */
[----:B------:R-:W-:-:S04]  /*00c0*/  ULDC UR9, c[0x0][0x214] ;  /* 0x0000850000097ab9 */ /* 0x000fc80000000800 */
[----:B------:R-:W3:Y:S01]  /*00d0*/  @P0 LDG.E.64 R2, desc[UR4][R2.64] ;  /* 0x0000000402020981 */ /* 0x000ee2000c1e1b00 */
[----:B------:R-:W4:Y:S01]  /*00e0*/  @P0 LDC R9, c[0x0][0x2f0] ;  /* 0x0000bc00ff090b82 */ /* 0x000f220000000800 */
[----:B0-----:R-:W-:Y:S01]  /*00f0*/  @P0 MOV R6, R0 ;  /* 0x0000000000060202 */ /* 0x001fe20000000f00 */
[----:B-1----:R-:W-:-:S05]  /*0100*/  @P0 IMAD.MOV.U32 R7, RZ, RZ, R13 ;  /* 0x000000ffff070224 */ /* 0x002fca00078e000d */
[----:B------:R-:W4:Y:S01]  /*0110*/  @P0 LDG.E.64 R4, desc[UR4][R6.64] ;  /* 0x0000000406040981 */ /* 0x000f22000c1e1b00 */
[----:B------:R-:W2:Y:S01]  /*0120*/  S2UR UR8, SR_CTAID.X ;  /* 0x00000000000879c3 */ /* 0x000ea20000002500 */
[----:B------:R-:W-:Y:S02]  /*0130*/  CS2R R60, SRZ ;  /* 0x00000000003c7805 */ /* 0x000fe4000001ff00 */
[----:B------:R-:W-:Y:S02]  /*0140*/  CS2R R62, SRZ ;  /* 0x00000000003e7805 */ /* 0x000fe4000001ff00 */
[----:B------:R-:W-:Y:S02]  /*0150*/  CS2R R56, SRZ ;  /* 0x0000000000387805 */ /* 0x000fe4000001ff00 */
[----:B------:R-:W-:Y:S02]  /*0160*/  CS2R R58, SRZ ;  /* 0x00000000003a7805 */ /* 0x000fe4000001ff00 */
[----:B------:R-:W-:-:S02]  /*0170*/  CS2R R52, SRZ ;  /* 0x0000000000347805 */ /* 0x000fc4000001ff00 */
[----:B------:R-:W-:Y:S02]  /*0180*/  CS2R R54, SRZ ;  /* 0x0000000000367805 */ /* 0x000fe4000001ff00 */
[----:B------:R-:W-:Y:S01]  /*0190*/  CS2R R48, SRZ ;  /* 0x0000000000307805 */ /* 0x000fe2000001ff00 */
[----:B------:R-:W0:Y:S01]  /*01a0*/  LDC R14, c[0x0][RZ] ;  /* 0x00000000ff0e7b82 */ /* 0x000e220000000800 */
[----:B------:R-:W-:Y:S02]  /*01b0*/  CS2R R50, SRZ ;  /* 0x0000000000327805 */ /* 0x000fe4000001ff00 */
[----:B------:R-:W-:Y:S02]  /*01c0*/  CS2R R44, SRZ ;  /* 0x00000000002c7805 */ /* 0x000fe4000001ff00 */
[----:B------:R-:W-:Y:S02]  /*01d0*/  CS2R R46, SRZ ;  /* 0x00000000002e7805 */ /* 0x000fe4000001ff00 */
[----:B------:R-:W-:-:S02]  /*01e0*/  CS2R R40, SRZ ;  /* 0x0000000000287805 */ /* 0x000fc4000001ff00 */
[----:B------:R-:W-:Y:S02]  /*01f0*/  CS2R R42, SRZ ;  /* 0x00000000002a7805 */ /* 0x000fe4000001ff00 */
[----:B--2---:R-:W-:Y:S01]  /*0200*/  LEA.HI R86, R87, UR8, RZ, 0x18 ;  /* 0x0000000857567c11 */ /* 0x004fe2000f8fc0ff */
[----:B0-----:R-:W-:Y:S01]  /*0210*/  IMAD R14, R14, UR8, R87 ;  /* 0x000000080e0e7c24 */ /* 0x001fe2000f8e0257 */
[----:B---3--:R-:W-:Y:S02]  /*0220*/  @P0 R2UR UR6, R2 ;  /* 0x00000000020602ca */ /* 0x008fe400000e0000 */
[----:B------:R-:W-:-:S11]  /*0230*/  @P0 R2UR UR7, R3 ;  /* 0x00000000030702ca */ /* 0x000fd600000e0000 */
[----:B------:R-:W-:Y:S02]  /*0240*/  UIADD3 UR18, UR6, -0x61c88647, URZ ;  /* 0x9e3779b906127890 */ /* 0x000fe4000fffe03f */
[----:B------:R-:W-:Y:S02]  /*0250*/  UIADD3 UR19, UR7, -0x4498517b, URZ ;  /* 0xbb67ae8507137890 */ /* 0x000fe4000fffe03f */
[----:B------:R-:W-:Y:S02]  /*0260*/  UIADD3 UR20, UR6, 0x3c6ef372, URZ ;  /* 0x3c6ef37206147890 */ /* 0x000fe4000fffe03f */
[----:B------:R-:W-:Y:S01]  /*0270*/  UIADD3 UR21, UR7, 0x76cf5d0a, URZ ;  /* 0x76cf5d0a07157890 */ /* 0x000fe2000fffe03f */
[----:B----4-:R-:W-:Y:S01]  /*0280*/  @P0 IADD3 R0, P1, R4, R9, RZ ;  /* 0x0000000904000210 */ /* 0x010fe20007f3e0ff */
[----:B------:R-:W-:Y:S02]  /*0290*/  UIADD3 UR23, UR7, 0x32370b8f, URZ ;  /* 0x32370b8f07177890 */ /* 0x000fe4000fffe03f */
[----:B------:R-:W-:-:S02]  /*02a0*/  UIADD3 UR22, UR6, -0x255992d5, URZ ;  /* 0xdaa66d2b06167890 */ /* 0x000fc4000fffe03f */
[----:B------:R-:W-:Y:S01]  /*02b0*/  @P0 IMAD.X R13, RZ, RZ, R5, P1 ;  /* 0x000000ffff0d0224 */ /* 0x000fe200008e0605 */
[----:B------:R-:W-:Y:S01]  /*02c0*/  UIADD3 UR24, UR6, 0x78dde6e4, URZ ;  /* 0x78dde6e406187890 */ /* 0x000fe2000fffe03f */
[----:B------:R-:W-:Y:S01]  /*02d0*/  IMAD.WIDE.U32 R4, R14, -0x326172a9, RZ ;  /* 0xcd9e8d570e047825 */ /* 0x000fe200078e00ff */
[----:B------:R-:W-:Y:S01]  /*02e0*/  UIADD3 UR25, UR7, -0x126145ec, URZ ;  /* 0xed9eba1407197890 */ /* 0x000fe2000fffe03f */
[----:B------:R-:W-:Y:S01]  /*02f0*/  ISETP.NE.U32.AND P0, PT, RZ, UR10, PT ;  /* 0x0000000aff007c0c */ /* 0x000fe2000bf05070 */
[----:B------:R-:W-:Y:S01]  /*0300*/  UIADD3 UR27, UR7, -0x56f99767, URZ ;  /* 0xa9066899071b7890 */ /* 0x000fe2000fffe03f */
[--C-:B------:R-:W-:Y:S01]  /*0310*/  SHF.R.U32.HI R12, RZ, 0x2, R13.reuse ;  /* 0x00000002ff0c7819 */ /* 0x100fe2000001160d */
[----:B------:R-:W-:Y:S01]  /*0320*/  UIADD3 UR26, UR6, 0x1715609d, URZ ;  /* 0x1715609d061a7890 */ /* 0x000fe2000fffe03f */
[----:B------:R-:W-:Y:S01]  /*0330*/  SHF.R.U64 R13, R0, 0x2, R13 ;  /* 0x00000002000d7819 */ /* 0x000fe2000000120d */
[----:B------:R-:W-:Y:S02]  /*0340*/  UIADD3 UR28, UR6, -0x4ab325aa, URZ ;  /* 0xb54cda56061c7890 */ /* 0x000fe4000fffe03f */
[----:B------:R-:W-:Y:S01]  /*0350*/  LOP3.LUT R6, R5, UR6, R12, 0x96, !PT ;  /* 0x0000000605067c12 */ /* 0x000fe2000f8e960c */
[----:B------:R-:W-:Y:S01]  /*0360*/  UIADD3 UR29, UR7, 0x646e171e, URZ ;  /* 0x646e171e071d7890 */ /* 0x000fe2000fffe03f */
[----:B------:R-:W-:Y:S01]  /*0370*/  ISETP.NE.AND.EX P0, PT, RZ, UR11, PT, P0 ;  /* 0x0000000bff007c0c */ /* 0x000fe2000bf05300 */
[----:B------:R-:W-:Y:S01]  /*0380*/  IMAD.WIDE.U32 R2, R13, -0x2daee0ad, RZ ;  /* 0xd2511f530d027825 */ /* 0x000fe200078e00ff */
[----:B------:R-:W-:-:S02]  /*0390*/  UIADD3 UR31, UR7, 0x1fd5c5a3, URZ ;  /* 0x1fd5c5a3071f7890 */ /* 0x000fc4000fffe03f */
[----:B------:R-:W-:Y:S01]  /*03a0*/  UIADD3 UR30, UR6, 0x5384540f, URZ ;  /* 0x5384540f061e7890 */ /* 0x000fe2000fffe03f */
[----:B------:R-:W-:Y:S01]  /*03b0*/  IMAD.WIDE.U32 R6, R6, -0x2daee0ad, RZ ;  /* 0xd2511f5306067825 */ /* 0x000fe200078e00ff */
[----:B------:R-:W-:Y:S01]  /*03c0*/  LOP3.LUT R3, R3, UR7, RZ, 0x3c, !PT ;  /* 0x0000000703037c12 */ /* 0x000fe2000f8e3cff */
[----:B------:R-:W-:Y:S02]  /*03d0*/  UIADD3 UR32, UR6, -0xe443238, URZ ;  /* 0xf1bbcdc806207890 */ /* 0x000fe4000fffe03f */
[----:B------:R-:W-:Y:S01]  /*03e0*/  UIADD3 UR33, UR7, -0x24c28bd8, URZ ;  /* 0xdb3d742807217890 */ /* 0x000fe2000fffe03f */
        /* <DEDUP_REMOVED lines=25> */
[----:B------:R-:W-:Y:S01]  /*0580*/  IMAD.WIDE.U32 R2, R3, -0x326172a9, RZ ;  /* 0xcd9e8d5703027825 */ /* 0x000fe200078e00ff */
[----:B------:R-:W-:-:S03]  /*0590*/  SHF.L.U32 R7, R87, 0x5, RZ ;  /* 0x0000000557077819 */ /* 0x000fc600000006ff */
[----:B------:R-:W-:Y:S01]  /*05a0*/  IMAD.HI.U32 R5, R9, -0x326172a9, RZ ;  /* 0xcd9e8d5709057827 */ /* 0x000fe200078e00ff */
[----:B------:R-:W-:Y:S02]  /*05b0*/  LOP3.LUT R7, R7, 0x1fe0, RZ, 0xc0, !PT ;  /* 0x00001fe007077812 */ /* 0x000fe400078ec0ff */
[----:B------:R-:W-:Y:S02]  /*05c0*/  LOP3.LUT R8, R3, UR30, R4, 0x96, !PT ;  /* 0x0000001e03087c12 */ /* 0x000fe4000f8e9604 */
[----:B------:R-:W-:Y:S02]  /*05d0*/  IADD3 R4, P2, R7, UR10, RZ ;  /* 0x0000000a07047c10 */ /* 0x000fe4000ff5e0ff */
[----:B------:R-:W-:Y:S01]  /*05e0*/  LOP3.LUT R10, R5, UR32, R2, 0x96, !PT ;  /* 0x00000020050a7c12 */ /* 0x000fe2000f8e9602 */
[----:B------:R-:W-:Y:S01]  /*05f0*/  IMAD.HI.U32 R3, R8, -0x2daee0ad, RZ ;  /* 0xd2511f5308037827 */ /* 0x000fe200078e00ff */
[----:B------:R-:W-:-:S03]  /*0600*/  IADD3 R2, P1, R7, UR12, RZ ;  /* 0x0000000c07027c10 */ /* 0x000fc6000ff3e0ff */
[----:B------:R-:W-:Y:S01]  /*0610*/  IMAD.X R5, RZ, RZ, UR11, P2 ;  /* 0x0000000bff057e24 */ /* 0x000fe200090e06ff */
[----:B------:R-:W-:Y:S01]  /*0620*/  LOP3.LUT R11, R3, UR33, R6, 0x96, !PT ;  /* 0x00000021030b7c12 */ /* 0x000fe2000f8e9606 */
[----:B------:R-:W-:Y:S01]  /*0630*/  IMAD.X R3, RZ, RZ, UR13, P1 ;  /* 0x0000000dff037e24 */ /* 0x000fe200088e06ff */
[----:B------:R-:W-:Y:S02]  /*0640*/  ISETP.GE.AND P1, PT, R86, UR9, PT ;  /* 0x0000000956007c0c */ /* 0x000fe4000bf26270 */
[----:B------:R0:W5:Y:S04]  /*0650*/  @P0 LDG.E.128 R60, desc[UR4][R4.64] ;  /* 0x00000004043c0981 */ /* 0x000168000c1e1d00 */
[----:B------:R0:W5:Y:S04]  /*0660*/  @P0 LDG.E.128 R56, desc[UR4][R4.64+0x10] ;  /* 0x0000100404380981 */ /* 0x000168000c1e1d00 */
[----:B------:R0:W5:Y:S04]  /*0670*/  @P0 LDG.E.128 R52, desc[UR4][R4.64+0x2000] ;  /* 0x0020000404340981 */ /* 0x000168000c1e1d00 */
[----:B------:R0:W5:Y:S04]  /*0680*/  @P0 LDG.E.128 R48, desc[UR4][R4.64+0x2010] ;  /* 0x0020100404300981 */ /* 0x000168000c1e1d00 */
[----:B------:R0:W5:Y:S04]  /*0690*/  @P0 LDG.E.128 R44, desc[UR4][R4.64+0x4000] ;  /* 0x00400004042c0981 */ /* 0x000168000c1e1d00 */
[----:B------:R0:W5:Y:S01]  /*06a0*/  @P0 LDG.E.128 R40, desc[UR4][R4.64+0x4010] ;  /* 0x0040100404280981 */ /* 0x000162000c1e1d00 */
[----:B------:R-:W-:Y:S05]  /*06b0*/  @P1 EXIT ;  /* 0x000000000000194d */ /* 0x000fea0003800000 */
[----:B------:R1:W5:Y:S04]  /*06c0*/  LDG.E.128 R36, desc[UR4][R2.64] ;  /* 0x0000000402247981 */ /* 0x000368000c1e1d00 */
[----:B------:R1:W5:Y:S04]  /*06d0*/  LDG.E.128 R32, desc[UR4][R2.64+0x10] ;  /* 0x0000100402207981 */ /* 0x000368000c1e1d00 */
[----:B------:R1:W5:Y:S04]  /*06e0*/  LDG.E.128 R28, desc[UR4][R2.64+0x2000] ;  /* 0x00200004021c7981 */ /* 0x000368000c1e1d00 */
[----:B------:R1:W5:Y:S04]  /*06f0*/  LDG.E.128 R24, desc[UR4][R2.64+0x2010] ;  /* 0x0020100402187981 */ /* 0x000368000c1e1d00 */
[----:B------:R1:W5:Y:S04]  /*0700*/  LDG.E.128 R20, desc[UR4][R2.64+0x4000] ;  /* 0x0040000402147981 */ /* 0x000368000c1e1d00 */
[----:B------:R1:W5:Y:S01]  /*0710*/  LDG.E.128 R16, desc[UR4][R2.64+0x4010] ;  /* 0x0040100402107981 */ /* 0x000362000c1e1d00 */
[----:B------:R-:W-:Y:S01]  /*0720*/  UIADD3 UR13, UR6, -0x700cb87f, URZ ;  /* 0x8ff34781060d7890 */ /* 0x000fe2000fffe03f */
[----:B------:R-:W-:Y:S01]  /*0730*/  IMAD R7, R8, -0x2daee0ad, RZ ;  /* 0xd2511f5308077824 */ /* 0x000fe200078e02ff */
[----:B------:R-:W-:Y:S01]  /*0740*/  UIADD3 UR34, UR7, -0x695add53, URZ ;  /* 0x96a522ad07227890 */ /* 0x000fe2000fffe03f */
[----:B------:R-:W-:Y:S01]  /*0750*/  IMAD R6, R9, -0x326172a9, RZ ;  /* 0xcd9e8d5709067824 */ /* 0x000fe200078e02ff */
[----:B------:R-:W-:Y:S01]  /*0760*/  ULDC.64 UR8, c[0x0][0x228] ;  /* 0x00008a0000087ab9 */ /* 0x000fe20000000a00 */
[----:B------:R-:W-:Y:S01]  /*0770*/  IMAD.HI.U32 R85, R11, -0x326172a9, RZ ;  /* 0xcd9e8d570b557827 */ /* 0x000fe200078e00ff */
[----:B------:R-:W-:Y:S01]  /*0780*/  ISETP.NE.U32.AND P0, PT, RZ, UR8, PT ;  /* 0x00000008ff007c0c */ /* 0x000fe2000bf05070 */
[----:B------:R-:W-:Y:S01]  /*0790*/  ULDC.U8 UR8, c[0x0][0x2a0] ;  /* 0x0000a80000087ab9 */ /* 0x000fe20000000000 */
[----:B------:R-:W-:Y:S01]  /*07a0*/  LOP3.LUT R103, R0, 0x3, RZ, 0xc0, !PT ;  /* 0x0000000300677812 */ /* 0x000fe200078ec0ff */
[----:B0-----:R-:W-:Y:S01]  /*07b0*/  IMAD.WIDE.U32 R4, R10, -0x2daee0ad, RZ ;  /* 0xd2511f530a047825 */ /* 0x001fe200078e00ff */
[----:B------:R-:W-:Y:S01]  /*07c0*/  LOP3.LUT R85, R85, UR13, R6, 0x96, !PT ;  /* 0x0000000d55557c12 */ /* 0x000fe2000f8e9606 */
[----:B------:R-:W-:Y:S01]  /*07d0*/  ULDC UR12, c[0x0][0x290] ;  /* 0x0000a400000c7ab9 */ /* 0x000fe20000000800 */
[----:B------:R-:W-:Y:S01]  /*07e0*/  LOP3.LUT R9, R87, 0xff, RZ, 0xc0, !PT ;  /* 0x000000ff57097812 */ /* 0x000fe200078ec0ff */
[----:B------:R-:W-:Y:S01]  /*07f0*/  IMAD R11, R11, -0x326172a9, RZ ;  /* 0xcd9e8d570b0b7824 */ /* 0x000fe200078e02ff */
[----:B------:R-:W-:Y:S01]  /*0800*/  LOP3.LUT R84, R5, UR34, R7, 0x96, !PT ;  /* 0x0000002205547c12 */ /* 0x000fe2000f8e9607 */
[----:B------:R-:W-:Y:S01]  /*0810*/  IMAD.MOV.U32 R76, RZ, RZ, 0x1 ;  /* 0x00000001ff4c7424 */ /* 0x000fe200078e00ff */
[----:B------:R-:W-:Y:S01]  /*0820*/  MOV R15, R4 ;  /* 0x00000004000f7202 */ /* 0x000fe20000000f00 */
[----:B------:R-:W-:Y:S01]  /*0830*/  IMAD.MOV.U32 R10, RZ, RZ, RZ ;  /* 0x000000ffff0a7224 */ /* 0x000fe200078e00ff */
[----:B------:R-:W-:Y:S01]  /*0840*/  ISETP.NE.AND.EX P0, PT, RZ, UR9, PT, P0 ;  /* 0x00000009ff007c0c */ /* 0x000fe2000bf05300 */
[----:B------:R-:W-:Y:S01]  /*0850*/  ULDC UR9, c[0x0][0x218] ;  /* 0x0000860000097ab9 */ /* 0x000fe20000000800 */
[----:B------:R-:W-:Y:S01]  /*0860*/  UISETP.NE.AND UP0, UPT, UR8, URZ, UPT ;  /* 0x0000003f0800728c */ /* 0x000fe2000bf05270 */
[----:B------:R-:W-:Y:S01]  /*0870*/  ULDC.64 UR36, c[0x0][0x228] ;  /* 0x00008a0000247ab9 */ /* 0x000fe20000000a00 */
[----:B------:R-:W-:Y:S01]  /*0880*/  ULDC.64 UR10, c[0x0][0x230] ;  /* 0x00008c00000a7ab9 */ /* 0x000fe20000000a00 */
[----:B------:R-:W-:Y:S01]  /*0890*/  ULDC.64 UR14, c[0x0][0x2b8] ;  /* 0x0000ae00000e7ab9 */ /* 0x000fe20000000a00 */
[----:B-1----:R-:W-:-:S07]  /*08a0*/  ULDC.64 UR16, c[0x0][0x210] ;  /* 0x0000840000107ab9 */ /* 0x002fce0000000a00 */
.L_x_6329:
[----:B------:R-:W-:Y:S01]  /*08b0*/  ISETP.NE.U32.AND P1, PT, RZ, UR10, PT ;  /* 0x0000000aff007c0c */ /* 0x000fe2000bf25070 */
[----:B------:R-:W0:Y:S01]  /*08c0*/  LDC.64 R108, c[0x0][0x220] ;  /* 0x00008800ff6c7b82 */ /* 0x000e220000000a00 */
[----:B------:R-:W-:Y:S02]  /*08d0*/  IMAD R72, R86, UR9, RZ ;  /* 0x0000000956487c24 */ /* 0x000fe4000f8e02ff */
[----:B------:R-:W-:-:S03]  /*08e0*/  ISETP.NE.AND.EX P1, PT, RZ, UR11, PT, P1 ;  /* 0x0000000bff007c0c */ /* 0x000fc6000bf25310 */
[----:B------:R-:W-:Y:S02]  /*08f0*/  SHF.R.S32.HI R73, RZ, 0x1f, R72 ;  /* 0x0000001fff497819 */ /* 0x000fe40000011448 */
[----:B-1----:R-:W1:Y:S02]  /*0900*/  @P0 LDC.64 R78, c[0x0][0x228] ;  /* 0x00008a00ff4e0b82 */ /* 0x002e640000000a00 */
        /* <DEDUP_REMOVED lines=21> */
.L_x_5942:
[----:B------:R-:W-:-:S07]  /*0a60*/  IMAD.MOV.U32 R77, RZ, RZ, R11 ;  /* 0x000000ffff4d7224 */ /* 0x000fce00078e000b */
.L_x_5943:
[----:B------:R-:W-:Y:S05]  /*0a70*/  BSYNC B0 ;  /* 0x0000000000007941 */ /* 0x000fea0003800000 */
.L_x_5941:
        /* <DEDUP_REMOVED lines=16> */
.L_x_5947:
[----:B------:R-:W-:Y:S05]  /*0b80*/  BSYNC B1 ;  /* 0x0000000000017941 */ /* 0x000fea0003800000 */
.L_x_5946:
        /* <DEDUP_REMOVED lines=44> */
.L_x_5945:
[----:B------:R-:W-:Y:S05]  /*0e50*/  BSYNC B0 ;  /* 0x0000000000007941 */ /* 0x000fea0003800000 */
.L_x_5944:
[----:B------:R-:W0:Y:S01]  /*0e60*/  LDC R96, c[0x0][0x298] ;  /* 0x0000a600ff607b82 */ /* 0x000e220000000800 */
[----:B------:R-:W-:Y:S01]  /*0e70*/  HFMA2.MMA R95, -RZ, RZ, 0.1171875, 0 ;  /* 0x2f800000ff5f7435 */ /* 0x000fe200000001ff */
[----:B------:R-:W-:Y:S02]  /*0e80*/  ISETP.NE.U32.AND P2, PT, RZ, UR36, PT ;  /* 0x00000024ff007c0c */ /* 0x000fe4000bf45070 */
[----:B------:R-:W-:Y:S01]  /*0e90*/  I2FP.F32.U32 R78, R77 ;  /* 0x0000004d004e7245 */ /* 0x000fe20000201000 */
[C---:B-----5:R-:W-:Y:S01]  /*0ea0*/  IMAD.U32 R77, R72.reuse, 0x10000, RZ ;  /* 0x00010000484d7824 */ /* 0x060fe200078e00ff */
        /* <DEDUP_REMOVED lines=15> */
.L_x_5948:
        /* <DEDUP_REMOVED lines=12> */
.L_x_5951:
[----:B------:R-:W-:-:S07]  /*1060*/  MOV R8, R11 ;  /* 0x0000000b00087202 */ /* 0x000fce0000000f00 */
.L_x_5952:
[----:B------:R-:W-:Y:S05]  /*1070*/  BSYNC B0 ;  /* 0x0000000000007941 */ /* 0x000fea0003800000 */
.L_x_5950:
        /* <DEDUP_REMOVED lines=16> */
.L_x_5956:
[----:B------:R-:W-:Y:S05]  /*1180*/  BSYNC B1 ;  /* 0x0000000000017941 */ /* 0x000fea0003800000 */
.L_x_5955:
        /* <DEDUP_REMOVED lines=44> */
.L_x_5954:
[----:B------:R-:W-:Y:S05]  /*1450*/  BSYNC B0 ;  /* 0x0000000000007941 */ /* 0x000fea0003800000 */
.L_x_5953:
        /* <DEDUP_REMOVED lines=10> */
.L_x_5949:
        /* <DEDUP_REMOVED lines=12> */
.L_x_5958:
[----:B------:R-:W-:-:S07]  /*15c0*/  IMAD.MOV.U32 R77, RZ, RZ, R11 ;  /* 0x000000ffff4d7224 */ /* 0x000fce00078e000b */
.L_x_5959:
[----:B------:R-:W-:Y:S05]  /*15d0*/  BSYNC B0 ;  /* 0x0000000000007941 */ /* 0x000fea0003800000 */
.L_x_5957:
        /* <DEDUP_REMOVED lines=16> */
.L_x_5963:
[----:B------:R-:W-:Y:S05]  /*16e0*/  BSYNC B1 ;  /* 0x0000000000017941 */ /* 0x000fea0003800000 */
.L_x_5962:
        /* <DEDUP_REMOVED lines=44> */
.L_x_5961:
[----:B------:R-:W-:Y:S05]  /*19b0*/  BSYNC B0 ;  /* 0x0000000000007941 */ /* 0x000fea0003800000 */
.L_x_5960:
        /* <DEDUP_REMOVED lines=15> */
.L_x_5964:
        /* <DEDUP_REMOVED lines=12> */
.L_x_5967:
[----:B------:R-:W-:-:S07]  /*1b70*/  MOV R7, R11 ;  /* 0x0000000b00077202 */ /* 0x000fce0000000f00 */
.L_x_5968:
[----:B------:R-:W-:Y:S05]  /*1b80*/  BSYNC B0 ;  /* 0x0000000000007941 */ /* 0x000fea0003800000 */
.L_x_5966:
        /* <DEDUP_REMOVED lines=16> */
.L_x_5972:
[----:B------:R-:W-:Y:S05]  /*1c90*/  BSYNC B1 ;  /* 0x0000000000017941 */ /* 0x000fea0003800000 */
.L_x_5971:
        /* <DEDUP_REMOVED lines=44> */
.L_x_5970:
[----:B------:R-:W-:Y:S05]  /*1f60*/  BSYNC B0 ;  /* 0x0000000000007941 */ /* 0x000fea0003800000 */
.L_x_5969:
[----:B------:R-:W-:Y:S02]  /*1f70*/  I2FP.F32.U32 R88, R7 ;  /* 0x0000000700587245 */ /* 0x000fe40000201000 */
[----:B------:R-:W-:Y:S02]  /*1f80*/  PRMT R7, R64, 0x7632, R7 ;  /* 0x0000763240077816 */ /* 0x000fe40000000007 */
[----:B------:R-:W-:Y:S01]  /*1f90*/  @P1 PRMT R79, R68, 0x7632, R79 ;  /* 0x00007632444f1816 */ /* 0x000fe2000000004f */
[----:B------:R-:W-:Y:S02]  /*1fa0*/  FFMA.FTZ R88, R88, R95, 1.1641532182693481445e-10 ;  /* 0x2f00000058587423 */ /* 0x000fe4000001005f */
[----:B------:R-:W-:Y:S01]  /*1fb0*/  IMAD.U32 R7, R7, 0x10000, RZ ;  /* 0x0001000007077824 */ /* 0x000fe200078e00ff */
[----:B------:R-:W-:Y:S02]  /*1fc0*/  @P1 SHF.L.U32 R90, R79, 0x10, RZ ;  /* 0x000000104f5a1819 */ /* 0x000fe400000006ff */
[----:B------:R-:W-:Y:S01]  /*1fd0*/  FSETP.GTU.FTZ.AND P3, PT, R88, R97, PT ;  /* 0x000000615800720b */ /* 0x000fe20003f7c000 */
[----:B------:R-:W-:-:S05]  /*1fe0*/  FMUL.FTZ R7, R7, R96 ;  /* 0x0000006007077220 */ /* 0x000fca0000410000 */
[----:B------:R-:W-:Y:S02]  /*1ff0*/  FSEL R88, R7, RZ, !P3 ;  /* 0x000000ff07587208 */ /* 0x000fe40005800000 */
[----:B------:R-:W-:-:S03]  /*2000*/  SEL R7, RZ, 0x1, P3 ;  /* 0x00000001ff077807 */ /* 0x000fc60001800000 */
[----:B------:R-:W-:-:S04]  /*2010*/  FADD.FTZ R77, R77, R88 ;  /* 0x000000584d4d7221 */ /* 0x000fc80000010000 */
[----:B------:R-:W-:-:S07]  /*2020*/  @P1 FADD.FTZ R77, R77, R90 ;  /* 0x0000005a4d4d1221 */ /* 0x000fce0000010000 */
.L_x_5965:
        /* <DEDUP_REMOVED lines=12> */
.L_x_5974:
[----:B------:R-:W-:-:S07]  /*20f0*/  IMAD.MOV.U32 R79, RZ, RZ, R11 ;  /* 0x000000ffff4f7224 */ /* 0x000fce00078e000b */
.L_x_5975:
[----:B------:R-:W-:Y:S05]  /*2100*/  BSYNC B0 ;  /* 0x0000000000007941 */ /* 0x000fea0003800000 */
.L_x_5973:
        /* <DEDUP_REMOVED lines=16> */
.L_x_5979:
[----:B------:R-:W-:Y:S05]  /*2210*/  BSYNC B1 ;  /* 0x0000000000017941 */ /* 0x000fea0003800000 */
.L_x_5978:
        /* <DEDUP_REMOVED lines=44> */
.L_x_5977:
[----:B------:R-:W-:Y:S05]  /*24e0*/  BSYNC B0 ;  /* 0x0000000000007941 */ /* 0x000fea0003800000 */
.L_x_5976:
        /* <DEDUP_REMOVED lines=15> */
.L_x_5980:
        /* <DEDUP_REMOVED lines=12> */
.L_x_5983:
[----:B------:R-:W-:-:S07]  /*26a0*/  MOV R6, R11 ;  /* 0x0000000b00067202 */ /* 0x000fce0000000f00 */
.L_x_5984:
[----:B------:R-:W-:Y:S05]  /*26b0*/  BSYNC B0 ;  /* 0x0000000000007941 */ /* 0x000fea0003800000 */
.L_x_5982:
        /* <DEDUP_REMOVED lines=16> */
.L_x_5988:
[----:B------:R-:W-:Y:S05]  /*27c0*/  BSYNC B1 ;  /* 0x0000000000017941 */ /* 0x000fea0003800000 */
.L_x_5987:
        /* <DEDUP_REMOVED lines=44> */
.L_x_5986:
[----:B------:R-:W-:Y:S05]  /*2a90*/  BSYNC B0 ;  /* 0x0000000000007941 */ /* 0x000fea0003800000 */
.L_x_5985:
        /* <DEDUP_REMOVED lines=10> */
.L_x_5981:
        /* <DEDUP_REMOVED lines=12> */
.L_x_5990:
[----:B------:R-:W-:-:S07]  /*2c00*/  IMAD.MOV.U32 R79, RZ, RZ, R11 ;  /* 0x000000ffff4f7224 */ /* 0x000fce00078e000b */
.L_x_5991:
[----:B------:R-:W-:Y:S05]  /*2c10*/  BSYNC B0 ;  /* 0x0000000000007941 */ /* 0x000fea0003800000 */
.L_x_5989:
        /* <DEDUP_REMOVED lines=16> */
.L_x_5995:
[----:B------:R-:W-:Y:S05]  /*2d20*/  BSYNC B1 ;  /* 0x0000000000017941 */ /* 0x000fea0003800000 */
.L_x_5994:
        /* <DEDUP_REMOVED lines=44> */
.L_x_5993:
[----:B------:R-:W-:Y:S05]  /*2ff0*/  BSYNC B0 ;  /* 0x0000000000007941 */ /* 0x000fea0003800000 */
.L_x_5992:
        /* <DEDUP_REMOVED lines=15> */
.L_x_5996:
        /* <DEDUP_REMOVED lines=12> */
.L_x_5999:
[----:B------:R-:W-:-:S07]  /*31b0*/  MOV R5, R11 ;  /* 0x0000000b00057202 */ /* 0x000fce0000000f00 */
.L_x_6000:
[----:B------:R-:W-:Y:S05]  /*31c0*/  BSYNC B0 ;  /* 0x0000000000007941 */ /* 0x000fea0003800000 */
.L_x_5998:
        /* <DEDUP_REMOVED lines=16> */
.L_x_6004:
[----:B------:R-:W-:Y:S05]  /*32d0*/  BSYNC B1 ;  /* 0x0000000000017941 */ /* 0x000fea0003800000 */
.L_x_6003:
        /* <DEDUP_REMOVED lines=44> */
.L_x_6002:
[----:B------:R-:W-:Y:S05]  /*35a0*/  BSYNC B0 ;  /* 0x0000000000007941 */ /* 0x000fea0003800000 */
.L_x_6001:
        /* <DEDUP_REMOVED lines=12> */
.L_x_5997:
        /* <DEDUP_REMOVED lines=12> */
.L_x_6006:
[----:B------:R-:W-:-:S07]  /*3730*/  IMAD.MOV.U32 R94, RZ, RZ, R11 ;  /* 0x000000ffff5e7224 */ /* 0x000fce00078e000b */
.L_x_6007:
[----:B------:R-:W-:Y:S05]  /*3740*/  BSYNC B0 ;  /* 0x0000000000007941 */ /* 0x000fea0003800000 */
.L_x_6005:
        /* <DEDUP_REMOVED lines=16> */
.L_x_6011:
[----:B------:R-:W-:Y:S05]  /*3850*/  BSYNC B1 ;  /* 0x0000000000017941 */ /* 0x000fea0003800000 */
.L_x_6010:
        /* <DEDUP_REMOVED lines=44> */
.L_x_6009:
[----:B------:R-:W-:Y:S05]  /*3b20*/  BSYNC B0 ;  /* 0x0000000000007941 */ /* 0x000fea0003800000 */
.L_x_6008:
        /* <DEDUP_REMOVED lines=15> */
.L_x_6012:
        /* <DEDUP_REMOVED lines=12> */
.L_x_6015:
[----:B------:R-:W-:-:S07]  /*3ce0*/  MOV R4, R11 ;  /* 0x0000000b00047202 */ /* 0x000fce0000000f00 */
.L_x_6016:
[----:B------:R-:W-:Y:S05]  /*3cf0*/  BSYNC B0 ;  /* 0x0000000000007941 */ /* 0x000fea0003800000 */
.L_x_6014:
        /* <DEDUP_REMOVED lines=16> */
.L_x_6020:
[----:B------:R-:W-:Y:S05]  /*3e00*/  BSYNC B1 ;  /* 0x0000000000017941 */ /* 0x000fea0003800000 */
.L_x_6019:
        /* <DEDUP_REMOVED lines=44> */
.L_x_6018:
[----:B------:R-:W-:Y:S05]  /*40d0*/  BSYNC B0 ;  /* 0x0000000000007941 */ /* 0x000fea0003800000 */
.L_x_6017:
        /* <DEDUP_REMOVED lines=10> */
.L_x_6013:
        /* <DEDUP_REMOVED lines=12> */
.L_x_6022:
[----:B------:R-:W-:-:S07]  /*4240*/  IMAD.MOV.U32 R90, RZ, RZ, R11 ;  /* 0x000000ffff5a7224 */ /* 0x000fce00078e000b */
.L_x_6023:
[----:B------:R-:W-:Y:S05]  /*4250*/  BSYNC B0 ;  /* 0x0000000000007941 */ /* 0x000fea0003800000 */
.L_x_6021:
        /* <DEDUP_REMOVED lines=16> */
.L_x_6027:
[----:B------:R-:W-:Y:S05]  /*4360*/  BSYNC B1 ;  /* 0x0000000000017941 */ /* 0x000fea0003800000 */
.L_x_6026:
        /* <DEDUP_REMOVED lines=44> */
.L_x_6025:
[----:B------:R-:W-:Y:S05]  /*4630*/  BSYNC B0 ;  /* 0x0000000000007941 */ /* 0x000fea0003800000 */
.L_x_6024:
        /* <DEDUP_REMOVED lines=14> */
.L_x_6028:
        /* <DEDUP_REMOVED lines=12> */
.L_x_6031:
[----:B------:R-:W-:-:S07]  /*47e0*/  MOV R3, R11 ;  /* 0x0000000b00037202 */ /* 0x000fce0000000f00 */
.L_x_6032:
[----:B------:R-:W-:Y:S05]  /*47f0*/  BSYNC B0 ;  /* 0x0000000000007941 */ /* 0x000fea0003800000 */
.L_x_6030:
        /* <DEDUP_REMOVED lines=16> */
.L_x_6036:
[----:B------:R-:W-:Y:S05]  /*4900*/  BSYNC B1 ;  /* 0x0000000000017941 */ /* 0x000fea0003800000 */
.L_x_6035:
        /* <DEDUP_REMOVED lines=44> */
.L_x_6034:
[----:B------:R-:W-:Y:S05]  /*4bd0*/  BSYNC B0 ;  /* 0x0000000000007941 */ /* 0x000fea0003800000 */
.L_x_6033:
        /* <DEDUP_REMOVED lines=12> */
.L_x_6029:
        /* <DEDUP_REMOVED lines=12> */
.L_x_6038:
[----:B------:R-:W-:-:S07]  /*4d60*/  IMAD.MOV.U32 R74, RZ, RZ, R11 ;  /* 0x000000ffff4a7224 */ /* 0x000fce00078e000b */
.L_x_6039:
[----:B------:R-:W-:Y:S05]  /*4d70*/  BSYNC B0 ;  /* 0x0000000000007941 */ /* 0x000fea0003800000 */
.L_x_6037:
        /* <DEDUP_REMOVED lines=16> */
.L_x_6043:
[----:B------:R-:W-:Y:S05]  /*4e80*/  BSYNC B1 ;  /* 0x0000000000017941 */ /* 0x000fea0003800000 */
.L_x_6042:
        /* <DEDUP_REMOVED lines=44> */
.L_x_6041:
[----:B------:R-:W-:Y:S05]  /*5150*/  BSYNC B0 ;  /* 0x0000000000007941 */ /* 0x000fea0003800000 */
.L_x_6040:
        /* <DEDUP_REMOVED lines=14> */
.L_x_6044:
        /* <DEDUP_REMOVED lines=12> */
.L_x_6047:
[----:B------:R-:W-:-:S07]  /*5300*/  MOV R2, R11 ;  /* 0x0000000b00027202 */ /* 0x000fce0000000f00 */
.L_x_6048:
[----:B------:R-:W-:Y:S05]  /*5310*/  BSYNC B0 ;  /* 0x0000000000007941 */ /* 0x000fea0003800000 */
.L_x_6046:
        /* <DEDUP_REMOVED lines=16> */
.L_x_6052:
[----:B------:R-:W-:Y:S05]  /*5420*/  BSYNC B1 ;  /* 0x0000000000017941 */ /* 0x000fea0003800000 */
.L_x_6051:
        /* <DEDUP_REMOVED lines=44> */
.L_x_6050:
[----:B------:R-:W-:Y:S05]  /*56f0*/  BSYNC B0 ;  /* 0x0000000000007941 */ /* 0x000fea0003800000 */
.L_x_6049:
        /* <DEDUP_REMOVED lines=10> */
.L_x_6045:
        /* <DEDUP_REMOVED lines=12> */
.L_x_6054:
[----:B------:R-:W-:-:S07]  /*5860*/  IMAD.MOV.U32 R100, RZ, RZ, R11 ;  /* 0x000000ffff647224 */ /* 0x000fce00078e000b */
.L_x_6055:
[----:B------:R-:W-:Y:S05]  /*5870*/  BSYNC B0 ;  /* 0x0000000000007941 */ /* 0x000fea0003800000 */
.L_x_6053:
        /* <DEDUP_REMOVED lines=16> */
.L_x_6059:
[----:B------:R-:W-:Y:S05]  /*5980*/  BSYNC B1 ;  /* 0x0000000000017941 */ /* 0x000fea0003800000 */
.L_x_6058:
        /* <DEDUP_REMOVED lines=44> */
.L_x_6057:
[----:B------:R-:W-:Y:S05]  /*5c50*/  BSYNC B0 ;  /* 0x0000000000007941 */ /* 0x000fea0003800000 */
.L_x_6056:
        /* <DEDUP_REMOVED lines=14> */
.L_x_6060:
        /* <DEDUP_REMOVED lines=12> */
.L_x_6063:
[----:B------:R-:W-:-:S07]  /*5e00*/  MOV R0, R11 ;  /* 0x0000000b00007202 */ /* 0x000fce0000000f00 */
.L_x_6064:
[----:B------:R-:W-:Y:S05]  /*5e10*/  BSYNC B0 ;  /* 0x0000000000007941 */ /* 0x000fea0003800000 */
.L_x_6062:
        /* <DEDUP_REMOVED lines=18> */
.L_x_6068:
[----:B------:R-:W-:Y:S05]  /*5f40*/  BSYNC B1 ;  /* 0x0000000000017941 */ /* 0x000fea0003800000 */
.L_x_6067:
        /* <DEDUP_REMOVED lines=44> */
.L_x_6066:
[----:B------:R-:W-:Y:S05]  /*6210*/  BSYNC B0 ;  /* 0x0000000000007941 */ /* 0x000fea0003800000 */
.L_x_6065:
[----:B------:R-:W-:Y:S02]  /*6220*/  I2FP.F32.U32 R0, R0 ;  /* 0x0000000000007245 */ /* 0x000fe40000201000 */
[----:B------:R-:W-:-:S03]  /*6230*/  PRMT R74, R67, 0x7632, R74 ;  /* 0x00007632434a7816 */ /* 0x000fc6000000004a */
[----:B------:R-:W-:Y:S02]  /*6240*/  FFMA.FTZ R0, R0, R95, 1.1641532182693481445e-10 ;  /* 0x2f00000000007423 */ /* 0x000fe4000001005f */
[----:B------:R-:W-:Y:S01]  /*6250*/  IMAD.U32 R75, R74, 0x10000, RZ ;  /* 0x000100004a4b7824 */ /* 0x000fe200078e00ff */
[----:B------:R-:W-:Y:S02]  /*6260*/  @P1 PRMT R74, R71, 0x7632, R74 ;  /* 0x00007632474a1816 */ /* 0x000fe4000000004a */
[----:B------:R-:W-:Y:S01]  /*6270*/  FSETP.GTU.FTZ.AND P6, PT, R0, R97, PT ;  /* 0x000000610000720b */ /* 0x000fe20003fdc000 */
[----:B------:R-:W-:Y:S01]  /*6280*/  FMUL.FTZ R75, R75, R96 ;  /* 0x000000604b4b7220 */ /* 0x000fe20000410000 */
[----:B------:R-:W-:Y:S02]  /*6290*/  @P1 SHF.L.U32 R89, R74, 0x10, RZ ;  /* 0x000000104a591819 */ /* 0x000fe400000006ff */
[----:B------:R-:W-:Y:S02]  /*62a0*/  SEL R0, RZ, 0x1, P6 ;  /* 0x00000001ff007807 */ /* 0x000fe40003000000 */
[----:B------:R-:W-:-:S05]  /*62b0*/  FSEL R75, R75, RZ, !P6 ;  /* 0x000000ff4b4b7208 */ /* 0x000fca0007000000 */
[----:B------:R-:W-:-:S04]  /*62c0*/  FADD.FTZ R92, R92, R75 ;  /* 0x0000004b5c5c7221 */ /* 0x000fc80000010000 */
[----:B------:R-:W-:-:S07]  /*62d0*/  @P1 FADD.FTZ R92, R92, R89 ;  /* 0x000000595c5c1221 */ /* 0x000fce0000010000 */
.L_x_6061:
[----:B------:R-:W-:Y:S01]  /*62e0*/  P2R R88, PR, RZ, 0x4 ;  /* 0x00000004ff587803 */ /* 0x000fe20000000000 */
[----:B------:R-:W0:Y:S01]  /*62f0*/  @P0 LDC.64 R98, c[0x0][0x228] ;  /* 0x00008a00ff620b82 */ /* 0x000e220000000a00 */
[----:B------:R-:W-:Y:S02]  /*6300*/  ISETP.NE.AND P2, PT, R73, RZ, PT ;  /* 0x000000ff4900720c */ /* 0x000fe40003f45270 */
[----:B------:R-:W-:Y:S02]  /*6310*/  SEL R73, RZ, 0x10000, P4 ;  /* 0x00010000ff497807 */ /* 0x000fe40002000000 */
[----:B------:R-:W-:Y:S02]  /*6320*/  ISETP.NE.AND P4, PT, R72, RZ, PT ;  /* 0x000000ff4800720c */ /* 0x000fe40003f85270 */
[----:B------:R-:W-:Y:S01]  /*6330*/  SEL R72, RZ, 0x1, P2 ;  /* 0x00000001ff487807 */ /* 0x000fe20001000000 */
[----:B------:R-:W1:Y:S01]  /*6340*/  @P1 LDC.64 R104, c[0x0][0x230] ;  /* 0x00008c00ff681b82 */ /* 0x000e620000000a00 */
[----:B------:R-:W-:-:S02]  /*6350*/  ISETP.NE.AND P2, PT, R88, RZ, PT ;  /* 0x000000ff5800720c */ /* 0x000fc40003f45270 */
[----:B------:R-:W-:Y:S02]  /*6360*/  SEL R74, RZ, 0x100, P3 ;  /* 0x00000100ff4a7807 */ /* 0x000fe40001800000 */
[----:B------:R-:W-:Y:S02]  /*6370*/  ISETP.NE.AND P6, PT, R82, RZ, PT ;  /* 0x000000ff5200720c */ /* 0x000fe40003fc5270 */
[----:B------:R-:W-:Y:S01]  /*6380*/  ISETP.NE.AND P3, PT, R83, RZ, PT ;  /* 0x000000ff5300720c */ /* 0x000fe20003f65270 */
[----:B------:R-:W2:Y:S01]  /*6390*/  LDC.64 R88, c[0x0][0x238] ;  /* 0x00008e00ff587b82 */ /* 0x000ea20000000a00 */
[----:B------:R-:W-:Y:S02]  /*63a0*/  SEL R75, RZ, 0x1000000, P5 ;  /* 0x01000000ff4b7807 */ /* 0x000fe40002800000 */
[----:B------:R-:W-:Y:S02]  /*63b0*/  SEL R106, RZ, 0x1, P3 ;  /* 0x00000001ff6a7807 */ /* 0x000fe40001800000 */
[----:B------:R-:W-:-:S02]  /*63c0*/  SEL R102, RZ, 0x1, P4 ;  /* 0x00000001ff667807 */ /* 0x000fc40002000000 */
[----:B------:R-:W-:Y:S01]  /*63d0*/  ISETP.NE.AND P5, PT, R94, RZ, PT ;  /* 0x000000ff5e00720c */ /* 0x000fe20003fa5270 */
[----:B------:R-:W3:Y:S01]  /*63e0*/  LDC.64 R82, c[0x0][0x240] ;  /* 0x00009000ff527b82 */ /* 0x000ee20000000a00 */
[----:B------:R-:W-:Y:S01]  /*63f0*/  LOP3.LUT R74, R74, R75, R73, 0xfe, !PT ;  /* 0x0000004b4a4a7212 */ /* 0x000fe200078efe49 */
[----:B------:R-:W-:Y:S01]  /*6400*/  IMAD.WIDE.U32 R72, R72, 0x1000000, RZ ;  /* 0x0100000048487825 */ /* 0x000fe200078e00ff */
[----:B------:R-:W-:Y:S02]  /*6410*/  SEL R113, RZ, 0x1, P5 ;  /* 0x00000001ff717807 */ /* 0x000fe40002800000 */
[----:B------:R-:W-:Y:S01]  /*6420*/  F2FP.BF16.F32.PACK_AB R75, R92, R93 ;  /* 0x0000005d5c4b723e */ /* 0x000fe200000010ff */
[----:B------:R-:W-:Y:S01]  /*6430*/  IMAD.WIDE.U32 R106, R106, 0x10000, RZ ;  /* 0x000100006a6a7825 */ /* 0x000fe200078e00ff */
[----:B------:R-:W-:Y:S02]  /*6440*/  LOP3.LUT R113, R73, R74, R113, 0xfe, !PT ;  /* 0x0000004a49717212 */ /* 0x000fe400078efe71 */
[----:B------:R-:W-:Y:S01]  /*6450*/  F2FP.BF16.F32.PACK_AB R74, R90, R91 ;  /* 0x0000005b5a4a723e */ /* 0x000fe200000010ff */
[----:B------:R-:W-:Y:S01]  /*6460*/  IMAD.WIDE.U32 R102, R102, 0x100, RZ ;  /* 0x0000010066667825 */ /* 0x000fe200078e00ff */
[----:B------:R-:W-:-:S02]  /*6470*/  F2FP.BF16.F32.PACK_AB R73, R79, R81 ;  /* 0x000000514f49723e */ /* 0x000fc400000010ff */
[----:B------:R-:W-:Y:S01]  /*6480*/  SEL R111, RZ, 0x1, P6 ;  /* 0x00000001ff6f7807 */ /* 0x000fe20003000000 */
[----:B------:R-:W-:Y:S01]  /*6490*/  VIADD R94, R80, 0x100 ;  /* 0x00000100505e7836 */ /* 0x000fe20000000000 */
[----:B------:R-:W-:Y:S01]  /*64a0*/  LOP3.LUT R102, R102, R72, R106, 0xfe, !PT ;  /* 0x0000004866667212 */ /* 0x000fe200078efe6a */
[----:B--2---:R-:W-:Y:S01]  /*64b0*/  IMAD.WIDE.U32 R100, R80, 0x10, R88 ;  /* 0x0000001050647825 */ /* 0x004fe200078e0058 */
[----:B------:R-:W-:Y:S02]  /*64c0*/  F2FP.BF16.F32.PACK_AB R72, R77, R78 ;  /* 0x0000004e4d48723e */ /* 0x000fe400000010ff */
[----:B------:R-:W-:Y:S01]  /*64d0*/  LOP3.LUT R103, R103, R113, R107, 0xfe, !PT ;  /* 0x0000007167677212 */ /* 0x000fe200078efe6b */
[----:B0-----:R-:W-:Y:S01]  /*64e0*/  @P0 IMAD.WIDE.U32 R98, R94, 0x10, R98 ;  /* 0x000000105e620825 */ /* 0x001fe200078e0062 */
[----:B------:R-:W-:Y:S01]  /*64f0*/  LOP3.LUT R102, R102, R111, RZ, 0xfc, !PT ;  /* 0x0000006f66667212 */ /* 0x000fe200078efcff */
[----:B------:R3:W-:Y:S02]  /*6500*/  STG.E.128 desc[UR4][R100.64], R72 ;  /* 0x0000004864007986 */ /* 0x0007e4000c101d04 */
[----:B---3--:R-:W-:-:S04]  /*6510*/  IMAD.WIDE.U32 R72, R80, 0x8, R82 ;  /* 0x0000000850487825 */ /* 0x008fc800078e0052 */
[C---:B------:R-:W-:Y:S01]  /*6520*/  IMAD.WIDE.U32 R100, R94.reuse, 0x10, R108 ;  /* 0x000000105e647825 */ /* 0x040fe200078e006c */
[----:B------:R0:W-:Y:S03]  /*6530*/  STG.E.64 desc[UR4][R72.64], R102 ;  /* 0x0000006648007986 */ /* 0x0001e6000c101b04 */
[----:B-1----:R-:W-:Y:S01]  /*6540*/  @P1 IMAD.WIDE.U32 R74, R94, 0x10, R104 ;  /* 0x000000105e4a1825 */ /* 0x002fe200078e0068 */
        /* <DEDUP_REMOVED lines=21> */
.L_x_6069:
        /* <DEDUP_REMOVED lines=15> */
.L_x_6071:
[----:B------:R-:W-:-:S07]  /*6790*/  IMAD.MOV.U32 R104, RZ, RZ, R11 ;  /* 0x000000ffff687224 */ /* 0x000fce00078e000b */
.L_x_6072:
[----:B------:R-:W-:Y:S05]  /*67a0*/  BSYNC B0 ;  /* 0x0000000000007941 */ /* 0x000fea0003800000 */
.L_x_6070:
        /* <DEDUP_REMOVED lines=16> */
.L_x_6076:
[----:B------:R-:W-:Y:S05]  /*68b0*/  BSYNC B1 ;  /* 0x0000000000017941 */ /* 0x000fea0003800000 */
.L_x_6075:
        /* <DEDUP_REMOVED lines=44> */
.L_x_6074:
[----:B------:R-:W-:Y:S05]  /*6b80*/  BSYNC B0 ;  /* 0x0000000000007941 */ /* 0x000fea0003800000 */
.L_x_6073:
[----:B------:R-:W-:Y:S02]  /*6b90*/  I2FP.F32.U32 R98, R104 ;  /* 0x0000006800627245 */ /* 0x000fe40000201000 */
[----:B-----5:R-:W-:-:S03]  /*6ba0*/  SHF.L.U32 R99, R72, 0x10, RZ ;  /* 0x0000001048637819 */ /* 0x020fc600000006ff */
[----:B------:R-:W-:Y:S02]  /*6bb0*/  FFMA.FTZ R98, R98, R95, 1.1641532182693481445e-10 ;  /* 0x2f00000062627423 */ /* 0x000fe4000001005f */
[----:B------:R-:W-:Y:S01]  /*6bc0*/  FMUL.FTZ R100, R99, R96 ;  /* 0x0000006063647220 */ /* 0x000fe20000410000 */
[----:B------:R-:W-:Y:S02]  /*6bd0*/  PRMT R99, R72, 0x7632, R99 ;  /* 0x0000763248637816 */ /* 0x000fe40000000063 */
        /* <DEDUP_REMOVED lines=10> */
.L_x_6077:
        /* <DEDUP_REMOVED lines=12> */
.L_x_6080:
[----:B------:R-:W-:-:S07]  /*6d40*/  IMAD.MOV.U32 R8, RZ, RZ, R11 ;  /* 0x000000ffff087224 */ /* 0x000fce00078e000b */
.L_x_6081:
[----:B------:R-:W-:Y:S05]  /*6d50*/  BSYNC B0 ;  /* 0x0000000000007941 */ /* 0x000fea0003800000 */
.L_x_6079:
        /* <DEDUP_REMOVED lines=16> */
.L_x_6085:
[----:B------:R-:W-:Y:S05]  /*6e60*/  BSYNC B1 ;  /* 0x0000000000017941 */ /* 0x000fea0003800000 */
.L_x_6084:
        /* <DEDUP_REMOVED lines=44> */
.L_x_6083:
[----:B------:R-:W-:Y:S05]  /*7130*/  BSYNC B0 ;  /* 0x0000000000007941 */ /* 0x000fea0003800000 */
.L_x_6082:
        /* <DEDUP_REMOVED lines=10> */
.L_x_6078:
        /* <DEDUP_REMOVED lines=12> */
.L_x_6087:
[----:B------:R-:W-:-:S07]  /*72a0*/  IMAD.MOV.U32 R72, RZ, RZ, R11 ;  /* 0x000000ffff487224 */ /* 0x000fce00078e000b */
.L_x_6088:
[----:B------:R-:W-:Y:S05]  /*72b0*/  BSYNC B0 ;  /* 0x0000000000007941 */ /* 0x000fea0003800000 */
.L_x_6086:
        /* <DEDUP_REMOVED lines=16> */
.L_x_6092:
[----:B------:R-:W-:Y:S05]  /*73c0*/  BSYNC B1 ;  /* 0x0000000000017941 */ /* 0x000fea0003800000 */
.L_x_6091:
        /* <DEDUP_REMOVED lines=44> */
.L_x_6090:
[----:B------:R-:W-:Y:S05]  /*7690*/  BSYNC B0 ;  /* 0x0000000000007941 */ /* 0x000fea0003800000 */
.L_x_6089:
        /* <DEDUP_REMOVED lines=15> */
.L_x_6093:
        /* <DEDUP_REMOVED lines=12> */
.L_x_6096:
[----:B------:R-:W-:-:S07]  /*7850*/  IMAD.MOV.U32 R7, RZ, RZ, R11 ;  /* 0x000000ffff077224 */ /* 0x000fce00078e000b */
.L_x_6097:
[----:B------:R-:W-:Y:S05]  /*7860*/  BSYNC B0 ;  /* 0x0000000000007941 */ /* 0x000fea0003800000 */
.L_x_6095:
        /* <DEDUP_REMOVED lines=16> */
.L_x_6101:
[----:B------:R-:W-:Y:S05]  /*7970*/  BSYNC B1 ;  /* 0x0000000000017941 */ /* 0x000fea0003800000 */
.L_x_6100:
        /* <DEDUP_REMOVED lines=44> */
.L_x_6099:
[----:B------:R-:W-:Y:S05]  /*7c40*/  BSYNC B0 ;  /* 0x0000000000007941 */ /* 0x000fea0003800000 */
.L_x_6098:
[----:B------:R-:W-:Y:S02]  /*7c50*/  I2FP.F32.U32 R72, R7 ;  /* 0x0000000700487245 */ /* 0x000fe40000201000 */
[----:B------:R-:W-:Y:S02]  /*7c60*/  PRMT R7, R64, 0x7632, R7 ;  /* 0x0000763240077816 */ /* 0x000fe40000000007 */
[----:B------:R-:W-:Y:S01]  /*7c70*/  @P1 PRMT R102, R68, 0x7632, R102 ;  /* 0x0000763244661816 */ /* 0x000fe20000000066 */
[----:B------:R-:W-:Y:S02]  /*7c80*/  FFMA.FTZ R72, R72, R95, 1.1641532182693481445e-10 ;  /* 0x2f00000048487423 */ /* 0x000fe4000001005f */
[----:B------:R-:W-:Y:S02]  /*7c90*/  IMAD.U32 R7, R7, 0x10000, RZ ;  /* 0x0001000007077824 */ /* 0x000fe400078e00ff */
[----:B------:R-:W-:Y:S01]  /*7ca0*/  @P1 IMAD.U32 R102, R102, 0x10000, RZ ;  /* 0x0001000066661824 */ /* 0x000fe200078e00ff */
[----:B------:R-:W-:Y:S01]  /*7cb0*/  FSETP.GTU.FTZ.AND P3, PT, R72, R97, PT ;  /* 0x000000614800720b */ /* 0x000fe20003f7c000 */
[----:B------:R-:W-:-:S05]  /*7cc0*/  FMUL.FTZ R7, R7, R96 ;  /* 0x0000006007077220 */ /* 0x000fca0000410000 */
[----:B------:R-:W-:Y:S02]  /*7cd0*/  FSEL R72, R7, RZ, !P3 ;  /* 0x000000ff07487208 */ /* 0x000fe40005800000 */
[----:B------:R-:W-:-:S03]  /*7ce0*/  SEL R7, RZ, 0x1, P3 ;  /* 0x00000001ff077807 */ /* 0x000fc60001800000 */
[----:B------:R-:W-:-:S04]  /*7cf0*/  FADD.FTZ R99, R99, R72 ;  /* 0x0000004863637221 */ /* 0x000fc80000010000 */
[----:B------:R-:W-:-:S07]  /*7d00*/  @P1 FADD.FTZ R99, R99, R102 ;  /* 0x0000006663631221 */ /* 0x000fce0000010000 */
.L_x_6094:
        /* <DEDUP_REMOVED lines=12> */
.L_x_6103:
[----:B------:R-:W-:-:S07]  /*7dd0*/  IMAD.MOV.U32 R72, RZ, RZ, R11 ;  /* 0x000000ffff487224 */ /* 0x000fce00078e000b */
.L_x_6104:
[----:B------:R-:W-:Y:S05]  /*7de0*/  BSYNC B0 ;  /* 0x0000000000007941 */ /* 0x000fea0003800000 */
.L_x_6102:
        /* <DEDUP_REMOVED lines=16> */
.L_x_6108:
[----:B------:R-:W-:Y:S05]  /*7ef0*/  BSYNC B1 ;  /* 0x0000000000017941 */ /* 0x000fea0003800000 */
.L_x_6107:
        /* <DEDUP_REMOVED lines=44> */
.L_x_6106:
[----:B------:R-:W-:Y:S05]  /*81c0*/  BSYNC B0 ;  /* 0x0000000000007941 */ /* 0x000fea0003800000 */
.L_x_6105:
[----:B------:R-:W-:Y:S02]  /*81d0*/  I2FP.F32.U32 R72, R72 ;  /* 0x0000004800487245 */ /* 0x000fe40000201000 */
[----:B------:R-:W-:-:S03]  /*81e0*/  SHF.L.U32 R101, R73, 0x10, RZ ;  /* 0x0000001049657819 */ /* 0x000fc600000006ff */
        /* <DEDUP_REMOVED lines=13> */
.L_x_6109:
        /* <DEDUP_REMOVED lines=12> */
.L_x_6112:
[----:B------:R-:W-:-:S07]  /*8380*/  IMAD.MOV.U32 R6, RZ, RZ, R11 ;  /* 0x000000ffff067224 */ /* 0x000fce00078e000b */
.L_x_6113:
[----:B------:R-:W-:Y:S05]  /*8390*/  BSYNC B0 ;  /* 0x0000000000007941 */ /* 0x000fea0003800000 */
.L_x_6111:
        /* <DEDUP_REMOVED lines=16> */
.L_x_6117:
[----:B------:R-:W-:Y:S05]  /*84a0*/  BSYNC B1 ;  /* 0x0000000000017941 */ /* 0x000fea0003800000 */
.L_x_6116:
        /* <DEDUP_REMOVED lines=44> */
.L_x_6115:
[----:B------:R-:W-:Y:S05]  /*8770*/  BSYNC B0 ;  /* 0x0000000000007941 */ /* 0x000fea0003800000 */
.L_x_6114:
        /* <DEDUP_REMOVED lines=10> */
.L_x_6110:
        /* <DEDUP_REMOVED lines=12> */
.L_x_6119:
[----:B------:R-:W-:-:S07]  /*88e0*/  IMAD.MOV.U32 R103, RZ, RZ, R11 ;  /* 0x000000ffff677224 */ /* 0x000fce00078e000b */
.L_x_6120:
[----:B------:R-:W-:Y:S05]  /*88f0*/  BSYNC B0 ;  /* 0x0000000000007941 */ /* 0x000fea0003800000 */
.L_x_6118:
        /* <DEDUP_REMOVED lines=16> */
.L_x_6124:
[----:B------:R-:W-:Y:S05]  /*8a00*/  BSYNC B1 ;  /* 0x0000000000017941 */ /* 0x000fea0003800000 */
.L_x_6123:
        /* <DEDUP_REMOVED lines=44> */
.L_x_6122:
[----:B------:R-:W-:Y:S05]  /*8cd0*/  BSYNC B0 ;  /* 0x0000000000007941 */ /* 0x000fea0003800000 */
.L_x_6121:
        /* <DEDUP_REMOVED lines=15> */
.L_x_6125:
        /* <DEDUP_REMOVED lines=12> */
.L_x_6128:
[----:B------:R-:W-:-:S07]  /*8e90*/  IMAD.MOV.U32 R5, RZ, RZ, R11 ;  /* 0x000000ffff057224 */ /* 0x000fce00078e000b */
.L_x_6129:
[----:B------:R-:W-:Y:S05]  /*8ea0*/  BSYNC B0 ;  /* 0x0000000000007941 */ /* 0x000fea0003800000 */
.L_x_6127:
        /* <DEDUP_REMOVED lines=16> */
.L_x_6133:
[----:B------:R-:W-:Y:S05]  /*8fb0*/  BSYNC B1 ;  /* 0x0000000000017941 */ /* 0x000fea0003800000 */
.L_x_6132:
        /* <DEDUP_REMOVED lines=44> */
.L_x_6131:
[----:B------:R-:W-:Y:S05]  /*9280*/  BSYNC B0 ;  /* 0x0000000000007941 */ /* 0x000fea0003800000 */
.L_x_6130:
        /* <DEDUP_REMOVED lines=12> */
.L_x_6126:
        /* <DEDUP_REMOVED lines=12> */
.L_x_6135:
[----:B------:R-:W-:-:S07]  /*9410*/  IMAD.MOV.U32 R103, RZ, RZ, R11 ;  /* 0x000000ffff677224 */ /* 0x000fce00078e000b */
.L_x_6136:
[----:B------:R-:W-:Y:S05]  /*9420*/  BSYNC B0 ;  /* 0x0000000000007941 */ /* 0x000fea0003800000 */
.L_x_6134:
        /* <DEDUP_REMOVED lines=16> */
.L_x_6140:
[----:B------:R-:W-:Y:S05]  /*9530*/  BSYNC B1 ;  /* 0x0000000000017941 */ /* 0x000fea0003800000 */
.L_x_6139:
        /* <DEDUP_REMOVED lines=44> */
.L_x_6138:
[----:B------:R-:W-:Y:S05]  /*9800*/  BSYNC B0 ;  /* 0x0000000000007941 */ /* 0x000fea0003800000 */
.L_x_6137:
        /* <DEDUP_REMOVED lines=15> */
.L_x_6141:
        /* <DEDUP_REMOVED lines=12> */
.L_x_6144:
[----:B------:R-:W-:-:S07]  /*99c0*/  IMAD.MOV.U32 R4, RZ, RZ, R11 ;  /* 0x000000ffff047224 */ /* 0x000fce00078e000b */
.L_x_6145:
[----:B------:R-:W-:Y:S05]  /*99d0*/  BSYNC B0 ;  /* 0x0000000000007941 */ /* 0x000fea0003800000 */
.L_x_6143:
        /* <DEDUP_REMOVED lines=16> */
.L_x_6149:
[----:B------:R-:W-:Y:S05]  /*9ae0*/  BSYNC B1 ;  /* 0x0000000000017941 */ /* 0x000fea0003800000 */
.L_x_6148:
        /* <DEDUP_REMOVED lines=44> */
.L_x_6147:
[----:B------:R-:W-:Y:S05]  /*9db0*/  BSYNC B0 ;  /* 0x0000000000007941 */ /* 0x000fea0003800000 */
.L_x_6146:
        /* <DEDUP_REMOVED lines=10> */
.L_x_6142:
        /* <DEDUP_REMOVED lines=12> */
.L_x_6151:
[----:B------:R-:W-:-:S07]  /*9f20*/  IMAD.MOV.U32 R103, RZ, RZ, R11 ;  /* 0x000000ffff677224 */ /* 0x000fce00078e000b */
.L_x_6152:
[----:B------:R-:W-:Y:S05]  /*9f30*/  BSYNC B0 ;  /* 0x0000000000007941 */ /* 0x000fea0003800000 */
.L_x_6150:
        /* <DEDUP_REMOVED lines=16> */
.L_x_6156:
[----:B------:R-:W-:Y:S05]  /*a040*/  BSYNC B1 ;  /* 0x0000000000017941 */ /* 0x000fea0003800000 */
.L_x_6155:
        /* <DEDUP_REMOVED lines=44> */
.L_x_6154:
[----:B------:R-:W-:Y:S05]  /*a310*/  BSYNC B0 ;  /* 0x0000000000007941 */ /* 0x000fea0003800000 */
.L_x_6153:
        /* <DEDUP_REMOVED lines=14> */
.L_x_6157:
        /* <DEDUP_REMOVED lines=12> */
.L_x_6160:
[----:B------:R-:W-:-:S07]  /*a4c0*/  IMAD.MOV.U32 R3, RZ, RZ, R11 ;  /* 0x000000ffff037224 */ /* 0x000fce00078e000b */
.L_x_6161:
[----:B------:R-:W-:Y:S05]  /*a4d0*/  BSYNC B0 ;  /* 0x0000000000007941 */ /* 0x000fea0003800000 */
.L_x_6159:
        /* <DEDUP_REMOVED lines=16> */
.L_x_6165:
[----:B------:R-:W-:Y:S05]  /*a5e0*/  BSYNC B1 ;  /* 0x0000000000017941 */ /* 0x000fea0003800000 */
.L_x_6164:
        /* <DEDUP_REMOVED lines=44> */
.L_x_6163:
[----:B------:R-:W-:Y:S05]  /*a8b0*/  BSYNC B0 ;  /* 0x0000000000007941 */ /* 0x000fea0003800000 */
.L_x_6162:
        /* <DEDUP_REMOVED lines=12> */
.L_x_6158:
        /* <DEDUP_REMOVED lines=12> */
.L_x_6167:
[----:B------:R-:W-:-:S07]  /*aa40*/  IMAD.MOV.U32 R74, RZ, RZ, R11 ;  /* 0x000000ffff4a7224 */ /* 0x000fce00078e000b */
.L_x_6168:
[----:B------:R-:W-:Y:S05]  /*aa50*/  BSYNC B0 ;  /* 0x0000000000007941 */ /* 0x000fea0003800000 */
.L_x_6166:
        /* <DEDUP_REMOVED lines=16> */
.L_x_6172:
[----:B------:R-:W-:Y:S05]  /*ab60*/  BSYNC B1 ;  /* 0x0000000000017941 */ /* 0x000fea0003800000 */
.L_x_6171:
        /* <DEDUP_REMOVED lines=44> */
.L_x_6170:
[----:B------:R-:W-:Y:S05]  /*ae30*/  BSYNC B0 ;  /* 0x0000000000007941 */ /* 0x000fea0003800000 */
.L_x_6169:
        /* <DEDUP_REMOVED lines=14> */
.L_x_6173:
        /* <DEDUP_REMOVED lines=12> */
.L_x_6176:
[----:B------:R-:W-:-:S07]  /*afe0*/  IMAD.MOV.U32 R2, RZ, RZ, R11 ;  /* 0x000000ffff027224 */ /* 0x000fce00078e000b */
.L_x_6177:
[----:B------:R-:W-:Y:S05]  /*aff0*/  BSYNC B0 ;  /* 0x0000000000007941 */ /* 0x000fea0003800000 */
.L_x_6175:
        /* <DEDUP_REMOVED lines=16> */
.L_x_6181:
[----:B------:R-:W-:Y:S05]  /*b100*/  BSYNC B1 ;  /* 0x0000000000017941 */ /* 0x000fea0003800000 */
.L_x_6180:
        /* <DEDUP_REMOVED lines=44> */
.L_x_6179:
[----:B------:R-:W-:Y:S05]  /*b3d0*/  BSYNC B0 ;  /* 0x0000000000007941 */ /* 0x000fea0003800000 */
.L_x_6178:
        /* <DEDUP_REMOVED lines=10> */
.L_x_6174:
        /* <DEDUP_REMOVED lines=12> */
.L_x_6183:
[----:B------:R-:W-:-:S07]  /*b540*/  IMAD.MOV.U32 R106, RZ, RZ, R11 ;  /* 0x000000ffff6a7224 */ /* 0x000fce00078e000b */
.L_x_6184:
[----:B------:R-:W-:Y:S05]  /*b550*/  BSYNC B0 ;  /* 0x0000000000007941 */ /* 0x000fea0003800000 */
.L_x_6182:
        /* <DEDUP_REMOVED lines=16> */
.L_x_6188:
[----:B------:R-:W-:Y:S05]  /*b660*/  BSYNC B1 ;  /* 0x0000000000017941 */ /* 0x000fea0003800000 */
.L_x_6187:
        /* <DEDUP_REMOVED lines=44> */
.L_x_6186:
[----:B------:R-:W-:Y:S05]  /*b930*/  BSYNC B0 ;  /* 0x0000000000007941 */ /* 0x000fea0003800000 */
.L_x_6185:
        /* <DEDUP_REMOVED lines=14> */
.L_x_6189:
        /* <DEDUP_REMOVED lines=12> */
.L_x_6192:
[----:B------:R-:W-:-:S07]  /*bae0*/  IMAD.MOV.U32 R0, RZ, RZ, R11 ;  /* 0x000000ffff007224 */ /* 0x000fce00078e000b */
.L_x_6193:
[----:B------:R-:W-:Y:S05]  /*baf0*/  BSYNC B0 ;  /* 0x0000000000007941 */ /* 0x000fea0003800000 */
.L_x_6191:
        /* <DEDUP_REMOVED lines=18> */
.L_x_6197:
[----:B------:R-:W-:Y:S05]  /*bc20*/  BSYNC B1 ;  /* 0x0000000000017941 */ /* 0x000fea0003800000 */
.L_x_6196:
        /* <DEDUP_REMOVED lines=44> */
.L_x_6195:
[----:B------:R-:W-:Y:S05]  /*bef0*/  BSYNC B0 ;  /* 0x0000000000007941 */ /* 0x000fea0003800000 */
.L_x_6194:
[----:B------:R-:W-:Y:S02]  /*bf00*/  I2FP.F32.U32 R0, R0 ;  /* 0x0000000000007245 */ /* 0x000fe40000201000 */
[----:B------:R-:W-:-:S03]  /*bf10*/  PRMT R72, R67, 0x7632, R72 ;  /* 0x0000763243487816 */ /* 0x000fc60000000048 */
[----:B------:R-:W-:Y:S02]  /*bf20*/  FFMA.FTZ R0, R0, R95, 1.1641532182693481445e-10 ;  /* 0x2f00000000007423 */ /* 0x000fe4000001005f */
[----:B------:R-:W-:Y:S01]  /*bf30*/  IMAD.U32 R73, R72, 0x10000, RZ ;  /* 0x0001000048497824 */ /* 0x000fe200078e00ff */
        /* <DEDUP_REMOVED lines=8> */
.L_x_6190:
[----:B------:R-:W-:Y:S01]  /*bfc0*/  P2R R72, PR, RZ, 0x4 ;  /* 0x00000004ff487803 */ /* 0x000fe20000000000 */
[----:B------:R-:W-:Y:S01]  /*bfd0*/  IMAD.WIDE.U32 R110, R94, 0x10, R88 ;  /* 0x000000105e6e7825 */ /* 0x000fe200078e0058 */
[----:B------:R-:W-:Y:S02]  /*bfe0*/  ISETP.NE.AND P2, PT, R115, RZ, PT ;  /* 0x000000ff7300720c */ /* 0x000fe40003f45270 */
[----:B------:R-:W-:Y:S02]  /*bff0*/  SEL R118, RZ, 0x100, P3 ;  /* 0x00000100ff767807 */ /* 0x000fe40001800000 */
[----:B------:R-:W-:Y:S02]  /*c000*/  ISETP.NE.AND P3, PT, R114, RZ, PT ;  /* 0x000000ff7200720c */ /* 0x000fe40003f65270 */
[----:B------:R-:W-:Y:S01]  /*c010*/  SEL R117, RZ, 0x1, P2 ;  /* 0x00000001ff757807 */ /* 0x000fe20001000000 */
[----:B------:R-:W0:Y:S01]  /*c020*/  @P0 LDC.64 R114, c[0x0][0x228] ;  /* 0x00008a00ff720b82 */ /* 0x000e220000000a00 */
        /* <DEDUP_REMOVED lines=12> */
[----:B------:R-:W-:Y:S01]  /*c0f0*/  LOP3.LUT R118, R118, R116, R119, 0xfe, !PT ;  /* 0x0000007476767212 */ /* 0x000fe200078efe77 */
[----:B------:R-:W2:Y:S01]  /*c100*/  @P1 LDC.64 R112, c[0x0][0x230] ;  /* 0x00008c00ff701b82 */ /* 0x000ea20000000a00 */
[----:B------:R-:W-:Y:S01]  /*c110*/  SEL R116, RZ, 0x1, P5 ;  /* 0x00000001ff747807 */ /* 0x000fe20002800000 */
[----:B-1----:R-:W-:Y:S01]  /*c120*/  IMAD.WIDE.U32 R110, R98, 0x1000000, RZ ;  /* 0x01000000626e7825 */ /* 0x002fe200078e00ff */
[----:B------:R-:W-:-:S03]  /*c130*/  SEL R98, RZ, 0x1, P4 ;  /* 0x00000001ff627807 */ /* 0x000fc60002000000 */
[----:B------:R-:W-:Y:S01]  /*c140*/  IMAD.WIDE.U32 R72, R116, 0x100, RZ ;  /* 0x0000010074487825 */ /* 0x000fe200078e00ff */
[----:B------:R-:W-:-:S03]  /*c150*/  LOP3.LUT R117, R111, R118, R117, 0xfe, !PT ;  /* 0x000000766f757212 */ /* 0x000fc600078efe75 */
[----:B------:R-:W-:Y:S01]  /*c160*/  IMAD.WIDE.U32 R74, R98, 0x10000, RZ ;  /* 0x00010000624a7825 */ /* 0x000fe200078e00ff */
[----:B------:R-:W-:-:S04]  /*c170*/  IADD3 R98, R80, 0x200, RZ ;  /* 0x0000020050627810 */ /* 0x000fc80007ffe0ff */
[----:B------:R-:W-:Y:S01]  /*c180*/  LOP3.LUT R73, R73, R117, R75, 0xfe, !PT ;  /* 0x0000007549497212 */ /* 0x000fe200078efe4b */
[----:B------:R-:W-:Y:S01]  /*c190*/  IMAD.WIDE.U32 R116, R98, 0x10, R108 ;  /* 0x0000001062747825 */ /* 0x000fe200078e006c */
[----:B------:R-:W-:Y:S02]  /*c1a0*/  LOP3.LUT R110, R72, R110, R74, 0xfe, !PT ;  /* 0x0000006e486e7212 */ /* 0x000fe400078efe4a */
[----:B------:R-:W-:Y:S01]  /*c1b0*/  SEL R75, RZ, 0x1, P6 ;  /* 0x00000001ff4b7807 */ /* 0x000fe20003000000 */
[----:B0-----:R-:W-:-:S03]  /*c1c0*/  @P0 IMAD.WIDE.U32 R114, R98, 0x10, R114 ;  /* 0x0000001062720825 */ /* 0x001fc600078e0072 */
[----:B------:R-:W-:Y:S01]  /*c1d0*/  LOP3.LUT R72, R110, R75, RZ, 0xfc, !PT ;  /* 0x0000004b6e487212 */ /* 0x000fe200078efcff */
[----:B------:R-:W-:-:S04]  /*c1e0*/  IMAD.WIDE.U32 R74, R94, 0x8, R82 ;  /* 0x000000085e4a7825 */ /* 0x000fc800078e0052 */
[----:B--2---:R-:W-:Y:S01]  /*c1f0*/  @P1 IMAD.WIDE.U32 R112, R98, 0x10, R112 ;  /* 0x0000001062701825 */ /* 0x004fe200078e0070 */
        /* <DEDUP_REMOVED lines=22> */
.L_x_6198:
        /* <DEDUP_REMOVED lines=15> */
.L_x_6200:
[----:B------:R-:W-:-:S07]  /*c450*/  MOV R114, R11 ;  /* 0x0000000b00727202 */ /* 0x000fce0000000f00 */
.L_x_6201:
[----:B------:R-:W-:Y:S05]  /*c460*/  BSYNC B0 ;  /* 0x0000000000007941 */ /* 0x000fea0003800000 */
.L_x_6199:
        /* <DEDUP_REMOVED lines=16> */
.L_x_6205:
[----:B------:R-:W-:Y:S05]  /*c570*/  BSYNC B1 ;  /* 0x0000000000017941 */ /* 0x000fea0003800000 */
.L_x_6204:
        /* <DEDUP_REMOVED lines=44> */
.L_x_6203:
[----:B------:R-:W-:Y:S05]  /*c840*/  BSYNC B0 ;  /* 0x0000000000007941 */ /* 0x000fea0003800000 */
.L_x_6202:
[----:B------:R-:W-:Y:S01]  /*c850*/  I2FP.F32.U32 R110, R114 ;  /* 0x00000072006e7245 */ /* 0x000fe20000201000 */
[----:B-----5:R-:W-:-:S04]  /*c860*/  IMAD.U32 R103, R72, 0x10000, RZ ;  /* 0x0001000048677824 */ /* 0x020fc800078e00ff */
[----:B------:R-:W-:Y:S01]  /*c870*/  FFMA.FTZ R110, R110, R95, 1.1641532182693481445e-10 ;  /* 0x2f0000006e6e7423 */ /* 0x000fe2000001005f */
[----:B------:R-:W-:Y:S01]  /*c880*/  FMUL.FTZ R109, R103, R96 ;  /* 0x00000060676d7220 */ /* 0x000fe20000410000 */
[----:B------:R-:W-:-:S03]  /*c890*/  PRMT R103, R72, 0x7632, R103 ;  /* 0x0000763248677816 */ /* 0x000fc60000000067 */
        /* <DEDUP_REMOVED lines=10> */
.L_x_6206:
        /* <DEDUP_REMOVED lines=12> */
.L_x_6209:
[----:B------:R-:W-:-:S07]  /*ca00*/  IMAD.MOV.U32 R8, RZ, RZ, R11 ;  /* 0x000000ffff087224 */ /* 0x000fce00078e000b */
.L_x_6210:
[----:B------:R-:W-:Y:S05]  /*ca10*/  BSYNC B0 ;  /* 0x0000000000007941 */ /* 0x000fea0003800000 */
.L_x_6208:
        /* <DEDUP_REMOVED lines=16> */
.L_x_6214:
[----:B------:R-:W-:Y:S05]  /*cb20*/  BSYNC B1 ;  /* 0x0000000000017941 */ /* 0x000fea0003800000 */
.L_x_6213:
        /* <DEDUP_REMOVED lines=44> */
.L_x_6212:
[----:B------:R-:W-:Y:S05]  /*cdf0*/  BSYNC B0 ;  /* 0x0000000000007941 */ /* 0x000fea0003800000 */
.L_x_6211:
        /* <DEDUP_REMOVED lines=10> */
.L_x_6207:
        /* <DEDUP_REMOVED lines=12> */
.L_x_6216:
[----:B------:R-:W-:-:S07]  /*cf60*/  MOV R72, R11 ;  /* 0x0000000b00487202 */ /* 0x000fce0000000f00 */
.L_x_6217:
[----:B------:R-:W-:Y:S05]  /*cf70*/  BSYNC B0 ;  /* 0x0000000000007941 */ /* 0x000fea0003800000 */
.L_x_6215:
        /* <DEDUP_REMOVED lines=16> */
.L_x_6221:
[----:B------:R-:W-:Y:S05]  /*d080*/  BSYNC B1 ;  /* 0x0000000000017941 */ /* 0x000fea0003800000 */
.L_x_6220:
        /* <DEDUP_REMOVED lines=44> */
.L_x_6219:
[----:B------:R-:W-:Y:S05]  /*d350*/  BSYNC B0 ;  /* 0x0000000000007941 */ /* 0x000fea0003800000 */
.L_x_6218:
        /* <DEDUP_REMOVED lines=15> */
.L_x_6222:
        /* <DEDUP_REMOVED lines=12> */
.L_x_6225:
[----:B------:R-:W-:-:S07]  /*d510*/  IMAD.MOV.U32 R7, RZ, RZ, R11 ;  /* 0x000000ffff077224 */ /* 0x000fce00078e000b */
.L_x_6226:
[----:B------:R-:W-:Y:S05]  /*d520*/  BSYNC B0 ;  /* 0x0000000000007941 */ /* 0x000fea0003800000 */
.L_x_6224:
        /* <DEDUP_REMOVED lines=16> */
.L_x_6230:
[----:B------:R-:W-:Y:S05]  /*d630*/  BSYNC B1 ;  /* 0x0000000000017941 */ /* 0x000fea0003800000 */
.L_x_6229:
        /* <DEDUP_REMOVED lines=44> */
.L_x_6228:
[----:B------:R-:W-:Y:S05]  /*d900*/  BSYNC B0 ;  /* 0x0000000000007941 */ /* 0x000fea0003800000 */
.L_x_6227:
        /* <DEDUP_REMOVED lines=12> */
.L_x_6223:
        /* <DEDUP_REMOVED lines=12> */
.L_x_6232:
[----:B------:R-:W-:-:S07]  /*da90*/  MOV R72, R11 ;  /* 0x0000000b00487202 */ /* 0x000fce0000000f00 */
.L_x_6233:
[----:B------:R-:W-:Y:S05]  /*daa0*/  BSYNC B0 ;  /* 0x0000000000007941 */ /* 0x000fea0003800000 */
.L_x_6231:
        /* <DEDUP_REMOVED lines=16> */
.L_x_6237:
[----:B------:R-:W-:Y:S05]  /*dbb0*/  BSYNC B1 ;  /* 0x0000000000017941 */ /* 0x000fea0003800000 */
.L_x_6236:
        /* <DEDUP_REMOVED lines=44> */
.L_x_6235:
[----:B------:R-:W-:Y:S05]  /*de80*/  BSYNC B0 ;  /* 0x0000000000007941 */ /* 0x000fea0003800000 */
.L_x_6234:
        /* <DEDUP_REMOVED lines=15> */
.L_x_6238:
        /* <DEDUP_REMOVED lines=12> */
.L_x_6241:
[----:B------:R-:W-:-:S07]  /*e040*/  IMAD.MOV.U32 R6, RZ, RZ, R11 ;  /* 0x000000ffff067224 */ /* 0x000fce00078e000b */
.L_x_6242:
[----:B------:R-:W-:Y:S05]  /*e050*/  BSYNC B0 ;  /* 0x0000000000007941 */ /* 0x000fea0003800000 */
.L_x_6240:
        /* <DEDUP_REMOVED lines=16> */
.L_x_6246:
[----:B------:R-:W-:Y:S05]  /*e160*/  BSYNC B1 ;  /* 0x0000000000017941 */ /* 0x000fea0003800000 */
.L_x_6245:
        /* <DEDUP_REMOVED lines=44> */
.L_x_6244:
[----:B------:R-:W-:Y:S05]  /*e430*/  BSYNC B0 ;  /* 0x0000000000007941 */ /* 0x000fea0003800000 */
.L_x_6243:
        /* <DEDUP_REMOVED lines=10> */
.L_x_6239:
        /* <DEDUP_REMOVED lines=12> */
.L_x_6248:
[----:B------:R-:W-:-:S07]  /*e5a0*/  MOV R110, R11 ;  /* 0x0000000b006e7202 */ /* 0x000fce0000000f00 */
.L_x_6249:
[----:B------:R-:W-:Y:S05]  /*e5b0*/  BSYNC B0 ;  /* 0x0000000000007941 */ /* 0x000fea0003800000 */
.L_x_6247:
        /* <DEDUP_REMOVED lines=16> */
.L_x_6253:
[----:B------:R-:W-:Y:S05]  /*e6c0*/  BSYNC B1 ;  /* 0x0000000000017941 */ /* 0x000fea0003800000 */
.L_x_6252:
        /* <DEDUP_REMOVED lines=44> */
.L_x_6251:
[----:B------:R-:W-:Y:S05]  /*e990*/  BSYNC B0 ;  /* 0x0000000000007941 */ /* 0x000fea0003800000 */
.L_x_6250:
        /* <DEDUP_REMOVED lines=15> */
.L_x_6254:
        /* <DEDUP_REMOVED lines=12> */
.L_x_6257:
[----:B------:R-:W-:-:S07]  /*eb50*/  IMAD.MOV.U32 R5, RZ, RZ, R11 ;  /* 0x000000ffff057224 */ /* 0x000fce00078e000b */
.L_x_6258:
[----:B------:R-:W-:Y:S05]  /*eb60*/  BSYNC B0 ;  /* 0x0000000000007941 */ /* 0x000fea0003800000 */
.L_x_6256:
        /* <DEDUP_REMOVED lines=16> */
.L_x_6262:
[----:B------:R-:W-:Y:S05]  /*ec70*/  BSYNC B1 ;  /* 0x0000000000017941 */ /* 0x000fea0003800000 */
.L_x_6261:
        /* <DEDUP_REMOVED lines=44> */
.L_x_6260:
[----:B------:R-:W-:Y:S05]  /*ef40*/  BSYNC B0 ;  /* 0x0000000000007941 */ /* 0x000fea0003800000 */
.L_x_6259:
[----:B------:R-:W-:Y:S02]  /*ef50*/  I2FP.F32.U32 R112, R5 ;  /* 0x0000000500707245 */ /* 0x000fe40000201000 */
[----:B------:R-:W-:Y:S02]  /*ef60*/  PRMT R5, R65, 0x7632, R5 ;  /* 0x0000763241057816 */ /* 0x000fe40000000005 */
[----:B------:R-:W-:Y:S01]  /*ef70*/  @P1 PRMT R103, R69, 0x7632, R103 ;  /* 0x0000763245671816 */ /* 0x000fe20000000067 */
[----:B------:R-:W-:Y:S01]  /*ef80*/  FFMA.FTZ R112, R112, R95, 1.1641532182693481445e-10 ;  /* 0x2f00000070707423 */ /* 0x000fe2000001005f */
[----:B------:R-:W-:-:S03]  /*ef90*/  SHF.L.U32 R5, R5, 0x10, RZ ;  /* 0x0000001005057819 */ /* 0x000fc600000006ff */
[----:B------:R-:W-:Y:S01]  /*efa0*/  @P1 IMAD.U32 R103, R103, 0x10000, RZ ;  /* 0x0001000067671824 */ /* 0x000fe200078e00ff */
[----:B------:R-:W-:Y:S01]  /*efb0*/  FSETP.GTU.FTZ.AND P3, PT, R112, R97, PT ;  /* 0x000000617000720b */ /* 0x000fe20003f7c000 */
[----:B------:R-:W-:-:S05]  /*efc0*/  FMUL.FTZ R5, R5, R96 ;  /* 0x0000006005057220 */ /* 0x000fca0000410000 */
[----:B------:R-:W-:Y:S02]  /*efd0*/  FSEL R73, R5, RZ, !P3 ;  /* 0x000000ff05497208 */ /* 0x000fe40005800000 */
[----:B------:R-:W-:-:S03]  /*efe0*/  SEL R5, RZ, 0x1, P3 ;  /* 0x00000001ff057807 */ /* 0x000fc60001800000 */
[----:B------:R-:W-:-:S04]  /*eff0*/  FADD.FTZ R110, R110, R73 ;  /* 0x000000496e6e7221 */ /* 0x000fc80000010000 */
[----:B------:R-:W-:-:S07]  /*f000*/  @P1 FADD.FTZ R110, R110, R103 ;  /* 0x000000676e6e1221 */ /* 0x000fce0000010000 */
.L_x_6255:
        /* <DEDUP_REMOVED lines=12> */
.L_x_6264:
[----:B------:R-:W-:-:S07]  /*f0d0*/  MOV R103, R11 ;  /* 0x0000000b00677202 */ /* 0x000fce0000000f00 */
.L_x_6265:
[----:B------:R-:W-:Y:S05]  /*f0e0*/  BSYNC B0 ;  /* 0x0000000000007941 */ /* 0x000fea0003800000 */
.L_x_6263:
        /* <DEDUP_REMOVED lines=16> */
.L_x_6269:
[----:B------:R-:W-:Y:S05]  /*f1f0*/  BSYNC B1 ;  /* 0x0000000000017941 */ /* 0x000fea0003800000 */
.L_x_6268:
        /* <DEDUP_REMOVED lines=44> */
.L_x_6267:
[----:B------:R-:W-:Y:S05]  /*f4c0*/  BSYNC B0 ;  /* 0x0000000000007941 */ /* 0x000fea0003800000 */
.L_x_6266:
        /* <DEDUP_REMOVED lines=15> */
.L_x_6270:
        /* <DEDUP_REMOVED lines=12> */
.L_x_6273:
[----:B------:R-:W-:-:S07]  /*f680*/  IMAD.MOV.U32 R4, RZ, RZ, R11 ;  /* 0x000000ffff047224 */ /* 0x000fce00078e000b */
.L_x_6274:
[----:B------:R-:W-:Y:S05]  /*f690*/  BSYNC B0 ;  /* 0x0000000000007941 */ /* 0x000fea0003800000 */
.L_x_6272:
        /* <DEDUP_REMOVED lines=16> */
.L_x_6278:
[----:B------:R-:W-:Y:S05]  /*f7a0*/  BSYNC B1 ;  /* 0x0000000000017941 */ /* 0x000fea0003800000 */
.L_x_6277:
        /* <DEDUP_REMOVED lines=44> */
.L_x_6276:
[----:B------:R-:W-:Y:S05]  /*fa70*/  BSYNC B0 ;  /* 0x0000000000007941 */ /* 0x000fea0003800000 */
.L_x_6275:
        /* <DEDUP_REMOVED lines=10> */
.L_x_6271:
        /* <DEDUP_REMOVED lines=12> */
.L_x_6280:
[----:B------:R-:W-:-:S07]  /*fbe0*/  MOV R103, R11 ;  /* 0x0000000b00677202 */ /* 0x000fce0000000f00 */
.L_x_6281:
[----:B------:R-:W-:Y:S05]  /*fbf0*/  BSYNC B0 ;  /* 0x0000000000007941 */ /* 0x000fea0003800000 */
.L_x_6279:
        /* <DEDUP_REMOVED lines=16> */
.L_x_6285:
[----:B------:R-:W-:Y:S05]  /*fd00*/  BSYNC B1 ;  /* 0x0000000000017941 */ /* 0x000fea0003800000 */
.L_x_6284:
        /* <DEDUP_REMOVED lines=44> */
.L_x_6283:
[----:B------:R-:W-:Y:S05]  /*ffd0*/  BSYNC B0 ;  /* 0x0000000000007941 */ /* 0x000fea0003800000 */
.L_x_6282:
        /* <DEDUP_REMOVED lines=14> */
.L_x_6286:
        /* <DEDUP_REMOVED lines=12> */
.L_x_6289:
[----:B------:R-:W-:-:S07]  /*10180*/  IMAD.MOV.U32 R3, RZ, RZ, R11 ;  /* 0x000000ffff037224 */ /* 0x000fce00078e000b */
.L_x_6290:
[----:B------:R-:W-:Y:S05]  /*10190*/  BSYNC B0 ;  /* 0x0000000000007941 */ /* 0x000fea0003800000 */
.L_x_6288:
        /* <DEDUP_REMOVED lines=16> */
.L_x_6294:
[----:B------:R-:W-:Y:S05]  /*102a0*/  BSYNC B1 ;  /* 0x0000000000017941 */ /* 0x000fea0003800000 */
.L_x_6293:
        /* <DEDUP_REMOVED lines=44> */
.L_x_6292:
[----:B------:R-:W-:Y:S05]  /*10570*/  BSYNC B0 ;  /* 0x0000000000007941 */ /* 0x000fea0003800000 */
.L_x_6291:
        /* <DEDUP_REMOVED lines=12> */
.L_x_6287:
        /* <DEDUP_REMOVED lines=12> */
.L_x_6296:
[----:B------:R-:W-:-:S07]  /*10700*/  MOV R74, R11 ;  /* 0x0000000b004a7202 */ /* 0x000fce0000000f00 */
.L_x_6297:
[----:B------:R-:W-:Y:S05]  /*10710*/  BSYNC B0 ;  /* 0x0000000000007941 */ /* 0x000fea0003800000 */
.L_x_6295:
        /* <DEDUP_REMOVED lines=16> */
.L_x_6301:
[----:B------:R-:W-:Y:S05]  /*10820*/  BSYNC B1 ;  /* 0x0000000000017941 */ /* 0x000fea0003800000 */
.L_x_6300:
        /* <DEDUP_REMOVED lines=44> */
.L_x_6299:
[----:B------:R-:W-:Y:S05]  /*10af0*/  BSYNC B0 ;  /* 0x0000000000007941 */ /* 0x000fea0003800000 */
.L_x_6298:
        /* <DEDUP_REMOVED lines=14> */
.L_x_6302:
        /* <DEDUP_REMOVED lines=12> */
.L_x_6305:
[----:B------:R-:W-:-:S07]  /*10ca0*/  IMAD.MOV.U32 R2, RZ, RZ, R11 ;  /* 0x000000ffff027224 */ /* 0x000fce00078e000b */
.L_x_6306:
[----:B------:R-:W-:Y:S05]  /*10cb0*/  BSYNC B0 ;  /* 0x0000000000007941 */ /* 0x000fea0003800000 */
.L_x_6304:
        /* <DEDUP_REMOVED lines=16> */
.L_x_6310:
[----:B------:R-:W-:Y:S05]  /*10dc0*/  BSYNC B1 ;  /* 0x0000000000017941 */ /* 0x000fea0003800000 */
.L_x_6309:
        /* <DEDUP_REMOVED lines=44> */
.L_x_6308:
[----:B------:R-:W-:Y:S05]  /*11090*/  BSYNC B0 ;  /* 0x0000000000007941 */ /* 0x000fea0003800000 */
.L_x_6307:
        /* <DEDUP_REMOVED lines=10> */
.L_x_6303:
        /* <DEDUP_REMOVED lines=12> */
.L_x_6312:
[----:B------:R-:W-:-:S07]  /*11200*/  MOV R122, R11 ;  /* 0x0000000b007a7202 */ /* 0x000fce0000000f00 */
.L_x_6313:
[----:B------:R-:W-:Y:S05]  /*11210*/  BSYNC B0 ;  /* 0x0000000000007941 */ /* 0x000fea0003800000 */
.L_x_6311:
        /* <DEDUP_REMOVED lines=16> */
.L_x_6317:
[----:B------:R-:W-:Y:S05]  /*11320*/  BSYNC B1 ;  /* 0x0000000000017941 */ /* 0x000fea0003800000 */
.L_x_6316:
        /* <DEDUP_REMOVED lines=44> */
.L_x_6315:
[----:B------:R-:W-:Y:S05]  /*115f0*/  BSYNC B0 ;  /* 0x0000000000007941 */ /* 0x000fea0003800000 */
.L_x_6314:
        /* <DEDUP_REMOVED lines=14> */
.L_x_6318:
        /* <DEDUP_REMOVED lines=12> */
.L_x_6321:
[----:B------:R-:W-:-:S07]  /*117a0*/  IMAD.MOV.U32 R0, RZ, RZ, R11 ;  /* 0x000000ffff007224 */ /* 0x000fce00078e000b */
.L_x_6322:
[----:B------:R-:W-:Y:S05]  /*117b0*/  BSYNC B0 ;  /* 0x0000000000007941 */ /* 0x000fea0003800000 */
.L_x_6320:
        /* <DEDUP_REMOVED lines=16> */
.L_x_6326:
[----:B------:R-:W-:Y:S05]  /*118c0*/  BSYNC B1 ;  /* 0x0000000000017941 */ /* 0x000fea0003800000 */
.L_x_6325:
        /* <DEDUP_REMOVED lines=44> */
.L_x_6324:
[----:B------:R-:W-:Y:S05]  /*11b90*/  BSYNC B0 ;  /* 0x0000000000007941 */ /* 0x000fea0003800000 */
.L_x_6323:
        /* <DEDUP_REMOVED lines=12> */
.L_x_6319:
[----:B------:R-:W-:Y:S01]  /*11c60*/  ISETP.NE.AND P1, PT, R118, RZ, PT ;  /* 0x000000ff7600720c */ /* 0x000fe20003f25270 */
        /* <DEDUP_REMOVED lines=18> */
[----:B------:R-:W-:-:S02]  /*11d90*/  SEL R115, RZ, 0x100, P3 ;  /* 0x00000100ff737807 */ /* 0x000fc40001800000 */
[----:B------:R-:W-:Y:S01]  /*11da0*/  ISETP.NE.AND P2, PT, R121, RZ, PT ;  /* 0x000000ff7900720c */ /* 0x000fe20003f45270 */
[----:B------:R-:W-:Y:S01]  /*11db0*/  FADD.FTZ R97, R118, R93 ;  /* 0x0000005d76617221 */ /* 0x000fe20000010000 */
[----:B------:R-:W-:-:S03]  /*11dc0*/  LOP3.LUT R115, R115, R95, R96, 0xfe, !PT ;  /* 0x0000005f73737212 */ /* 0x000fc600078efe60 */
[----:B------:R-:W-:-:S04]  /*11dd0*/  FADD.FTZ R97, R97, R92 ;  /* 0x0000005c61617221 */ /* 0x000fc80000010000 */
[----:B------:R-:W-:Y:S01]  /*11de0*/  FADD.FTZ R118, R97, R100 ;  /* 0x0000006461767221 */ /* 0x000fe20000010000 */
[----:B0-----:R-:W-:Y:S02]  /*11df0*/  SEL R88, RZ, 0x1, P4 ;  /* 0x00000001ff587807 */ /* 0x001fe40002000000 */
[----:B------:R-:W-:Y:S01]  /*11e00*/  SEL R74, RZ, 0x1, P5 ;  /* 0x00000001ff4a7807 */ /* 0x000fe20002800000 */
[----:B------:R-:W-:Y:S02]  /*11e10*/  FADD.FTZ R97, R118, R99 ;  /* 0x0000006376617221 */ /* 0x000fe40000010000 */
[----:B------:R-:W-:-:S04]  /*11e20*/  IMAD.WIDE.U32 R88, R88, 0x1000000, RZ ;  /* 0x0100000058587825 */ /* 0x000fc800078e00ff */
[----:B------:R-:W-:Y:S01]  /*11e30*/  FADD.FTZ R72, R97, R102 ;  /* 0x0000006661487221 */ /* 0x000fe20000010000 */
[----:B------:R-:W-:Y:S01]  /*11e40*/  SEL R97, RZ, 0x1, P2 ;  /* 0x00000001ff617807 */ /* 0x000fe20001000000 */
[----:B------:R-:W-:Y:S01]  /*11e50*/  IMAD.WIDE.U32 R74, R74, 0x10000, RZ ;  /* 0x000100004a4a7825 */ /* 0x000fe200078e00ff */
[----:B------:R-:W-:-:S03]  /*11e60*/  LOP3.LUT P2, RZ, R87, 0x1f, RZ, 0xc0, !PT ;  /* 0x0000001f57ff7812 */ /* 0x000fc6000784c0ff */
[----:B------:R-:W-:Y:S01]  /*11e70*/  FADD.FTZ R72, R72, R101 ;  /* 0x0000006548487221 */ /* 0x000fe20000010000 */
[----:B------:R-:W-:Y:S02]  /*11e80*/  LOP3.LUT R97, R89, R115, R97, 0xfe, !PT ;  /* 0x0000007359617212 */ /* 0x000fe400078efe61 */
[----:B------:R-:W-:Y:S01]  /*11e90*/  SEL R89, RZ, 0x1, P1 ;  /* 0x00000001ff597807 */ /* 0x000fe20000800000 */
[----:B------:R-:W-:Y:S01]  /*11ea0*/  FADD.FTZ R73, R72, R105 ;  /* 0x0000006948497221 */ /* 0x000fe20000010000 */
[----:B------:R-:W-:-:S03]  /*11eb0*/  LOP3.LUT P1, RZ, R76, 0xff, RZ, 0xc0, !PT ;  /* 0x000000ff4cff7812 */ /* 0x000fc6000782c0ff */
        /* <DEDUP_REMOVED lines=9> */
[----:B------:R-:W-:Y:S01]  /*11f50*/  SHF.R.U32.HI R95, RZ, 0x5, R87 ;  /* 0x00000005ff5f7819 */ /* 0x000fe20000011657 */
[----:B------:R-:W-:Y:S01]  /*11f60*/  FADD.FTZ R75, R72, R111 ;  /* 0x0000006f484b7221 */ /* 0x000fe20000010000 */
[----:B------:R-:W-:Y:S02]  /*11f70*/  LOP3.LUT R72, R88, R89, RZ, 0xfc, !PT ;  /* 0x0000005958487212 */ /* 0x000fe400078efcff */
[----:B------:R-:W-:Y:S01]  /*11f80*/  LOP3.LUT R76, R95, 0x7fffff8, RZ, 0xc0, !PT ;  /* 0x07fffff85f4c7812 */ /* 0x000fe200078ec0ff */
        /* <DEDUP_REMOVED lines=26> */
.L_x_6327:
        /* <DEDUP_REMOVED lines=72> */
.L_x_6340:
        /* <DEDUP_REMOVED lines=9> */
[----:B------:R-:W-:Y:S02]  /*12640*/  @!P3 IADD3 R75, R76, R75, RZ ;  /* 0x0000004b4c4bb210 */ /* 0x000fe40007ffe0ff */
[----:B--2---:R-:W-:Y:S02]  /*12650*/  @!P2 LEA R74, R74, R73, 0x18 ;  /* 0x000000494a4aa211 */ /* 0x004fe400078ec0ff */
[----:B------:R-:W-:-:S05]  /*12660*/  @!P2 IADD3 R73, R76, R95, RZ ;  /* 0x0000005f4c49a210 */ /* 0x000fca0007ffe0ff */
[----:B------:R-:W-:Y:S02]  /*12670*/  @!P2 IMAD R74, R73, 0x8, R74 ;  /* 0x00000008494aa824 */ /* 0x000fe400078e024a */
[----:B-1----:R-:W-:-:S05]  /*12680*/  FADD.FTZ R73, R83, R88 ;  /* 0x0000005853497221 */ /* 0x002fca0000010000 */
[----:B------:R1:W-:Y:S01]  /*12690*/  @!P2 STS.64 [R74], R72 ;  /* 0x000000484a00a388 */ /* 0x0003e20000000a00 */
[----:B------:R-:W-:Y:S01]  /*126a0*/  BAR.SYNC.DEFER_BLOCKING 0x0 ;  /* 0x0000000000007b1d */ /* 0x000fe20000010000 */
[----:B------:R-:W-:Y:S02]  /*126b0*/  LOP3.LUT P2, RZ, R95, 0x1f, R87, 0xf8, !PT ;  /* 0x0000001f5fff7812 */ /* 0x000fe4000784f857 */
[----:B---3--:R-:W-:Y:S02]  /*126c0*/  @!P3 LEA R82, R89, R82, 0x18 ;  /* 0x000000525952b211 */ /* 0x008fe400078ec0ff */
[----:B-1----:R-:W-:-:S03]  /*126d0*/  CS2R R72, SRZ ;  /* 0x0000000000487805 */ /* 0x002fc6000001ff00 */
[----:B0-----:R-:W-:Y:S01]  /*126e0*/  @!P3 IMAD R83, R75, 0x8, R82 ;  /* 0x000000084b53b824 */ /* 0x001fe200078e0252 */
[----:B------:R-:W-:-:S06]  /*126f0*/  HFMA2.MMA R82, -RZ, RZ, 0, 0 ;  /* 0x00000000ff527435 */ /* 0x000fcc00000001ff */
[----:B------:R-:W-:-:S05]  /*12700*/  @!P3 IMAD.MOV.U32 R82, RZ, RZ, 0x300 ;  /* 0x00000300ff52b424 */ /* 0x000fca00078e00ff */
[----:B------:R-:W0:Y:S01]  /*12710*/  SHFL.DOWN PT, R75, R82, 0x4, 0x1f ;  /* 0x08801f00524b7f89 */ /* 0x000e2200000e0000 */
[----:B------:R-:W-:-:S03]  /*12720*/  I2FP.F32.S32 R97, R82 ;  /* 0x0000005200617245 */ /* 0x000fc60000201400 */
[----:B------:R-:W1:Y:S01]  /*12730*/  @!P3 LDS.64 R72, [R83] ;  /* 0x000000005348b984 */ /* 0x000e620000000a00 */
[----:B------:R-:W-:Y:S02]  /*12740*/  PLOP3.LUT P3, PT, PT, PT, UP0, 0x40, 0x0 ;  /* 0x000000000000781c */ /* 0x000fe40003f6e808 */
[----:B0-----:R-:W-:Y:S02]  /*12750*/  IADD3 R96, R75, R82, RZ ;  /* 0x000000524b607210 */ /* 0x001fe40007ffe0ff */
        /* <DEDUP_REMOVED lines=11> */
[----:B------:R-:W-:Y:S02]  /*12810*/  IMAD.IADD R72, R96, 0x1, R75 ;  /* 0x0000000160487824 */ /* 0x000fe400078e024b */
[----:B0-----:R-:W-:Y:S01]  /*12820*/  FMUL.FTZ R83, R76, R83 ;  /* 0x000000534c537220 */ /* 0x001fe20000410000 */
[----:B------:R-:W-:Y:S01]  /*12830*/  FMUL.FTZ R89, R89, R97 ;  /* 0x0000006159597220 */ /* 0x000fe20000410000 */
[----:B------:R-:W-:Y:S02]  /*12840*/  I2FP.F32.S32 R97, R75 ;  /* 0x0000004b00617245 */ /* 0x000fe40000201400 */
[----:B------:R-:W-:Y:S01]  /*12850*/  SHFL.DOWN PT, R75, R72, 0x1, 0x1f ;  /* 0x08201f00484b7f89 */ /* 0x000fe200000e0000 */
[----:B------:R-:W-:-:S03]  /*12860*/  FMUL.FTZ R89, R89, R118 ;  /* 0x0000007659597220 */ /* 0x000fc60000410000 */
[----:B------:R-:W0:Y:S01]  /*12870*/  SHFL.DOWN PT, R82, R83, 0x2, 0x1f ;  /* 0x08401f0053527f89 */ /* 0x000e2200000e0000 */
        /* <DEDUP_REMOVED lines=64> */
[----:B------:R-:W2:Y:S01]  /*12c80*/  MUFU.RSQ R89, R89 ;  /* 0x0000005900597308 */ /* 0x000ea20000001400 */
[----:B------:R-:W3:Y:S01]  /*12c90*/  LDC.64 R76, c[0x0][0x2b8] ;  /* 0x0000ae00ff4c7b82 */ /* 0x000ee20000000a00 */
[----:B-1----:R-:W-:-:S04]  /*12ca0*/  @!P2 IMAD.WIDE R72, R86, 0x4, R72 ;  /* 0x000000045648a825 */ /* 0x002fc800078e0248 */
[----:B------:R-:W-:Y:S02]  /*12cb0*/  VIADD R86, R86, UR16 ;  /* 0x0000001056567c36 */ /* 0x000fe40008000000 */
[C---:B--2---:R-:W-:Y:S01]  /*12cc0*/  FMUL.FTZ R95, R89.reuse, R78 ;  /* 0x0000004e595f7220 */ /* 0x044fe20000410000 */
[C---:B------:R-:W-:Y:S01]  /*12cd0*/  FMUL.FTZ R105, R89.reuse, R90 ;  /* 0x0000005a59697220 */ /* 0x040fe20000410000 */
[C---:B------:R-:W-:Y:S01]  /*12ce0*/  FMUL.FTZ R97, R89.reuse, R81 ;  /* 0x0000005159617220 */ /* 0x040fe20000410000 */
[C---:B------:R-:W-:Y:S01]  /*12cf0*/  FMUL.FTZ R90, R89.reuse, R99 ;  /* 0x00000063595a7220 */ /* 0x040fe20000410000 */
[C---:B0-----:R-:W-:Y:S01]  /*12d00*/  FMUL.FTZ R83, R89.reuse, R102 ;  /* 0x0000006659537220 */ /* 0x041fe20000410000 */
[C---:B------:R-:W-:Y:S01]  /*12d10*/  FMUL.FTZ R88, R89.reuse, R88 ;  /* 0x0000005859587220 */ /* 0x040fe20000410000 */
[C---:B------:R-:W-:Y:S01]  /*12d20*/  FMUL.FTZ R82, R89.reuse, R82 ;  /* 0x0000005259527220 */ /* 0x040fe20000410000 */
[C---:B------:R-:W-:Y:S01]  /*12d30*/  FMUL.FTZ R107, R89.reuse, R93 ;  /* 0x0000005d596b7220 */ /* 0x040fe20000410000 */
[C---:B------:R-:W-:Y:S01]  /*12d40*/  FMUL.FTZ R92, R89.reuse, R92 ;  /* 0x0000005c595c7220 */ /* 0x040fe20000410000 */
[C---:B------:R-:W-:Y:S01]  /*12d50*/  FMUL.FTZ R99, R89.reuse, R96 ;  /* 0x0000006059637220 */ /* 0x040fe20000410000 */
[C---:B------:R-:W-:Y:S01]  /*12d60*/  FMUL.FTZ R78, R89.reuse, R79 ;  /* 0x0000004f594e7220 */ /* 0x040fe20000410000 */
[----:B------:R-:W-:Y:S01]  /*12d70*/  FFMA.FTZ R96, R36, R95, R60 ;  /* 0x0000005f24607223 */ /* 0x000fe2000001003c */
[----:B------:R-:W-:Y:S01]  /*12d80*/  FMUL.FTZ R79, R89, R100 ;  /* 0x00000064594f7220 */ /* 0x000fe20000410000 */
[----:B---3--:R-:W-:-:S04]  /*12d90*/  IMAD.WIDE.U32 R94, R94, 0x10, R76 ;  /* 0x000000105e5e7825 */ /* 0x008fc800078e004c */
[----:B------:R-:W-:Y:S01]  /*12da0*/  FMUL.FTZ R101, R89, R91 ;  /* 0x0000005b59657220 */ /* 0x000fe20000410000 */
[----:B------:R-:W-:Y:S01]  /*12db0*/  FFMA.FTZ R100, R38, R97, R62 ;  /* 0x0000006126647223 */ /* 0x000fe2000001003e */
[----:B------:R-:W-:Y:S01]  /*12dc0*/  FFMA.FTZ R77, R30, R83, R54 ;  /* 0x000000531e4d7223 */ /* 0x000fe20000010036 */
[----:B------:R-:W-:Y:S01]  /*12dd0*/  FFMA.FTZ R88, R31, R88, R55 ;  /* 0x000000581f587223 */ /* 0x000fe20000010037 */
        /* <DEDUP_REMOVED lines=23> */
[----:B------:R-:W-:Y:S01]  /*12f50*/  FFMA.FTZ R106, R27, R106, R51 ;  /* 0x0000006a1b6a7223 */ /* 0x000fe20000010033 */
[----:B------:R-:W-:Y:S01]  /*12f60*/  FFMA.FTZ R83, R25, R104, R49 ;  /* 0x0000006819537223 */ /* 0x000fe20000010031 */
[----:B------:R-:W-:Y:S01]  /*12f70*/  LEA R88, P2, R80, UR14, 0x4 ;  /* 0x0000000e50587c11 */ /* 0x000fe2000f8420ff */
[----:B0-----:R-:W-:Y:S01]  /*12f80*/  FFMA.FTZ R89, R29, R90, R53 ;  /* 0x0000005a1d597223 */ /* 0x001fe20000010035 */
        /* <DEDUP_REMOVED lines=9> */
[----:B------:R-:W-:-:S02]  /*13020*/  LEA R90, P3, R98, UR14, 0x4 ;  /* 0x0000000e625a7c11 */ /* 0x000fc4000f8620ff */
[----:B------:R-:W-:Y:S02]  /*13030*/  F2FP.BF16.F32.PACK_AB R76, R89, R76 ;  /* 0x0000004c594c723e */ /* 0x000fe400000010ff */
[----:B------:R-:W-:Y:S02]  /*13040*/  F2FP.BF16.F32.PACK_AB R74, R105, R74 ;  /* 0x0000004a694a723e */ /* 0x000fe400000010ff */
[----:B------:R-:W-:Y:S02]  /*13050*/  F2FP.BF16.F32.PACK_AB R73, R101, R100 ;  /* 0x000000646549723e */ /* 0x000fe400000010ff */
[----:B------:R-:W-:Y:S02]  /*13060*/  LEA.HI.X R89, R80, UR15, RZ, 0x4, P2 ;  /* 0x0000000f50597c11 */ /* 0x000fe400090f24ff */
[----:B------:R-:W-:Y:S02]  /*13070*/  F2FP.BF16.F32.PACK_AB R79, R106, R79 ;  /* 0x0000004f6a4f723e */ /* 0x000fe400000010ff */
[----:B------:R-:W-:Y:S01]  /*13080*/  F2FP.BF16.F32.PACK_AB R78, R83, R78 ;  /* 0x0000004e534e723e */ /* 0x000fe200000010ff */
[----:B------:R-:W-:Y:S01]  /*13090*/  STG.E.128 desc[UR4][R88.64], R72 ;  /* 0x0000004858007986 */ /* 0x000fe2000c101d04 */
[----:B------:R-:W-:-:S02]  /*130a0*/  F2FP.BF16.F32.PACK_AB R81, R110, R91 ;  /* 0x0000005b6e51723e */ /* 0x000fc400000010ff */
[----:B------:R-:W-:Y:S01]  /*130b0*/  F2FP.BF16.F32.PACK_AB R83, R116, R111 ;  /* 0x0000006f7453723e */ /* 0x000fe200000010ff */
[----:B------:R0:W-:Y:S01]  /*130c0*/  STG.E.128 desc[UR4][R94.64], R76 ;  /* 0x0000004c5e007986 */ /* 0x0001e2000c101d04 */
[----:B------:R-:W-:Y:S02]  /*130d0*/  F2FP.BF16.F32.PACK_AB R82, R97, R82 ;  /* 0x000000526152723e */ /* 0x000fe400000010ff */
[----:B------:R-:W-:Y:S02]  /*130e0*/  LEA.HI.X R91, R98, UR15, RZ, 0x4, P3 ;  /* 0x0000000f625b7c11 */ /* 0x000fe400098f24ff */
[----:B------:R-:W-:Y:S02]  /*130f0*/  F2FP.BF16.F32.PACK_AB R80, R93, R92 ;  /* 0x0000005c5d50723e */ /* 0x000fe400000010ff */
[----:B------:R-:W-:Y:S02]  /*13100*/  ISETP.GE.AND P2, PT, R86, UR17, PT ;  /* 0x0000001156007c0c */ /* 0x000fe4000bf46270 */
[----:B------:R-:W-:Y:S01]  /*13110*/  SEL R92, RZ, 0x1, P1 ;  /* 0x00000001ff5c7807 */ /* 0x000fe20000800000 */
[----:B------:R1:W-:Y:S03]  /*13120*/  STG.E.128 desc[UR4][R90.64], R80 ;  /* 0x000000505a007986 */ /* 0x0003e6000c101d04 */
[----:B0-----:R-:W-:-:S07]  /*13130*/  PRMT R76, R92, 0x7610, R76 ;  /* 0x000076105c4c7816 */ /* 0x001fce000000004c */
[----:B------:R-:W-:Y:S05]  /*13140*/  @!P2 BRA `(.L_x_6329) ;  /* 0xfffffed400d8a947 */ /* 0x000fea000383ffff */
[----:B------:R-:W-:Y:S05]  /*13150*/  EXIT ;  /* 0x000000000000794d */ /* 0x000fea0003800000 */
.L_x_6328:
[----:B------:R-:W-:Y:S01]  /*13160*/  HFMA2.MMA R118, -RZ, RZ, 0, 1.847743988037109375e-06 ;  /* 0x0000001fff767435 */ /* 0x000fe200000001ff */
[----:B------:R-:W-:Y:S01]  /*13170*/  MOV R96, R97 ;  /* 0x0000006100607202 */ /* 0x000fe20000000f00 */
[----:B------:R-:W-:Y:S02]  /*13180*/  IMAD.MOV.U32 R115, RZ, RZ, 0x1 ;  /* 0x00000001ff737424 */ /* 0x000fe400078e00ff */
[----:B------:R-:W-:-:S07]  /*13190*/  IMAD.MOV.U32 R89, RZ, RZ, -0x1 ;  /* 0xffffffffff597424 */ /* 0x000fce00078e00ff */
[----:B01----:R-:W-:Y:S05]  /*131a0*/  WARPSYNC.COLLECTIVE R89, `(.L_x_6330) ;  /* 0x0000000059087348 */ /* 0x003fea0003c00000 */
[----:B------:R2:W3:Y:S02]  /*131b0*/  SHFL.BFLY P3, R88, R96, R115, R118 ;  /* 0x0c00007360587389 */ /* 0x0004e40000060076 */
[----:B0123--:R-:W-:Y:S01]  /*131c0*/  ENDCOLLECTIVE ;  /* 0x000000000000791b */ /* 0x00ffe20003800000 */
.L_x_6330:
[----:B------:R-:W-:Y:S01]  /*131d0*/  HFMA2.MMA R115, -RZ, RZ, 0, 1.1920928955078125e-07 ;  /* 0x00000002ff737435 */ /* 0x000fe200000001ff */
[----:B------:R-:W-:-:S05]  /*131e0*/  MOV R72, R88 ;  /* 0x0000005800487202 */ /* 0x000fca0000000f00 */
[----:B------:R-:W-:-:S04]  /*131f0*/  FADD.FTZ R74, R97, R72 ;  /* 0x00000048614a7221 */ /* 0x000fc80000010000 */
[----:B------:R-:W-:-:S07]  /*13200*/  IMAD.MOV.U32 R96, RZ, RZ, R74 ;  /* 0x000000ffff607224 */ /* 0x000fce00078e004a */
[----:B------:R-:W-:Y:S05]  /*13210*/  WARPSYNC.COLLECTIVE R89, `(.L_x_6331) ;  /* 0x0000000059087348 */ /* 0x000fea0003c00000 */
[----:B------:R0:W1:Y:S02]  /*13220*/  SHFL.BFLY P3, R88, R96, R115, R118 ;  /* 0x0c00007360587389 */ /* 0x0000640000060076 */
[----:B01----:R-:W-:Y:S01]  /*13230*/  ENDCOLLECTIVE ;  /* 0x000000000000791b */ /* 0x003fe20003800000 */
.L_x_6331:
[----:B------:R-:W-:Y:S02]  /*13240*/  IMAD.MOV.U32 R115, RZ, RZ, 0x4 ;  /* 0x00000004ff737424 */ /* 0x000fe400078e00ff */
[----:B------:R-:W-:-:S04]  /*13250*/  IMAD.MOV.U32 R73, RZ, RZ, R88 ;  /* 0x000000ffff497224 */ /* 0x000fc800078e0058 */
[----:B------:R-:W-:-:S05]  /*13260*/  FADD.FTZ R75, R74, R73 ;  /* 0x000000494a4b7221 */ /* 0x000fca0000010000 */
[----:B------:R-:W-:-:S07]  /*13270*/  MOV R96, R75 ;  /* 0x0000004b00607202 */ /* 0x000fce0000000f00 */
[----:B------:R-:W-:Y:S05]  /*13280*/  WARPSYNC.COLLECTIVE R89, `(.L_x_6332) ;  /* 0x0000000059087348 */ /* 0x000fea0003c00000 */
[----:B------:R0:W1:Y:S02]  /*13290*/  SHFL.BFLY P3, R88, R96, R115, R118 ;  /* 0x0c00007360587389 */ /* 0x0000640000060076 */
[----:B01----:R-:W-:Y:S01]  /*132a0*/  ENDCOLLECTIVE ;  /* 0x000000000000791b */ /* 0x003fe20003800000 */
.L_x_6332:
[----:B------:R-:W-:Y:S01]  /*132b0*/  HFMA2.MMA R115, -RZ, RZ, 0, 4.76837158203125e-07 ;  /* 0x00000008ff737435 */ /* 0x000fe200000001ff */
[----:B------:R-:W-:-:S05]  /*132c0*/  MOV R72, R88 ;  /* 0x0000005800487202 */ /* 0x000fca0000000f00 */
[----:B------:R-:W-:-:S04]  /*132d0*/  FADD.FTZ R82, R75, R72 ;  /* 0x000000484b527221 */ /* 0x000fc80000010000 */
[----:B------:R-:W-:-:S07]  /*132e0*/  IMAD.MOV.U32 R96, RZ, RZ, R82 ;  /* 0x000000ffff607224 */ /* 0x000fce00078e0052 */
[----:B------:R-:W-:Y:S05]  /*132f0*/  WARPSYNC.COLLECTIVE R89, `(.L_x_6333) ;  /* 0x0000000059087348 */ /* 0x000fea0003c00000 */
[----:B------:R0:W1:Y:S02]  /*13300*/  SHFL.BFLY P3, R88, R96, R115, R118 ;  /* 0x0c00007360587389 */ /* 0x0000640000060076 */
[----:B01----:R-:W-:Y:S01]  /*13310*/  ENDCOLLECTIVE ;  /* 0x000000000000791b */ /* 0x003fe20003800000 */
.L_x_6333:
[----:B------:R-:W-:Y:S02]  /*13320*/  IMAD.MOV.U32 R115, RZ, RZ, 0x10 ;  /* 0x00000010ff737424 */ /* 0x000fe400078e00ff */
[----:B------:R-:W-:-:S04]  /*13330*/  IMAD.MOV.U32 R73, RZ, RZ, R88 ;  /* 0x000000ffff497224 */ /* 0x000fc800078e0058 */
[----:B------:R-:W-:-:S05]  /*13340*/  FADD.FTZ R83, R82, R73 ;  /* 0x0000004952537221 */ /* 0x000fca0000010000 */
[----:B------:R-:W-:-:S07]  /*13350*/  MOV R96, R83 ;  /* 0x0000005300607202 */ /* 0x000fce0000000f00 */
[----:B------:R-:W-:Y:S05]  /*13360*/  WARPSYNC.COLLECTIVE R89, `(.L_x_6334) ;  /* 0x0000000059087348 */ /* 0x000fea0003c00000 */
[----:B------:R0:W1:Y:S02]  /*13370*/  SHFL.BFLY P3, R88, R96, R115, R118 ;  /* 0x0c00007360587389 */ /* 0x0000640000060076 */
[----:B01----:R-:W-:Y:S01]  /*13380*/  ENDCOLLECTIVE ;  /* 0x000000000000791b */ /* 0x003fe20003800000 */
.L_x_6334:
        /* <DEDUP_REMOVED lines=56> */
.L_x_6335:
[----:B------:R-:W-:Y:S02]  /*13710*/  IMAD.MOV.U32 R115, RZ, RZ, 0x2 ;  /* 0x00000002ff737424 */ /* 0x000fe400078e00ff */
[----:B------:R-:W-:-:S04]  /*13720*/  IMAD.MOV.U32 R74, RZ, RZ, R88 ;  /* 0x000000ffff4a7224 */ /* 0x000fc800078e0058 */
[----:B------:R-:W-:-:S05]  /*13730*/  FADD.FTZ R74, R73, R74 ;  /* 0x0000004a494a7221 */ /* 0x000fca0000010000 */
[----:B------:R-:W-:-:S07]  /*13740*/  MOV R96, R74 ;  /* 0x0000004a00607202 */ /* 0x000fce0000000f00 */
[----:B------:R-:W-:Y:S05]  /*13750*/  WARPSYNC.COLLECTIVE R89, `(.L_x_6336) ;  /* 0x0000000059087348 */ /* 0x000fea0003c00000 */
[----:B------:R0:W1:Y:S02]  /*13760*/  SHFL.BFLY P3, R88, R96, R115, R118 ;  /* 0x0c00007360587389 */ /* 0x0000640000060076 */
[----:B01----:R-:W-:Y:S01]  /*13770*/  ENDCOLLECTIVE ;  /* 0x000000000000791b */ /* 0x003fe20003800000 */
.L_x_6336:
[----:B------:R-:W-:Y:S01]  /*13780*/  HFMA2.MMA R115, -RZ, RZ, 0, 2.384185791015625e-07 ;  /* 0x00000004ff737435 */ /* 0x000fe200000001ff */
[----:B------:R-:W-:-:S05]  /*13790*/  MOV R75, R88 ;  /* 0x00000058004b7202 */ /* 0x000fca0000000f00 */
[----:B------:R-:W-:-:S04]  /*137a0*/  FADD.FTZ R75, R74, R75 ;  /* 0x0000004b4a4b7221 */ /* 0x000fc80000010000 */
[----:B------:R-:W-:-:S07]  /*137b0*/  IMAD.MOV.U32 R96, RZ, RZ, R75 ;  /* 0x000000ffff607224 */ /* 0x000fce00078e004b */
[----:B------:R-:W-:Y:S05]  /*137c0*/  WARPSYNC.COLLECTIVE R89, `(.L_x_6337) ;  /* 0x0000000059087348 */ /* 0x000fea0003c00000 */
[----:B------:R0:W1:Y:S02]  /*137d0*/  SHFL.BFLY P3, R88, R96, R115, R118 ;  /* 0x0c00007360587389 */ /* 0x0000640000060076 */
[----:B01----:R-:W-:Y:S01]  /*137e0*/  ENDCOLLECTIVE ;  /* 0x000000000000791b */ /* 0x003fe20003800000 */
.L_x_6337:
[----:B------:R-:W-:Y:S02]  /*137f0*/  IMAD.MOV.U32 R115, RZ, RZ, 0x8 ;  /* 0x00000008ff737424 */ /* 0x000fe400078e00ff */
[----:B------:R-:W-:-:S04]  /*13800*/  IMAD.MOV.U32 R82, RZ, RZ, R88 ;  /* 0x000000ffff527224 */ /* 0x000fc800078e0058 */
[----:B------:R-:W-:-:S05]  /*13810*/  FADD.FTZ R82, R75, R82 ;  /* 0x000000524b527221 */ /* 0x000fca0000010000 */
[----:B------:R-:W-:-:S07]  /*13820*/  MOV R96, R82 ;  /* 0x0000005200607202 */ /* 0x000fce0000000f00 */
[----:B------:R-:W-:Y:S05]  /*13830*/  WARPSYNC.COLLECTIVE R89, `(.L_x_6338) ;  /* 0x0000000059087348 */ /* 0x000fea0003c00000 */
[----:B------:R0:W1:Y:S02]  /*13840*/  SHFL.BFLY P3, R88, R96, R115, R118 ;  /* 0x0c00007360587389 */ /* 0x0000640000060076 */
[----:B01----:R-:W-:Y:S01]  /*13850*/  ENDCOLLECTIVE ;  /* 0x000000000000791b */ /* 0x003fe20003800000 */
.L_x_6338:
[----:B------:R-:W-:Y:S01]  /*13860*/  HFMA2.MMA R115, -RZ, RZ, 0, 9.5367431640625e-07 ;  /* 0x00000010ff737435 */ /* 0x000fe200000001ff */
[----:B------:R-:W-:-:S05]  /*13870*/  MOV R83, R88 ;  /* 0x0000005800537202 */ /* 0x000fca0000000f00 */
[----:B------:R-:W-:-:S04]  /*13880*/  FADD.FTZ R83, R82, R83 ;  /* 0x0000005352537221 */ /* 0x000fc80000010000 */
[----:B------:R-:W-:-:S07]  /*13890*/  IMAD.MOV.U32 R96, RZ, RZ, R83 ;  /* 0x000000ffff607224 */ /* 0x000fce00078e0053 */
[----:B------:R-:W-:Y:S05]  /*138a0*/  WARPSYNC.COLLECTIVE R89, `(.L_x_6339) ;  /* 0x0000000059087348 */ /* 0x000fea0003c00000 */
[----:B------:R0:W1:Y:S02]  /*138b0*/  SHFL.BFLY P3, R88, R96, R115, R118 ;  /* 0x0c00007360587389 */ /* 0x0000640000060076 */
[----:B01----:R-:W-:Y:S01]  /*138c0*/  ENDCOLLECTIVE ;  /* 0x000000000000791b */ /* 0x003fe20003800000 */
.L_x_6339:
[----:B------:R-:W-:Y:S05]  /*138d0*/  BRA `(.L_x_6340) ;  /* 0xffffffec00347947 */ /* 0x000fea000383ffff */
.L_x_6341:
        /* <DEDUP_REMOVED lines=10> */
.L_x_20563:


//--------------------- .text._ZN10layer_norm31ln_parallel_residual_fwd_kernelINS_13Kernel_traitsI13__nv_bfloat16S2_fS2_fjLj6144ELj1ELj1ELj8ELj16ENS_18Kernel_traits_baseILj6144ES2_S2_fS2_fjLj256EEEEELb0ELb0ELb0EEEvNS_9FwdParamsE --------------------------
	.section	.text._ZN10layer_norm31ln_parallel_residual_fwd_kernelINS_13Kernel_traitsI13__nv_bfloat16S2_fS2_fjLj6144ELj1ELj1ELj8ELj16ENS_18Kernel_traits_baseILj6144ES2_S2_fS2_fjLj256EEEEELb0ELb0ELb0EEEvNS_9FwdParamsE,"ax",@progbits
	.align	128
        .global         _ZN10layer_norm31ln_parallel_residual_fwd_kernelINS_13Kernel_traitsI13__nv_bfloat16S2_fS2_fjLj6144ELj1ELj1ELj8ELj16ENS_18Kernel_traits_baseILj6144ES2_S2_fS2_fjLj256EEEEELb0ELb0ELb0EEEvNS_9FwdParamsE
        .type           _ZN10layer_norm31ln_parallel_residual_fwd_kernelINS_13Kernel_traitsI13__nv_bfloat16S2_fS2_fjLj6144ELj1ELj1ELj8ELj16ENS_18Kernel_traits_baseILj6144ES2_S2_fS2_fjLj256EEEEELb0ELb0ELb0EEEvNS_9FwdParamsE,@function
        .size           _ZN10layer_norm31ln_parallel_residual_fwd_kernelINS_13Kernel_traitsI13__nv_bfloat16S2_fS2_fjLj6144ELj1ELj1ELj8ELj16ENS_18Kernel_traits_baseILj6144ES2_S2_fS2_fjLj256EEEEELb0ELb0ELb0EEEvNS_9FwdParamsE,(.L_x_20564 - _ZN10layer_norm31ln_parallel_residual_fwd_kernelINS_13Kernel_traitsI13__nv_bfloat16S2_fS2_fjLj6144ELj1ELj1ELj8ELj16ENS_18Kernel_traits_baseILj6144ES2_S2_fS2_fjLj256EEEEELb0ELb0ELb0EEEvNS_9FwdParamsE)
        .other          _ZN10layer_norm31ln_parallel_residual_fwd_kernelINS_13Kernel_traitsI13__nv_bfloat16S2_fS2_fjLj6144ELj1ELj1ELj8ELj16ENS_18Kernel_traits_baseILj6144ES2_S2_fS2_fjLj256EEEEELb0ELb0ELb0EEEvNS_9FwdParamsE,@"STO_CUDA_ENTRY STV_DEFAULT"
_ZN10layer_norm31ln_parallel_residual_fwd_kernelINS_13Kernel_traitsI13__nv_bfloat16S2_fS2_fjLj6144ELj1ELj1ELj8ELj16ENS_18Kernel_traits_baseILj6144ES2_S2_fS2_fjLj256EEEEELb0ELb0ELb0EEEvNS_9FwdParamsE:
.text._ZN10layer_norm31ln_parallel_residual_fwd_kernelINS_13Kernel_traitsI13__nv_bfloat16S2_fS2_fjLj6144ELj1ELj1ELj8ELj16ENS_18Kernel_traits_baseILj6144ES2_S2_fS2_fjLj256EEEEELb0ELb0ELb0EEEvNS_9FwdParamsE:
        /* <DEDUP_REMOVED lines=13> */
[----:B------:R-:W-:-:S09]  /*00d0*/  ISETP.GE.U32.AND P3, PT, R67, 0x300, PT ;  /* 0x000003004300780c */ /* 0x000fd20003f66070 */
        /* <DEDUP_REMOVED lines=35> */
.L_x_6343:
[----:B------:R-:W-:Y:S05]  /*0310*/  BSYNC B0 ;  /* 0x0000000000007941 */ /* 0x000fea0003800000 */
.L_x_6342:
        /* <DEDUP_REMOVED lines=36> */
.L_x_6345:
[----:B------:R-:W-:Y:S05]  /*0560*/  BSYNC B0 ;  /* 0x0000000000007941 */ /* 0x000fea0003800000 */
.L_x_6344:
        /* <DEDUP_REMOVED lines=27> */
.L_x_6347:
[----:B------:R-:W-:Y:S05]  /*0720*/  BSYNC B0 ;  /* 0x0000000000007941 */ /* 0x000fea0003800000 */
.L_x_6346:
[----:B------:R-:W0:Y:S02]  /*0730*/  S2UR UR6, SR_CTAID.X ;  /* 0x00000000000679c3 */ /* 0x000e240000002500 */
[----:B0-----:R-:W-:Y:S01]  /*0740*/  LEA.HI R101, R68, UR6, RZ, 0x18 ;  /* 0x0000000644657c11 */ /* 0x001fe2000f8fc0ff */
[----:B------:R-:W-:-:S03]  /*0750*/  ULDC UR6, c[0x0][0x214] ;  /* 0x0000850000067ab9 */ /* 0x000fc60000000800 */
[----:B------:R-:W-:-:S13]  /*0760*/  ISETP.GE.AND P0, PT, R101, UR6, PT ;  /* 0x0000000665007c0c */ /* 0x000fda000bf06270 */
[----:B------:R-:W-:Y:S05]  /*0770*/  @P0 EXIT ;  /* 0x000000000000094d */ /* 0x000fea0003800000 */
[----:B------:R-:W-:Y:S01]  /*0780*/  SHF.R.S32.HI R0, RZ, 0x3, R0 ;  /* 0x00000003ff007819 */ /* 0x000fe20000011400 */
[----:B------:R-:W-:Y:S01]  /*0790*/  ULDC.U8 UR6, c[0x0][0x2a0] ;  /* 0x0000a80000067ab9 */ /* 0x000fe20000000000 */
[----:B------:R-:W-:Y:S01]  /*07a0*/  LOP3.LUT R3, R68, 0xe0, RZ, 0xc0, !PT ;  /* 0x000000e044037812 */ /* 0x000fe200078ec0ff */
[----:B------:R-:W-:Y:S01]  /*07b0*/  IMAD.U32 R55, R50, 0x10000, RZ ;  /* 0x0001000032377824 */ /* 0x000fe200078e00ff */
[----:B------:R-:W-:Y:S01]  /*07c0*/  LOP3.LUT R2, R0, 0xff, RZ, 0xc0, !PT ;  /* 0x000000ff00027812 */ /* 0x000fe200078ec0ff */
[----:B------:R-:W-:Y:S01]  /*07d0*/  IMAD.U32 R63, R38, 0x10000, RZ ;  /* 0x00010000263f7824 */ /* 0x000fe200078e00ff */
[----:B------:R-:W-:Y:S01]  /*07e0*/  SHF.R.U32.HI R0, RZ, 0x3, R0 ;  /* 0x00000003ff007819 */ /* 0x000fe20000011600 */
[----:B------:R-:W-:Y:S01]  /*07f0*/  IMAD.U32 R59, R42, 0x10000, RZ ;  /* 0x000100002a3b7824 */ /* 0x000fe200078e00ff */
[----:B------:R-:W-:Y:S01]  /*0800*/  VIADDMNMX R3, R2, -R3, RZ, !PT ;  /* 0x8000000302037246 */ /* 0x000fe200078001ff */
[----:B-----5:R-:W-:Y:S01]  /*0810*/  IMAD.U32 R72, R34, 0x10000, RZ ;  /* 0x0001000022487824 */ /* 0x020fe200078e00ff */
[----:B------:R-:W-:Y:S01]  /*0820*/  LOP3.LUT R0, R0, 0x1fffffe0, RZ, 0xc0, !PT ;  /* 0x1fffffe000007812 */ /* 0x000fe200078ec0ff */
[----:B------:R-:W-:Y:S01]  /*0830*/  IMAD.U32 R76, R30, 0x10000, RZ ;  /* 0x000100001e4c7824 */ /* 0x000fe200078e00ff */
[----:B------:R-:W-:Y:S01]  /*0840*/  VIMNMX R3, R3, 0x20, PT ;  /* 0x0000002003037848 */ /* 0x000fe20003fe0100 */
[----:B------:R-:W-:Y:S01]  /*0850*/  IMAD.U32 R80, R26, 0x10000, RZ ;  /* 0x000100001a507824 */ /* 0x000fe200078e00ff */
[----:B------:R-:W-:Y:S01]  /*0860*/  PRMT R135, R8, 0x7632, R135 ;  /* 0x0000763208877816 */ /* 0x000fe20000000087 */
[----:B------:R-:W-:Y:S01]  /*0870*/  IMAD.U32 R84, R18, 0x10000, RZ ;  /* 0x0001000012547824 */ /* 0x000fe200078e00ff */
[----:B------:R-:W-:Y:S01]  /*0880*/  IADD3 R3, R3, R0, RZ ;  /* 0x0000000003037210 */ /* 0x000fe20007ffe0ff */
[----:B------:R-:W-:Y:S01]  /*0890*/  IMAD.U32 R87, R22, 0x10000, RZ ;  /* 0x0001000016577824 */ /* 0x000fe200078e00ff */
[----:B------:R-:W-:Y:S01]  /*08a0*/  SHF.L.U32 R90, R8, 0x10, RZ ;  /* 0x00000010085a7819 */ /* 0x000fe200000006ff */
[----:B------:R-:W-:Y:S01]  /*08b0*/  IMAD.U32 R92, R10, 0x10000, RZ ;  /* 0x000100000a5c7824 */ /* 0x000fe200078e00ff */
[----:B------:R-:W-:Y:S01]  /*08c0*/  SHF.L.U32 R8, R68, 0x5, RZ ;  /* 0x0000000544087819 */ /* 0x000fe200000006ff */
[----:B------:R-:W-:Y:S01]  /*08d0*/  IMAD.U32 R95, R14, 0x10000, RZ ;  /* 0x000100000e5f7824 */ /* 0x000fe200078e00ff */
[----:B------:R-:W-:Y:S01]  /*08e0*/  SHF.L.U32 R3, R3, 0x3, RZ ;  /* 0x0000000303037819 */ /* 0x000fe200000006ff */
[----:B------:R-:W-:Y:S01]  /*08f0*/  IMAD.U32 R99, R7, 0x10000, RZ ;  /* 0x0001000007637824 */ /* 0x000fe200078e00ff */
[C---:B------:R-:W-:Y:S01]  /*0900*/  PRMT R139, R9.reuse, 0x7632, R139 ;  /* 0x00007632098b7816 */ /* 0x040fe2000000008b */
[----:B------:R-:W-:Y:S01]  /*0910*/  IMAD.U32 R104, R104, 0x10000, RZ ;  /* 0x0001000068687824 */ /* 0x000fe200078e00ff */
[----:B------:R-:W-:Y:S01]  /*0920*/  SHF.L.U32 R89, R9, 0x10, RZ ;  /* 0x0000001009597819 */ /* 0x000fe200000006ff */
[----:B------:R-:W-:Y:S01]  /*0930*/  IMAD.U32 R109, R109, 0x10000, RZ ;  /* 0x000100006d6d7824 */ /* 0x000fe200078e00ff */
[----:B------:R-:W-:Y:S01]  /*0940*/  LOP3.LUT R9, R8, 0x3e0, RZ, 0xc0, !PT ;  /* 0x000003e008097812 */ /* 0x000fe200078ec0ff */
[----:B------:R-:W-:Y:S01]  /*0950*/  IMAD.U32 R114, R114, 0x10000, RZ ;  /* 0x0001000072727824 */ /* 0x000fe200078e00ff */
[----:B------:R-:W-:Y:S01]  /*0960*/  I2FP.F32.U32 R3, R3 ;  /* 0x0000000300037245 */ /* 0x000fe20000201000 */
[----:B------:R-:W-:Y:S01]  /*0970*/  ULDC UR13, c[0x0][0x218] ;  /* 0x00008600000d7ab9 */ /* 0x000fe20000000800 */
[----:B------:R-:W-:Y:S01]  /*0980*/  VIADDMNMX R9, R2, -R9, RZ, !PT ;  /* 0x8000000902097246 */ /* 0x000fe200078001ff */
[----:B------:R-:W-:Y:S01]  /*0990*/  ULDC UR12, c[0x0][0x290] ;  /* 0x0000a400000c7ab9 */ /* 0x000fe20000000800 */
[----:B------:R0:W1:Y:S01]  /*09a0*/  MUFU.RCP R142, R3 ;  /* 0x00000003008e7308 */ /* 0x0000620000001000 */
[----:B------:R-:W-:Y:S01]  /*09b0*/  PRMT R119, R32, 0x7632, R119 ;  /* 0x0000763220777816 */ /* 0x000fe20000000077 */
[----:B------:R-:W-:Y:S01]  /*09c0*/  ULDC.64 UR8, c[0x0][0x228] ;  /* 0x00008a0000087ab9 */ /* 0x000fe20000000a00 */
[----:B------:R-:W-:Y:S01]  /*09d0*/  VIMNMX R9, R9, 0x20, PT ;  /* 0x0000002009097848 */ /* 0x000fe20003fe0100 */
[----:B------:R-:W-:Y:S01]  /*09e0*/  ULDC.64 UR10, c[0x0][0x230] ;  /* 0x00008c00000a7ab9 */ /* 0x000fe20000000a00 */
[----:B------:R-:W-:Y:S01]  /*09f0*/  PRMT R122, R30, 0x7632, R122 ;  /* 0x000076321e7a7816 */ /* 0x000fe2000000007a */
[----:B------:R-:W-:Y:S01]  /*0a00*/  IMAD.U32 R119, R119, 0x10000, RZ ;  /* 0x0001000077777824 */ /* 0x000fe200078e00ff */
[----:B------:R-:W-:Y:S01]  /*0a10*/  PRMT R129, R25, 0x7632, R129 ;  /* 0x0000763219817816 */ /* 0x000fe20000000081 */
[----:B------:R-:W-:Y:S01]  /*0a20*/  ULDC.64 UR14, c[0x0][0x210] ;  /* 0x00008400000e7ab9 */ /* 0x000fe20000000a00 */
        /* <DEDUP_REMOVED lines=17> */
[----:B------:R-:W-:Y:S02]  /*0b40*/  PRMT R131, R26, 0x7632, R131 ;  /* 0x000076321a837816 */ /* 0x000fe40000000083 */
        /* <DEDUP_REMOVED lines=15> */
[----:B------:R-:W-:Y:S01]  /*0c40*/  IADD3 R9, R0, R9, RZ ;  /* 0x0000000900097210 */ /* 0x000fe20007ffe0ff */
[----:B------:R-:W-:Y:S01]  /*0c50*/  HFMA2.MMA R0, -RZ, RZ, 0, 5.9604644775390625e-08 ;  /* 0x00000001ff007435 */ /* 0x000fe200000001ff */
[----:B------:R-:W-:Y:S01]  /*0c60*/  ISETP.NE.AND P0, PT, RZ, UR6, PT ;  /* 0x00000006ff007c0c */ /* 0x000fe2000bf05270 */
[----:B------:R-:W-:Y:S01]  /*0c70*/  ULDC.64 UR6, c[0x0][0x238] ;  /* 0x00008e0000067ab9 */ /* 0x000fe20000000a00 */
        /* <DEDUP_REMOVED lines=49> */
[----:B------:R-:W-:Y:S02]  /*0f90*/  P2R R152, PR, RZ, 0x1 ;  /* 0x00000001ff987803 */ /* 0x000fe40000000000 */
        /* <DEDUP_REMOVED lines=24> */
[----:B01----:R-:W-:-:S07]  /*1120*/  SHF.L.U32 R151, R9, 0x3, RZ ;  /* 0x0000000309977819 */ /* 0x003fce00000006ff */
.L_x_6409:
[----:B0-23--:R-:W-:Y:S01]  /*1130*/  IMAD R2, R101, UR13, RZ ;  /* 0x0000000d65027c24 */ /* 0x00dfe2000f8e02ff */
[----:B------:R-:W-:Y:S04]  /*1140*/  BSSY B0, `(.L_x_6348) ;  /* 0x0000063000007945 */ /* 0x000fe80003800000 */
[----:B------:R-:W-:-:S04]  /*1150*/  SHF.R.S32.HI R3, RZ, 0x1f, R2 ;  /* 0x0000001fff037819 */ /* 0x000fc80000011402 */
[----:B------:R-:W-:-:S04]  /*1160*/  LEA.HI R3, R3, R2, RZ, 0x3 ;  /* 0x0000000203037211 */ /* 0x000fc800078f18ff */
[----:B------:R-:W-:-:S04]  /*1170*/  LEA.HI.SX32 R153, R3, R66, 0x1d ;  /* 0x0000004203997211 */ /* 0x000fc800078feaff */
[----:B------:R-:W-:Y:S01]  /*1180*/  MOV R41, R153 ;  /* 0x0000009900297202 */ /* 0x000fe20000000f00 */
[----:B-----5:R-:W-:Y:S06]  /*1190*/  @!P5 BRA `(.L_x_6349) ;  /* 0x000000040074d947 */ /* 0x020fec0003800000 */
[----:B------:R-:W0:Y:S01]  /*11a0*/  LDC.64 R28, c[0x0][0x220] ;  /* 0x00008800ff1c7b82 */ /* 0x000e220000000a00 */
[----:B------:R-:W-:Y:S02]  /*11b0*/  ISETP.NE.U32.AND P1, PT, RZ, UR8, PT ;  /* 0x00000008ff007c0c */ /* 0x000fe4000bf25070 */
[----:B------:R-:W-:Y:S02]  /*11c0*/  ISETP.NE.U32.AND P0, PT, RZ, UR10, PT ;  /* 0x0000000aff007c0c */ /* 0x000fe4000bf05070 */
[----:B------:R-:W-:Y:S02]  /*11d0*/  ISETP.NE.AND.EX P1, PT, RZ, UR9, PT, P1 ;  /* 0x00000009ff007c0c */ /* 0x000fe4000bf25310 */
[----:B------:R-:W-:-:S11]  /*11e0*/  ISETP.NE.AND.EX P0, PT, RZ, UR11, PT, P0 ;  /* 0x0000000bff007c0c */ /* 0x000fd6000bf05300 */
[----:B------:R-:W-:-:S04]  /*11f0*/  @P1 LEA R18, P2, R153, UR8, 0x4 ;  /* 0x0000000899121c11 */ /* 0x000fc8000f8420ff */
[C---:B------:R-:W-:Y:S01]  /*1200*/  @P1 LEA.HI.X R19, R153.reuse, UR9, RZ, 0x4, P2 ;  /* 0x0000000999131c11 */ /* 0x040fe200090f24ff */
[C---:B0-----:R-:W-:Y:S01]  /*1210*/  IMAD.WIDE.U32 R28, R153.reuse, 0x10, R28 ;  /* 0x00000010991c7825 */ /* 0x041fe200078e001c */
[----:B------:R-:W-:-:S03]  /*1220*/  @P0 LEA R2, P2, R153, UR10, 0x5 ;  /* 0x0000000a99020c11 */ /* 0x000fc6000f8428ff */
[----:B------:R0:W5:Y:S01]  /*1230*/  @P1 LDG.E.128 R4, desc[UR4][R18.64] ;  /* 0x0000000412041981 */ /* 0x000162000c1e1d00 */
[----:B------:R-:W-:-:S03]  /*1240*/  @P0 LEA.HI.X R3, R153, UR11, RZ, 0x5, P2 ;  /* 0x0000000b99030c11 */ /* 0x000fc600090f2cff */
[----:B------:R-:W2:Y:S04]  /*1250*/  LDG.E.128 R28, desc[UR4][R28.64] ;  /* 0x000000041c1c7981 */ /* 0x000ea8000c1e1d00 */
[----:B------:R0:W5:Y:S04]  /*1260*/  @P0 LDG.E.128 R8, desc[UR4][R2.64] ;  /* 0x0000000402080981 */ /* 0x000168000c1e1d00 */
[----:B------:R0:W5:Y:S01]  /*1270*/  @P0 LDG.E.128 R12, desc[UR4][R2.64+0x10] ;  /* 0x00001004020c0981 */ /* 0x000162000c1e1d00 */
[----:B------:R-:W-:-:S04]  /*1280*/  ISETP.NE.U32.AND P1, PT, RZ, UR8, PT ;  /* 0x00000008ff007c0c */ /* 0x000fc8000bf25070 */
[----:B------:R-:W-:Y:S02]  /*1290*/  ISETP.NE.AND.EX P1, PT, RZ, UR9, PT, P1 ;  /* 0x00000009ff007c0c */ /* 0x000fe4000bf25310 */
[C---:B--2---:R-:W-:Y:S01]  /*12a0*/  PRMT R17, R28.reuse, 0x7632, R17 ;  /* 0x000076321c117816 */ /* 0x044fe20000000011 */
[----:B------:R-:W-:-:S10]  /*12b0*/  IMAD.U32 R16, R28, 0x10000, RZ ;  /* 0x000100001c107824 */ /* 0x000fd400078e00ff */
[----:B0-----:R-:W-:Y:S05]  /*12c0*/  @P1 BRA `(.L_x_6350) ;  /* 0x00000000000c1947 */ /* 0x001fea0003800000 */
[----:B------:R-:W-:Y:S05]  /*12d0*/  @!P0 BRA `(.L_x_6351) ;  /* 0x0000000000148947 */ /* 0x000fea0003800000 */
[----:B-----5:R-:W-:Y:S01]  /*12e0*/  FADD.FTZ R16, R8, R16 ;  /* 0x0000001008107221 */ /* 0x020fe20000010000 */
[----:B------:R-:W-:Y:S06]  /*12f0*/  BRA `(.L_x_6351) ;  /* 0x00000000000c7947 */ /* 0x000fec0003800000 */
.L_x_6350:
[----:B-----5:R-:W-:-:S05]  /*1300*/  SHF.L.U32 R3, R4, 0x10, RZ ;  /* 0x0000001004037819 */ /* 0x020fca00000006ff */
[----:B------:R-:W-:-:S04]  /*1310*/  FADD.FTZ R16, R3, R16 ;  /* 0x0000001003107221 */ /* 0x000fc80000010000 */
[----:B------:R-:W-:-:S07]  /*1320*/  @P0 FADD.FTZ R16, R8, R16 ;  /* 0x0000001008100221 */ /* 0x000fce0000010000 */
.L_x_6351:
[----:B------:R-:W-:Y:S01]  /*1330*/  SHF.L.U32 R17, R17, 0x10, RZ ;  /* 0x0000001011117819 */ /* 0x000fe200000006ff */
[----:B------:R-:W-:Y:S06]  /*1340*/  @P1 BRA `(.L_x_6352) ;  /* 0x00000000000c1947 */ /* 0x000fec0003800000 */
[----:B------:R-:W-:Y:S05]  /*1350*/  @!P0 BRA `(.L_x_6353) ;  /* 0x0000000000188947 */ /* 0x000fea0003800000 */
[----:B-----5:R-:W-:Y:S01]  /*1360*/  FADD.FTZ R17, R9, R17 ;  /* 0x0000001109117221 */ /* 0x020fe20000010000 */
[----:B------:R-:W-:Y:S06]  /*1370*/  BRA `(.L_x_6353) ;  /* 0x0000000000107947 */ /* 0x000fec0003800000 */
.L_x_6352:
[----:B-----5:R-:W-:-:S04]  /*1380*/  PRMT R2, R4, 0x7632, R2 ;  /* 0x0000763204027816 */ /* 0x020fc80000000002 */
[----:B------:R-:W-:-:S05]  /*1390*/  SHF.L.U32 R2, R2, 0x10, RZ ;  /* 0x0000001002027819 */ /* 0x000fca00000006ff */
[----:B------:R-:W-:-:S04]  /*13a0*/  FADD.FTZ R17, R2, R17 ;  /* 0x0000001102117221 */ /* 0x000fc80000010000 */
[----:B------:R-:W-:-:S07]  /*13b0*/  @P0 FADD.FTZ R17, R9, R17 ;  /* 0x0000001109110221 */ /* 0x000fce0000010000 */
.L_x_6353:
[C---:B------:R-:W-:Y:S02]  /*13c0*/  PRMT R19, R29.reuse, 0x7632, R19 ;  /* 0x000076321d137816 */ /* 0x040fe40000000013 */
[----:B------:R-:W-:Y:S01]  /*13d0*/  SHF.L.U32 R18, R29, 0x10, RZ ;  /* 0x000000101d127819 */ /* 0x000fe200000006ff */
[----:B------:R-:W-:Y:S06]  /*13e0*/  @P1 BRA `(.L_x_6354) ;  /* 0x00000000000c1947 */ /* 0x000fec0003800000 */
[----:B------:R-:W-:Y:S05]  /*13f0*/  @!P0 BRA `(.L_x_6355) ;  /* 0x0000000000148947 */ /* 0x000fea0003800000 */
[----:B-----5:R-:W-:Y:S01]  /*1400*/  FADD.FTZ R18, R10, R18 ;  /* 0x000000120a127221 */ /* 0x020fe20000010000 */
[----:B------:R-:W-:Y:S06]  /*1410*/  BRA `(.L_x_6355) ;  /* 0x00000000000c7947 */ /* 0x000fec0003800000 */
.L_x_6354:
[----:B-----5:R-:W-:-:S04]  /*1420*/  IMAD.U32 R3, R5, 0x10000, RZ ;  /* 0x0001000005037824 */ /* 0x020fc800078e00ff */
[----:B------:R-:W-:-:S04]  /*1430*/  FADD.FTZ R18, R3, R18 ;  /* 0x0000001203127221 */ /* 0x000fc80000010000 */
[----:B------:R-:W-:-:S07]  /*1440*/  @P0 FADD.FTZ R18, R10, R18 ;  /* 0x000000120a120221 */ /* 0x000fce0000010000 */
.L_x_6355:
[----:B------:R-:W-:Y:S01]  /*1450*/  SHF.L.U32 R19, R19, 0x10, RZ ;  /* 0x0000001013137819 */ /* 0x000fe200000006ff */
[----:B------:R-:W-:Y:S06]  /*1460*/  @P1 BRA `(.L_x_6356) ;  /* 0x00000000000c1947 */ /* 0x000fec0003800000 */
[----:B------:R-:W-:Y:S05]  /*1470*/  @!P0 BRA `(.L_x_6357) ;  /* 0x0000000000188947 */ /* 0x000fea0003800000 */
[----:B-----5:R-:W-:Y:S01]  /*1480*/  FADD.FTZ R19, R11, R19 ;  /* 0x000000130b137221 */ /* 0x020fe20000010000 */
[----:B------:R-:W-:Y:S06]  /*1490*/  BRA `(.L_x_6357) ;  /* 0x0000000000107947 */ /* 0x000fec0003800000 */
.L_x_6356:
[----:B-----5:R-:W-:-:S04]  /*14a0*/  PRMT R2, R5, 0x7632, R2 ;  /* 0x0000763205027816 */ /* 0x020fc80000000002 */
[----:B------:R-:W-:-:S05]  /*14b0*/  SHF.L.U32 R2, R2, 0x10, RZ ;  /* 0x0000001002027819 */ /* 0x000fca00000006ff */
[----:B------:R-:W-:-:S04]  /*14c0*/  FADD.FTZ R19, R2, R19 ;  /* 0x0000001302137221 */ /* 0x000fc80000010000 */
[----:B------:R-:W-:-:S07]  /*14d0*/  @P0 FADD.FTZ R19, R11, R19 ;  /* 0x000000130b130221 */ /* 0x000fce0000010000 */
.L_x_6357:
[C---:B------:R-:W-:Y:S02]  /*14e0*/  PRMT R29, R30.reuse, 0x7632, R29 ;  /* 0x000076321e1d7816 */ /* 0x040fe4000000001d */
[----:B------:R-:W-:Y:S01]  /*14f0*/  SHF.L.U32 R28, R30, 0x10, RZ ;  /* 0x000000101e1c7819 */ /* 0x000fe200000006ff */
[----:B------:R-:W-:Y:S06]  /*1500*/  @P1 BRA `(.L_x_6358) ;  /* 0x00000000000c1947 */ /* 0x000fec0003800000 */
[----:B------:R-:W-:Y:S05]  /*1510*/  @!P0 BRA `(.L_x_6359) ;  /* 0x0000000000148947 */ /* 0x000fea0003800000 */
[----:B-----5:R-:W-:Y:S01]  /*1520*/  FADD.FTZ R28, R12, R28 ;  /* 0x0000001c0c1c7221 */ /* 0x020fe20000010000 */
[----:B------:R-:W-:Y:S06]  /*1530*/  BRA `(.L_x_6359) ;  /* 0x00000000000c7947 */ /* 0x000fec0003800000 */
.L_x_6358:
[----:B-----5:R-:W-:-:S05]  /*1540*/  SHF.L.U32 R3, R6, 0x10, RZ ;  /* 0x0000001006037819 */ /* 0x020fca00000006ff */
[----:B------:R-:W-:-:S04]  /*1550*/  FADD.FTZ R28, R3, R28 ;  /* 0x0000001c031c7221 */ /* 0x000fc80000010000 */
[----:B------:R-:W-:-:S07]  /*1560*/  @P0 FADD.FTZ R28, R12, R28 ;  /* 0x0000001c0c1c0221 */ /* 0x000fce0000010000 */
.L_x_6359:
[----:B------:R-:W-:Y:S01]  /*1570*/  IMAD.U32 R29, R29, 0x10000, RZ ;  /* 0x000100001d1d7824 */ /* 0x000fe200078e00ff */
[----:B------:R-:W-:Y:S06]  /*1580*/  @P1 BRA `(.L_x_6360) ;  /* 0x00000000000c1947 */ /* 0x000fec0003800000 */
[----:B------:R-:W-:Y:S05]  /*1590*/  @!P0 BRA `(.L_x_6361) ;  /* 0x0000000000188947 */ /* 0x000fea0003800000 */
[----:B-----5:R-:W-:Y:S01]  /*15a0*/  FADD.FTZ R29, R13, R29 ;  /* 0x0000001d0d1d7221 */ /* 0x020fe20000010000 */
[----:B------:R-:W-:Y:S06]  /*15b0*/  BRA `(.L_x_6361) ;  /* 0x0000000000107947 */ /* 0x000fec0003800000 */
.L_x_6360:
[----:B-----5:R-:W-:-:S04]  /*15c0*/  PRMT R2, R6, 0x7632, R2 ;  /* 0x0000763206027816 */ /* 0x020fc80000000002 */
[----:B------:R-:W-:-:S05]  /*15d0*/  SHF.L.U32 R2, R2, 0x10, RZ ;  /* 0x0000001002027819 */ /* 0x000fca00000006ff */
[----:B------:R-:W-:-:S04]  /*15e0*/  FADD.FTZ R29, R2, R29 ;  /* 0x0000001d021d7221 */ /* 0x000fc80000010000 */
[----:B------:R-:W-:-:S07]  /*15f0*/  @P0 FADD.FTZ R29, R13, R29 ;  /* 0x0000001d0d1d0221 */ /* 0x000fce0000010000 */
.L_x_6361:
[C---:B------:R-:W-:Y:S02]  /*1600*/  PRMT R2, R31.reuse, 0x7632, R2 ;  /* 0x000076321f027816 */ /* 0x040fe40000000002 */
[----:B------:R-:W-:Y:S01]  /*1610*/  SHF.L.U32 R30, R31, 0x10, RZ ;  /* 0x000000101f1e7819 */ /* 0x000fe200000006ff */
[----:B------:R-:W-:Y:S06]  /*1620*/  @P1 BRA `(.L_x_6362) ;  /* 0x00000000000c1947 */ /* 0x000fec0003800000 */
[----:B------:R-:W-:Y:S05]  /*1630*/  @!P0 BRA `(.L_x_6363) ;  /* 0x0000000000148947 */ /* 0x000fea0003800000 */
[----:B-----5:R-:W-:Y:S01]  /*1640*/  FADD.FTZ R30, R14, R30 ;  /* 0x0000001e0e1e7221 */ /* 0x020fe20000010000 */
[----:B------:R-:W-:Y:S06]  /*1650*/  BRA `(.L_x_6363) ;  /* 0x00000000000c7947 */ /* 0x000fec0003800000 */
.L_x_6362:
[----:B-----5:R-:W-:-:S05]  /*1660*/  SHF.L.U32 R3, R7, 0x10, RZ ;  /* 0x0000001007037819 */ /* 0x020fca00000006ff */
[----:B------:R-:W-:-:S04]  /*1670*/  FADD.FTZ R30, R3, R30 ;  /* 0x0000001e031e7221 */ /* 0x000fc80000010000 */
[----:B------:R-:W-:-:S07]  /*1680*/  @P0 FADD.FTZ R30, R14, R30 ;  /* 0x0000001e0e1e0221 */ /* 0x000fce0000010000 */
.L_x_6363:
[----:B------:R-:W-:Y:S01]  /*1690*/  SHF.L.U32 R31, R2, 0x10, RZ ;  /* 0x00000010021f7819 */ /* 0x000fe200000006ff */
[----:B------:R-:W-:Y:S06]  /*16a0*/  @P1 BRA `(.L_x_6364) ;  /* 0x00000000000c1947 */ /* 0x000fec0003800000 */
[----:B------:R-:W-:Y:S05]  /*16b0*/  @!P0 BRA `(.L_x_6365) ;  /* 0x0000000000188947 */ /* 0x000fea0003800000 */
[----:B-----5:R-:W-:Y:S01]  /*16c0*/  FADD.FTZ R31, R15, R31 ;  /* 0x0000001f0f1f7221 */ /* 0x020fe20000010000 */
[----:B------:R-:W-:Y:S06]  /*16d0*/  BRA `(.L_x_6365) ;  /* 0x0000000000107947 */ /* 0x000fec0003800000 */
.L_x_6364:
[----:B-----5:R-:W-:-:S05]  /*16e0*/  PRMT R2, R7, 0x7632, R2 ;  /* 0x0000763207027816 */ /* 0x020fca0000000002 */
[----:B------:R-:W-:-:S04]  /*16f0*/  IMAD.U32 R2, R2, 0x10000, RZ ;  /* 0x0001000002027824 */ /* 0x000fc800078e00ff */
[----:B------:R-:W-:-:S04]  /*1700*/  FADD.FTZ R31, R2, R31 ;  /* 0x0000001f021f7221 */ /* 0x000fc80000010000 */
[----:B------:R-:W-:-:S07]  /*1710*/  @P0 FADD.FTZ R31, R15, R31 ;  /* 0x0000001f0f1f0221 */ /* 0x000fce0000010000 */
.L_x_6365:
[C---:B------:R-:W-:Y:S02]  /*1720*/  LEA R2, P0, R153.reuse, UR6, 0x5 ;  /* 0x0000000699027c11 */ /* 0x040fe4000f8028ff */
[C---:B------:R-:W-:Y:S02]  /*1730*/  IADD3 R41, R153.reuse, 0x100, RZ ;  /* 0x0000010099297810 */ /* 0x040fe40007ffe0ff */
[----:B------:R-:W-:-:S05]  /*1740*/  LEA.HI.X R3, R153, UR7, RZ, 0x5, P0 ;  /* 0x0000000799037c11 */ /* 0x000fca00080f2cff */
[----:B------:R0:W-:Y:S04]  /*1750*/  STG.E.128 desc[UR4][R2.64], R16 ;  /* 0x0000001002007986 */ /* 0x0001e8000c101d04 */
[----:B------:R0:W-:Y:S02]  /*1760*/  STG.E.128 desc[UR4][R2.64+0x10], R28 ;  /* 0x0000101c02007986 */ /* 0x0001e4000c101d04 */
.L_x_6349:
[----:B------:R-:W-:Y:S05]  /*1770*/  BSYNC B0 ;  /* 0x0000000000007941 */ /* 0x000fea0003800000 */
.L_x_6348:
[----:B------:R-:W-:Y:S04]  /*1780*/  BSSY B0, `(.L_x_6366) ;  /* 0x000005f000007945 */ /* 0x000fe80003800000 */
[----:B------:R-:W-:Y:S05]  /*1790*/  @!P4 BRA `(.L_x_6367) ;  /* 0x000000040074c947 */ /* 0x000fea0003800000 */
[----:B------:R-:W1:Y:S01]  /*17a0*/  LDC.64 R32, c[0x0][0x220] ;  /* 0x00008800ff207b82 */ /* 0x000e620000000a00 */
[----:B------:R-:W-:Y:S02]  /*17b0*/  ISETP.NE.U32.AND P1, PT, RZ, UR8, PT ;  /* 0x00000008ff007c0c */ /* 0x000fe4000bf25070 */
[----:B------:R-:W-:Y:S02]  /*17c0*/  ISETP.NE.U32.AND P0, PT, RZ, UR10, PT ;  /* 0x0000000aff007c0c */ /* 0x000fe4000bf05070 */
[----:B------:R-:W-:Y:S02]  /*17d0*/  ISETP.NE.AND.EX P1, PT, RZ, UR9, PT, P1 ;  /* 0x00000009ff007c0c */ /* 0x000fe4000bf25310 */
[----:B------:R-:W-:-:S11]  /*17e0*/  ISETP.NE.AND.EX P0, PT, RZ, UR11, PT, P0 ;  /* 0x0000000bff007c0c */ /* 0x000fd6000bf05300 */
[----:B0-----:R-:W-:-:S04]  /*17f0*/  @P1 LEA R2, P2, R41, UR8, 0x4 ;  /* 0x0000000829021c11 */ /* 0x001fc8000f8420ff */
[C---:B------:R-:W-:Y:S01]  /*1800*/  @P1 LEA.HI.X R3, R41.reuse, UR9, RZ, 0x4, P2 ;  /* 0x0000000929031c11 */ /* 0x040fe200090f24ff */
[C---:B-1----:R-:W-:Y:S01]  /*1810*/  IMAD.WIDE.U32 R32, R41.reuse, 0x10, R32 ;  /* 0x0000001029207825 */ /* 0x042fe200078e0020 */
[----:B------:R-:W-:-:S03]  /*1820*/  @P0 LEA R22, P2, R41, UR10, 0x5 ;  /* 0x0000000a29160c11 */ /* 0x000fc6000f8428ff */
[----:B-----5:R0:W5:Y:S01]  /*1830*/  @P1 LDG.E.128 R4, desc[UR4][R2.64] ;  /* 0x0000000402041981 */ /* 0x020162000c1e1d00 */
[----:B------:R-:W-:-:S03]  /*1840*/  @P0 LEA.HI.X R23, R41, UR11, RZ, 0x5, P2 ;  /* 0x0000000b29170c11 */ /* 0x000fc600090f2cff */
[----:B------:R-:W2:Y:S04]  /*1850*/  LDG.E.128 R32, desc[UR4][R32.64] ;  /* 0x0000000420207981 */ /* 0x000ea8000c1e1d00 */
[----:B------:R0:W5:Y:S04]  /*1860*/  @P0 LDG.E.128 R8, desc[UR4][R22.64] ;  /* 0x0000000416080981 */ /* 0x000168000c1e1d00 */
[----:B------:R0:W5:Y:S01]  /*1870*/  @P0 LDG.E.128 R12, desc[UR4][R22.64+0x10] ;  /* 0x00001004160c0981 */ /* 0x000162000c1e1d00 */
[----:B------:R-:W-:-:S04]  /*1880*/  ISETP.NE.U32.AND P1, PT, RZ, UR8, PT ;  /* 0x00000008ff007c0c */ /* 0x000fc8000bf25070 */
[----:B------:R-:W-:Y:S02]  /*1890*/  ISETP.NE.AND.EX P1, PT, RZ, UR9, PT, P1 ;  /* 0x00000009ff007c0c */ /* 0x000fe4000bf25310 */
[C---:B--2---:R-:W-:Y:S02]  /*18a0*/  PRMT R21, R32.reuse, 0x7632, R21 ;  /* 0x0000763220157816 */ /* 0x044fe40000000015 */
[----:B------:R-:W-:-:S09]  /*18b0*/  SHF.L.U32 R20, R32, 0x10, RZ ;  /* 0x0000001020147819 */ /* 0x000fd200000006ff */
[----:B0-----:R-:W-:Y:S05]  /*18c0*/  @P1 BRA `(.L_x_6368) ;  /* 0x00000000000c1947 */ /* 0x001fea0003800000 */
[----:B------:R-:W-:Y:S05]  /*18d0*/  @!P0 BRA `(.L_x_6369) ;  /* 0x0000000000148947 */ /* 0x000fea0003800000 */
[----:B-----5:R-:W-:Y:S01]  /*18e0*/  FADD.FTZ R20, R8, R20 ;  /* 0x0000001408147221 */ /* 0x020fe20000010000 */
[----:B------:R-:W-:Y:S06]  /*18f0*/  BRA `(.L_x_6369) ;  /* 0x00000000000c7947 */ /* 0x000fec0003800000 */
.L_x_6368:
[----:B-----5:R-:W-:-:S05]  /*1900*/  SHF.L.U32 R3, R4, 0x10, RZ ;  /* 0x0000001004037819 */ /* 0x020fca00000006ff */
[----:B------:R-:W-:-:S04]  /*1910*/  FADD.FTZ R20, R3, R20 ;  /* 0x0000001403147221 */ /* 0x000fc80000010000 */
[----:B------:R-:W-:-:S07]  /*1920*/  @P0 FADD.FTZ R20, R8, R20 ;  /* 0x0000001408140221 */ /* 0x000fce0000010000 */
.L_x_6369:
[----:B------:R-:W-:Y:S01]  /*1930*/  SHF.L.U32 R21, R21, 0x10, RZ ;  /* 0x0000001015157819 */ /* 0x000fe200000006ff */
[----:B------:R-:W-:Y:S06]  /*1940*/  @P1 BRA `(.L_x_6370) ;  /* 0x00000000000c1947 */ /* 0x000fec0003800000 */
[----:B------:R-:W-:Y:S05]  /*1950*/  @!P0 BRA `(.L_x_6371) ;  /* 0x0000000000188947 */ /* 0x000fea0003800000 */
[----:B-----5:R-:W-:Y:S01]  /*1960*/  FADD.FTZ R21, R9, R21 ;  /* 0x0000001509157221 */ /* 0x020fe20000010000 */
[----:B------:R-:W-:Y:S06]  /*1970*/  BRA `(.L_x_6371) ;  /* 0x0000000000107947 */ /* 0x000fec0003800000 */
.L_x_6370:
[----:B-----5:R-:W-:-:S05]  /*1980*/  PRMT R2, R4, 0x7632, R2 ;  /* 0x0000763204027816 */ /* 0x020fca0000000002 */
[----:B------:R-:W-:-:S04]  /*1990*/  IMAD.U32 R2, R2, 0x10000, RZ ;  /* 0x0001000002027824 */ /* 0x000fc800078e00ff */
[----:B------:R-:W-:-:S04]  /*19a0*/  FADD.FTZ R21, R2, R21 ;  /* 0x0000001502157221 */ /* 0x000fc80000010000 */
[----:B------:R-:W-:-:S07]  /*19b0*/  @P0 FADD.FTZ R21, R9, R21 ;  /* 0x0000001509150221 */ /* 0x000fce0000010000 */
.L_x_6371:
[C---:B------:R-:W-:Y:S02]  /*19c0*/  PRMT R23, R33.reuse, 0x7632, R23 ;  /* 0x0000763221177816 */ /* 0x040fe40000000017 */
[----:B------:R-:W-:Y:S01]  /*19d0*/  SHF.L.U32 R22, R33, 0x10, RZ ;  /* 0x0000001021167819 */ /* 0x000fe200000006ff */
[----:B------:R-:W-:Y:S06]  /*19e0*/  @P1 BRA `(.L_x_6372) ;  /* 0x00000000000c1947 */ /* 0x000fec0003800000 */
[----:B------:R-:W-:Y:S05]  /*19f0*/  @!P0 BRA `(.L_x_6373) ;  /* 0x0000000000148947 */ /* 0x000fea0003800000 */
[----:B-----5:R-:W-:Y:S01]  /*1a00*/  FADD.FTZ R22, R10, R22 ;  /* 0x000000160a167221 */ /* 0x020fe20000010000 */
[----:B------:R-:W-:Y:S06]  /*1a10*/  BRA `(.L_x_6373) ;  /* 0x00000000000c7947 */ /* 0x000fec0003800000 */
.L_x_6372:
[----:B-----5:R-:W-:-:S05]  /*1a20*/  SHF.L.U32 R3, R5, 0x10, RZ ;  /* 0x0000001005037819 */ /* 0x020fca00000006ff */
[----:B------:R-:W-:-:S04]  /*1a30*/  FADD.FTZ R22, R3, R22 ;  /* 0x0000001603167221 */ /* 0x000fc80000010000 */
[----:B------:R-:W-:-:S07]  /*1a40*/  @P0 FADD.FTZ R22, R10, R22 ;  /* 0x000000160a160221 */ /* 0x000fce0000010000 */
.L_x_6373:
[----:B------:R-:W-:Y:S01]  /*1a50*/  SHF.L.U32 R23, R23, 0x10, RZ ;  /* 0x0000001017177819 */ /* 0x000fe200000006ff */
[----:B------:R-:W-:Y:S06]  /*1a60*/  @P1 BRA `(.L_x_6374) ;  /* 0x00000000000c1947 */ /* 0x000fec0003800000 */
[----:B------:R-:W-:Y:S05]  /*1a70*/  @!P0 BRA `(.L_x_6375) ;  /* 0x0000000000188947 */ /* 0x000fea0003800000 */
[----:B-----5:R-:W-:Y:S01]  /*1a80*/  FADD.FTZ R23, R11, R23 ;  /* 0x000000170b177221 */ /* 0x020fe20000010000 */
[----:B------:R-:W-:Y:S06]  /*1a90*/  BRA `(.L_x_6375) ;  /* 0x0000000000107947 */ /* 0x000fec0003800000 */
.L_x_6374:
[----:B-----5:R-:W-:-:S04]  /*1aa0*/  PRMT R2, R5, 0x7632, R2 ;  /* 0x0000763205027816 */ /* 0x020fc80000000002 */
[----:B------:R-:W-:-:S05]  /*1ab0*/  SHF.L.U32 R2, R2, 0x10, RZ ;  /* 0x0000001002027819 */ /* 0x000fca00000006ff */
[----:B------:R-:W-:-:S04]  /*1ac0*/  FADD.FTZ R23, R2, R23 ;  /* 0x0000001702177221 */ /* 0x000fc80000010000 */
[----:B------:R-:W-:-:S07]  /*1ad0*/  @P0 FADD.FTZ R23, R11, R23 ;  /* 0x000000170b170221 */ /* 0x000fce0000010000 */
.L_x_6375:
[C---:B------:R-:W-:Y:S01]  /*1ae0*/  PRMT R33, R34.reuse, 0x7632, R33 ;  /* 0x0000763222217816 */ /* 0x040fe20000000021 */
[----:B------:R-:W-:Y:S01]  /*1af0*/  IMAD.U32 R32, R34, 0x10000, RZ ;  /* 0x0001000022207824 */ /* 0x000fe200078e00ff */
[----:B------:R-:W-:Y:S06]  /*1b00*/  @P1 BRA `(.L_x_6376) ;  /* 0x00000000000c1947 */ /* 0x000fec0003800000 */
[----:B------:R-:W-:Y:S05]  /*1b10*/  @!P0 BRA `(.L_x_6377) ;  /* 0x0000000000148947 */ /* 0x000fea0003800000 */
[----:B-----5:R-:W-:Y:S01]  /*1b20*/  FADD.FTZ R32, R12, R32 ;  /* 0x000000200c207221 */ /* 0x020fe20000010000 */
[----:B------:R-:W-:Y:S06]  /*1b30*/  BRA `(.L_x_6377) ;  /* 0x00000000000c7947 */ /* 0x000fec0003800000 */
.L_x_6376:
[----:B-----5:R-:W-:-:S05]  /*1b40*/  SHF.L.U32 R3, R6, 0x10, RZ ;  /* 0x0000001006037819 */ /* 0x020fca00000006ff */
[----:B------:R-:W-:-:S04]  /*1b50*/  FADD.FTZ R32, R3, R32 ;  /* 0x0000002003207221 */ /* 0x000fc80000010000 */
[----:B------:R-:W-:-:S07]  /*1b60*/  @P0 FADD.FTZ R32, R12, R32 ;  /* 0x000000200c200221 */ /* 0x000fce0000010000 */
.L_x_6377:
[----:B------:R-:W-:Y:S01]  /*1b70*/  SHF.L.U32 R33, R33, 0x10, RZ ;  /* 0x0000001021217819 */ /* 0x000fe200000006ff */
[----:B------:R-:W-:Y:S06]  /*1b80*/  @P1 BRA `(.L_x_6378) ;  /* 0x00000000000c1947 */ /* 0x000fec0003800000 */
[----:B------:R-:W-:Y:S05]  /*1b90*/  @!P0 BRA `(.L_x_6379) ;  /* 0x0000000000188947 */ /* 0x000fea0003800000 */
[----:B-----5:R-:W-:Y:S01]  /*1ba0*/  FADD.FTZ R33, R13, R33 ;  /* 0x000000210d217221 */ /* 0x020fe20000010000 */
[----:B------:R-:W-:Y:S06]  /*1bb0*/  BRA `(.L_x_6379) ;  /* 0x0000000000107947 */ /* 0x000fec0003800000 */
.L_x_6378:
[----:B-----5:R-:W-:-:S04]  /*1bc0*/  PRMT R2, R6, 0x7632, R2 ;  /* 0x0000763206027816 */ /* 0x020fc80000000002 */
[----:B------:R-:W-:-:S05]  /*1bd0*/  SHF.L.U32 R2, R2, 0x10, RZ ;  /* 0x0000001002027819 */ /* 0x000fca00000006ff */
[----:B------:R-:W-:-:S04]  /*1be0*/  FADD.FTZ R33, R2, R33 ;  /* 0x0000002102217221 */ /* 0x000fc80000010000 */
[----:B------:R-:W-:-:S07]  /*1bf0*/  @P0 FADD.FTZ R33, R13, R33 ;  /* 0x000000210d210221 */ /* 0x000fce0000010000 */
.L_x_6379:
[C---:B------:R-:W-:Y:S02]  /*1c00*/  PRMT R2, R35.reuse, 0x7632, R2 ;  /* 0x0000763223027816 */ /* 0x040fe40000000002 */
[----:B------:R-:W-:Y:S01]  /*1c10*/  SHF.L.U32 R34, R35, 0x10, RZ ;  /* 0x0000001023227819 */ /* 0x000fe200000006ff */
[----:B------:R-:W-:Y:S06]  /*1c20*/  @P1 BRA `(.L_x_6380) ;  /* 0x00000000000c1947 */ /* 0x000fec0003800000 */
[----:B------:R-:W-:Y:S05]  /*1c30*/  @!P0 BRA `(.L_x_6381) ;  /* 0x0000000000148947 */ /* 0x000fea0003800000 */
[----:B-----5:R-:W-:Y:S01]  /*1c40*/  FADD.FTZ R34, R14, R34 ;  /* 0x000000220e227221 */ /* 0x020fe20000010000 */
[----:B------:R-:W-:Y:S06]  /*1c50*/  BRA `(.L_x_6381) ;  /* 0x00000000000c7947 */ /* 0x000fec0003800000 */
.L_x_6380:
[----:B-----5:R-:W-:-:S04]  /*1c60*/  IMAD.U32 R3, R7, 0x10000, RZ ;  /* 0x0001000007037824 */ /* 0x020fc800078e00ff */
[----:B------:R-:W-:-:S04]  /*1c70*/  FADD.FTZ R34, R3, R34 ;  /* 0x0000002203227221 */ /* 0x000fc80000010000 */
[----:B------:R-:W-:-:S07]  /*1c80*/  @P0 FADD.FTZ R34, R14, R34 ;  /* 0x000000220e220221 */ /* 0x000fce0000010000 */
.L_x_6381:
[----:B------:R-:W-:Y:S01]  /*1c90*/  SHF.L.U32 R35, R2, 0x10, RZ ;  /* 0x0000001002237819 */ /* 0x000fe200000006ff */
[----:B------:R-:W-:Y:S06]  /*1ca0*/  @P1 BRA `(.L_x_6382) ;  /* 0x00000000000c1947 */ /* 0x000fec0003800000 */
[----:B------:R-:W-:Y:S05]  /*1cb0*/  @!P0 BRA `(.L_x_6383) ;  /* 0x0000000000188947 */ /* 0x000fea0003800000 */
[----:B-----5:R-:W-:Y:S01]  /*1cc0*/  FADD.FTZ R35, R15, R35 ;  /* 0x000000230f237221 */ /* 0x020fe20000010000 */
[----:B------:R-:W-:Y:S06]  /*1cd0*/  BRA `(.L_x_6383) ;  /* 0x0000000000107947 */ /* 0x000fec0003800000 */
.L_x_6382:
[----:B-----5:R-:W-:-:S04]  /*1ce0*/  PRMT R2, R7, 0x7632, R2 ;  /* 0x0000763207027816 */ /* 0x020fc80000000002 */
[----:B------:R-:W-:-:S05]  /*1cf0*/  SHF.L.U32 R2, R2, 0x10, RZ ;  /* 0x0000001002027819 */ /* 0x000fca00000006ff */
[----:B------:R-:W-:-:S04]  /*1d00*/  FADD.FTZ R35, R2, R35 ;  /* 0x0000002302237221 */ /* 0x000fc80000010000 */
[----:B------:R-:W-:-:S07]  /*1d10*/  @P0 FADD.FTZ R35, R15, R35 ;  /* 0x000000230f230221 */ /* 0x000fce0000010000 */
.L_x_6383:
[----:B------:R-:W-:-:S04]  /*1d20*/  LEA R2, P0, R41, UR6, 0x5 ;  /* 0x0000000629027c11 */ /* 0x000fc8000f8028ff */
[C---:B------:R-:W-:Y:S02]  /*1d30*/  LEA.HI.X R3, R41.reuse, UR7, RZ, 0x5, P0 ;  /* 0x0000000729037c11 */ /* 0x040fe400080f2cff */
[----:B------:R-:W-:-:S03]  /*1d40*/  IADD3 R41, R41, 0x100, RZ ;  /* 0x0000010029297810 */ /* 0x000fc60007ffe0ff */
[----:B------:R1:W-:Y:S04]  /*1d50*/  STG.E.128 desc[UR4][R2.64], R20 ;  /* 0x0000001402007986 */ /* 0x0003e8000c101d04 */
[----:B------:R1:W-:Y:S02]  /*1d60*/  STG.E.128 desc[UR4][R2.64+0x10], R32 ;  /* 0x0000102002007986 */ /* 0x0003e4000c101d04 */
.L_x_6367:
[----:B------:R-:W-:Y:S05]  /*1d70*/  BSYNC B0 ;  /* 0x0000000000007941 */ /* 0x000fea0003800000 */
.L_x_6366:
[----:B------:R-:W-:Y:S04]  /*1d80*/  BSSY B0, `(.L_x_6384) ;  /* 0x000005e000007945 */ /* 0x000fe80003800000 */
[----:B------:R-:W-:Y:S05]  /*1d90*/  @!P3 BRA `(.L_x_6385) ;  /* 0x000000040070b947 */ /* 0x000fea0003800000 */
[----:B------:R-:W2:Y:S01]  /*1da0*/  LDC.64 R36, c[0x0][0x220] ;  /* 0x00008800ff247b82 */ /* 0x000ea20000000a00 */
[----:B------:R-:W-:Y:S02]  /*1db0*/  ISETP.NE.U32.AND P1, PT, RZ, UR8, PT ;  /* 0x00000008ff007c0c */ /* 0x000fe4000bf25070 */
[----:B------:R-:W-:Y:S02]  /*1dc0*/  ISETP.NE.U32.AND P0, PT, RZ, UR10, PT ;  /* 0x0000000aff007c0c */ /* 0x000fe4000bf05070 */
[----:B------:R-:W-:Y:S02]  /*1dd0*/  ISETP.NE.AND.EX P1, PT, RZ, UR9, PT, P1 ;  /* 0x00000009ff007c0c */ /* 0x000fe4000bf25310 */
[----:B------:R-:W-:-:S11]  /*1de0*/  ISETP.NE.AND.EX P0, PT, RZ, UR11, PT, P0 ;  /* 0x0000000bff007c0c */ /* 0x000fd6000bf05300 */
[----:B01----:R-:W-:-:S04]  /*1df0*/  @P1 LEA R2, P2, R41, UR8, 0x4 ;  /* 0x0000000829021c11 */ /* 0x003fc8000f8420ff */
[C---:B------:R-:W-:Y:S01]  /*1e00*/  @P1 LEA.HI.X R3, R41.reuse, UR9, RZ, 0x4, P2 ;  /* 0x0000000929031c11 */ /* 0x040fe200090f24ff */
[C---:B--2---:R-:W-:Y:S01]  /*1e10*/  IMAD.WIDE.U32 R36, R41.reuse, 0x10, R36 ;  /* 0x0000001029247825 */ /* 0x044fe200078e0024 */
        /* <DEDUP_REMOVED lines=14> */
.L_x_6386:
[----:B-----5:R-:W-:-:S04]  /*1f00*/  IMAD.U32 R3, R4, 0x10000, RZ ;  /* 0x0001000004037824 */ /* 0x020fc800078e00ff */
[----:B------:R-:W-:-:S04]  /*1f10*/  FADD.FTZ R24, R3, R24 ;  /* 0x0000001803187221 */ /* 0x000fc80000010000 */
[----:B------:R-:W-:-:S07]  /*1f20*/  @P0 FADD.FTZ R24, R8, R24 ;  /* 0x0000001808180221 */ /* 0x000fce0000010000 */
.L_x_6387:
[----:B------:R-:W-:Y:S01]  /*1f30*/  SHF.L.U32 R25, R25, 0x10, RZ ;  /* 0x0000001019197819 */ /* 0x000fe200000006ff */
[----:B------:R-:W-:Y:S06]  /*1f40*/  @P1 BRA `(.L_x_6388) ;  /* 0x00000000000c1947 */ /* 0x000fec0003800000 */
[----:B------:R-:W-:Y:S05]  /*1f50*/  @!P0 BRA `(.L_x_6389) ;  /* 0x0000000000188947 */ /* 0x000fea0003800000 */
[----:B-----5:R-:W-:Y:S01]  /*1f60*/  FADD.FTZ R25, R9, R25 ;  /* 0x0000001909197221 */ /* 0x020fe20000010000 */
[----:B------:R-:W-:Y:S06]  /*1f70*/  BRA `(.L_x_6389) ;  /* 0x0000000000107947 */ /* 0x000fec0003800000 */
.L_x_6388:
[----:B-----5:R-:W-:-:S04]  /*1f80*/  PRMT R2, R4, 0x7632, R2 ;  /* 0x0000763204027816 */ /* 0x020fc80000000002 */
[----:B------:R-:W-:-:S05]  /*1f90*/  SHF.L.U32 R2, R2, 0x10, RZ ;  /* 0x0000001002027819 */ /* 0x000fca00000006ff */
[----:B------:R-:W-:-:S04]  /*1fa0*/  FADD.FTZ R25, R2, R25 ;  /* 0x0000001902197221 */ /* 0x000fc80000010000 */
[----:B------:R-:W-:-:S07]  /*1fb0*/  @P0 FADD.FTZ R25, R9, R25 ;  /* 0x0000001909190221 */ /* 0x000fce0000010000 */
.L_x_6389:
[C---:B------:R-:W-:Y:S02]  /*1fc0*/  PRMT R27, R37.reuse, 0x7632, R27 ;  /* 0x00007632251b7816 */ /* 0x040fe4000000001b */
[----:B------:R-:W-:Y:S01]  /*1fd0*/  SHF.L.U32 R26, R37, 0x10, RZ ;  /* 0x00000010251a7819 */ /* 0x000fe200000006ff */
[----:B------:R-:W-:Y:S06]  /*1fe0*/  @P1 BRA `(.L_x_6390) ;  /* 0x00000000000c1947 */ /* 0x000fec0003800000 */
[----:B------:R-:W-:Y:S05]  /*1ff0*/  @!P0 BRA `(.L_x_6391) ;  /* 0x0000000000148947 */ /* 0x000fea0003800000 */
[----:B-----5:R-:W-:Y:S01]  /*2000*/  FADD.FTZ R26, R10, R26 ;  /* 0x0000001a0a1a7221 */ /* 0x020fe20000010000 */
[----:B------:R-:W-:Y:S06]  /*2010*/  BRA `(.L_x_6391) ;  /* 0x00000000000c7947 */ /* 0x000fec0003800000 */
.L_x_6390:
[----:B-----5:R-:W-:-:S05]  /*2020*/  SHF.L.U32 R3, R5, 0x10, RZ ;  /* 0x0000001005037819 */ /* 0x020fca00000006ff */
[----:B------:R-:W-:-:S04]  /*2030*/  FADD.FTZ R26, R3, R26 ;  /* 0x0000001a031a7221 */ /* 0x000fc80000010000 */
[----:B------:R-:W-:-:S07]  /*2040*/  @P0 FADD.FTZ R26, R10, R26 ;  /* 0x0000001a0a1a0221 */ /* 0x000fce0000010000 */
.L_x_6391:
[----:B------:R-:W-:Y:S01]  /*2050*/  IMAD.U32 R27, R27, 0x10000, RZ ;  /* 0x000100001b1b7824 */ /* 0x000fe200078e00ff */
[----:B------:R-:W-:Y:S06]  /*2060*/  @P1 BRA `(.L_x_6392) ;  /* 0x00000000000c1947 */ /* 0x000fec0003800000 */
[----:B------:R-:W-:Y:S05]  /*2070*/  @!P0 BRA `(.L_x_6393) ;  /* 0x0000000000188947 */ /* 0x000fea0003800000 */
[----:B-----5:R-:W-:Y:S01]  /*2080*/  FADD.FTZ R27, R11, R27 ;  /* 0x0000001b0b1b7221 */ /* 0x020fe20000010000 */
[----:B------:R-:W-:Y:S06]  /*2090*/  BRA `(.L_x_6393) ;  /* 0x0000000000107947 */ /* 0x000fec0003800000 */
.L_x_6392:
[----:B-----5:R-:W-:-:S04]  /*20a0*/  PRMT R2, R5, 0x7632, R2 ;  /* 0x0000763205027816 */ /* 0x020fc80000000002 */
[----:B------:R-:W-:-:S05]  /*20b0*/  SHF.L.U32 R2, R2, 0x10, RZ ;  /* 0x0000001002027819 */ /* 0x000fca00000006ff */
[----:B------:R-:W-:-:S04]  /*20c0*/  FADD.FTZ R27, R2, R27 ;  /* 0x0000001b021b7221 */ /* 0x000fc80000010000 */
[----:B------:R-:W-:-:S07]  /*20d0*/  @P0 FADD.FTZ R27, R11, R27 ;  /* 0x0000001b0b1b0221 */ /* 0x000fce0000010000 */
.L_x_6393:
[C---:B------:R-:W-:Y:S02]  /*20e0*/  PRMT R37, R38.reuse, 0x7632, R37 ;  /* 0x0000763226257816 */ /* 0x040fe40000000025 */
[----:B------:R-:W-:Y:S01]  /*20f0*/  SHF.L.U32 R36, R38, 0x10, RZ ;  /* 0x0000001026247819 */ /* 0x000fe200000006ff */
[----:B------:R-:W-:Y:S06]  /*2100*/  @P1 BRA `(.L_x_6394) ;  /* 0x00000000000c1947 */ /* 0x000fec0003800000 */
[----:B------:R-:W-:Y:S05]  /*2110*/  @!P0 BRA `(.L_x_6395) ;  /* 0x0000000000148947 */ /* 0x000fea0003800000 */
[----:B-----5:R-:W-:Y:S01]  /*2120*/  FADD.FTZ R36, R12, R36 ;  /* 0x000000240c247221 */ /* 0x020fe20000010000 */
[----:B------:R-:W-:Y:S06]  /*2130*/  BRA `(.L_x_6395) ;  /* 0x00000000000c7947 */ /* 0x000fec0003800000 */
.L_x_6394:
[----:B-----5:R-:W-:-:S05]  /*2140*/  SHF.L.U32 R3, R6, 0x10, RZ ;  /* 0x0000001006037819 */ /* 0x020fca00000006ff */
[----:B------:R-:W-:-:S04]  /*2150*/  FADD.FTZ R36, R3, R36 ;  /* 0x0000002403247221 */ /* 0x000fc80000010000 */
[----:B------:R-:W-:-:S07]  /*2160*/  @P0 FADD.FTZ R36, R12, R36 ;  /* 0x000000240c240221 */ /* 0x000fce0000010000 */
.L_x_6395:
[----:B------:R-:W-:Y:S01]  /*2170*/  SHF.L.U32 R37, R37, 0x10, RZ ;  /* 0x0000001025257819 */ /* 0x000fe200000006ff */
[----:B------:R-:W-:Y:S06]  /*2180*/  @P1 BRA `(.L_x_6396) ;  /* 0x00000000000c1947 */ /* 0x000fec0003800000 */
[----:B------:R-:W-:Y:S05]  /*2190*/  @!P0 BRA `(.L_x_6397) ;  /* 0x0000000000188947 */ /* 0x000fea0003800000 */
[----:B-----5:R-:W-:Y:S01]  /*21a0*/  FADD.FTZ R37, R13, R37 ;  /* 0x000000250d257221 */ /* 0x020fe20000010000 */
[----:B------:R-:W-:Y:S06]  /*21b0*/  BRA `(.L_x_6397) ;  /* 0x0000000000107947 */ /* 0x000fec0003800000 */
.L_x_6396:
[----:B-----5:R-:W-:-:S05]  /*21c0*/  PRMT R2, R6, 0x7632, R2 ;  /* 0x0000763206027816 */ /* 0x020fca0000000002 */
[----:B------:R-:W-:-:S04]  /*21d0*/  IMAD.U32 R2, R2, 0x10000, RZ ;  /* 0x0001000002027824 */ /* 0x000fc800078e00ff */
[----:B------:R-:W-:-:S04]  /*21e0*/  FADD.FTZ R37, R2, R37 ;  /* 0x0000002502257221 */ /* 0x000fc80000010000 */
[----:B------:R-:W-:-:S07]  /*21f0*/  @P0 FADD.FTZ R37, R13, R37 ;  /* 0x000000250d250221 */ /* 0x000fce0000010000 */
.L_x_6397:
[C---:B------:R-:W-:Y:S02]  /*2200*/  PRMT R2, R39.reuse, 0x7632, R2 ;  /* 0x0000763227027816 */ /* 0x040fe40000000002 */
[----:B------:R-:W-:Y:S01]  /*2210*/  SHF.L.U32 R38, R39, 0x10, RZ ;  /* 0x0000001027267819 */ /* 0x000fe200000006ff */
[----:B------:R-:W-:Y:S06]  /*2220*/  @P1 BRA `(.L_x_6398) ;  /* 0x00000000000c1947 */ /* 0x000fec0003800000 */
[----:B------:R-:W-:Y:S05]  /*2230*/  @!P0 BRA `(.L_x_6399) ;  /* 0x0000000000148947 */ /* 0x000fea0003800000 */
[----:B-----5:R-:W-:Y:S01]  /*2240*/  FADD.FTZ R38, R14, R38 ;  /* 0x000000260e267221 */ /* 0x020fe20000010000 */
[----:B------:R-:W-:Y:S06]  /*2250*/  BRA `(.L_x_6399) ;  /* 0x00000000000c7947 */ /* 0x000fec0003800000 */
.L_x_6398:
[----:B-----5:R-:W-:-:S05]  /*2260*/  SHF.L.U32 R3, R7, 0x10, RZ ;  /* 0x0000001007037819 */ /* 0x020fca00000006ff */
[----:B------:R-:W-:-:S04]  /*2270*/  FADD.FTZ R38, R3, R38 ;  /* 0x0000002603267221 */ /* 0x000fc80000010000 */
[----:B------:R-:W-:-:S07]  /*2280*/  @P0 FADD.FTZ R38, R14, R38 ;  /* 0x000000260e260221 */ /* 0x000fce0000010000 */
.L_x_6399:
[----:B------:R-:W-:Y:S01]  /*2290*/  SHF.L.U32 R39, R2, 0x10, RZ ;  /* 0x0000001002277819 */ /* 0x000fe200000006ff */
[----:B------:R-:W-:Y:S06]  /*22a0*/  @P1 BRA `(.L_x_6400) ;  /* 0x00000000000c1947 */ /* 0x000fec0003800000 */
[----:B------:R-:W-:Y:S05]  /*22b0*/  @!P0 BRA `(.L_x_6401) ;  /* 0x0000000000188947 */ /* 0x000fea0003800000 */
[----:B-----5:R-:W-:Y:S01]  /*22c0*/  FADD.FTZ R39, R15, R39 ;  /* 0x000000270f277221 */ /* 0x020fe20000010000 */
[----:B------:R-:W-:Y:S06]  /*22d0*/  BRA `(.L_x_6401) ;  /* 0x0000000000107947 */ /* 0x000fec0003800000 */
.L_x_6400:
[----:B-----5:R-:W-:-:S04]  /*22e0*/  PRMT R2, R7, 0x7632, R2 ;  /* 0x0000763207027816 */ /* 0x020fc80000000002 */
[----:B------:R-:W-:-:S05]  /*22f0*/  SHF.L.U32 R2, R2, 0x10, RZ ;  /* 0x0000001002027819 */ /* 0x000fca00000006ff */
[----:B------:R-:W-:-:S04]  /*2300*/  FADD.FTZ R39, R2, R39 ;  /* 0x0000002702277221 */ /* 0x000fc80000010000 */
[----:B------:R-:W-:-:S07]  /*2310*/  @P0 FADD.FTZ R39, R15, R39 ;  /* 0x000000270f270221 */ /* 0x000fce0000010000 */
.L_x_6401:
[----:B------:R-:W-:-:S04]  /*2320*/  LEA R2, P0, R41, UR6, 0x5 ;  /* 0x0000000629027c11 */ /* 0x000fc8000f8028ff */
[----:B------:R-:W-:-:S05]  /*2330*/  LEA.HI.X R3, R41, UR7, RZ, 0x5, P0 ;  /* 0x0000000729037c11 */ /* 0x000fca00080f2cff */
[----:B------:R2:W-:Y:S04]  /*2340*/  STG.E.128 desc[UR4][R2.64], R24 ;  /* 0x0000001802007986 */ /* 0x0005e8000c101d04 */
[----:B------:R2:W-:Y:S02]  /*2350*/  STG.E.128 desc[UR4][R2.64+0x10], R36 ;  /* 0x0000102402007986 */ /* 0x0005e4000c101d04 */
.L_x_6385:
[----:B------:R-:W-:Y:S05]  /*2360*/  BSYNC B0 ;  /* 0x0000000000007941 */ /* 0x000fea0003800000 */
.L_x_6384:
[----:B012---:R-:W-:Y:S01]  /*2370*/  FADD.FTZ R2, RZ, R16 ;  /* 0x00000010ff027221 */ /* 0x007fe20000010000 */
[----:B------:R-:W-:Y:S01]  /*2380*/  ISETP.GT.U32.AND P2, PT, R67, 0x1ff, PT ;  /* 0x000001ff4300780c */ /* 0x000fe20003f44070 */
[----:B------:R-:W-:Y:S01]  /*2390*/  UMOV UR16, 0xffffffff ;  /* 0xffffffff00107882 */ /* 0x000fe20000000000 */
[----:B------:R-:W-:Y:S01]  /*23a0*/  LOP3.LUT P1, RZ, R0, 0xff, RZ, 0xc0, !PT ;  /* 0x000000ff00ff7812 */ /* 0x000fe2000782c0ff */
[----:B------:R-:W-:Y:S01]  /*23b0*/  FADD.FTZ R3, R17, R2 ;  /* 0x0000000211037221 */ /* 0x000fe20000010000 */
[----:B------:R-:W-:Y:S02]  /*23c0*/  ISETP.GT.U32.AND P0, PT, R67, 0x2ff, PT ;  /* 0x000002ff4300780c */ /* 0x000fe40003f04070 */
[----:B------:R-:W-:Y:S01]  /*23d0*/  LOP3.LUT P6, RZ, R68, 0x1f, RZ, 0xc0, !PT ;  /* 0x0000001f44ff7812 */ /* 0x000fe200078cc0ff */
[----:B------:R-:W-:-:S04]  /*23e0*/  FADD.FTZ R2, R18, R3 ;  /* 0x0000000312027221 */ /* 0x000fc80000010000 */
        /* <DEDUP_REMOVED lines=96> */
.L_x_6420:
[----:B------:R-:W-:Y:S01]  /*29f0*/  LOP3.LUT P0, RZ, R68, 0x1f, RZ, 0xc0, !PT ;  /* 0x0000001f44ff7812 */ /* 0x000fe2000780c0ff */
[----:B------:R-:W-:Y:S05]  /*2a00*/  WARPSYNC.ALL ;  /* 0x0000000000007948 */ /* 0x000fea0003800000 */
[----:B------:R-:W-:Y:S01]  /*2a10*/  LOP3.LUT R41, R3, 0x7, RZ, 0xc0, !PT ;  /* 0x0000000703297812 */ /* 0x000fe200078ec0ff */
[----:B-1----:R-:W-:-:S06]  /*2a20*/  FADD.FTZ R3, R44, R45 ;  /* 0x0000002d2c037221 */ /* 0x002fcc0000010000 */
[----:B------:R-:W1:Y:S01]  /*2a30*/  @!P0 S2R R43, SR_CgaCtaId ;  /* 0x00000000002b8919 */ /* 0x000e620000008800 */
[----:B------:R-:W-:-:S04]  /*2a40*/  @!P0 MOV R0, 0x400 ;  /* 0x0000040000008802 */ /* 0x000fc80000000f00 */
[----:B-1----:R-:W-:Y:S02]  /*2a50*/  @!P0 LEA R43, R43, R0, 0x18 ;  /* 0x000000002b2b8211 */ /* 0x002fe400078ec0ff */
[----:B------:R-:W-:-:S04]  /*2a60*/  @!P0 IADD3 R0, R40, R41, RZ ;  /* 0x0000002928008210 */ /* 0x000fc80007ffe0ff */
[----:B------:R-:W-:Y:S02]  /*2a70*/  @!P0 LEA R0, R0, R43, 0x3 ;  /* 0x0000002b00008211 */ /* 0x000fe400078e18ff */
[----:B------:R-:W-:-:S03]  /*2a80*/  LOP3.LUT R43, R68, 0x1f, RZ, 0xc0, !PT ;  /* 0x0000001f442b7812 */ /* 0x000fc600078ec0ff */
        /* <DEDUP_REMOVED lines=9> */
[----:B------:R-:W-:Y:S01]  /*2b20*/  CS2R R2, SRZ ;  /* 0x0000000000027805 */ /* 0x000fe2000001ff00 */
[----:B------:R-:W-:Y:S01]  /*2b30*/  IMAD.MOV.U32 R0, RZ, RZ, RZ ;  /* 0x000000ffff007224 */ /* 0x000fe200078e00ff */
[----:B------:R-:W-:-:S02]  /*2b40*/  @!P0 MOV R0, R151 ;  /* 0x0000009700008202 */ /* 0x000fc40000000f00 */
[----:B------:R-:W-:-:S03]  /*2b50*/  @!P0 LEA R40, R40, R43, 0x3 ;  /* 0x0000002b28288211 */ /* 0x000fc600078e18ff */
[----:B------:R-:W0:Y:S04]  /*2b60*/  SHFL.DOWN PT, R43, R0, 0x4, 0x1f ;  /* 0x08801f00002b7f89 */ /* 0x000e2800000e0000 */
[----:B------:R1:W2:Y:S01]  /*2b70*/  @!P0 LDS.64 R2, [R40] ;  /* 0x0000000028028984 */ /* 0x0002a20000000a00 */
[----:B------:R-:W-:Y:S02]  /*2b80*/  LOP3.LUT P0, RZ, R41, 0x1f, R68, 0xf8, !PT ;  /* 0x0000001f29ff7812 */ /* 0x000fe4000780f844 */
[-C--:B-1----:R-:W-:Y:S02]  /*2b90*/  I2FP.F32.S32 R40, R0.reuse ;  /* 0x0000000000287245 */ /* 0x082fe40000201400 */
[----:B0-----:R-:W-:Y:S02]  /*2ba0*/  IADD3 R44, R43, R0, RZ ;  /* 0x000000002b2c7210 */ /* 0x001fe40007ffe0ff */
[----:B------:R-:W-:-:S02]  /*2bb0*/  I2FP.F32.S32 R48, R43 ;  /* 0x0000002b00307245 */ /* 0x000fc40000201400 */
        /* <DEDUP_REMOVED lines=45> */
[----:B------:R-:W1:Y:S01]  /*2e90*/  @!P0 LDC.64 R40, c[0x0][0x250] ;  /* 0x00009400ff288b82 */ /* 0x000e620000000a00 */
[----:B------:R-:W2:Y:S01]  /*2ea0*/  SHFL.IDX PT, R49, R49, RZ, 0x1f ;  /* 0x00001fff31317589 */ /* 0x000ea200000e0000 */
[----:B------:R-:W-:-:S06]  /*2eb0*/  FFMA.FTZ R43, R44, R2, R43 ;  /* 0x000000022c2b7223 */ /* 0x000fcc000001002b */
[----:B------:R-:W0:Y:S01]  /*2ec0*/  SHFL.IDX PT, R43, R43, RZ, 0x1f ;  /* 0x00001fff2b2b7589 */ /* 0x000e2200000e0000 */
[----:B------:R-:W3:Y:S01]  /*2ed0*/  @!P0 LDC.64 R2, c[0x0][0x258] ;  /* 0x00009600ff028b82 */ /* 0x000ee20000000a00 */
[----:B-1----:R-:W-:-:S04]  /*2ee0*/  @!P0 IMAD.WIDE R40, R101, 0x4, R40 ;  /* 0x0000000465288825 */ /* 0x002fc800078e0228 */
[C---:B--2---:R-:W-:Y:S01]  /*2ef0*/  FMUL.FTZ R0, R49.reuse, R49 ;  /* 0x0000003131007220 */ /* 0x044fe20000410000 */
[----:B------:R-:W-:Y:S01]  /*2f00*/  FSEL R158, R49, RZ, !P2 ;  /* 0x000000ff319e7208 */ /* 0x000fe20005000000 */
[----:B------:R1:W-:Y:S03]  /*2f10*/  @!P0 STG.E desc[UR4][R40.64], R49 ;  /* 0x0000003128008986 */ /* 0x0003e6000c101904 */
[----:B------:R-:W-:Y:S01]  /*2f20*/  FSEL R45, R0, RZ, P2 ;  /* 0x000000ff002d7208 */ /* 0x000fe20001000000 */
[----:B0-----:R-:W-:Y:S01]  /*2f30*/  FFMA.FTZ R0, R43, UR12, R42 ;  /* 0x0000000c2b007c23 */ /* 0x001fe2000801002a */
[----:B---3--:R-:W-:-:S04]  /*2f40*/  @!P0 IMAD.WIDE R2, R101, 0x4, R2 ;  /* 0x0000000465028825 */ /* 0x008fc800078e0202 */
[----:B------:R-:W-:-:S06]  /*2f50*/  FADD.FTZ R0, R0, R45 ;  /* 0x0000002d00007221 */ /* 0x000fcc0000010000 */
[----:B------:R-:W0:Y:S02]  /*2f60*/  MUFU.RSQ R0, R0 ;  /* 0x0000000000007308 */ /* 0x000e240000001400 */
[----:B0-----:R1:W-:Y:S01]  /*2f70*/  @!P0 STG.E desc[UR4][R2.64], R0 ;  /* 0x0000000002008986 */ /* 0x0013e2000c101904 */
[----:B------:R-:W-:Y:S05]  /*2f80*/  @!P5 BRA `(.L_x_6404) ;  /* 0x0000000000bcd947 */ /* 0x000fea0003800000 */
[--C-:B-1----:R-:W-:Y:S01]  /*2f90*/  FADD.FTZ R41, R17, -R158.reuse ;  /* 0x8000009e11297221 */ /* 0x102fe20000010000 */
[--C-:B------:R-:W-:Y:S01]  /*2fa0*/  FADD.FTZ R43, R19, -R158.reuse ;  /* 0x8000009e132b7221 */ /* 0x100fe20000010000 */
[--C-:B------:R-:W-:Y:S01]  /*2fb0*/  FADD.FTZ R3, R16, -R158.reuse ;  /* 0x8000009e10037221 */ /* 0x100fe20000010000 */
[--C-:B------:R-:W-:Y:S01]  /*2fc0*/  FADD.FTZ R47, R30, -R158.reuse ;  /* 0x8000009e1e2f7221 */ /* 0x100fe20000010000 */
[----:B------:R-:W-:Y:S01]  /*2fd0*/  FMUL.FTZ R45, R0, R41 ;  /* 0x00000029002d7220 */ /* 0x000fe20000410000 */
[--C-:B------:R-:W-:Y:S01]  /*2fe0*/  FADD.FTZ R41, R18, -R158.reuse ;  /* 0x8000009e12297221 */ /* 0x100fe20000010000 */
[----:B------:R-:W-:Y:S01]  /*2ff0*/  FMUL.FTZ R155, R0, R43 ;  /* 0x0000002b009b7220 */ /* 0x000fe20000410000 */
[--C-:B------:R-:W-:Y:S01]  /*3000*/  FADD.FTZ R43, R28, -R158.reuse ;  /* 0x8000009e1c2b7221 */ /* 0x100fe20000010000 */
[--C-:B------:R-:W-:Y:S01]  /*3010*/  FADD.FTZ R49, R31, -R158.reuse ;  /* 0x8000009e1f317221 */ /* 0x100fe20000010000 */
[----:B------:R-:W-:Y:S01]  /*3020*/  FMUL.FTZ R46, R0, R41 ;  /* 0x00000029002e7220 */ /* 0x000fe20000410000 */
[----:B------:R-:W-:Y:S01]  /*3030*/  FFMA.FTZ R42, R104, R155, R121 ;  /* 0x0000009b682a7223 */ /* 0x000fe20000010079 */
[----:B------:R-:W-:Y:S01]  /*3040*/  FMUL.FTZ R156, R0, R43 ;  /* 0x0000002b009c7220 */ /* 0x000fe20000410000 */
[----:B------:R-:W-:Y:S01]  /*3050*/  FADD.FTZ R43, R29, -R158 ;  /* 0x8000009e1d2b7221 */ /* 0x000fe20000010000 */
[----:B------:R-:W-:Y:S01]  /*3060*/  FFMA.FTZ R41, R64, R46, R69 ;  /* 0x0000002e40297223 */ /* 0x000fe20000010045 */
[C---:B------:R-:W-:Y:S01]  /*3070*/  FMUL.FTZ R44, R0.reuse, R3 ;  /* 0x00000003002c7220 */ /* 0x040fe20000410000 */
[C---:B------:R-:W-:Y:S01]  /*3080*/  FMUL.FTZ R47, R0.reuse, R47 ;  /* 0x0000002f002f7220 */ /* 0x040fe20000410000 */
[C---:B------:R-:W-:Y:S01]  /*3090*/  FMUL.FTZ R157, R0.reuse, R43 ;  /* 0x0000002b009d7220 */ /* 0x040fe20000410000 */
[----:B------:R-:W-:Y:S01]  /*30a0*/  FMUL.FTZ R154, R0, R49 ;  /* 0x00000031009a7220 */ /* 0x000fe20000410000 */
[----:B------:R-:W-:Y:S01]  /*30b0*/  F2FP.BF16.F32.PACK_AB R41, R42, R41 ;  /* 0x000000292a29723e */ /* 0x000fe200000010ff */
[----:B------:R-:W-:Y:S01]  /*30c0*/  FFMA.FTZ R40, R65, R44, R70 ;  /* 0x0000002c41287223 */ /* 0x000fe20000010046 */
[----:B------:R-:W-:Y:S01]  /*30d0*/  FFMA.FTZ R3, R102, R45, R119 ;  /* 0x0000002d66037223 */ /* 0x000fe20000010077 */
[----:B------:R-:W-:Y:S01]  /*30e0*/  FFMA.FTZ R42, R63, R156, R72 ;  /* 0x0000009c3f2a7223 */ /* 0x000fe20000010048 */
[----:B------:R-:W-:Y:S01]  /*30f0*/  FFMA.FTZ R43, R106, R157, R123 ;  /* 0x0000009d6a2b7223 */ /* 0x000fe2000001007b */
[-C--:B------:R-:W-:Y:S01]  /*3100*/  FFMA.FTZ R48, R62, R47.reuse, R71 ;  /* 0x0000002f3e307223 */ /* 0x080fe20000010047 */
[----:B------:R-:W-:Y:S01]  /*3110*/  FFMA.FTZ R49, R108, R154, R125 ;  /* 0x0000009a6c317223 */ /* 0x000fe2000001007d */
[----:B------:R-:W-:Y:S01]  /*3120*/  F2FP.BF16.F32.PACK_AB R40, R3, R40 ;  /* 0x000000280328723e */ /* 0x000fe200000010ff */
[----:B------:R-:W-:Y:S01]  /*3130*/  FFMA.FTZ R47, R58, R47, R75 ;  /* 0x0000002f3a2f7223 */ /* 0x000fe2000001004b */
[----:B------:R-:W-:Y:S01]  /*3140*/  F2FP.BF16.F32.PACK_AB R42, R43, R42 ;  /* 0x0000002a2b2a723e */ /* 0x000fe200000010ff */
[----:B------:R-:W0:Y:S01]  /*3150*/  LDC.64 R2, c[0x0][0x2b8] ;  /* 0x0000ae00ff027b82 */ /* 0x000e220000000a00 */
[----:B------:R-:W-:Y:S01]  /*3160*/  F2FP.BF16.F32.PACK_AB R43, R49, R48 ;  /* 0x00000030312b723e */ /* 0x000fe200000010ff */
[----:B------:R-:W-:Y:S01]  /*3170*/  FFMA.FTZ R154, R109, R154, R124 ;  /* 0x0000009a6d9a7223 */ /* 0x000fe2000001007c */
[----:B------:R-:W-:Y:S01]  /*3180*/  FFMA.FTZ R159, R107, R157, R122 ;  /* 0x0000009d6b9f7223 */ /* 0x000fe2000001007a */
[----:B------:R-:W-:Y:S01]  /*3190*/  FFMA.FTZ R157, R105, R155, R120 ;  /* 0x0000009b699d7223 */ /* 0x000fe20000010078 */
[----:B------:R-:W-:Y:S01]  /*31a0*/  FFMA.FTZ R44, R61, R44, R74 ;  /* 0x0000002c3d2c7223 */ /* 0x000fe2000001004a */
[----:B------:R-:W-:Y:S01]  /*31b0*/  FFMA.FTZ R155, R103, R45, R118 ;  /* 0x0000002d679b7223 */ /* 0x000fe20000010076 */
[----:B------:R-:W-:Y:S01]  /*31c0*/  F2FP.BF16.F32.PACK_AB R47, R154, R47 ;  /* 0x0000002f9a2f723e */ /* 0x000fe200000010ff */
[----:B------:R-:W1:Y:S01]  /*31d0*/  LDC.64 R48, c[0x0][0x2c0] ;  /* 0x0000b000ff307b82 */ /* 0x000e620000000a00 */
[----:B------:R-:W-:Y:S01]  /*31e0*/  FFMA.FTZ R154, R60, R46, R73 ;  /* 0x0000002e3c9a7223 */ /* 0x000fe20000010049 */
[----:B------:R-:W-:Y:S01]  /*31f0*/  FFMA.FTZ R46, R59, R156, R76 ;  /* 0x0000009c3b2e7223 */ /* 0x000fe2000001004c */
[----:B------:R-:W-:-:S03]  /*3200*/  F2FP.BF16.F32.PACK_AB R44, R155, R44 ;  /* 0x0000002c9b2c723e */ /* 0x000fc600000010ff */
[----:B------:R-:W-:Y:S02]  /*3210*/  F2FP.BF16.F32.PACK_AB R45, R157, R154 ;  /* 0x0000009a9d2d723e */ /* 0x000fe400000010ff */
[----:B------:R-:W-:Y:S01]  /*3220*/  F2FP.BF16.F32.PACK_AB R46, R159, R46 ;  /* 0x0000002e9f2e723e */ /* 0x000fe200000010ff */
[----:B0-----:R-:W-:-:S05]  /*3230*/  IMAD.WIDE.U32 R2, R153, 0x10, R2 ;  /* 0x0000001099027825 */ /* 0x001fca00078e0002 */
[----:B------:R0:W-:Y:S01]  /*3240*/  STG.E.128 desc[UR4][R2.64], R40 ;  /* 0x0000002802007986 */ /* 0x0001e2000c101d04 */
[----:B-1----:R-:W-:-:S04]  /*3250*/  IMAD.WIDE.U32 R48, R153, 0x10, R48 ;  /* 0x0000001099307825 */ /* 0x002fc800078e0030 */
[----:B------:R-:W-:Y:S01]  /*3260*/  VIADD R153, R153, 0x100 ;  /* 0x0000010099997836 */ /* 0x000fe20000000000 */
[----:B------:R0:W-:Y:S06]  /*3270*/  STG.E.128 desc[UR4][R48.64], R44 ;  /* 0x0000002c30007986 */ /* 0x0001ec000c101d04 */
.L_x_6404:
[----:B------:R-:W-:Y:S05]  /*3280*/  BSYNC B0 ;  /* 0x0000000000007941 */ /* 0x000fea0003800000 */
.L_x_6403:
[----:B------:R-:W-:Y:S04]  /*3290*/  BSSY B0, `(.L_x_6405) ;  /* 0x0000031000007945 */ /* 0x000fe80003800000 */
[----:B------:R-:W-:Y:S05]  /*32a0*/  @!P4 BRA `(.L_x_6406) ;  /* 0x0000000000bcc947 */ /* 0x000fea0003800000 */
[--C-:B01----:R-:W-:Y:S01]  /*32b0*/  FADD.FTZ R41, R21, -R158.reuse ;  /* 0x8000009e15297221 */ /* 0x103fe20000010000 */
        /* <DEDUP_REMOVED lines=43> */
[C---:B-1----:R-:W-:Y:S01]  /*3570*/  IMAD.WIDE.U32 R48, R153.reuse, 0x10, R48 ;  /* 0x0000001099307825 */ /* 0x042fe200078e0030 */
[----:B------:R-:W-:-:S04]  /*3580*/  IADD3 R153, R153, 0x100, RZ ;  /* 0x0000010099997810 */ /* 0x000fc80007ffe0ff */
[----:B------:R2:W-:Y:S03]  /*3590*/  STG.E.128 desc[UR4][R48.64], R44 ;  /* 0x0000002c30007986 */ /* 0x0005e6000c101d04 */
.L_x_6406:
[----:B------:R-:W-:Y:S05]  /*35a0*/  BSYNC B0 ;  /* 0x0000000000007941 */ /* 0x000fea0003800000 */
.L_x_6405:
[----:B------:R-:W-:Y:S04]  /*35b0*/  BSSY B0, `(.L_x_6407) ;  /* 0x0000030000007945 */ /* 0x000fe80003800000 */
[----:B------:R-:W-:Y:S05]  /*35c0*/  @!P3 BRA `(.L_x_6408) ;  /* 0x0000000000b8b947 */ /* 0x000fea0003800000 */
[--C-:B------:R-:W-:Y:S01]  /*35d0*/  FADD.FTZ R155, R38, -R158.reuse ;  /* 0x8000009e269b7221 */ /* 0x100fe20000010000 */
[--C-:B012---:R-:W-:Y:S01]  /*35e0*/  FADD.FTZ R3, R24, -R158.reuse ;  /* 0x8000009e18037221 */ /* 0x107fe20000010000 */
[--C-:B------:R-:W-:Y:S01]  /*35f0*/  FADD.FTZ R41, R25, -R158.reuse ;  /* 0x8000009e19297221 */ /* 0x100fe20000010000 */
[--C-:B------:R-:W-:Y:S01]  /*3600*/  FADD.FTZ R159, R39, -R158.reuse ;  /* 0x8000009e279f7221 */ /* 0x100fe20000010000 */
[--C-:B------:R-:W-:Y:S01]  /*3610*/  FADD.FTZ R43, R26, -R158.reuse ;  /* 0x8000009e1a2b7221 */ /* 0x100fe20000010000 */
[--C-:B------:R-:W-:Y:S01]  /*3620*/  FADD.FTZ R47, R27, -R158.reuse ;  /* 0x8000009e1b2f7221 */ /* 0x100fe20000010000 */
[C---:B------:R-:W-:Y:S01]  /*3630*/  FMUL.FTZ R2, R0.reuse, R155 ;  /* 0x0000009b00027220 */ /* 0x040fe20000410000 */
[C---:B------:R-:W-:Y:S01]  /*3640*/  FMUL.FTZ R44, R0.reuse, R3 ;  /* 0x00000003002c7220 */ /* 0x040fe20000410000 */
[C---:B------:R-:W-:Y:S01]  /*3650*/  FMUL.FTZ R45, R0.reuse, R41 ;  /* 0x00000029002d7220 */ /* 0x040fe20000410000 */
[C---:B------:R-:W-:Y:S01]  /*3660*/  FMUL.FTZ R159, R0.reuse, R159 ;  /* 0x0000009f009f7220 */ /* 0x040fe20000410000 */
[C---:B------:R-:W-:Y:S01]  /*3670*/  FMUL.FTZ R46, R0.reuse, R43 ;  /* 0x0000002b002e7220 */ /* 0x040fe20000410000 */
[----:B------:R-:W-:Y:S01]  /*3680*/  FMUL.FTZ R154, R0, R47 ;  /* 0x0000002f009a7220 */ /* 0x000fe20000410000 */
[----:B------:R-:W-:Y:S01]  /*3690*/  FADD.FTZ R49, R36, -R158 ;  /* 0x8000009e24317221 */ /* 0x000fe20000010000 */
[-C--:B------:R-:W-:Y:S01]  /*36a0*/  FFMA.FTZ R43, R88, R2.reuse, R91 ;  /* 0x00000002582b7223 */ /* 0x080fe2000001005b */
[----:B------:R-:W-:Y:S01]  /*36b0*/  FFMA.FTZ R47, R96, R2, R99 ;  /* 0x00000002602f7223 */ /* 0x000fe20000010063 */
[----:B------:R-:W-:Y:S01]  /*36c0*/  FFMA.FTZ R2, R149, R159, R150 ;  /* 0x0000009f95027223 */ /* 0x000fe20000010096 */
[----:B------:R-:W-:Y:S01]  /*36d0*/  FFMA.FTZ R40, R85, R44, R90 ;  /* 0x0000002c55287223 */ /* 0x000fe2000001005a */
[----:B------:R-:W-:Y:S01]  /*36e0*/  FFMA.FTZ R3, R134, R45, R135 ;  /* 0x0000002d86037223 */ /* 0x000fe20000010087 */
[----:B------:R-:W-:Y:S01]  /*36f0*/  FMUL.FTZ R155, R0, R49 ;  /* 0x00000031009b7220 */ /* 0x000fe20000410000 */
[----:B------:R-:W-:Y:S01]  /*3700*/  FADD.FTZ R157, R37, -R158 ;  /* 0x8000009e259d7221 */ /* 0x000fe20000010000 */
[----:B------:R-:W-:Y:S01]  /*3710*/  F2FP.BF16.F32.PACK_AB R47, R2, R47 ;  /* 0x0000002f022f723e */ /* 0x000fe200000010ff */
[----:B------:R-:W0:Y:S01]  /*3720*/  LDC.64 R48, c[0x0][0x2b8] ;  /* 0x0000ae00ff307b82 */ /* 0x000e220000000a00 */
[----:B------:R-:W-:Y:S01]  /*3730*/  F2FP.BF16.F32.PACK_AB R40, R3, R40 ;  /* 0x000000280328723e */ /* 0x000fe200000010ff */
[----:B------:R-:W-:Y:S01]  /*3740*/  FMUL.FTZ R157, R0, R157 ;  /* 0x0000009d009d7220 */ /* 0x000fe20000410000 */
[----:B------:R-:W-:Y:S01]  /*3750*/  FFMA.FTZ R0, R147, R159, R148 ;  /* 0x0000009f93007223 */ /* 0x000fe20000010094 */
        /* <DEDUP_REMOVED lines=9> */
[----:B------:R-:W-:-:S02]  /*37f0*/  FFMA.FTZ R157, R140, R154, R141 ;  /* 0x0000009a8c9d7223 */ /* 0x000fc4000001008d */
[----:B------:R-:W-:Y:S01]  /*3800*/  F2FP.BF16.F32.PACK_AB R41, R0, R41 ;  /* 0x000000290029723e */ /* 0x000fe200000010ff */
[----:B------:R-:W-:Y:S01]  /*3810*/  FFMA.FTZ R0, R94, R46, R97 ;  /* 0x0000002e5e007223 */ /* 0x000fe20000010061 */
[----:B------:R-:W-:Y:S01]  /*3820*/  FFMA.FTZ R46, R95, R155, R100 ;  /* 0x0000009b5f2e7223 */ /* 0x000fe20000010064 */
[----:B------:R-:W-:-:S03]  /*3830*/  FFMA.FTZ R155, R136, R45, R137 ;  /* 0x0000002d889b7223 */ /* 0x000fc60000010089 */
[----:B------:R-:W-:Y:S02]  /*3840*/  F2FP.BF16.F32.PACK_AB R45, R157, R0 ;  /* 0x000000009d2d723e */ /* 0x000fe400000010ff */
[----:B------:R-:W-:Y:S01]  /*3850*/  F2FP.BF16.F32.PACK_AB R46, R159, R46 ;  /* 0x0000002e9f2e723e */ /* 0x000fe200000010ff */
[----:B0-----:R-:W-:Y:S01]  /*3860*/  IMAD.WIDE.U32 R48, R153, 0x10, R48 ;  /* 0x0000001099307825 */ /* 0x001fe200078e0030 */
[----:B------:R-:W-:-:S04]  /*3870*/  F2FP.BF16.F32.PACK_AB R44, R155, R44 ;  /* 0x0000002c9b2c723e */ /* 0x000fc800000010ff */
[----:B------:R3:W-:Y:S01]  /*3880*/  STG.E.128 desc[UR4][R48.64], R40 ;  /* 0x0000002830007986 */ /* 0x0007e2000c101d04 */
[----:B-1----:R-:W-:-:S05]  /*3890*/  IMAD.WIDE.U32 R2, R153, 0x10, R2 ;  /* 0x0000001099027825 */ /* 0x002fca00078e0002 */
[----:B------:R3:W-:Y:S02]  /*38a0*/  STG.E.128 desc[UR4][R2.64], R44 ;  /* 0x0000002c02007986 */ /* 0x0007e4000c101d04 */
.L_x_6408:
[----:B------:R-:W-:Y:S05]  /*38b0*/  BSYNC B0 ;  /* 0x0000000000007941 */ /* 0x000fea0003800000 */
.L_x_6407:
[----:B------:R-:W-:Y:S02]  /*38c0*/  IADD3 R101, R101, UR14, RZ ;  /* 0x0000000e65657c10 */ /* 0x000fe4000fffe0ff */
[----:B-1----:R-:W-:Y:S02]  /*38d0*/  SEL R0, RZ, 0x1, P1 ;  /* 0x00000001ff007807 */ /* 0x002fe40000800000 */
[----:B------:R-:W-:-:S13]  /*38e0*/  ISETP.GE.AND P0, PT, R101, UR15, PT ;  /* 0x0000000f65007c0c */ /* 0x000fda000bf06270 */
[----:B------:R-:W-:Y:S05]  /*38f0*/  @!P0 BRA `(.L_x_6409) ;  /* 0xffffffd8000c8947 */ /* 0x000fea000383ffff */
[----:B------:R-:W-:Y:S05]  /*3900*/  EXIT ;  /* 0x000000000000794d */ /* 0x000fea0003800000 */
.L_x_6402:
[----:B------:R-:W-:Y:S01]  /*3910*/  HFMA2.MMA R48, -RZ, RZ, 0, 5.9604644775390625e-08 ;  /* 0x00000001ff307435 */ /* 0x000fe200000001ff */
[----:B------:R-:W-:Y:S01]  /*3920*/  MOV R49, R41 ;  /* 0x0000002900317202 */ /* 0x000fe20000000f00 */
[----:B------:R-:W-:Y:S01]  /*3930*/  IMAD.MOV.U32 R155, RZ, RZ, 0x1f ;  /* 0x0000001fff9b7424 */ /* 0x000fe200078e00ff */
[----:B------:R-:W-:-:S08]  /*3940*/  MOV R46, 0xffffffff ;  /* 0xffffffff002e7802 */ /* 0x000fd00000000f00 */
[----:B-----5:R-:W-:Y:S05]  /*3950*/  WARPSYNC.COLLECTIVE R46, `(.L_x_6410) ;  /* 0x000000002e087348 */ /* 0x020fea0003c00000 */
[----:B------:R0:W1:Y:S02]  /*3960*/  SHFL.BFLY P6, R47, R49, R48, R155 ;  /* 0x0c000030312f7389 */ /* 0x00006400000c009b */
[----:B01---5:R-:W-:Y:S01]  /*3970*/  ENDCOLLECTIVE ;  /* 0x000000000000791b */ /* 0x023fe20003800000 */
.L_x_6410:
[----:B------:R-:W-:Y:S01]  /*3980*/  HFMA2.MMA R48, -RZ, RZ, 0, 1.1920928955078125e-07 ;  /* 0x00000002ff307435 */ /* 0x000fe200000001ff */
[----:B------:R-:W-:-:S05]  /*3990*/  MOV R0, R47 ;  /* 0x0000002f00007202 */ /* 0x000fca0000000f00 */
[----:B------:R-:W-:-:S05]  /*39a0*/  FADD.FTZ R42, R41, R0 ;  /* 0x00000000292a7221 */ /* 0x000fca0000010000 */
[----:B------:R-:W-:-:S07]  /*39b0*/  MOV R49, R42 ;  /* 0x0000002a00317202 */ /* 0x000fce0000000f00 */
[----:B------:R-:W-:Y:S05]  /*39c0*/  WARPSYNC.COLLECTIVE R46, `(.L_x_6411) ;  /* 0x000000002e087348 */ /* 0x000fea0003c00000 */
[----:B------:R0:W1:Y:S02]  /*39d0*/  SHFL.BFLY P6, R47, R49, R48, R155 ;  /* 0x0c000030312f7389 */ /* 0x00006400000c009b */
[----:B01----:R-:W-:Y:S01]  /*39e0*/  ENDCOLLECTIVE ;  /* 0x000000000000791b */ /* 0x003fe20003800000 */
.L_x_6411:
[----:B------:R-:W-:Y:S01]  /*39f0*/  HFMA2.MMA R48, -RZ, RZ, 0, 2.384185791015625e-07 ;  /* 0x00000004ff307435 */ /* 0x000fe200000001ff */
[----:B------:R-:W-:-:S04]  /*3a00*/  IMAD.MOV.U32 R43, RZ, RZ, R47 ;  /* 0x000000ffff2b7224 */ /* 0x000fc800078e002f */
[----:B------:R-:W-:-:S05]  /*3a10*/  FADD.FTZ R43, R42, R43 ;  /* 0x0000002b2a2b7221 */ /* 0x000fca0000010000 */
[----:B------:R-:W-:-:S07]  /*3a20*/  MOV R49, R43 ;  /* 0x0000002b00317202 */ /* 0x000fce0000000f00 */
[----:B------:R-:W-:Y:S05]  /*3a30*/  WARPSYNC.COLLECTIVE R46, `(.L_x_6412) ;  /* 0x000000002e087348 */ /* 0x000fea0003c00000 */
[----:B------:R0:W1:Y:S02]  /*3a40*/  SHFL.BFLY P6, R47, R49, R48, R155 ;  /* 0x0c000030312f7389 */ /* 0x00006400000c009b */
[----:B01----:R-:W-:Y:S01]  /*3a50*/  ENDCOLLECTIVE ;  /* 0x000000000000791b */ /* 0x003fe20003800000 */
.L_x_6412:
[----:B------:R-:W-:Y:S01]  /*3a60*/  IMAD.MOV.U32 R48, RZ, RZ, 0x8 ;  /* 0x00000008ff307424 */ /* 0x000fe200078e00ff */
[----:B------:R-:W-:-:S05]  /*3a70*/  MOV R0, R47 ;  /* 0x0000002f00007202 */ /* 0x000fca0000000f00 */
[----:B------:R-:W-:-:S05]  /*3a80*/  FADD.FTZ R44, R43, R0 ;  /* 0x000000002b2c7221 */ /* 0x000fca0000010000 */
[----:B------:R-:W-:-:S07]  /*3a90*/  MOV R49, R44 ;  /* 0x0000002c00317202 */ /* 0x000fce0000000f00 */
[----:B------:R-:W-:Y:S05]  /*3aa0*/  WARPSYNC.COLLECTIVE R46, `(.L_x_6413) ;  /* 0x000000002e087348 */ /* 0x000fea0003c00000 */
[----:B------:R0:W1:Y:S02]  /*3ab0*/  SHFL.BFLY P6, R47, R49, R48, R155 ;  /* 0x0c000030312f7389 */ /* 0x00006400000c009b */
[----:B01----:R-:W-:Y:S01]  /*3ac0*/  ENDCOLLECTIVE ;  /* 0x000000000000791b */ /* 0x003fe20003800000 */
.L_x_6413:
[----:B------:R-:W-:Y:S01]  /*3ad0*/  HFMA2.MMA R48, -RZ, RZ, 0, 9.5367431640625e-07 ;  /* 0x00000010ff307435 */ /* 0x000fe200000001ff */
[----:B------:R-:W-:-:S05]  /*3ae0*/  MOV R45, R47 ;  /* 0x0000002f002d7202 */ /* 0x000fca0000000f00 */
[----:B------:R-:W-:-:S05]  /*3af0*/  FADD.FTZ R45, R44, R45 ;  /* 0x0000002d2c2d7221 */ /* 0x000fca0000010000 */
[----:B------:R-:W-:-:S07]  /*3b00*/  MOV R49, R45 ;  /* 0x0000002d00317202 */ /* 0x000fce0000000f00 */
[----:B------:R-:W-:Y:S05]  /*3b10*/  WARPSYNC.COLLECTIVE R46, `(.L_x_6414) ;  /* 0x000000002e087348 */ /* 0x000fea0003c00000 */
[----:B------:R0:W1:Y:S02]  /*3b20*/  SHFL.BFLY P6, R47, R49, R48, R155 ;  /* 0x0c000030312f7389 */ /* 0x00006400000c009b */
[----:B01----:R-:W-:Y:S01]  /*3b30*/  ENDCOLLECTIVE ;  /* 0x000000000000791b */ /* 0x003fe20003800000 */
.L_x_6414:
        /* <DEDUP_REMOVED lines=57> */
.L_x_6415:
[----:B------:R-:W-:Y:S01]  /*3ed0*/  HFMA2.MMA R48, -RZ, RZ, 0, 1.1920928955078125e-07 ;  /* 0x00000002ff307435 */ /* 0x000fe200000001ff */
[----:B------:R-:W-:-:S05]  /*3ee0*/  MOV R41, R47 ;  /* 0x0000002f00297202 */ /* 0x000fca0000000f00 */
[----:B------:R-:W-:-:S05]  /*3ef0*/  FADD.FTZ R41, R0, R41 ;  /* 0x0000002900297221 */ /* 0x000fca0000010000 */
[----:B------:R-:W-:-:S07]  /*3f00*/  MOV R49, R41 ;  /* 0x0000002900317202 */ /* 0x000fce0000000f00 */
[----:B------:R-:W-:Y:S05]  /*3f10*/  WARPSYNC.COLLECTIVE R46, `(.L_x_6416) ;  /* 0x000000002e087348 */ /* 0x000fea0003c00000 */
[----:B------:R0:W1:Y:S02]  /*3f20*/  SHFL.BFLY P6, R47, R49, R48, R155 ;  /* 0x0c000030312f7389 */ /* 0x00006400000c009b */
[----:B01----:R-:W-:Y:S01]  /*3f30*/  ENDCOLLECTIVE ;  /* 0x000000000000791b */ /* 0x003fe20003800000 */
.L_x_6416:
[----:B------:R-:W-:Y:S01]  /*3f40*/  HFMA2.MMA R48, -RZ, RZ, 0, 2.384185791015625e-07 ;  /* 0x00000004ff307435 */ /* 0x000fe200000001ff */
[----:B------:R-:W-:-:S04]  /*3f50*/  IMAD.MOV.U32 R42, RZ, RZ, R47 ;  /* 0x000000ffff2a7224 */ /* 0x000fc800078e002f */
[----:B------:R-:W-:-:S05]  /*3f60*/  FADD.FTZ R42, R41, R42 ;  /* 0x0000002a292a7221 */ /* 0x000fca0000010000 */
[----:B------:R-:W-:-:S07]  /*3f70*/  MOV R49, R42 ;  /* 0x0000002a00317202 */ /* 0x000fce0000000f00 */
[----:B------:R-:W-:Y:S05]  /*3f80*/  WARPSYNC.COLLECTIVE R46, `(.L_x_6417) ;  /* 0x000000002e087348 */ /* 0x000fea0003c00000 */
[----:B------:R0:W1:Y:S02]  /*3f90*/  SHFL.BFLY P6, R47, R49, R48, R155 ;  /* 0x0c000030312f7389 */ /* 0x00006400000c009b */
[----:B01----:R-:W-:Y:S01]  /*3fa0*/  ENDCOLLECTIVE ;  /* 0x000000000000791b */ /* 0x003fe20003800000 */
.L_x_6417:
[----:B------:R-:W-:Y:S01]  /*3fb0*/  IMAD.MOV.U32 R48, RZ, RZ, 0x8 ;  /* 0x00000008ff307424 */ /* 0x000fe200078e00ff */
[----:B------:R-:W-:-:S05]  /*3fc0*/  MOV R43, R47 ;  /* 0x0000002f002b7202 */ /* 0x000fca0000000f00 */
[----:B------:R-:W-:-:S05]  /*3fd0*/  FADD.FTZ R43, R42, R43 ;  /* 0x0000002b2a2b7221 */ /* 0x000fca0000010000 */
[----:B------:R-:W-:-:S07]  /*3fe0*/  MOV R49, R43 ;  /* 0x0000002b00317202 */ /* 0x000fce0000000f00 */
[----:B------:R-:W-:Y:S05]  /*3ff0*/  WARPSYNC.COLLECTIVE R46, `(.L_x_6418) ;  /* 0x000000002e087348 */ /* 0x000fea0003c00000 */
[----:B------:R0:W1:Y:S02]  /*4000*/  SHFL.BFLY P6, R47, R49, R48, R155 ;  /* 0x0c000030312f7389 */ /* 0x00006400000c009b */
[----:B01----:R-:W-:Y:S01]  /*4010*/  ENDCOLLECTIVE ;  /* 0x000000000000791b */ /* 0x003fe20003800000 */
.L_x_6418:
[----:B------:R-:W-:Y:S01]  /*4020*/  HFMA2.MMA R48, -RZ, RZ, 0, 9.5367431640625e-07 ;  /* 0x00000010ff307435 */ /* 0x000fe200000001ff */
[----:B------:R-:W-:-:S05]  /*4030*/  MOV R44, R47 ;  /* 0x0000002f002c7202 */ /* 0x000fca0000000f00 */
[----:B------:R-:W-:-:S05]  /*4040*/  FADD.FTZ R44, R43, R44 ;  /* 0x0000002c2b2c7221 */ /* 0x000fca0000010000 */
[----:B------:R-:W-:-:S07]  /*4050*/  MOV R49, R44 ;  /* 0x0000002c00317202 */ /* 0x000fce0000000f00 */
[----:B------:R-:W-:Y:S05]  /*4060*/  WARPSYNC.COLLECTIVE R46, `(.L_x_6419) ;  /* 0x000000002e087348 */ /* 0x000fea0003c00000 */
[----:B------:R0:W1:Y:S02]  /*4070*/  SHFL.BFLY P6, R47, R49, R48, R155 ;  /* 0x0c000030312f7389 */ /* 0x00006400000c009b */
[----:B01----:R-:W-:Y:S01]  /*4080*/  ENDCOLLECTIVE ;  /* 0x000000000000791b */ /* 0x003fe20003800000 */
.L_x_6419:
[----:B------:R-:W-:Y:S01]  /*4090*/  MOV R45, R47 ;  /* 0x0000002f002d7202 */ /* 0x000fe20000000f00 */
[----:B------:R-:W-:Y:S06]  /*40a0*/  BRA `(.L_x_6420) ;  /* 0xffffffe800507947 */ /* 0x000fec000383ffff */
.L_x_6421:
        /* <DEDUP_REMOVED lines=13> */
.L_x_20564:


//--------------------- .text._ZN10layer_norm31ln_parallel_residual_fwd_kernelINS_13Kernel_traitsI13__nv_bfloat16S2_fS2_fjLj6144ELj1ELj1ELj8ELj16ENS_18Kernel_traits_baseILj6144ES2_S2_fS2_fjLj256EEEEELb0ELb0ELb1EEEvNS_9FwdParamsE --------------------------
	.section	.text._ZN10layer_norm31ln_parallel_residual_fwd_kernelINS_13Kernel_traitsI13__nv_bfloat16S2_fS2_fjLj6144ELj1ELj1ELj8ELj16ENS_18Kernel_traits_baseILj6144ES2_S2_fS2_fjLj256EEEEELb0ELb0ELb1EEEvNS_9FwdParamsE,"ax",@progbits
	.align	128
        .global         _ZN10layer_norm31ln_parallel_residual_fwd_kernelINS_13Kernel_traitsI13__nv_bfloat16S2_fS2_fjLj6144ELj1ELj1ELj8ELj16ENS_18Kernel_traits_baseILj6144ES2_S2_fS2_fjLj256EEEEELb0ELb0ELb1EEEvNS_9FwdParamsE
        .type           _ZN10layer_norm31ln_parallel_residual_fwd_kernelINS_13Kernel_traitsI13__nv_bfloat16S2_fS2_fjLj6144ELj1ELj1ELj8ELj16ENS_18Kernel_traits_baseILj6144ES2_S2_fS2_fjLj256EEEEELb0ELb0ELb1EEEvNS_9FwdParamsE,@function
        .size           _ZN10layer_norm31ln_parallel_residual_fwd_kernelINS_13Kernel_traitsI13__nv_bfloat16S2_fS2_fjLj6144ELj1ELj1ELj8ELj16ENS_18Kernel_traits_baseILj6144ES2_S2_fS2_fjLj256EEEEELb0ELb0ELb1EEEvNS_9FwdParamsE,(.L_x_20565 - _ZN10layer_norm31ln_parallel_residual_fwd_kernelINS_13Kernel_traitsI13__nv_bfloat16S2_fS2_fjLj6144ELj1ELj1ELj8ELj16ENS_18Kernel_traits_baseILj6144ES2_S2_fS2_fjLj256EEEEELb0ELb0ELb1EEEvNS_9FwdParamsE)
        .other          _ZN10layer_norm31ln_parallel_residual_fwd_kernelINS_13Kernel_traitsI13__nv_bfloat16S2_fS2_fjLj6144ELj1ELj1ELj8ELj16ENS_18Kernel_traits_baseILj6144ES2_S2_fS2_fjLj256EEEEELb0ELb0ELb1EEEvNS_9FwdParamsE,@"STO_CUDA_ENTRY STV_DEFAULT"
_ZN10layer_norm31ln_parallel_residual_fwd_kernelINS_13Kernel_traitsI13__nv_bfloat16S2_fS2_fjLj6144ELj1ELj1ELj8ELj16ENS_18Kernel_traits_baseILj6144ES2_S2_fS2_fjLj256EEEEELb0ELb0ELb1EEEvNS_9FwdParamsE:
.text._ZN10layer_norm31ln_parallel_residual_fwd_kernelINS_13Kernel_traitsI13__nv_bfloat16S2_fS2_fjLj6144ELj1ELj1ELj8ELj16ENS_18Kernel_traits_baseILj6144ES2_S2_fS2_fjLj256EEEEELb0ELb0ELb1EEEvNS_9FwdParamsE:
[----:B------:R-:W-:Y:S01]  /*0000*/  LDC R1, c[0x0][0x28] ;  /* 0x00000a00ff017b82 */ /* 0x000fe20000000800 */
[----:B------:R-:W0:Y:S01]  /*0010*/  S2R R42, SR_TID.X ;  /* 0x00000000002a7919 */ /* 0x000e220000002100 */
[----:B------:R-:W-:Y:S01]  /*0020*/  ULDC.64 UR4, c[0x0][0x2c8] ;  /* 0x0000b20000047ab9 */ /* 0x000fe20000000a00 */
[----:B------:R-:W-:Y:S01]  /*0030*/  ULDC.64 UR6, c[0x0][0x2d0] ;  /* 0x0000b40000067ab9 */ /* 0x000fe20000000a00 */
[----:B------:R-:W-:Y:S01]  /*0040*/  ISETP.NE.U32.AND P0, PT, RZ, UR4, PT ;  /* 0x00000004ff007c0c */ /* 0x000fe2000bf05070 */
[----:B------:R-:W-:-:S03]  /*0050*/  ULDC.64 UR8, c[0x0][0x260] ;  /* 0x0000980000087ab9 */ /* 0x000fc60000000a00 */
[----:B------:R-:W-:Y:S02]  /*0060*/  ISETP.NE.AND.EX P0, PT, RZ, UR5, PT, P0 ;  /* 0x00000005ff007c0c */ /* 0x000fe4000bf05300 */
[----:B0-----:R-:W-:-:S04]  /*0070*/  SHF.L.U32 R0, R42, 0x4, RZ ;  /* 0x000000042a007819 */ /* 0x001fc800000006ff */
[----:B------:R-:W-:-:S04]  /*0080*/  LOP3.LUT R0, R0, 0xff0, RZ, 0xc0, !PT ;  /* 0x00000ff000007812 */ /* 0x000fc800078ec0ff */
[----:B------:R-:W-:Y:S02]  /*0090*/  IADD3 R4, P1, R0, UR4, RZ ;  /* 0x0000000400047c10 */ /* 0x000fe4000ff3e0ff */
[----:B------:R-:W-:Y:S02]  /*00a0*/  LOP3.LUT R43, R42, 0xff, RZ, 0xc0, !PT ;  /* 0x000000ff2a2b7812 */ /* 0x000fe400078ec0ff */
[----:B------:R-:W-:Y:S01]  /*00b0*/  IADD3.X R5, RZ, UR5, RZ, P1, !PT ;  /* 0x00000005ff057c10 */ /* 0x000fe20008ffe4ff */
[----:B------:R-:W-:Y:S01]  /*00c0*/  ULDC.64 UR4, c[0x0][0x208] ;  /* 0x0000820000047ab9 */ /* 0x000fe20000000a00 */
[----:B------:R-:W-:Y:S02]  /*00d0*/  ISETP.NE.U32.AND P1, PT, RZ, UR6, PT ;  /* 0x00000006ff007c0c */ /* 0x000fe4000bf25070 */
[----:B------:R-:W-:Y:S01]  /*00e0*/  SHF.L.U32 R28, R43, 0x4, RZ ;  /* 0x000000042b1c7819 */ /* 0x000fe200000006ff */
[----:B------:R0:W5:Y:S01]  /*00f0*/  @P0 LDG.E.128 R44, desc[UR4][R4.64] ;  /* 0x00000004042c0981 */ /* 0x000162000c1e1d00 */
[----:B------:R-:W-:-:S02]  /*0100*/  ISETP.NE.AND.EX P1, PT, RZ, UR7, PT, P1 ;  /* 0x00000007ff007c0c */ /* 0x000fc4000bf25310 */
[----:B------:R-:W-:Y:S01]  /*0110*/  IADD3 R6, P2, R28, UR6, RZ ;  /* 0x000000061c067c10 */ /* 0x000fe2000ff5e0ff */
[----:B------:R0:W5:Y:S03]  /*0120*/  @P0 LDG.E.128 R48, desc[UR4][R4.64+0x1000] ;  /* 0x0010000404300981 */ /* 0x000166000c1e1d00 */
[----:B------:R-:W-:Y:S01]  /*0130*/  IADD3.X R7, RZ, UR7, RZ, P2, !PT ;  /* 0x00000007ff077c10 */ /* 0x000fe200097fe4ff */
[----:B------:R0:W5:Y:S01]  /*0140*/  @P0 LDG.E.128 R52, desc[UR4][R4.64+0x2000] ;  /* 0x0020000404340981 */ /* 0x000162000c1e1d00 */
[----:B------:R-:W1:Y:S05]  /*0150*/  S2UR UR6, SR_CTAID.X ;  /* 0x00000000000679c3 */ /* 0x000e6a0000002500 */
[----:B------:R0:W5:Y:S04]  /*0160*/  @P1 LDG.E.128 R56, desc[UR4][R6.64] ;  /* 0x0000000406381981 */ /* 0x000168000c1e1d00 */
[----:B------:R0:W5:Y:S01]  /*0170*/  @P1 LDG.E.128 R60, desc[UR4][R6.64+0x1000] ;  /* 0x00100004063c1981 */ /* 0x000162000c1e1d00 */
[----:B------:R-:W-:-:S02]  /*0180*/  SHF.R.U32.HI R92, RZ, 0x8, R42 ;  /* 0x00000008ff5c7819 */ /* 0x000fc4000001162a */
[----:B------:R-:W-:Y:S01]  /*0190*/  IADD3 R2, P3, R0, UR8, RZ ;  /* 0x0000000800027c10 */ /* 0x000fe2000ff7e0ff */
[----:B------:R0:W5:Y:S01]  /*01a0*/  @P1 LDG.E.128 R64, desc[UR4][R6.64+0x2000] ;  /* 0x0020000406401981 */ /* 0x000162000c1e1d00 */
[----:B------:R-:W-:Y:S02]  /*01b0*/  ULDC UR8, c[0x0][0x214] ;  /* 0x0000850000087ab9 */ /* 0x000fe40000000800 */
[----:B------:R-:W-:Y:S02]  /*01c0*/  IADD3.X R3, RZ, UR9, RZ, P3, !PT ;  /* 0x00000009ff037c10 */ /* 0x000fe40009ffe4ff */
[----:B-1----:R-:W-:Y:S01]  /*01d0*/  IADD3 R95, R92, UR6, RZ ;  /* 0x000000065c5f7c10 */ /* 0x002fe2000fffe0ff */
[----:B------:R-:W-:Y:S02]  /*01e0*/  ULDC.64 UR6, c[0x0][0x268] ;  /* 0x00009a0000067ab9 */ /* 0x000fe40000000a00 */
[----:B------:R-:W-:Y:S02]  /*01f0*/  IADD3 R28, P3, R28, UR6, RZ ;  /* 0x000000061c1c7c10 */ /* 0x000fe4000ff7e0ff */
[----:B------:R-:W-:-:S02]  /*0200*/  ISETP.GE.AND P2, PT, R95, UR8, PT ;  /* 0x000000085f007c0c */ /* 0x000fc4000bf46270 */
[----:B------:R-:W-:-:S11]  /*0210*/  IADD3.X R29, RZ, UR7, RZ, P3, !PT ;  /* 0x00000007ff1d7c10 */ /* 0x000fd60009ffe4ff */
[----:B0-----:R-:W-:Y:S05]  /*0220*/  @P2 EXIT ;  /* 0x000000000000294d */ /* 0x001fea0003800000 */
[----:B------:R-:W2:Y:S04]  /*0230*/  LDG.E.128 R20, desc[UR4][R28.64] ;  /* 0x000000041c147981 */ /* 0x000ea8000c1e1d00 */
[----:B------:R-:W3:Y:S04]  /*0240*/  LDG.E.128 R8, desc[UR4][R2.64+0x2000] ;  /* 0x0020000402087981 */ /* 0x000ee8000c1e1d00 */
[----:B------:R-:W4:Y:S04]  /*0250*/  LDG.E.128 R24, desc[UR4][R2.64] ;  /* 0x0000000402187981 */ /* 0x000f28000c1e1d00 */
[----:B------:R-:W4:Y:S04]  /*0260*/  LDG.E.128 R16, desc[UR4][R2.64+0x1000] ;  /* 0x0010000402107981 */ /* 0x000f28000c1e1d00 */
[----:B------:R-:W4:Y:S04]  /*0270*/  LDG.E.128 R12, desc[UR4][R28.64+0x1000] ;  /* 0x001000041c0c7981 */ /* 0x000f28000c1e1d00 */
[----:B------:R-:W4:Y:S01]  /*0280*/  LDG.E.128 R4, desc[UR4][R28.64+0x2000] ;  /* 0x002000041c047981 */ /* 0x000f22000c1e1d00 */
        /* <DEDUP_REMOVED lines=12> */
[----:B------:R-:W-:Y:S01]  /*0350*/  PRMT R109, R51, 0x7632, R109 ;  /* 0x00007632336d7816 */ /* 0x000fe2000000006d */
[----:B------:R-:W-:Y:S01]  /*0360*/  ULDC.64 UR6, c[0x0][0x228] ;  /* 0x00008a0000067ab9 */ /* 0x000fe20000000a00 */
[----:B------:R-:W-:Y:S01]  /*0370*/  PRMT R100, R58, 0x7632, R100 ;  /* 0x000076323a647816 */ /* 0x000fe20000000064 */
[----:B------:R-:W-:Y:S01]  /*0380*/  ULDC UR12, c[0x0][0x290] ;  /* 0x0000a400000c7ab9 */ /* 0x000fe20000000800 */
[----:B------:R-:W-:-:S02]  /*0390*/  PRMT R113, R67, 0x7632, R113 ;  /* 0x0000763243717816 */ /* 0x000fc40000000071 */
[----:B------:R-:W-:Y:S02]  /*03a0*/  SHF.L.U32 R92, R92, 0x3, RZ ;  /* 0x000000035c5c7819 */ /* 0x000fe400000006ff */
[----:B------:R-:W-:Y:S01]  /*03b0*/  SHF.R.U32.HI R121, RZ, 0x5, R42 ;  /* 0x00000005ff797819 */ /* 0x000fe2000001162a */
[----:B------:R-:W-:Y:S01]  /*03c0*/  HFMA2.MMA R0, -RZ, RZ, 0, 5.9604644775390625e-08 ;  /* 0x00000001ff007435 */ /* 0x000fe200000001ff */
[----:B------:R-:W-:Y:S01]  /*03d0*/  PRMT R94, R44, 0x7632, R94 ;  /* 0x000076322c5e7816 */ /* 0x000fe2000000005e */
[----:B------:R-:W-:Y:S01]  /*03e0*/  ULDC.64 UR20, c[0x0][0x228] ;  /* 0x00008a0000147ab9 */ /* 0x000fe20000000a00 */
        /* <DEDUP_REMOVED lines=25> */
[----:B------:R-:W-:Y:S01]  /*0580*/  ISETP.NE.U32.AND P0, PT, RZ, UR6, PT ;  /* 0x00000006ff007c0c */ /* 0x000fe2000bf05070 */
[----:B------:R-:W-:Y:S01]  /*0590*/  ULDC.U8 UR6, c[0x0][0x2a0] ;  /* 0x0000a80000067ab9 */ /* 0x000fe20000000000 */
        /* <DEDUP_REMOVED lines=27> */
[----:B------:R-:W-:Y:S02]  /*0750*/  LOP3.LUT R93, R42, 0x1f, RZ, 0xc0, !PT ;  /* 0x0000001f2a5d7812 */ /* 0x000fe400078ec0ff */
[----:B------:R-:W-:Y:S02]  /*0760*/  ISETP.NE.AND P3, PT, RZ, UR6, PT ;  /* 0x00000006ff007c0c */ /* 0x000fe4000bf65270 */
        /* <DEDUP_REMOVED lines=21> */
[----:B------:R-:W-:Y:S02]  /*08c0*/  LOP3.LUT R121, R121, 0x7, RZ, 0xc0, !PT ;  /* 0x0000000779797812 */ /* 0x000fe400078ec0ff */
[----:B------:R-:W-:Y:S02]  /*08d0*/  IADD3 R119, R92, 0x8, RZ ;  /* 0x000000085c777810 */ /* 0x000fe40007ffe0ff */
[----:B------:R-:W-:Y:S01]  /*08e0*/  ISETP.NE.AND.EX P0, PT, RZ, UR7, PT, P0 ;  /* 0x00000007ff007c0c */ /* 0x000fe2000bf05300 */
[----:B------:R-:W-:Y:S01]  /*08f0*/  ULDC UR7, c[0x0][0x218] ;  /* 0x0000860000077ab9 */ /* 0x000fe20000000800 */
[----:B--2---:R-:W-:Y:S02]  /*0900*/  PRMT R131, R23, 0x7632, R131 ;  /* 0x0000763217837816 */ /* 0x004fe40000000083 */
[----:B------:R-:W-:-:S02]  /*0910*/  PRMT R125, R20, 0x7632, R125 ;  /* 0x00007632147d7816 */ /* 0x000fc4000000007d */
[----:B---3--:R-:W-:Y:S02]  /*0920*/  PRMT R134, R8, 0x7632, R134 ;  /* 0x0000763208867816 */ /* 0x008fe40000000086 */
[----:B------:R-:W-:Y:S02]  /*0930*/  PRMT R127, R21, 0x7632, R127 ;  /* 0x00007632157f7816 */ /* 0x000fe4000000007f */
[----:B----4-:R-:W-:Y:S02]  /*0940*/  PRMT R123, R24, 0x7632, R123 ;  /* 0x00007632187b7816 */ /* 0x010fe4000000007b */
        /* <DEDUP_REMOVED lines=66> */
[----:B------:R-:W-:-:S07]  /*0d70*/  SHF.L.U32 R140, R140, 0x10, RZ ;  /* 0x000000108c8c7819 */ /* 0x000fce00000006ff */
.L_x_6471:
        /* <DEDUP_REMOVED lines=24> */
.L_x_6422:
[----:B-----5:R-:W-:-:S04]  /*0f00*/  IMAD.U32 R19, R4, 0x10000, RZ ;  /* 0x0001000004137824 */ /* 0x020fc800078e00ff */
[----:B------:R-:W-:-:S04]  /*0f10*/  FADD.FTZ R16, R16, R19 ;  /* 0x0000001310107221 */ /* 0x000fc80000010000 */
[----:B------:R-:W-:-:S07]  /*0f20*/  @P1 FADD.FTZ R16, R8, R16 ;  /* 0x0000001008101221 */ /* 0x000fce0000010000 */
.L_x_6423:
[----:B------:R-:W-:Y:S01]  /*0f30*/  SHF.L.U32 R17, R17, 0x10, RZ ;  /* 0x0000001011117819 */ /* 0x000fe200000006ff */
[----:B------:R-:W-:Y:S06]  /*0f40*/  @P2 BRA `(.L_x_6424) ;  /* 0x00000000000c2947 */ /* 0x000fec0003800000 */
[----:B------:R-:W-:Y:S05]  /*0f50*/  @!P1 BRA `(.L_x_6425) ;  /* 0x0000000000189947 */ /* 0x000fea0003800000 */
[----:B-----5:R-:W-:Y:S01]  /*0f60*/  FADD.FTZ R17, R9, R17 ;  /* 0x0000001109117221 */ /* 0x020fe20000010000 */
[----:B------:R-:W-:Y:S06]  /*0f70*/  BRA `(.L_x_6425) ;  /* 0x0000000000107947 */ /* 0x000fec0003800000 */
.L_x_6424:
[----:B-----5:R-:W-:-:S04]  /*0f80*/  PRMT R18, R4, 0x7632, R18 ;  /* 0x0000763204127816 */ /* 0x020fc80000000012 */
[----:B------:R-:W-:-:S05]  /*0f90*/  SHF.L.U32 R18, R18, 0x10, RZ ;  /* 0x0000001012127819 */ /* 0x000fca00000006ff */
[----:B------:R-:W-:-:S04]  /*0fa0*/  FADD.FTZ R17, R17, R18 ;  /* 0x0000001211117221 */ /* 0x000fc80000010000 */
[----:B------:R-:W-:-:S07]  /*0fb0*/  @P1 FADD.FTZ R17, R9, R17 ;  /* 0x0000001109111221 */ /* 0x000fce0000010000 */
.L_x_6425:
[C---:B------:R-:W-:Y:S02]  /*0fc0*/  PRMT R19, R21.reuse, 0x7632, R19 ;  /* 0x0000763215137816 */ /* 0x040fe40000000013 */
[----:B------:R-:W-:Y:S01]  /*0fd0*/  SHF.L.U32 R18, R21, 0x10, RZ ;  /* 0x0000001015127819 */ /* 0x000fe200000006ff */
[----:B------:R-:W-:Y:S06]  /*0fe0*/  @P2 BRA `(.L_x_6426) ;  /* 0x00000000000c2947 */ /* 0x000fec0003800000 */
[----:B------:R-:W-:Y:S05]  /*0ff0*/  @!P1 BRA `(.L_x_6427) ;  /* 0x0000000000149947 */ /* 0x000fea0003800000 */
[----:B-----5:R-:W-:Y:S01]  /*1000*/  FADD.FTZ R18, R10, R18 ;  /* 0x000000120a127221 */ /* 0x020fe20000010000 */
[----:B------:R-:W-:Y:S06]  /*1010*/  BRA `(.L_x_6427) ;  /* 0x00000000000c7947 */ /* 0x000fec0003800000 */
.L_x_6426:
[----:B-----5:R-:W-:-:S05]  /*1020*/  SHF.L.U32 R21, R5, 0x10, RZ ;  /* 0x0000001005157819 */ /* 0x020fca00000006ff */
[----:B------:R-:W-:-:S04]  /*1030*/  FADD.FTZ R18, R18, R21 ;  /* 0x0000001512127221 */ /* 0x000fc80000010000 */
[----:B------:R-:W-:-:S07]  /*1040*/  @P1 FADD.FTZ R18, R10, R18 ;  /* 0x000000120a121221 */ /* 0x000fce0000010000 */
.L_x_6427:
[----:B------:R-:W-:Y:S01]  /*1050*/  SHF.L.U32 R19, R19, 0x10, RZ ;  /* 0x0000001013137819 */ /* 0x000fe200000006ff */
[----:B------:R-:W-:Y:S06]  /*1060*/  @P2 BRA `(.L_x_6428) ;  /* 0x00000000000c2947 */ /* 0x000fec0003800000 */
[----:B------:R-:W-:Y:S05]  /*1070*/  @!P1 BRA `(.L_x_6429) ;  /* 0x0000000000189947 */ /* 0x000fea0003800000 */
[----:B-----5:R-:W-:Y:S01]  /*1080*/  FADD.FTZ R19, R11, R19 ;  /* 0x000000130b137221 */ /* 0x020fe20000010000 */
[----:B------:R-:W-:Y:S06]  /*1090*/  BRA `(.L_x_6429) ;  /* 0x0000000000107947 */ /* 0x000fec0003800000 */
.L_x_6428:
[----:B-----5:R-:W-:-:S04]  /*10a0*/  PRMT R20, R5, 0x7632, R20 ;  /* 0x0000763205147816 */ /* 0x020fc80000000014 */
[----:B------:R-:W-:-:S05]  /*10b0*/  SHF.L.U32 R20, R20, 0x10, RZ ;  /* 0x0000001014147819 */ /* 0x000fca00000006ff */
[----:B------:R-:W-:-:S04]  /*10c0*/  FADD.FTZ R19, R19, R20 ;  /* 0x0000001413137221 */ /* 0x000fc80000010000 */
[----:B------:R-:W-:-:S07]  /*10d0*/  @P1 FADD.FTZ R19, R11, R19 ;  /* 0x000000130b131221 */ /* 0x000fce0000010000 */
.L_x_6429:
[C---:B------:R-:W-:Y:S02]  /*10e0*/  PRMT R21, R22.reuse, 0x7632, R21 ;  /* 0x0000763216157816 */ /* 0x040fe40000000015 */
[----:B------:R-:W-:Y:S01]  /*10f0*/  SHF.L.U32 R20, R22, 0x10, RZ ;  /* 0x0000001016147819 */ /* 0x000fe200000006ff */
[----:B------:R-:W-:Y:S06]  /*1100*/  @P2 BRA `(.L_x_6430) ;  /* 0x00000000000c2947 */ /* 0x000fec0003800000 */
[----:B------:R-:W-:Y:S05]  /*1110*/  @!P1 BRA `(.L_x_6431) ;  /* 0x0000000000149947 */ /* 0x000fea0003800000 */
[----:B-----5:R-:W-:Y:S01]  /*1120*/  FADD.FTZ R20, R12, R20 ;  /* 0x000000140c147221 */ /* 0x020fe20000010000 */
[----:B------:R-:W-:Y:S06]  /*1130*/  BRA `(.L_x_6431) ;  /* 0x00000000000c7947 */ /* 0x000fec0003800000 */
.L_x_6430:
[----:B-----5:R-:W-:-:S05]  /*1140*/  SHF.L.U32 R25, R6, 0x10, RZ ;  /* 0x0000001006197819 */ /* 0x020fca00000006ff */
[----:B------:R-:W-:-:S04]  /*1150*/  FADD.FTZ R20, R20, R25 ;  /* 0x0000001914147221 */ /* 0x000fc80000010000 */
[----:B------:R-:W-:-:S07]  /*1160*/  @P1 FADD.FTZ R20, R12, R20 ;  /* 0x000000140c141221 */ /* 0x000fce0000010000 */
.L_x_6431:
[----:B------:R-:W-:Y:S01]  /*1170*/  IMAD.U32 R21, R21, 0x10000, RZ ;  /* 0x0001000015157824 */ /* 0x000fe200078e00ff */
[----:B------:R-:W-:Y:S06]  /*1180*/  @P2 BRA `(.L_x_6432) ;  /* 0x00000000000c2947 */ /* 0x000fec0003800000 */
[----:B------:R-:W-:Y:S05]  /*1190*/  @!P1 BRA `(.L_x_6433) ;  /* 0x0000000000189947 */ /* 0x000fea0003800000 */
[----:B-----5:R-:W-:Y:S01]  /*11a0*/  FADD.FTZ R21, R13, R21 ;  /* 0x000000150d157221 */ /* 0x020fe20000010000 */
[----:B------:R-:W-:Y:S06]  /*11b0*/  BRA `(.L_x_6433) ;  /* 0x0000000000107947 */ /* 0x000fec0003800000 */
.L_x_6432:
[----:B-----5:R-:W-:-:S04]  /*11c0*/  PRMT R22, R6, 0x7632, R22 ;  /* 0x0000763206167816 */ /* 0x020fc80000000016 */
[----:B------:R-:W-:-:S05]  /*11d0*/  SHF.L.U32 R22, R22, 0x10, RZ ;  /* 0x0000001016167819 */ /* 0x000fca00000006ff */
[----:B------:R-:W-:-:S04]  /*11e0*/  FADD.FTZ R21, R21, R22 ;  /* 0x0000001615157221 */ /* 0x000fc80000010000 */
[----:B------:R-:W-:-:S07]  /*11f0*/  @P1 FADD.FTZ R21, R13, R21 ;  /* 0x000000150d151221 */ /* 0x000fce0000010000 */
.L_x_6433:
[C---:B------:R-:W-:Y:S02]  /*1200*/  PRMT R24, R23.reuse, 0x7632, R24 ;  /* 0x0000763217187816 */ /* 0x040fe40000000018 */
[----:B------:R-:W-:Y:S01]  /*1210*/  SHF.L.U32 R22, R23, 0x10, RZ ;  /* 0x0000001017167819 */ /* 0x000fe200000006ff */
[----:B------:R-:W-:Y:S06]  /*1220*/  @P2 BRA `(.L_x_6434) ;  /* 0x00000000000c2947 */ /* 0x000fec0003800000 */
[----:B------:R-:W-:Y:S05]  /*1230*/  @!P1 BRA `(.L_x_6435) ;  /* 0x0000000000149947 */ /* 0x000fea0003800000 */
[----:B-----5:R-:W-:Y:S01]  /*1240*/  FADD.FTZ R22, R14, R22 ;  /* 0x000000160e167221 */ /* 0x020fe20000010000 */
[----:B------:R-:W-:Y:S06]  /*1250*/  BRA `(.L_x_6435) ;  /* 0x00000000000c7947 */ /* 0x000fec0003800000 */
.L_x_6434:
[----:B-----5:R-:W-:-:S05]  /*1260*/  SHF.L.U32 R23, R7, 0x10, RZ ;  /* 0x0000001007177819 */ /* 0x020fca00000006ff */
[----:B------:R-:W-:-:S04]  /*1270*/  FADD.FTZ R22, R22, R23 ;  /* 0x0000001716167221 */ /* 0x000fc80000010000 */
[----:B------:R-:W-:-:S07]  /*1280*/  @P1 FADD.FTZ R22, R14, R22 ;  /* 0x000000160e161221 */ /* 0x000fce0000010000 */
.L_x_6435:
[----:B------:R-:W-:Y:S01]  /*1290*/  SHF.L.U32 R23, R24, 0x10, RZ ;  /* 0x0000001018177819 */ /* 0x000fe200000006ff */
[----:B------:R-:W-:Y:S06]  /*12a0*/  @P2 BRA `(.L_x_6436) ;  /* 0x00000000000c2947 */ /* 0x000fec0003800000 */
[----:B------:R-:W-:Y:S05]  /*12b0*/  @!P1 BRA `(.L_x_6437) ;  /* 0x0000000000189947 */ /* 0x000fea0003800000 */
[----:B-----5:R-:W-:Y:S01]  /*12c0*/  FADD.FTZ R23, R15, R23 ;  /* 0x000000170f177221 */ /* 0x020fe20000010000 */
[----:B------:R-:W-:Y:S06]  /*12d0*/  BRA `(.L_x_6437) ;  /* 0x0000000000107947 */ /* 0x000fec0003800000 */
.L_x_6436:
[----:B-----5:R-:W-:-:S04]  /*12e0*/  PRMT R24, R7, 0x7632, R24 ;  /* 0x0000763207187816 */ /* 0x020fc80000000018 */
[----:B------:R-:W-:-:S05]  /*12f0*/  SHF.L.U32 R24, R24, 0x10, RZ ;  /* 0x0000001018187819 */ /* 0x000fca00000006ff */
[----:B------:R-:W-:-:S04]  /*1300*/  FADD.FTZ R23, R23, R24 ;  /* 0x0000001817177221 */ /* 0x000fc80000010000 */
[----:B------:R-:W-:-:S07]  /*1310*/  @P1 FADD.FTZ R23, R15, R23 ;  /* 0x000000170f171221 */ /* 0x000fce0000010000 */
.L_x_6437:
[C---:B------:R-:W-:Y:S02]  /*1320*/  IADD3 R151, R149.reuse, 0x100, RZ ;  /* 0x0000010095977810 */ /* 0x040fe40007ffe0ff */
[----:B------:R-:W-:Y:S02]  /*1330*/  LEA R26, P4, R149, UR10, 0x5 ;  /* 0x0000000a951a7c11 */ /* 0x000fe4000f8828ff */
[C---:B------:R-:W-:Y:S01]  /*1340*/  @P1 LEA R32, P5, R151.reuse, UR8, 0x5 ;  /* 0x0000000897201c11 */ /* 0x040fe2000f8a28ff */
[----:B------:R-:W-:Y:S01]  /*1350*/  IMAD.WIDE.U32 R28, R151, 0x10, R2 ;  /* 0x00000010971c7825 */ /* 0x000fe200078e0002 */
[----:B------:R-:W-:Y:S02]  /*1360*/  LEA.HI.X R27, R149, UR11, RZ, 0x5, P4 ;  /* 0x0000000b951b7c11 */ /* 0x000fe4000a0f2cff */
[C---:B------:R-:W-:Y:S02]  /*1370*/  @P0 LEA R34, P4, R151.reuse, UR20, 0x4 ;  /* 0x0000001497220c11 */ /* 0x040fe4000f8820ff */
[C---:B------:R-:W-:Y:S01]  /*1380*/  @P1 LEA.HI.X R33, R151.reuse, UR9, RZ, 0x5, P5 ;  /* 0x0000000997211c11 */ /* 0x040fe2000a8f2cff */
[----:B------:R0:W-:Y:S01]  /*1390*/  STG.E.128 desc[UR4][R26.64], R16 ;  /* 0x000000101a007986 */ /* 0x0001e2000c101d04 */
[----:B------:R-:W-:-:S03]  /*13a0*/  @P0 LEA.HI.X R35, R151, UR21, RZ, 0x4, P4 ;  /* 0x0000001597230c11 */ /* 0x000fc6000a0f24ff */
[----:B------:R0:W-:Y:S04]  /*13b0*/  STG.E.128 desc[UR4][R26.64+0x10], R20 ;  /* 0x000010141a007986 */ /* 0x0001e8000c101d04 */
[----:B------:R-:W2:Y:S04]  /*13c0*/  LDG.E.128 R28, desc[UR4][R28.64] ;  /* 0x000000041c1c7981 */ /* 0x000ea8000c1e1d00 */
[----:B-----5:R0:W5:Y:S04]  /*13d0*/  @P0 LDG.E.128 R4, desc[UR4][R34.64] ;  /* 0x0000000422040981 */ /* 0x020168000c1e1d00 */
[----:B------:R0:W5:Y:S04]  /*13e0*/  @P1 LDG.E.128 R8, desc[UR4][R32.64] ;  /* 0x0000000420081981 */ /* 0x000168000c1e1d00 */
[----:B------:R0:W5:Y:S01]  /*13f0*/  @P1 LDG.E.128 R12, desc[UR4][R32.64+0x10] ;  /* 0x00001004200c1981 */ /* 0x000162000c1e1d00 */
[----:B--2---:R-:W-:-:S02]  /*1400*/  PRMT R25, R28, 0x7632, R25 ;  /* 0x000076321c197816 */ /* 0x004fc40000000019 */
[----:B------:R-:W-:Y:S01]  /*1410*/  SHF.L.U32 R24, R28, 0x10, RZ ;  /* 0x000000101c187819 */ /* 0x000fe200000006ff */
[----:B0-----:R-:W-:Y:S06]  /*1420*/  @P2 BRA `(.L_x_6438) ;  /* 0x00000000000c2947 */ /* 0x001fec0003800000 */
[----:B------:R-:W-:Y:S05]  /*1430*/  @!P1 BRA `(.L_x_6439) ;  /* 0x0000000000149947 */ /* 0x000fea0003800000 */
[----:B-----5:R-:W-:Y:S01]  /*1440*/  FADD.FTZ R24, R8, R24 ;  /* 0x0000001808187221 */ /* 0x020fe20000010000 */
[----:B------:R-:W-:Y:S06]  /*1450*/  BRA `(.L_x_6439) ;  /* 0x00000000000c7947 */ /* 0x000fec0003800000 */
.L_x_6438:
[----:B-----5:R-:W-:-:S05]  /*1460*/  SHF.L.U32 R27, R4, 0x10, RZ ;  /* 0x00000010041b7819 */ /* 0x020fca00000006ff */
[----:B------:R-:W-:-:S04]  /*1470*/  FADD.FTZ R24, R27, R24 ;  /* 0x000000181b187221 */ /* 0x000fc80000010000 */
[----:B------:R-:W-:-:S07]  /*1480*/  @P1 FADD.FTZ R24, R8, R24 ;  /* 0x0000001808181221 */ /* 0x000fce0000010000 */
.L_x_6439:
[----:B------:R-:W-:Y:S01]  /*1490*/  IMAD.U32 R25, R25, 0x10000, RZ ;  /* 0x0001000019197824 */ /* 0x000fe200078e00ff */
[----:B------:R-:W-:Y:S06]  /*14a0*/  @P2 BRA `(.L_x_6440) ;  /* 0x00000000000c2947 */ /* 0x000fec0003800000 */
[----:B------:R-:W-:Y:S05]  /*14b0*/  @!P1 BRA `(.L_x_6441) ;  /* 0x0000000000189947 */ /* 0x000fea0003800000 */
[----:B-----5:R-:W-:Y:S01]  /*14c0*/  FADD.FTZ R25, R9, R25 ;  /* 0x0000001909197221 */ /* 0x020fe20000010000 */
[----:B------:R-:W-:Y:S06]  /*14d0*/  BRA `(.L_x_6441) ;  /* 0x0000000000107947 */ /* 0x000fec0003800000 */
.L_x_6440:
[----:B-----5:R-:W-:-:S04]  /*14e0*/  PRMT R26, R4, 0x7632, R26 ;  /* 0x00007632041a7816 */ /* 0x020fc8000000001a */
[----:B------:R-:W-:-:S05]  /*14f0*/  SHF.L.U32 R26, R26, 0x10, RZ ;  /* 0x000000101a1a7819 */ /* 0x000fca00000006ff */
[----:B------:R-:W-:-:S04]  /*1500*/  FADD.FTZ R25, R25, R26 ;  /* 0x0000001a19197221 */ /* 0x000fc80000010000 */
[----:B------:R-:W-:-:S07]  /*1510*/  @P1 FADD.FTZ R25, R9, R25 ;  /* 0x0000001909191221 */ /* 0x000fce0000010000 */
.L_x_6441:
[C---:B------:R-:W-:Y:S02]  /*1520*/  PRMT R27, R29.reuse, 0x7632, R27 ;  /* 0x000076321d1b7816 */ /* 0x040fe4000000001b */
[----:B------:R-:W-:Y:S01]  /*1530*/  SHF.L.U32 R26, R29, 0x10, RZ ;  /* 0x000000101d1a7819 */ /* 0x000fe200000006ff */
[----:B------:R-:W-:Y:S06]  /*1540*/  @P2 BRA `(.L_x_6442) ;  /* 0x00000000000c2947 */ /* 0x000fec0003800000 */
[----:B------:R-:W-:Y:S05]  /*1550*/  @!P1 BRA `(.L_x_6443) ;  /* 0x0000000000149947 */ /* 0x000fea0003800000 */
[----:B-----5:R-:W-:Y:S01]  /*1560*/  FADD.FTZ R26, R10, R26 ;  /* 0x0000001a0a1a7221 */ /* 0x020fe20000010000 */
[----:B------:R-:W-:Y:S06]  /*1570*/  BRA `(.L_x_6443) ;  /* 0x00000000000c7947 */ /* 0x000fec0003800000 */
.L_x_6442:
[----:B-----5:R-:W-:-:S05]  /*1580*/  SHF.L.U32 R29, R5, 0x10, RZ ;  /* 0x00000010051d7819 */ /* 0x020fca00000006ff */
[----:B------:R-:W-:-:S04]  /*1590*/  FADD.FTZ R26, R29, R26 ;  /* 0x0000001a1d1a7221 */ /* 0x000fc80000010000 */
[----:B------:R-:W-:-:S07]  /*15a0*/  @P1 FADD.FTZ R26, R10, R26 ;  /* 0x0000001a0a1a1221 */ /* 0x000fce0000010000 */
.L_x_6443:
[----:B------:R-:W-:Y:S01]  /*15b0*/  SHF.L.U32 R27, R27, 0x10, RZ ;  /* 0x000000101b1b7819 */ /* 0x000fe200000006ff */
[----:B------:R-:W-:Y:S06]  /*15c0*/  @P2 BRA `(.L_x_6444) ;  /* 0x00000000000c2947 */ /* 0x000fec0003800000 */
[----:B------:R-:W-:Y:S05]  /*15d0*/  @!P1 BRA `(.L_x_6445) ;  /* 0x0000000000189947 */ /* 0x000fea0003800000 */
[----:B-----5:R-:W-:Y:S01]  /*15e0*/  FADD.FTZ R27, R11, R27 ;  /* 0x0000001b0b1b7221 */ /* 0x020fe20000010000 */
[----:B------:R-:W-:Y:S06]  /*15f0*/  BRA `(.L_x_6445) ;  /* 0x0000000000107947 */ /* 0x000fec0003800000 */
.L_x_6444:
[----:B-----5:R-:W-:-:S04]  /*1600*/  PRMT R28, R5, 0x7632, R28 ;  /* 0x00007632051c7816 */ /* 0x020fc8000000001c */
[----:B------:R-:W-:-:S05]  /*1610*/  SHF.L.U32 R28, R28, 0x10, RZ ;  /* 0x000000101c1c7819 */ /* 0x000fca00000006ff */
[----:B------:R-:W-:-:S04]  /*1620*/  FADD.FTZ R27, R27, R28 ;  /* 0x0000001c1b1b7221 */ /* 0x000fc80000010000 */
[----:B------:R-:W-:-:S07]  /*1630*/  @P1 FADD.FTZ R27, R11, R27 ;  /* 0x0000001b0b1b1221 */ /* 0x000fce0000010000 */
.L_x_6445:
[C---:B------:R-:W-:Y:S02]  /*1640*/  PRMT R29, R30.reuse, 0x7632, R29 ;  /* 0x000076321e1d7816 */ /* 0x040fe4000000001d */
[----:B------:R-:W-:Y:S01]  /*1650*/  SHF.L.U32 R28, R30, 0x10, RZ ;  /* 0x000000101e1c7819 */ /* 0x000fe200000006ff */
[----:B------:R-:W-:Y:S06]  /*1660*/  @P2 BRA `(.L_x_6446) ;  /* 0x00000000000c2947 */ /* 0x000fec0003800000 */
[----:B------:R-:W-:Y:S05]  /*1670*/  @!P1 BRA `(.L_x_6447) ;  /* 0x0000000000149947 */ /* 0x000fea0003800000 */
[----:B-----5:R-:W-:Y:S01]  /*1680*/  FADD.FTZ R28, R12, R28 ;  /* 0x0000001c0c1c7221 */ /* 0x020fe20000010000 */
[----:B------:R-:W-:Y:S06]  /*1690*/  BRA `(.L_x_6447) ;  /* 0x00000000000c7947 */ /* 0x000fec0003800000 */
.L_x_6446:
[----:B-----5:R-:W-:-:S05]  /*16a0*/  SHF.L.U32 R33, R6, 0x10, RZ ;  /* 0x0000001006217819 */ /* 0x020fca00000006ff */
[----:B------:R-:W-:-:S04]  /*16b0*/  FADD.FTZ R28, R33, R28 ;  /* 0x0000001c211c7221 */ /* 0x000fc80000010000 */
[----:B------:R-:W-:-:S07]  /*16c0*/  @P1 FADD.FTZ R28, R12, R28 ;  /* 0x0000001c0c1c1221 */ /* 0x000fce0000010000 */
.L_x_6447:
[----:B------:R-:W-:Y:S01]  /*16d0*/  SHF.L.U32 R29, R29, 0x10, RZ ;  /* 0x000000101d1d7819 */ /* 0x000fe200000006ff */
[----:B------:R-:W-:Y:S06]  /*16e0*/  @P2 BRA `(.L_x_6448) ;  /* 0x00000000000c2947 */ /* 0x000fec0003800000 */
[----:B------:R-:W-:Y:S05]  /*16f0*/  @!P1 BRA `(.L_x_6449) ;  /* 0x0000000000189947 */ /* 0x000fea0003800000 */
[----:B-----5:R-:W-:Y:S01]  /*1700*/  FADD.FTZ R29, R13, R29 ;  /* 0x0000001d0d1d7221 */ /* 0x020fe20000010000 */
[----:B------:R-:W-:Y:S06]  /*1710*/  BRA `(.L_x_6449) ;  /* 0x0000000000107947 */ /* 0x000fec0003800000 */
.L_x_6448:
[----:B-----5:R-:W-:-:S05]  /*1720*/  PRMT R30, R6, 0x7632, R30 ;  /* 0x00007632061e7816 */ /* 0x020fca000000001e */
[----:B------:R-:W-:-:S04]  /*1730*/  IMAD.U32 R30, R30, 0x10000, RZ ;  /* 0x000100001e1e7824 */ /* 0x000fc800078e00ff */
[----:B------:R-:W-:-:S04]  /*1740*/  FADD.FTZ R29, R29, R30 ;  /* 0x0000001e1d1d7221 */ /* 0x000fc80000010000 */
[----:B------:R-:W-:-:S07]  /*1750*/  @P1 FADD.FTZ R29, R13, R29 ;  /* 0x0000001d0d1d1221 */ /* 0x000fce0000010000 */
.L_x_6449:
[C---:B------:R-:W-:Y:S02]  /*1760*/  PRMT R32, R31.reuse, 0x7632, R32 ;  /* 0x000076321f207816 */ /* 0x040fe40000000020 */
[----:B------:R-:W-:Y:S01]  /*1770*/  SHF.L.U32 R30, R31, 0x10, RZ ;  /* 0x000000101f1e7819 */ /* 0x000fe200000006ff */
[----:B------:R-:W-:Y:S06]  /*1780*/  @P2 BRA `(.L_x_6450) ;  /* 0x00000000000c2947 */ /* 0x000fec0003800000 */
[----:B------:R-:W-:Y:S05]  /*1790*/  @!P1 BRA `(.L_x_6451) ;  /* 0x0000000000149947 */ /* 0x000fea0003800000 */
[----:B-----5:R-:W-:Y:S01]  /*17a0*/  FADD.FTZ R30, R14, R30 ;  /* 0x0000001e0e1e7221 */ /* 0x020fe20000010000 */
[----:B------:R-:W-:Y:S06]  /*17b0*/  BRA `(.L_x_6451) ;  /* 0x00000000000c7947 */ /* 0x000fec0003800000 */
.L_x_6450:
[----:B-----5:R-:W-:-:S05]  /*17c0*/  SHF.L.U32 R31, R7, 0x10, RZ ;  /* 0x00000010071f7819 */ /* 0x020fca00000006ff */
[----:B------:R-:W-:-:S04]  /*17d0*/  FADD.FTZ R30, R31, R30 ;  /* 0x0000001e1f1e7221 */ /* 0x000fc80000010000 */
[----:B------:R-:W-:-:S07]  /*17e0*/  @P1 FADD.FTZ R30, R14, R30 ;  /* 0x0000001e0e1e1221 */ /* 0x000fce0000010000 */
.L_x_6451:
[----:B------:R-:W-:Y:S01]  /*17f0*/  SHF.L.U32 R31, R32, 0x10, RZ ;  /* 0x00000010201f7819 */ /* 0x000fe200000006ff */
[----:B------:R-:W-:Y:S06]  /*1800*/  @P2 BRA `(.L_x_6452) ;  /* 0x00000000000c2947 */ /* 0x000fec0003800000 */
[----:B------:R-:W-:Y:S05]  /*1810*/  @!P1 BRA `(.L_x_6453) ;  /* 0x0000000000189947 */ /* 0x000fea0003800000 */
[----:B-----5:R-:W-:Y:S01]  /*1820*/  FADD.FTZ R31, R15, R31 ;  /* 0x0000001f0f1f7221 */ /* 0x020fe20000010000 */
[----:B------:R-:W-:Y:S06]  /*1830*/  BRA `(.L_x_6453) ;  /* 0x0000000000107947 */ /* 0x000fec0003800000 */
.L_x_6452:
[----:B-----5:R-:W-:-:S04]  /*1840*/  PRMT R32, R7, 0x7632, R32 ;  /* 0x0000763207207816 */ /* 0x020fc80000000020 */
[----:B------:R-:W-:-:S05]  /*1850*/  SHF.L.U32 R32, R32, 0x10, RZ ;  /* 0x0000001020207819 */ /* 0x000fca00000006ff */
[----:B------:R-:W-:-:S04]  /*1860*/  FADD.FTZ R31, R31, R32 ;  /* 0x000000201f1f7221 */ /* 0x000fc80000010000 */
[----:B------:R-:W-:-:S07]  /*1870*/  @P1 FADD.FTZ R31, R15, R31 ;  /* 0x0000001f0f1f1221 */ /* 0x000fce0000010000 */
.L_x_6453:
[----:B------:R-:W-:Y:S02]  /*1880*/  IADD3 R153, R149, 0x200, RZ ;  /* 0x0000020095997810 */ /* 0x000fe40007ffe0ff */
        /* <DEDUP_REMOVED lines=19> */
.L_x_6454:
[----:B-----5:R-:W-:-:S05]  /*19c0*/  SHF.L.U32 R3, R4, 0x10, RZ ;  /* 0x0000001004037819 */ /* 0x020fca00000006ff */
[----:B------:R-:W-:-:S04]  /*19d0*/  FADD.FTZ R32, R3, R32 ;  /* 0x0000002003207221 */ /* 0x000fc80000010000 */
[----:B------:R-:W-:-:S07]  /*19e0*/  @P1 FADD.FTZ R32, R8, R32 ;  /* 0x0000002008201221 */ /* 0x000fce0000010000 */
.L_x_6455:
[----:B------:R-:W-:Y:S01]  /*19f0*/  SHF.L.U32 R33, R33, 0x10, RZ ;  /* 0x0000001021217819 */ /* 0x000fe200000006ff */
[----:B------:R-:W-:Y:S06]  /*1a00*/  @P2 BRA `(.L_x_6456) ;  /* 0x00000000000c2947 */ /* 0x000fec0003800000 */
[----:B------:R-:W-:Y:S05]  /*1a10*/  @!P1 BRA `(.L_x_6457) ;  /* 0x0000000000189947 */ /* 0x000fea0003800000 */
[----:B-----5:R-:W-:Y:S01]  /*1a20*/  FADD.FTZ R33, R9, R33 ;  /* 0x0000002109217221 */ /* 0x020fe20000010000 */
[----:B------:R-:W-:Y:S06]  /*1a30*/  BRA `(.L_x_6457) ;  /* 0x0000000000107947 */ /* 0x000fec0003800000 */
.L_x_6456:
[----:B-----5:R-:W-:-:S05]  /*1a40*/  PRMT R2, R4, 0x7632, R2 ;  /* 0x0000763204027816 */ /* 0x020fca0000000002 */
[----:B------:R-:W-:-:S04]  /*1a50*/  IMAD.U32 R2, R2, 0x10000, RZ ;  /* 0x0001000002027824 */ /* 0x000fc800078e00ff */
[----:B------:R-:W-:-:S04]  /*1a60*/  FADD.FTZ R33, R33, R2 ;  /* 0x0000000221217221 */ /* 0x000fc80000010000 */
[----:B------:R-:W-:-:S07]  /*1a70*/  @P1 FADD.FTZ R33, R9, R33 ;  /* 0x0000002109211221 */ /* 0x000fce0000010000 */
.L_x_6457:
[C---:B------:R-:W-:Y:S02]  /*1a80*/  PRMT R35, R37.reuse, 0x7632, R35 ;  /* 0x0000763225237816 */ /* 0x040fe40000000023 */
[----:B------:R-:W-:Y:S01]  /*1a90*/  SHF.L.U32 R34, R37, 0x10, RZ ;  /* 0x0000001025227819 */ /* 0x000fe200000006ff */
[----:B------:R-:W-:Y:S06]  /*1aa0*/  @P2 BRA `(.L_x_6458) ;  /* 0x00000000000c2947 */ /* 0x000fec0003800000 */
[----:B------:R-:W-:Y:S05]  /*1ab0*/  @!P1 BRA `(.L_x_6459) ;  /* 0x0000000000149947 */ /* 0x000fea0003800000 */
[----:B-----5:R-:W-:Y:S01]  /*1ac0*/  FADD.FTZ R34, R10, R34 ;  /* 0x000000220a227221 */ /* 0x020fe20000010000 */
[----:B------:R-:W-:Y:S06]  /*1ad0*/  BRA `(.L_x_6459) ;  /* 0x00000000000c7947 */ /* 0x000fec0003800000 */
.L_x_6458:
[----:B-----5:R-:W-:-:S05]  /*1ae0*/  SHF.L.U32 R3, R5, 0x10, RZ ;  /* 0x0000001005037819 */ /* 0x020fca00000006ff */
[----:B------:R-:W-:-:S04]  /*1af0*/  FADD.FTZ R34, R3, R34 ;  /* 0x0000002203227221 */ /* 0x000fc80000010000 */
[----:B------:R-:W-:-:S07]  /*1b00*/  @P1 FADD.FTZ R34, R10, R34 ;  /* 0x000000220a221221 */ /* 0x000fce0000010000 */
.L_x_6459:
[----:B------:R-:W-:Y:S01]  /*1b10*/  SHF.L.U32 R35, R35, 0x10, RZ ;  /* 0x0000001023237819 */ /* 0x000fe200000006ff */
[----:B------:R-:W-:Y:S06]  /*1b20*/  @P2 BRA `(.L_x_6460) ;  /* 0x00000000000c2947 */ /* 0x000fec0003800000 */
[----:B------:R-:W-:Y:S05]  /*1b30*/  @!P1 BRA `(.L_x_6461) ;  /* 0x0000000000189947 */ /* 0x000fea0003800000 */
[----:B-----5:R-:W-:Y:S01]  /*1b40*/  FADD.FTZ R35, R11, R35 ;  /* 0x000000230b237221 */ /* 0x020fe20000010000 */
[----:B------:R-:W-:Y:S06]  /*1b50*/  BRA `(.L_x_6461) ;  /* 0x0000000000107947 */ /* 0x000fec0003800000 */
.L_x_6460:
[----:B-----5:R-:W-:-:S04]  /*1b60*/  PRMT R2, R5, 0x7632, R2 ;  /* 0x0000763205027816 */ /* 0x020fc80000000002 */
[----:B------:R-:W-:-:S05]  /*1b70*/  SHF.L.U32 R2, R2, 0x10, RZ ;  /* 0x0000001002027819 */ /* 0x000fca00000006ff */
[----:B------:R-:W-:-:S04]  /*1b80*/  FADD.FTZ R35, R35, R2 ;  /* 0x0000000223237221 */ /* 0x000fc80000010000 */
[----:B------:R-:W-:-:S07]  /*1b90*/  @P1 FADD.FTZ R35, R11, R35 ;  /* 0x000000230b231221 */ /* 0x000fce0000010000 */
.L_x_6461:
[C---:B------:R-:W-:Y:S02]  /*1ba0*/  PRMT R37, R38.reuse, 0x7632, R37 ;  /* 0x0000763226257816 */ /* 0x040fe40000000025 */
[----:B------:R-:W-:Y:S01]  /*1bb0*/  SHF.L.U32 R36, R38, 0x10, RZ ;  /* 0x0000001026247819 */ /* 0x000fe200000006ff */
[----:B------:R-:W-:Y:S06]  /*1bc0*/  @P2 BRA `(.L_x_6462) ;  /* 0x00000000000c2947 */ /* 0x000fec0003800000 */
[----:B------:R-:W-:Y:S05]  /*1bd0*/  @!P1 BRA `(.L_x_6463) ;  /* 0x0000000000149947 */ /* 0x000fea0003800000 */
[----:B-----5:R-:W-:Y:S01]  /*1be0*/  FADD.FTZ R36, R12, R36 ;  /* 0x000000240c247221 */ /* 0x020fe20000010000 */
[----:B------:R-:W-:Y:S06]  /*1bf0*/  BRA `(.L_x_6463) ;  /* 0x00000000000c7947 */ /* 0x000fec0003800000 */
.L_x_6462:
[----:B-----5:R-:W-:-:S05]  /*1c00*/  SHF.L.U32 R3, R6, 0x10, RZ ;  /* 0x0000001006037819 */ /* 0x020fca00000006ff */
[----:B------:R-:W-:-:S04]  /*1c10*/  FADD.FTZ R36, R3, R36 ;  /* 0x0000002403247221 */ /* 0x000fc80000010000 */
[----:B------:R-:W-:-:S07]  /*1c20*/  @P1 FADD.FTZ R36, R12, R36 ;  /* 0x000000240c241221 */ /* 0x000fce0000010000 */
.L_x_6463:
[----:B------:R-:W-:Y:S01]  /*1c30*/  SHF.L.U32 R37, R37, 0x10, RZ ;  /* 0x0000001025257819 */ /* 0x000fe200000006ff */
[----:B------:R-:W-:Y:S06]  /*1c40*/  @P2 BRA `(.L_x_6464) ;  /* 0x00000000000c2947 */ /* 0x000fec0003800000 */
[----:B------:R-:W-:Y:S05]  /*1c50*/  @!P1 BRA `(.L_x_6465) ;  /* 0x0000000000189947 */ /* 0x000fea0003800000 */
[----:B-----5:R-:W-:Y:S01]  /*1c60*/  FADD.FTZ R37, R13, R37 ;  /* 0x000000250d257221 */ /* 0x020fe20000010000 */
[----:B------:R-:W-:Y:S06]  /*1c70*/  BRA `(.L_x_6465) ;  /* 0x0000000000107947 */ /* 0x000fec0003800000 */
.L_x_6464:
[----:B-----5:R-:W-:-:S04]  /*1c80*/  PRMT R2, R6, 0x7632, R2 ;  /* 0x0000763206027816 */ /* 0x020fc80000000002 */
[----:B------:R-:W-:-:S05]  /*1c90*/  SHF.L.U32 R2, R2, 0x10, RZ ;  /* 0x0000001002027819 */ /* 0x000fca00000006ff */
[----:B------:R-:W-:-:S04]  /*1ca0*/  FADD.FTZ R37, R37, R2 ;  /* 0x0000000225257221 */ /* 0x000fc80000010000 */
[----:B------:R-:W-:-:S07]  /*1cb0*/  @P1 FADD.FTZ R37, R13, R37 ;  /* 0x000000250d251221 */ /* 0x000fce0000010000 */
.L_x_6465:
[C---:B------:R-:W-:Y:S01]  /*1cc0*/  PRMT R2, R39.reuse, 0x7632, R2 ;  /* 0x0000763227027816 */ /* 0x040fe20000000002 */
[----:B------:R-:W-:Y:S01]  /*1cd0*/  IMAD.U32 R38, R39, 0x10000, RZ ;  /* 0x0001000027267824 */ /* 0x000fe200078e00ff */
[----:B------:R-:W-:Y:S06]  /*1ce0*/  @P2 BRA `(.L_x_6466) ;  /* 0x00000000000c2947 */ /* 0x000fec0003800000 */
[----:B------:R-:W-:Y:S05]  /*1cf0*/  @!P1 BRA `(.L_x_6467) ;  /* 0x0000000000149947 */ /* 0x000fea0003800000 */
[----:B-----5:R-:W-:Y:S01]  /*1d00*/  FADD.FTZ R38, R14, R38 ;  /* 0x000000260e267221 */ /* 0x020fe20000010000 */
[----:B------:R-:W-:Y:S06]  /*1d10*/  BRA `(.L_x_6467) ;  /* 0x00000000000c7947 */ /* 0x000fec0003800000 */
.L_x_6466:
[----:B-----5:R-:W-:-:S05]  /*1d20*/  SHF.L.U32 R3, R7, 0x10, RZ ;  /* 0x0000001007037819 */ /* 0x020fca00000006ff */
[----:B------:R-:W-:-:S04]  /*1d30*/  FADD.FTZ R38, R3, R38 ;  /* 0x0000002603267221 */ /* 0x000fc80000010000 */
[----:B------:R-:W-:-:S07]  /*1d40*/  @P1 FADD.FTZ R38, R14, R38 ;  /* 0x000000260e261221 */ /* 0x000fce0000010000 */
.L_x_6467:
[----:B------:R-:W-:Y:S01]  /*1d50*/  SHF.L.U32 R39, R2, 0x10, RZ ;  /* 0x0000001002277819 */ /* 0x000fe200000006ff */
[----:B------:R-:W-:Y:S06]  /*1d60*/  @P2 BRA `(.L_x_6468) ;  /* 0x00000000000c2947 */ /* 0x000fec0003800000 */
[----:B------:R-:W-:Y:S05]  /*1d70*/  @!P1 BRA `(.L_x_6469) ;  /* 0x0000000000189947 */ /* 0x000fea0003800000 */
[----:B-----5:R-:W-:Y:S01]  /*1d80*/  FADD.FTZ R39, R15, R39 ;  /* 0x000000270f277221 */ /* 0x020fe20000010000 */
[----:B------:R-:W-:Y:S06]  /*1d90*/  BRA `(.L_x_6469) ;  /* 0x0000000000107947 */ /* 0x000fec0003800000 */
.L_x_6468:
[----:B-----5:R-:W-:-:S04]  /*1da0*/  PRMT R2, R7, 0x7632, R2 ;  /* 0x0000763207027816 */ /* 0x020fc80000000002 */
[----:B------:R-:W-:-:S05]  /*1db0*/  SHF.L.U32 R2, R2, 0x10, RZ ;  /* 0x0000001002027819 */ /* 0x000fca00000006ff */
[----:B------:R-:W-:-:S04]  /*1dc0*/  FADD.FTZ R39, R39, R2 ;  /* 0x0000000227277221 */ /* 0x000fc80000010000 */
[----:B------:R-:W-:-:S07]  /*1dd0*/  @P1 FADD.FTZ R39, R15, R39 ;  /* 0x000000270f271221 */ /* 0x000fce0000010000 */
.L_x_6469:
[----:B------:R-:W-:Y:S01]  /*1de0*/  FADD.FTZ R2, RZ, R16 ;  /* 0x00000010ff027221 */ /* 0x000fe20000010000 */
[----:B------:R-:W-:-:S03]  /*1df0*/  UMOV UR6, 0xffffffff ;  /* 0xffffffff00067882 */ /* 0x000fc60000000000 */
        /* <DEDUP_REMOVED lines=15> */
[----:B------:R-:W-:-:S03]  /*1ef0*/  LEA R2, P1, R153, UR10, 0x5 ;  /* 0x0000000a99027c11 */ /* 0x000fc6000f8228ff */
[----:B------:R-:W-:Y:S01]  /*1f00*/  FADD.FTZ R40, R3, R32 ;  /* 0x0000002003287221 */ /* 0x000fe20000010000 */
[----:B------:R-:W-:Y:S02]  /*1f10*/  LEA.HI.X R3, R153, UR11, RZ, 0x5, P1 ;  /* 0x0000000b99037c11 */ /* 0x000fe400088f2cff */
[----:B------:R-:W-:Y:S01]  /*1f20*/  LOP3.LUT P1, RZ, R0, 0xff, RZ, 0xc0, !PT ;  /* 0x000000ff00ff7812 */ /* 0x000fe2000782c0ff */
[----:B------:R-:W-:Y:S02]  /*1f30*/  FADD.FTZ R41, R40, R33 ;  /* 0x0000002128297221 */ /* 0x000fe40000010000 */
[----:B------:R0:W-:Y:S02]  /*1f40*/  STG.E.128 desc[UR4][R2.64], R32 ;  /* 0x0000002002007986 */ /* 0x0001e4000c101d04 */
[----:B------:R-:W-:Y:S02]  /*1f50*/  FADD.FTZ R40, R41, R34 ;  /* 0x0000002229287221 */ /* 0x000fe40000010000 */
[----:B------:R0:W-:Y:S02]  /*1f60*/  STG.E.128 desc[UR4][R2.64+0x10], R36 ;  /* 0x0000102402007986 */ /* 0x0001e4000c101d04 */
[----:B------:R-:W-:-:S04]  /*1f70*/  FADD.FTZ R41, R40, R35 ;  /* 0x0000002328297221 */ /* 0x000fc80000010000 */
[----:B------:R-:W-:-:S04]  /*1f80*/  FADD.FTZ R40, R41, R36 ;  /* 0x0000002429287221 */ /* 0x000fc80000010000 */
[----:B------:R-:W-:Y:S01]  /*1f90*/  FADD.FTZ R41, R40, R37 ;  /* 0x0000002528297221 */ /* 0x000fe20000010000 */
[----:B------:R-:W-:-:S03]  /*1fa0*/  SEL R40, R119, R92, !P1 ;  /* 0x0000005c77287207 */ /* 0x000fc60004800000 */
        /* <DEDUP_REMOVED lines=71> */
.L_x_6482:
[C---:B------:R-:W-:Y:S01]  /*2420*/  ISETP.NE.AND P2, PT, R93.reuse, RZ, PT ;  /* 0x000000ff5d00720c */ /* 0x040fe20003f45270 */
[----:B------:R-:W-:Y:S05]  /*2430*/  WARPSYNC.ALL ;  /* 0x0000000000007948 */ /* 0x000fea0003800000 */
[----:B------:R-:W-:-:S07]  /*2440*/  ISETP.GT.U32.AND P4, PT, R93, 0x7, PT ;  /* 0x000000075d00780c */ /* 0x000fce0003f84070 */
[----:B------:R-:W2:Y:S01]  /*2450*/  @!P2 S2R R3, SR_CgaCtaId ;  /* 0x000000000003a919 */ /* 0x000ea20000008800 */
[----:B------:R-:W-:-:S05]  /*2460*/  @!P2 MOV R0, 0x400 ;  /* 0x000004000000a802 */ /* 0x000fca0000000f00 */
[----:B------:R-:W3:Y:S01]  /*2470*/  @!P4 S2R R142, SR_CgaCtaId ;  /* 0x00000000008ec919 */ /* 0x000ee20000008800 */
[----:B------:R-:W-:Y:S02]  /*2480*/  @!P4 MOV R41, 0x400 ;  /* 0x000004000029c802 */ /* 0x000fe40000000f00 */
[----:B--2---:R-:W-:Y:S02]  /*2490*/  @!P2 LEA R3, R3, R0, 0x18 ;  /* 0x000000000303a211 */ /* 0x004fe400078ec0ff */
[-C--:B------:R-:W-:Y:S02]  /*24a0*/  @!P2 IADD3 R0, R121, R40.reuse, RZ ;  /* 0x000000287900a210 */ /* 0x080fe40007ffe0ff */
[----:B------:R-:W-:Y:S02]  /*24b0*/  @!P4 IADD3 R40, R93, R40, RZ ;  /* 0x000000285d28c210 */ /* 0x000fe40007ffe0ff */
[----:B------:R-:W-:Y:S01]  /*24c0*/  @!P2 LEA R0, R0, R3, 0x3 ;  /* 0x000000030000a211 */ /* 0x000fe200078e18ff */
[----:B-1----:R-:W-:Y:S01]  /*24d0*/  FADD.FTZ R3, R144, R155 ;  /* 0x0000009b90037221 */ /* 0x002fe20000010000 */
[----:B---3--:R-:W-:Y:S01]  /*24e0*/  @!P4 LEA R41, R142, R41, 0x18 ;  /* 0x000000298e29c211 */ /* 0x008fe200078ec0ff */
[----:B------:R-:W-:-:S03]  /*24f0*/  HFMA2.MMA R142, -RZ, RZ, 0, 0 ;  /* 0x00000000ff8e7435 */ /* 0x000fc600000001ff */
[----:B------:R1:W-:Y:S01]  /*2500*/  @!P2 STS.64 [R0], R2 ;  /* 0x000000020000a388 */ /* 0x0003e20000000a00 */
[----:B0-----:R-:W-:Y:S02]  /*2510*/  @!P4 LEA R144, R40, R41, 0x3 ;  /* 0x000000292890c211 */ /* 0x001fe400078e18ff */
[----:B------:R-:W-:Y:S01]  /*2520*/  CS2R R40, SRZ ;  /* 0x0000000000287805 */ /* 0x000fe2000001ff00 */
[----:B------:R-:W-:Y:S01]  /*2530*/  @!P4 IMAD.MOV.U32 R142, RZ, RZ, 0x300 ;  /* 0x00000300ff8ec424 */ /* 0x000fe200078e00ff */
[----:B------:R-:W-:Y:S01]  /*2540*/  BAR.SYNC.DEFER_BLOCKING 0x0 ;  /* 0x0000000000007b1d */ /* 0x000fe20000010000 */
[----:B------:R-:W-:-:S05]  /*2550*/  LOP3.LUT P2, RZ, R121, 0x1f, R42, 0xf8, !PT ;  /* 0x0000001f79ff7812 */ /* 0x000fca000784f82a */
[----:B------:R-:W0:Y:S01]  /*2560*/  SHFL.DOWN PT, R155, R142, 0x4, 0x1f ;  /* 0x08801f008e9b7f89 */ /* 0x000e2200000e0000 */
[----:B-1----:R-:W-:-:S03]  /*2570*/  I2FP.F32.S32 R3, R142 ;  /* 0x0000008e00037245 */ /* 0x002fc60000201400 */
[----:B------:R-:W1:Y:S01]  /*2580*/  @!P4 LDS.64 R40, [R144] ;  /* 0x000000009028c984 */ /* 0x000e620000000a00 */
[----:B0-----:R-:W-:Y:S02]  /*2590*/  I2FP.F32.S32 R150, R155 ;  /* 0x0000009b00967245 */ /* 0x001fe40000201400 */
[----:B------:R-:W-:-:S04]  /*25a0*/  IADD3 R146, R155, R142, RZ ;  /* 0x0000008e9b927210 */ /* 0x000fc80007ffe0ff */
[----:B------:R-:W-:Y:S01]  /*25b0*/  I2FP.F32.S32 R148, R146 ;  /* 0x0000009200947245 */ /* 0x000fe20000201400 */
[----:B------:R-:W-:Y:S03]  /*25c0*/  SHFL.DOWN PT, R159, R146, 0x2, 0x1f ;  /* 0x08401f00929f7f89 */ /* 0x000fe600000e0000 */
[----:B------:R-:W0:Y:S01]  /*25d0*/  MUFU.RCP R2, R148 ;  /* 0x0000009400027308 */ /* 0x000e220000001000 */
[----:B-1----:R-:W1:Y:S02]  /*25e0*/  SHFL.DOWN PT, R157, R40, 0x4, 0x1f ;  /* 0x08801f00289d7f89 */ /* 0x002e6400000e0000 */
[C---:B-1----:R-:W-:Y:S01]  /*25f0*/  FMUL.FTZ R0, R157.reuse, R150 ;  /* 0x000000969d007220 */ /* 0x042fe20000410000 */
[----:B------:R-:W-:-:S03]  /*2600*/  FADD.FTZ R157, -R157, R40 ;  /* 0x000000289d9d7221 */ /* 0x000fc60000010100 */
[----:B------:R-:W-:Y:S01]  /*2610*/  FFMA.FTZ R155, R3, R40, R0 ;  /* 0x00000028039b7223 */ /* 0x000fe20000010000 */
[----:B------:R-:W-:Y:S01]  /*2620*/  FMUL.FTZ R157, R157, R157 ;  /* 0x0000009d9d9d7220 */ /* 0x000fe20000410000 */
[----:B------:R-:W1:Y:S02]  /*2630*/  SHFL.DOWN PT, R0, R41, 0x4, 0x1f ;  /* 0x08801f0029007f89 */ /* 0x000e6400000e0000 */
[----:B0-----:R-:W-:Y:S01]  /*2640*/  FMUL.FTZ R155, R2, R155 ;  /* 0x0000009b029b7220 */ /* 0x001fe20000410000 */
[----:B------:R-:W-:-:S04]  /*2650*/  FMUL.FTZ R157, R157, R3 ;  /* 0x000000039d9d7220 */ /* 0x000fc80000410000 */
[----:B------:R-:W0:Y:S01]  /*2660*/  SHFL.DOWN PT, R40, R155, 0x2, 0x1f ;  /* 0x08401f009b287f89 */ /* 0x000e2200000e0000 */
[----:B------:R-:W-:Y:S01]  /*2670*/  FMUL.FTZ R157, R157, R150 ;  /* 0x000000969d9d7220 */ /* 0x000fe20000410000 */
[----:B-1----:R-:W-:-:S04]  /*2680*/  FADD.FTZ R3, R0, R41 ;  /* 0x0000002900037221 */ /* 0x002fc80000010000 */
[----:B------:R-:W-:Y:S01]  /*2690*/  FFMA.FTZ R3, R2, R157, R3 ;  /* 0x0000009d02037223 */ /* 0x000fe20000010003 */
[-C--:B------:R-:W-:Y:S02]  /*26a0*/  IADD3 R2, R146, R159.reuse, RZ ;  /* 0x0000009f92027210 */ /* 0x080fe40007ffe0ff */
[----:B------:R-:W-:Y:S02]  /*26b0*/  I2FP.F32.S32 R159, R159 ;  /* 0x0000009f009f7245 */ /* 0x000fe40000201400 */
[----:B------:R-:W-:Y:S01]  /*26c0*/  I2FP.F32.S32 R41, R2 ;  /* 0x0000000200297245 */ /* 0x000fe20000201400 */
[----:B------:R-:W1:Y:S02]  /*26d0*/  SHFL.DOWN PT, R0, R3, 0x2, 0x1f ;  /* 0x08401f0003007f89 */ /* 0x000e6400000e0000 */
[----:B0-----:R-:W-:Y:S01]  /*26e0*/  FMUL.FTZ R157, R40, R159 ;  /* 0x0000009f289d7220 */ /* 0x001fe20000410000 */
[----:B------:R-:W0:Y:S01]  /*26f0*/  MUFU.RCP R142, R41 ;  /* 0x00000029008e7308 */ /* 0x000e220000001000 */
[----:B------:R-:W2:Y:S01]  /*2700*/  SHFL.DOWN PT, R161, R2, 0x1, 0x1f ;  /* 0x08201f0002a17f89 */ /* 0x000ea200000e0000 */
[----:B------:R-:W-:Y:S01]  /*2710*/  FADD.FTZ R40, R155, -R40 ;  /* 0x800000289b287221 */ /* 0x000fe20000010000 */
[----:B------:R-:W-:-:S03]  /*2720*/  FFMA.FTZ R157, R148, R155, R157 ;  /* 0x0000009b949d7223 */ /* 0x000fc6000001009d */
[----:B------:R-:W-:-:S04]  /*2730*/  FMUL.FTZ R155, R40, R40 ;  /* 0x00000028289b7220 */ /* 0x000fc80000410000 */
[----:B------:R-:W-:-:S04]  /*2740*/  FMUL.FTZ R155, R148, R155 ;  /* 0x0000009b949b7220 */ /* 0x000fc80000410000 */
[----:B------:R-:W-:Y:S01]  /*2750*/  FMUL.FTZ R159, R155, R159 ;  /* 0x0000009f9b9f7220 */ /* 0x000fe20000410000 */
[----:B0-----:R-:W-:Y:S01]  /*2760*/  FMUL.FTZ R40, R142, R157 ;  /* 0x0000009d8e287220 */ /* 0x001fe20000410000 */
[----:B-1----:R-:W-:-:S04]  /*2770*/  FADD.FTZ R155, R3, R0 ;  /* 0x00000000039b7221 */ /* 0x002fc80000010000 */
[----:B------:R-:W0:Y:S01]  /*2780*/  SHFL.DOWN PT, R3, R40, 0x1, 0x1f ;  /* 0x08201f0028037f89 */ /* 0x000e2200000e0000 */
[----:B------:R-:W-:Y:S01]  /*2790*/  FFMA.FTZ R155, R142, R159, R155 ;  /* 0x0000009f8e9b7223 */ /* 0x000fe2000001009b */
[-C--:B--2---:R-:W-:Y:S02]  /*27a0*/  IADD3 R142, R2, R161.reuse, RZ ;  /* 0x000000a1028e7210 */ /* 0x084fe40007ffe0ff */
[----:B------:R-:W-:Y:S02]  /*27b0*/  I2FP.F32.S32 R161, R161 ;  /* 0x000000a100a17245 */ /* 0x000fe40000201400 */
[----:B------:R-:W-:Y:S01]  /*27c0*/  I2FP.F32.S32 R142, R142 ;  /* 0x0000008e008e7245 */ /* 0x000fe20000201400 */
[----:B------:R-:W1:Y:S05]  /*27d0*/  SHFL.DOWN PT, R0, R155, 0x1, 0x1f ;  /* 0x08201f009b007f89 */ /* 0x000e6a00000e0000 */
[----:B------:R-:W2:Y:S01]  /*27e0*/  MUFU.RCP R142, R142 ;  /* 0x0000008e008e7308 */ /* 0x000ea20000001000 */
[----:B0-----:R-:W-:Y:S01]  /*27f0*/  FADD.FTZ R2, R40, -R3 ;  /* 0x8000000328027221 */ /* 0x001fe20000010000 */
[----:B------:R-:W-:-:S03]  /*2800*/  FMUL.FTZ R144, R3, R161 ;  /* 0x000000a103907220 */ /* 0x000fc60000410000 */
[----:B------:R-:W-:Y:S01]  /*2810*/  FMUL.FTZ R2, R2, R2 ;  /* 0x0000000202027220 */ /* 0x000fe20000410000 */
[C---:B------:R-:W-:Y:S02]  /*2820*/  FFMA.FTZ R3, R41.reuse, R40, R144 ;  /* 0x0000002829037223 */ /* 0x040fe40000010090 */
[----:B------:R-:W0:Y:S01]  /*2830*/  LDC R144, c[0x0][0x2d8] ;  /* 0x0000b600ff907b82 */ /* 0x000e220000000800 */
[----:B------:R-:W-:Y:S01]  /*2840*/  FMUL.FTZ R2, R41, R2 ;  /* 0x0000000229027220 */ /* 0x000fe20000410000 */
[----:B--2---:R-:W-:Y:S01]  /*2850*/  FMUL.FTZ R40, R142, R3 ;  /* 0x000000038e287220 */ /* 0x004fe20000410000 */
[----:B-1----:R-:W-:Y:S02]  /*2860*/  FADD.FTZ R3, R155, R0 ;  /* 0x000000009b037221 */ /* 0x002fe40000010000 */
[----:B------:R-:W-:Y:S02]  /*2870*/  FMUL.FTZ R2, R2, R161 ;  /* 0x000000a102027220 */ /* 0x000fe40000410000 */
[----:B------:R-:W1:Y:S02]  /*2880*/  SHFL.IDX PT, R159, R40, RZ, 0x1f ;  /* 0x00001fff289f7589 */ /* 0x000e6400000e0000 */
[----:B------:R-:W-:-:S02]  /*2890*/  FFMA.FTZ R142, R142, R2, R3 ;  /* 0x000000028e8e7223 */ /* 0x000fc40000010003 */
[----:B------:R-:W2:Y:S03]  /*28a0*/  @!P2 LDC.64 R2, c[0x0][0x250] ;  /* 0x00009400ff02ab82 */ /* 0x000ea60000000a00 */
[----:B------:R-:W0:Y:S01]  /*28b0*/  SHFL.IDX PT, R155, R142, RZ, 0x1f ;  /* 0x00001fff8e9b7589 */ /* 0x000e2200000e0000 */
[----:B-1----:R-:W-:Y:S01]  /*28c0*/  FMUL.FTZ R0, R159, R159 ;  /* 0x0000009f9f007220 */ /* 0x002fe20000410000 */
[----:B--2---:R-:W-:-:S04]  /*28d0*/  @!P2 IMAD.WIDE R2, R95, 0x4, R2 ;  /* 0x000000045f02a825 */ /* 0x004fc800078e0202 */
[----:B------:R-:W-:Y:S01]  /*28e0*/  FSEL R41, R0, RZ, P3 ;  /* 0x000000ff00297208 */ /* 0x000fe20001800000 */
[----:B0-----:R-:W-:Y:S01]  /*28f0*/  FFMA.FTZ R0, R155, UR12, R144 ;  /* 0x0000000c9b007c23 */ /* 0x001fe20008010090 */
[----:B------:R-:W-:Y:S01]  /*2900*/  FSEL R144, R159, RZ, !P3 ;  /* 0x000000ff9f907208 */ /* 0x000fe20005800000 */
        /* <DEDUP_REMOVED lines=21> */
[C---:B--2---:R-:W-:Y:S01]  /*2a60*/  FMUL.FTZ R0, R158.reuse, R16 ;  /* 0x000000109e007220 */ /* 0x044fe20000410000 */
[C---:B------:R-:W-:Y:S01]  /*2a70*/  FMUL.FTZ R21, R158.reuse, R17 ;  /* 0x000000119e157220 */ /* 0x040fe20000410000 */
[C---:B------:R-:W-:Y:S01]  /*2a80*/  FMUL.FTZ R22, R158.reuse, R18 ;  /* 0x000000129e167220 */ /* 0x040fe20000410000 */
[----:B------:R-:W-:Y:S01]  /*2a90*/  FMUL.FTZ R24, R158, R19 ;  /* 0x000000139e187220 */ /* 0x000fe20000410000 */
[----:B------:R-:W-:Y:S01]  /*2aa0*/  FFMA.FTZ R16, R69, R0, R44 ;  /* 0x0000000045107223 */ /* 0x000fe2000001002c */
[----:B------:R-:W-:Y:S01]  /*2ab0*/  FFMA.FTZ R17, R123, R21, R94 ;  /* 0x000000157b117223 */ /* 0x000fe2000001005e */
[----:B-1----:R-:W-:-:S04]  /*2ac0*/  @!P2 IMAD.WIDE R40, R95, 0x4, R40 ;  /* 0x000000045f28a825 */ /* 0x002fc800078e0228 */
[C---:B------:R-:W-:Y:S01]  /*2ad0*/  FMUL.FTZ R26, R158.reuse, R20 ;  /* 0x000000149e1a7220 */ /* 0x040fe20000410000 */
[----:B------:R-:W-:Y:S01]  /*2ae0*/  FMUL.FTZ R142, R158, R142 ;  /* 0x0000008e9e8e7220 */ /* 0x000fe20000410000 */
[----:B0-----:R-:W-:Y:S01]  /*2af0*/  FFMA.FTZ R2, R120, R24, R97 ;  /* 0x0000001878027223 */ /* 0x001fe20000010061 */
[----:B------:R-:W-:Y:S01]  /*2b00*/  F2FP.BF16.F32.PACK_AB R16, R17, R16 ;  /* 0x000000101110723e */ /* 0x000fe200000010ff */
[----:B------:R-:W-:Y:S01]  /*2b10*/  FFMA.FTZ R17, R68, R22, R45 ;  /* 0x0000001644117223 */ /* 0x000fe2000001002d */
[----:B------:R0:W-:Y:S01]  /*2b20*/  @!P2 STG.E desc[UR4][R40.64], R158 ;  /* 0x0000009e2800a986 */ /* 0x0001e2000c101904 */
        /* <DEDUP_REMOVED lines=11> */
[C---:B------:R-:W-:Y:S01]  /*2be0*/  FMUL.FTZ R28, R158.reuse, R25 ;  /* 0x000000199e1c7220 */ /* 0x040fe20000410000 */
[----:B0-----:R-:W-:Y:S01]  /*2bf0*/  SHF.L.U32 R40, R149, 0x4, RZ ;  /* 0x0000000495287819 */ /* 0x001fe200000006ff */
[C---:B------:R-:W-:Y:S01]  /*2c00*/  FMUL.FTZ R150, R158.reuse, R150 ;  /* 0x000000969e967220 */ /* 0x040fe20000410000 */
[----:B------:R-:W-:Y:S01]  /*2c10*/  SHF.R.U32.HI R149, RZ, 0x1c, R149 ;  /* 0x0000001cff957819 */ /* 0x000fe20000011695 */
[----:B------:R-:W-:Y:S01]  /*2c20*/  FMUL.FTZ R30, R158, R27 ;  /* 0x0000001b9e1e7220 */ /* 0x000fe20000410000 */
[----:B------:R-:W-:Y:S01]  /*2c30*/  IADD3 R2, P2, R40, UR14, RZ ;  /* 0x0000000e28027c10 */ /* 0x000fe2000ff5e0ff */
[----:B------:R-:W-:Y:S01]  /*2c40*/  FFMA.FTZ R25, R125, R21, R96 ;  /* 0x000000157d197223 */ /* 0x000fe20000010060 */
[----:B------:R-:W-:Y:S01]  /*2c50*/  F2FP.BF16.F32.PACK_AB R23, R20, R23 ;  /* 0x000000171417723e */ /* 0x000fe200000010ff */
[----:B------:R-:W-:Y:S01]  /*2c60*/  FFMA.FTZ R21, R72, R22, R57 ;  /* 0x0000001648157223 */ /* 0x000fe20000010039 */
        /* <DEDUP_REMOVED lines=8> */
[----:B------:R-:W-:Y:S01]  /*2cf0*/  F2FP.BF16.F32.PACK_AB R20, R25, R20 ;  /* 0x000000141914723e */ /* 0x000fe200000010ff */
[----:B------:R-:W-:Y:S01]  /*2d00*/  FFMA.FTZ R24, R127, R24, R98 ;  /* 0x000000187f187223 */ /* 0x000fe20000010062 */
[----:B------:R-:W-:Y:S01]  /*2d10*/  FFMA.FTZ R27, R129, R142, R100 ;  /* 0x0000008e811b7223 */ /* 0x000fe20000010064 */
[----:B------:R-:W-:Y:S01]  /*2d20*/  FFMA.FTZ R0, R77, R148, R48 ;  /* 0x000000944d007223 */ /* 0x000fe20000010030 */
[----:B------:R-:W-:Y:S01]  /*2d30*/  FFMA.FTZ R29, R126, R28, R103 ;  /* 0x0000001c7e1d7223 */ /* 0x000fe20000010067 */
[C---:B------:R-:W-:Y:S01]  /*2d40*/  FMUL.FTZ R154, R158.reuse, R154 ;  /* 0x0000009a9e9a7220 */ /* 0x040fe20000410000 */
[----:B------:R-:W-:Y:S01]  /*2d50*/  FMUL.FTZ R31, R158, R31 ;  /* 0x0000001f9e1f7220 */ /* 0x000fe20000410000 */
[C---:B------:R-:W-:Y:S01]  /*2d60*/  FADD.FTZ R156, -R144.reuse, R34 ;  /* 0x00000022909c7221 */ /* 0x040fe20000010100 */
[----:B------:R-:W-:Y:S01]  /*2d70*/  FADD.FTZ R35, -R144, R35 ;  /* 0x0000002390237221 */ /* 0x000fe20000010100 */
[----:B------:R-:W-:Y:S01]  /*2d80*/  F2FP.BF16.F32.PACK_AB R21, R24, R21 ;  /* 0x000000151815723e */ /* 0x000fe200000010ff */
[----:B------:R-:W-:Y:S01]  /*2d90*/  FADD.FTZ R157, -R144, R36 ;  /* 0x00000024909d7221 */ /* 0x000fe20000010100 */
[----:B------:R-:W-:Y:S01]  /*2da0*/  SHF.L.U32 R41, R151, 0x4, RZ ;  /* 0x0000000497297819 */ /* 0x000fe200000006ff */
[----:B------:R-:W-:Y:S01]  /*2db0*/  FMUL.FTZ R156, R158, R156 ;  /* 0x0000009c9e9c7220 */ /* 0x000fe20000410000 */
[----:B------:R-:W-:Y:S01]  /*2dc0*/  F2FP.BF16.F32.PACK_AB R22, R27, R22 ;  /* 0x000000161b16723e */ /* 0x000fe200000010ff */
[----:B------:R-:W-:Y:S01]  /*2dd0*/  FFMA.FTZ R27, R78, R154, R51 ;  /* 0x0000009a4e1b7223 */ /* 0x000fe20000010033 */
[----:B0-----:R-:W-:Y:S01]  /*2de0*/  FFMA.FTZ R3, R128, R30, R105 ;  /* 0x0000001e80037223 */ /* 0x001fe20000010069 */
[----:B------:R-:W-:Y:S01]  /*2df0*/  IADD3 R2, P2, R40, UR16, RZ ;  /* 0x0000001028027c10 */ /* 0x000fe2000ff5e0ff */
[----:B------:R-:W-:Y:S01]  /*2e00*/  FMUL.FTZ R36, R158, R35 ;  /* 0x000000239e247220 */ /* 0x000fe20000410000 */
[----:B------:R-:W-:Y:S01]  /*2e10*/  F2FP.BF16.F32.PACK_AB R24, R29, R0 ;  /* 0x000000001d18723e */ /* 0x000fe200000010ff */
[----:B------:R-:W-:Y:S01]  /*2e20*/  FFMA.FTZ R0, R132, R31, R109 ;  /* 0x0000001f84007223 */ /* 0x000fe2000001006d */
[----:B------:R-:W-:Y:S01]  /*2e30*/  F2FP.BF16.F32.PACK_AB R25, R3, R26 ;  /* 0x0000001a0319723e */ /* 0x000fe200000010ff */
[----:B------:R-:W-:Y:S01]  /*2e40*/  FFMA.FTZ R26, R79, R152, R50 ;  /* 0x000000984f1a7223 */ /* 0x000fe20000010032 */
[----:B------:R-:W-:Y:S01]  /*2e50*/  FFMA.FTZ R3, R130, R32, R107 ;  /* 0x0000002082037223 */ /* 0x000fe2000001006b */
[----:B------:R-:W-:Y:S01]  /*2e60*/  SHF.R.U32.HI R151, RZ, 0x1c, R151 ;  /* 0x0000001cff977819 */ /* 0x000fe20000011697 */
[C---:B------:R-:W-:Y:S01]  /*2e70*/  FADD.FTZ R33, -R144.reuse, R33 ;  /* 0x0000002190217221 */ /* 0x040fe20000010100 */
[----:B------:R-:W-:Y:S01]  /*2e80*/  IADD3 R16, P4, R41, UR14, RZ ;  /* 0x0000000e29107c10 */ /* 0x000fe2000ff9e0ff */
[C---:B------:R-:W-:Y:S01]  /*2e90*/  FADD.FTZ R38, -R144.reuse, R38 ;  /* 0x0000002690267221 */ /* 0x040fe20000010100 */
[----:B------:R-:W-:Y:S01]  /*2ea0*/  F2FP.BF16.F32.PACK_AB R26, R3, R26 ;  /* 0x0000001a031a723e */ /* 0x000fe200000010ff */
[----:B------:R-:W-:Y:S01]  /*2eb0*/  FADD.FTZ R39, -R144, R39 ;  /* 0x0000002790277221 */ /* 0x000fe20000010100 */
[----:B------:R-:W-:Y:S01]  /*2ec0*/  IADD3.X R3, R149, UR17, RZ, P2, !PT ;  /* 0x0000001195037c10 */ /* 0x000fe200097fe4ff */
[----:B------:R-:W-:Y:S01]  /*2ed0*/  FFMA.FTZ R19, R82, R154, R63 ;  /* 0x0000009a52137223 */ /* 0x000fe2000001003f */
[----:B------:R-:W-:Y:S01]  /*2ee0*/  F2FP.BF16.F32.PACK_AB R27, R0, R27 ;  /* 0x0000001b001b723e */ /* 0x000fe200000010ff */
[----:B------:R-:W-:Y:S01]  /*2ef0*/  FFMA.FTZ R0, R139, R31, R110 ;  /* 0x0000001f8b007223 */ /* 0x000fe2000001006e */
[----:B------:R-:W-:Y:S01]  /*2f00*/  IADD3.X R17, R151, UR15, RZ, P4, !PT ;  /* 0x0000000f97117c10 */ /* 0x000fe2000a7fe4ff */
[----:B------:R0:W-:Y:S01]  /*2f10*/  STG.E.128 desc[UR4][R2.64], R20 ;  /* 0x0000001402007986 */ /* 0x0001e2000c101d04 */
[----:B------:R-:W-:Y:S01]  /*2f20*/  FADD.FTZ R37, -R144, R37 ;  /* 0x0000002590257221 */ /* 0x000fe20000010100 */
[C---:B------:R-:W-:Y:S01]  /*2f30*/  FMUL.FTZ R155, R158.reuse, R155 ;  /* 0x0000009b9e9b7220 */ /* 0x040fe20000410000 */
[C---:B------:R-:W-:Y:S01]  /*2f40*/  FMUL.FTZ R34, R158.reuse, R33 ;  /* 0x000000219e227220 */ /* 0x040fe20000410000 */
[C---:B------:R-:W-:Y:S01]  /*2f50*/  FMUL.FTZ R38, R158.reuse, R38 ;  /* 0x000000269e267220 */ /* 0x040fe20000410000 */
[----:B------:R-:W-:Y:S01]  /*2f60*/  FMUL.FTZ R39, R158, R39 ;  /* 0x000000279e277220 */ /* 0x000fe20000410000 */
[----:B------:R1:W-:Y:S01]  /*2f70*/  STG.E.128 desc[UR4][R16.64], R24 ;  /* 0x0000001810007986 */ /* 0x0003e2000c101d04 */
[----:B------:R-:W-:Y:S01]  /*2f80*/  F2FP.BF16.F32.PACK_AB R19, R0, R19 ;  /* 0x000000130013723e */ /* 0x000fe200000010ff */
[C---:B------:R-:W-:Y:S01]  /*2f90*/  FMUL.FTZ R157, R158.reuse, R157 ;  /* 0x0000009d9e9d7220 */ /* 0x040fe20000410000 */
[----:B------:R-:W-:Y:S01]  /*2fa0*/  FMUL.FTZ R37, R158, R37 ;  /* 0x000000259e257220 */ /* 0x000fe20000410000 */
[----:B------:R-:W-:Y:S01]  /*2fb0*/  FFMA.FTZ R150, R80, R150, R61 ;  /* 0x0000009650967223 */ /* 0x000fe2000001003d */
[----:B------:R-:W-:Y:S01]  /*2fc0*/  FFMA.FTZ R31, R135, R30, R106 ;  /* 0x0000001e871f7223 */ /* 0x000fe2000001006a */
[----:B------:R-:W-:Y:S01]  /*2fd0*/  FFMA.FTZ R0, R85, R155, R52 ;  /* 0x0000009b55007223 */ /* 0x000fe20000010034 */
[----:B------:R-:W-:Y:S01]  /*2fe0*/  FFMA.FTZ R35, R134, R34, R111 ;  /* 0x0000002286237223 */ /* 0x000fe2000001006f */
[----:B------:R-:W-:Y:S01]  /*2ff0*/  SHF.L.U32 R30, R153, 0x4, RZ ;  /* 0x00000004991e7819 */ /* 0x000fe200000006ff */
[----:B------:R-:W-:Y:S01]  /*3000*/  FFMA.FTZ R148, R81, R148, R60 ;  /* 0x0000009451947223 */ /* 0x000fe2000001003c */
[----:B------:R-:W-:Y:S01]  /*3010*/  FFMA.FTZ R29, R133, R28, R104 ;  /* 0x0000001c851d7223 */ /* 0x000fe20000010068 */
[----:B------:R-:W-:Y:S01]  /*3020*/  FFMA.FTZ R18, R83, R152, R62 ;  /* 0x0000009853127223 */ /* 0x000fe2000001003e */
[----:B0-----:R-:W-:Y:S01]  /*3030*/  FFMA.FTZ R21, R84, R156, R53 ;  /* 0x0000009c54157223 */ /* 0x001fe20000010035 */
[----:B------:R-:W-:Y:S01]  /*3040*/  FFMA.FTZ R2, R141, R36, R118 ;  /* 0x000000248d027223 */ /* 0x000fe20000010076 */
[----:B------:R-:W-:Y:S01]  /*3050*/  FFMA.FTZ R22, R87, R157, R54 ;  /* 0x0000009d57167223 */ /* 0x000fe20000010036 */
[----:B------:R-:W-:Y:S01]  /*3060*/  FFMA.FTZ R3, R143, R37, R116 ;  /* 0x000000258f037223 */ /* 0x000fe20000010074 */
[----:B------:R-:W-:Y:S01]  /*3070*/  FFMA.FTZ R33, R137, R32, R108 ;  /* 0x0000002089217223 */ /* 0x000fe2000001006c */
[----:B------:R-:W-:Y:S01]  /*3080*/  F2FP.BF16.F32.PACK_AB R20, R35, R0 ;  /* 0x000000002314723e */ /* 0x000fe200000010ff */
[----:B-1----:R-:W-:Y:S01]  /*3090*/  FFMA.FTZ R27, R90, R38, R67 ;  /* 0x000000265a1b7223 */ /* 0x002fe20000010043 */
[----:B------:R-:W-:Y:S01]  /*30a0*/  F2FP.BF16.F32.PACK_AB R21, R2, R21 ;  /* 0x000000150215723e */ /* 0x000fe200000010ff */
[-C--:B------:R-:W-:Y:S01]  /*30b0*/  FFMA.FTZ R2, R140, R39.reuse, R113 ;  /* 0x000000278c027223 */ /* 0x080fe20000010071 */
[----:B------:R-:W-:Y:S01]  /*30c0*/  F2FP.BF16.F32.PACK_AB R17, R31, R150 ;  /* 0x000000961f11723e */ /* 0x000fe200000010ff */
[----:B------:R-:W-:Y:S01]  /*30d0*/  FFMA.FTZ R23, R86, R38, R55 ;  /* 0x0000002656177223 */ /* 0x000fe20000010037 */
[----:B------:R-:W-:Y:S01]  /*30e0*/  FFMA.FTZ R0, R145, R39, R114 ;  /* 0x0000002791007223 */ /* 0x000fe20000010072 */
[----:B------:R-:W-:Y:S01]  /*30f0*/  FFMA.FTZ R24, R89, R155, R64 ;  /* 0x0000009b59187223 */ /* 0x000fe20000010040 */
[----:B------:R-:W-:Y:S01]  /*3100*/  F2FP.BF16.F32.PACK_AB R27, R2, R27 ;  /* 0x0000001b021b723e */ /* 0x000fe200000010ff */
[----:B------:R-:W-:Y:S01]  /*3110*/  FFMA.FTZ R31, R147, R34, R112 ;  /* 0x00000022931f7223 */ /* 0x000fe20000010070 */
[----:B------:R-:W-:Y:S01]  /*3120*/  IADD3 R2, P2, R41, UR16, RZ ;  /* 0x0000001029027c10 */ /* 0x000fe2000ff5e0ff */
[----:B------:R-:W-:Y:S01]  /*3130*/  FFMA.FTZ R26, R91, R157, R66 ;  /* 0x0000009d5b1a7223 */ /* 0x000fe20000010042 */
[----:B------:R-:W-:Y:S01]  /*3140*/  FFMA.FTZ R37, R138, R37, R115 ;  /* 0x000000258a257223 */ /* 0x000fe20000010073 */
[----:B------:R-:W-:Y:S01]  /*3150*/  SHF.R.U32.HI R153, RZ, 0x1c, R153 ;  /* 0x0000001cff997819 */ /* 0x000fe20000011699 */
[----:B------:R-:W-:Y:S01]  /*3160*/  FFMA.FTZ R25, R88, R156, R65 ;  /* 0x0000009c58197223 */ /* 0x000fe20000010041 */
[----:B------:R-:W-:Y:S01]  /*3170*/  IADD3 R28, P4, R30, UR14, RZ ;  /* 0x0000000e1e1c7c10 */ /* 0x000fe2000ff9e0ff */
[----:B------:R-:W-:Y:S01]  /*3180*/  FFMA.FTZ R36, R136, R36, R117 ;  /* 0x0000002488247223 */ /* 0x000fe20000010075 */
[----:B------:R-:W-:-:S02]  /*3190*/  IADD3 R30, P5, R30, UR16, RZ ;  /* 0x000000101e1e7c10 */ /* 0x000fc4000ffbe0ff */
[----:B------:R-:W-:Y:S02]  /*31a0*/  F2FP.BF16.F32.PACK_AB R22, R3, R22 ;  /* 0x000000160316723e */ /* 0x000fe400000010ff */
[----:B------:R-:W-:Y:S02]  /*31b0*/  F2FP.BF16.F32.PACK_AB R18, R33, R18 ;  /* 0x000000122112723e */ /* 0x000fe400000010ff */
[----:B------:R-:W-:Y:S02]  /*31c0*/  F2FP.BF16.F32.PACK_AB R16, R29, R148 ;  /* 0x000000941d10723e */ /* 0x000fe400000010ff */
[----:B------:R-:W-:Y:S02]  /*31d0*/  IADD3.X R3, R151, UR17, RZ, P2, !PT ;  /* 0x0000001197037c10 */ /* 0x000fe400097fe4ff */
[----:B------:R-:W-:Y:S02]  /*31e0*/  F2FP.BF16.F32.PACK_AB R23, R0, R23 ;  /* 0x000000170017723e */ /* 0x000fe400000010ff */
[----:B------:R-:W-:Y:S01]  /*31f0*/  IADD3.X R29, R153, UR15, RZ, P4, !PT ;  /* 0x0000000f991d7c10 */ /* 0x000fe2000a7fe4ff */
[----:B------:R0:W-:Y:S01]  /*3200*/  STG.E.128 desc[UR4][R2.64], R16 ;  /* 0x0000001002007986 */ /* 0x0001e2000c101d04 */
[----:B------:R-:W-:-:S02]  /*3210*/  F2FP.BF16.F32.PACK_AB R24, R31, R24 ;  /* 0x000000181f18723e */ /* 0x000fc400000010ff */
[----:B------:R-:W-:Y:S01]  /*3220*/  F2FP.BF16.F32.PACK_AB R26, R37, R26 ;  /* 0x0000001a251a723e */ /* 0x000fe200000010ff */
[----:B------:R0:W-:Y:S01]  /*3230*/  STG.E.128 desc[UR4][R28.64], R20 ;  /* 0x000000141c007986 */ /* 0x0001e2000c101d04 */
[----:B------:R-:W-:Y:S02]  /*3240*/  F2FP.BF16.F32.PACK_AB R25, R36, R25 ;  /* 0x000000192419723e */ /* 0x000fe400000010ff */
[----:B------:R-:W-:Y:S02]  /*3250*/  IADD3.X R31, R153, UR17, RZ, P5, !PT ;  /* 0x00000011991f7c10 */ /* 0x000fe4000affe4ff */
[----:B------:R-:W-:Y:S02]  /*3260*/  IADD3 R95, R95, UR18, RZ ;  /* 0x000000125f5f7c10 */ /* 0x000fe4000fffe0ff */
[----:B------:R-:W-:Y:S01]  /*3270*/  SEL R0, RZ, 0x1, P1 ;  /* 0x00000001ff007807 */ /* 0x000fe20000800000 */
[----:B------:R0:W-:Y:S01]  /*3280*/  STG.E.128 desc[UR4][R30.64], R24 ;  /* 0x000000181e007986 */ /* 0x0001e2000c101d04 */
[----:B------:R-:W-:-:S13]  /*3290*/  ISETP.GE.AND P2, PT, R95, UR19, PT ;  /* 0x000000135f007c0c */ /* 0x000fda000bf46270 */
[----:B------:R-:W-:Y:S05]  /*32a0*/  @!P2 BRA `(.L_x_6471) ;  /* 0xffffffd800b4a947 */ /* 0x000fea000383ffff */
[----:B------:R-:W-:Y:S05]  /*32b0*/  EXIT ;  /* 0x000000000000794d */ /* 0x000fea0003800000 */
.L_x_6470:
[----:B------:R-:W-:Y:S01]  /*32c0*/  HFMA2.MMA R150, -RZ, RZ, 0, 5.9604644775390625e-08 ;  /* 0x00000001ff967435 */ /* 0x000fe200000001ff */
[----:B------:R-:W-:Y:S01]  /*32d0*/  MOV R157, R0 ;  /* 0x00000000009d7202 */ /* 0x000fe20000000f00 */
[----:B------:R-:W-:Y:S01]  /*32e0*/  IMAD.MOV.U32 R159, RZ, RZ, 0x1f ;  /* 0x0000001fff9f7424 */ /* 0x000fe200078e00ff */
[----:B------:R-:W-:-:S08]  /*32f0*/  MOV R146, 0xffffffff ;  /* 0xffffffff00927802 */ /* 0x000fd00000000f00 */
[----:B-----5:R-:W-:Y:S05]  /*3300*/  WARPSYNC.COLLECTIVE R146, `(.L_x_6472) ;  /* 0x0000000092087348 */ /* 0x020fea0003c00000 */
[----:B------:R0:W1:Y:S02]  /*3310*/  SHFL.BFLY P2, R148, R157, R150, R159 ;  /* 0x0c0000969d947389 */ /* 0x000064000004009f */
[----:B01---5:R-:W-:Y:S01]  /*3320*/  ENDCOLLECTIVE ;  /* 0x000000000000791b */ /* 0x023fe20003800000 */
.L_x_6472:
[----:B------:R-:W-:Y:S01]  /*3330*/  HFMA2.MMA R150, -RZ, RZ, 0, 1.1920928955078125e-07 ;  /* 0x00000002ff967435 */ /* 0x000fe200000001ff */
[----:B------:R-:W-:-:S05]  /*3340*/  MOV R3, R148 ;  /* 0x0000009400037202 */ /* 0x000fca0000000f00 */
[----:B------:R-:W-:-:S05]  /*3350*/  FADD.FTZ R3, R0, R3 ;  /* 0x0000000300037221 */ /* 0x000fca0000010000 */
[----:B------:R-:W-:-:S07]  /*3360*/  MOV R157, R3 ;  /* 0x00000003009d7202 */ /* 0x000fce0000000f00 */
[----:B------:R-:W-:Y:S05]  /*3370*/  WARPSYNC.COLLECTIVE R146, `(.L_x_6473) ;  /* 0x0000000092087348 */ /* 0x000fea0003c00000 */
[----:B------:R0:W1:Y:S02]  /*3380*/  SHFL.BFLY P2, R148, R157, R150, R159 ;  /* 0x0c0000969d947389 */ /* 0x000064000004009f */
[----:B01----:R-:W-:Y:S01]  /*3390*/  ENDCOLLECTIVE ;  /* 0x000000000000791b */ /* 0x003fe20003800000 */
.L_x_6473:
[----:B------:R-:W-:Y:S01]  /*33a0*/  HFMA2.MMA R150, -RZ, RZ, 0, 2.384185791015625e-07 ;  /* 0x00000004ff967435 */ /* 0x000fe200000001ff */
[----:B------:R-:W-:-:S05]  /*33b0*/  MOV R2, R148 ;  /* 0x0000009400027202 */ /* 0x000fca0000000f00 */
[----:B------:R-:W-:-:S05]  /*33c0*/  FADD.FTZ R41, R3, R2 ;  /* 0x0000000203297221 */ /* 0x000fca0000010000 */
[----:B------:R-:W-:-:S07]  /*33d0*/  MOV R157, R41 ;  /* 0x00000029009d7202 */ /* 0x000fce0000000f00 */
[----:B------:R-:W-:Y:S05]  /*33e0*/  WARPSYNC.COLLECTIVE R146, `(.L_x_6474) ;  /* 0x0000000092087348 */ /* 0x000fea0003c00000 */
[----:B------:R0:W1:Y:S02]  /*33f0*/  SHFL.BFLY P2, R148, R157, R150, R159 ;  /* 0x0c0000969d947389 */ /* 0x000064000004009f */
[----:B01----:R-:W-:Y:S01]  /*3400*/  ENDCOLLECTIVE ;  /* 0x000000000000791b */ /* 0x003fe20003800000 */
.L_x_6474:
[----:B------:R-:W-:Y:S01]  /*3410*/  IMAD.MOV.U32 R150, RZ, RZ, 0x8 ;  /* 0x00000008ff967424 */ /* 0x000fe200078e00ff */
[----:B------:R-:W-:-:S05]  /*3420*/  MOV R2, R148 ;  /* 0x0000009400027202 */ /* 0x000fca0000000f00 */
[----:B------:R-:W-:-:S05]  /*3430*/  FADD.FTZ R142, R41, R2 ;  /* 0x00000002298e7221 */ /* 0x000fca0000010000 */
[----:B------:R-:W-:-:S07]  /*3440*/  MOV R157, R142 ;  /* 0x0000008e009d7202 */ /* 0x000fce0000000f00 */
[----:B------:R-:W-:Y:S05]  /*3450*/  WARPSYNC.COLLECTIVE R146, `(.L_x_6475) ;  /* 0x0000000092087348 */ /* 0x000fea0003c00000 */
[----:B------:R0:W1:Y:S02]  /*3460*/  SHFL.BFLY P2, R148, R157, R150, R159 ;  /* 0x0c0000969d947389 */ /* 0x000064000004009f */
[----:B01----:R-:W-:Y:S01]  /*3470*/  ENDCOLLECTIVE ;  /* 0x000000000000791b */ /* 0x003fe20003800000 */
.L_x_6475:
[----:B------:R-:W-:Y:S01]  /*3480*/  HFMA2.MMA R150, -RZ, RZ, 0, 9.5367431640625e-07 ;  /* 0x00000010ff967435 */ /* 0x000fe200000001ff */
[----:B------:R-:W-:-:S05]  /*3490*/  MOV R155, R148 ;  /* 0x00000094009b7202 */ /* 0x000fca0000000f00 */
[----:B------:R-:W-:-:S05]  /*34a0*/  FADD.FTZ R155, R142, R155 ;  /* 0x0000009b8e9b7221 */ /* 0x000fca0000010000 */
[----:B------:R-:W-:-:S07]  /*34b0*/  MOV R157, R155 ;  /* 0x0000009b009d7202 */ /* 0x000fce0000000f00 */
[----:B------:R-:W-:Y:S05]  /*34c0*/  WARPSYNC.COLLECTIVE R146, `(.L_x_6476) ;  /* 0x0000000092087348 */ /* 0x000fea0003c00000 */
[----:B------:R0:W1:Y:S02]  /*34d0*/  SHFL.BFLY P2, R148, R157, R150, R159 ;  /* 0x0c0000969d947389 */ /* 0x000064000004009f */
[----:B01----:R-:W-:Y:S01]  /*34e0*/  ENDCOLLECTIVE ;  /* 0x000000000000791b */ /* 0x003fe20003800000 */
.L_x_6476:
        /* <DEDUP_REMOVED lines=56> */
.L_x_6477:
[----:B------:R-:W-:Y:S01]  /*3870*/  HFMA2.MMA R150, -RZ, RZ, 0, 1.1920928955078125e-07 ;  /* 0x00000002ff967435 */ /* 0x000fe200000001ff */
[----:B------:R-:W-:-:S05]  /*3880*/  MOV R3, R148 ;  /* 0x0000009400037202 */ /* 0x000fca0000000f00 */
[----:B------:R-:W-:-:S05]  /*3890*/  FADD.FTZ R3, R0, R3 ;  /* 0x0000000300037221 */ /* 0x000fca0000010000 */
[----:B------:R-:W-:-:S07]  /*38a0*/  MOV R157, R3 ;  /* 0x00000003009d7202 */ /* 0x000fce0000000f00 */
[----:B------:R-:W-:Y:S05]  /*38b0*/  WARPSYNC.COLLECTIVE R146, `(.L_x_6478) ;  /* 0x0000000092087348 */ /* 0x000fea0003c00000 */
[----:B------:R0:W1:Y:S02]  /*38c0*/  SHFL.BFLY P2, R148, R157, R150, R159 ;  /* 0x0c0000969d947389 */ /* 0x000064000004009f */
[----:B01----:R-:W-:Y:S01]  /*38d0*/  ENDCOLLECTIVE ;  /* 0x000000000000791b */ /* 0x003fe20003800000 */
.L_x_6478:
[----:B------:R-:W-:Y:S01]  /*38e0*/  HFMA2.MMA R150, -RZ, RZ, 0, 2.384185791015625e-07 ;  /* 0x00000004ff967435 */ /* 0x000fe200000001ff */
[----:B------:R-:W-:-:S04]  /*38f0*/  IMAD.MOV.U32 R142, RZ, RZ, R148 ;  /* 0x000000ffff8e7224 */ /* 0x000fc800078e0094 */
[----:B------:R-:W-:-:S05]  /*3900*/  FADD.FTZ R142, R3, R142 ;  /* 0x0000008e038e7221 */ /* 0x000fca0000010000 */
[----:B------:R-:W-:-:S07]  /*3910*/  MOV R157, R142 ;  /* 0x0000008e009d7202 */ /* 0x000fce0000000f00 */
[----:B------:R-:W-:Y:S05]  /*3920*/  WARPSYNC.COLLECTIVE R146, `(.L_x_6479) ;  /* 0x0000000092087348 */ /* 0x000fea0003c00000 */
[----:B------:R0:W1:Y:S02]  /*3930*/  SHFL.BFLY P2, R148, R157, R150, R159 ;  /* 0x0c0000969d947389 */ /* 0x000064000004009f */
[----:B01----:R-:W-:Y:S01]  /*3940*/  ENDCOLLECTIVE ;  /* 0x000000000000791b */ /* 0x003fe20003800000 */
.L_x_6479:
[----:B------:R-:W-:Y:S01]  /*3950*/  HFMA2.MMA R150, -RZ, RZ, 0, 4.76837158203125e-07 ;  /* 0x00000008ff967435 */ /* 0x000fe200000001ff */
[----:B------:R-:W-:-:S05]  /*3960*/  MOV R41, R148 ;  /* 0x0000009400297202 */ /* 0x000fca0000000f00 */
[----:B------:R-:W-:-:S05]  /*3970*/  FADD.FTZ R41, R142, R41 ;  /* 0x000000298e297221 */ /* 0x000fca0000010000 */
[----:B------:R-:W-:-:S07]  /*3980*/  MOV R157, R41 ;  /* 0x00000029009d7202 */ /* 0x000fce0000000f00 */
[----:B------:R-:W-:Y:S05]  /*3990*/  WARPSYNC.COLLECTIVE R146, `(.L_x_6480) ;  /* 0x0000000092087348 */ /* 0x000fea0003c00000 */
[----:B------:R0:W1:Y:S02]  /*39a0*/  SHFL.BFLY P2, R148, R157, R150, R159 ;  /* 0x0c0000969d947389 */ /* 0x000064000004009f */
[----:B01----:R-:W-:Y:S01]  /*39b0*/  ENDCOLLECTIVE ;  /* 0x000000000000791b */ /* 0x003fe20003800000 */
.L_x_6480:
[----:B------:R-:W-:Y:S01]  /*39c0*/  HFMA2.MMA R150, -RZ, RZ, 0, 9.5367431640625e-07 ;  /* 0x00000010ff967435 */ /* 0x000fe200000001ff */
[----:B------:R-:W-:-:S05]  /*39d0*/  MOV R144, R148 ;  /* 0x0000009400907202 */ /* 0x000fca0000000f00 */
[----:B------:R-:W-:-:S05]  /*39e0*/  FADD.FTZ R144, R41, R144 ;  /* 0x0000009029907221 */ /* 0x000fca0000010000 */
[----:B------:R-:W-:-:S07]  /*39f0*/  MOV R157, R144 ;  /* 0x00000090009d7202 */ /* 0x000fce0000000f00 */
[----:B------:R-:W-:Y:S05]  /*3a00*/  WARPSYNC.COLLECTIVE R146, `(.L_x_6481) ;  /* 0x0000000092087348 */ /* 0x000fea0003c00000 */
[----:B------:R0:W1:Y:S02]  /*3a10*/  SHFL.BFLY P2, R148, R157, R150, R159 ;  /* 0x0c0000969d947389 */ /* 0x000064000004009f */
[----:B01----:R-:W-:Y:S01]  /*3a20*/  ENDCOLLECTIVE ;  /* 0x000000000000791b */ /* 0x003fe20003800000 */
.L_x_6481:
[----:B------:R-:W-:Y:S01]  /*3a30*/  MOV R155, R148 ;  /* 0x00000094009b7202 */ /* 0x000fe20000000f00 */
[----:B------:R-:W-:Y:S06]  /*3a40*/  BRA `(.L_x_6482) ;  /* 0xffffffe800747947 */ /* 0x000fec000383ffff */
.L_x_6483:
        /* <DEDUP_REMOVED lines=11> */
.L_x_20565:


//--------------------- .text._ZN10layer_norm31ln_parallel_residual_fwd_kernelINS_13Kernel_traitsI13__nv_bfloat16S2_fS2_fjLj6144ELj1ELj1ELj8ELj16ENS_18Kernel_traits_baseILj6144ES2_S2_fS2_fjLj256EEEEELb0ELb1ELb0EEEvNS_9FwdParamsE --------------------------
	.section	.text._ZN10layer_norm31ln_parallel_residual_fwd_kernelINS_13Kernel_traitsI13__nv_bfloat16S2_fS2_fjLj6144ELj1ELj1ELj8ELj16ENS_18Kernel_traits_baseILj6144ES2_S2_fS2_fjLj256EEEEELb0ELb1ELb0EEEvNS_9FwdParamsE,"ax",@progbits
	.align	128
        .global         _ZN10layer_norm31ln_parallel_residual_fwd_kernelINS_13Kernel_traitsI13__nv_bfloat16S2_fS2_fjLj6144ELj1ELj1ELj8ELj16ENS_18Kernel_traits_baseILj6144ES2_S2_fS2_fjLj256EEEEELb0ELb1ELb0EEEvNS_9FwdParamsE
        .type           _ZN10layer_norm31ln_parallel_residual_fwd_kernelINS_13Kernel_traitsI13__nv_bfloat16S2_fS2_fjLj6144ELj1ELj1ELj8ELj16ENS_18Kernel_traits_baseILj6144ES2_S2_fS2_fjLj256EEEEELb0ELb1ELb0EEEvNS_9FwdParamsE,@function
        .size           _ZN10layer_norm31ln_parallel_residual_fwd_kernelINS_13Kernel_traitsI13__nv_bfloat16S2_fS2_fjLj6144ELj1ELj1ELj8ELj16ENS_18Kernel_traits_baseILj6144ES2_S2_fS2_fjLj256EEEEELb0ELb1ELb0EEEvNS_9FwdParamsE,(.L_x_20566 - _ZN10layer_norm31ln_parallel_residual_fwd_kernelINS_13Kernel_traitsI13__nv_bfloat16S2_fS2_fjLj6144ELj1ELj1ELj8ELj16ENS_18Kernel_traits_baseILj6144ES2_S2_fS2_fjLj256EEEEELb0ELb1ELb0EEEvNS_9FwdParamsE)
        .other          _ZN10layer_norm31ln_parallel_residual_fwd_kernelINS_13Kernel_traitsI13__nv_bfloat16S2_fS2_fjLj6144ELj1ELj1ELj8ELj16ENS_18Kernel_traits_baseILj6144ES2_S2_fS2_fjLj256EEEEELb0ELb1ELb0EEEvNS_9FwdParamsE,@"STO_CUDA_ENTRY STV_DEFAULT"
_ZN10layer_norm31ln_parallel_residual_fwd_kernelINS_13Kernel_traitsI13__nv_bfloat16S2_fS2_fjLj6144ELj1ELj1ELj8ELj16ENS_18Kernel_traits_baseILj6144ES2_S2_fS2_fjLj256EEEEELb0ELb1ELb0EEEvNS_9FwdParamsE:
.text._ZN10layer_norm31ln_parallel_residual_fwd_kernelINS_13Kernel_traitsI13__nv_bfloat16S2_fS2_fjLj6144ELj1ELj1ELj8ELj16ENS_18Kernel_traits_baseILj6144ES2_S2_fS2_fjLj256EEEEELb0ELb1ELb0EEEvNS_9FwdParamsE:
        /* <DEDUP_REMOVED lines=13> */
[----:B------:R-:W-:-:S07]  /*00d0*/  MOV R13, R3 ;  /* 0x00000003000d7202 */ /* 0x000fce0000000f00 */
[----:B------:R-:W-:Y:S05]  /*00e0*/  @!P5 BRA `(.L_x_6485) ;  /* 0x000000000040d947 */ /* 0x000fea0003800000 */
[----:B------:R-:W0:Y:S01]  /*00f0*/  LDC.64 R4, c[0x0][0x260] ;  /* 0x00009800ff047b82 */ /* 0x000e220000000a00 */
[----:B------:R-:W-:Y:S02]  /*0100*/  ULDC.64 UR6, c[0x0][0x2c8] ;  /* 0x0000b20000067ab9 */ /* 0x000fe40000000a00 */
[----:B------:R-:W-:-:S04]  /*0110*/  ISETP.NE.U32.AND P0, PT, RZ, UR6, PT ;  /* 0x00000006ff007c0c */ /* 0x000fc8000bf05070 */
[----:B------:R-:W-:-:S13]  /*0120*/  ISETP.NE.AND.EX P0, PT, RZ, UR7, PT, P0 ;  /* 0x00000007ff007c0c */ /* 0x000fda000bf05300 */
[C---:B------:R-:W-:Y:S01]  /*0130*/  @P0 LEA R6, P1, R13.reuse, UR6, 0x4 ;  /* 0x000000060d060c11 */ /* 0x040fe2000f8220ff */
[----:B0-----:R-:W-:-:S03]  /*0140*/  IMAD.WIDE.U32 R4, R13, 0x10, R4 ;  /* 0x000000100d047825 */ /* 0x001fc600078e0004 */
[C---:B------:R-:W-:Y:S02]  /*0150*/  @P0 LEA.HI.X R7, R13.reuse, UR7, RZ, 0x4, P1 ;  /* 0x000000070d070c11 */ /* 0x040fe400088f24ff */
[----:B------:R-:W2:Y:S04]  /*0160*/  LDG.E.128 R36, desc[UR4][R4.64] ;  /* 0x0000000404247981 */ /* 0x000ea8000c1e1d00 */
[----:B------:R0:W5:Y:S01]  /*0170*/  @P0 LDG.E.128 R16, desc[UR4][R6.64] ;  /* 0x0000000406100981 */ /* 0x000162000c1e1d00 */
[----:B------:R-:W-:Y:S02]  /*0180*/  LOP3.LUT R13, R13, 0x100, RZ, 0xfc, !PT ;  /* 0x000001000d0d7812 */ /* 0x000fe400078efcff */
[----:B--2---:R-:W-:Y:S02]  /*0190*/  PRMT R69, R36, 0x7632, R69 ;  /* 0x0000763224457816 */ /* 0x004fe40000000045 */
[----:B------:R-:W-:-:S02]  /*01a0*/  PRMT R70, R37, 0x7632, R70 ;  /* 0x0000763225467816 */ /* 0x000fc40000000046 */
[----:B------:R-:W-:Y:S02]  /*01b0*/  PRMT R71, R38, 0x7632, R71 ;  /* 0x0000763226477816 */ /* 0x000fe40000000047 */
[----:B------:R-:W-:Y:S02]  /*01c0*/  @!P0 CS2R R16, SRZ ;  /* 0x0000000000108805 */ /* 0x000fe4000001ff00 */
[----:B------:R-:W-:Y:S02]  /*01d0*/  PRMT R72, R39, 0x7632, R72 ;  /* 0x0000763227487816 */ /* 0x000fe40000000048 */
[----:B0-----:R-:W-:-:S07]  /*01e0*/  @!P0 CS2R R18, SRZ ;  /* 0x0000000000128805 */ /* 0x001fce000001ff00 */
.L_x_6485:
[----:B------:R-:W-:Y:S05]  /*01f0*/  BSYNC B0 ;  /* 0x0000000000007941 */ /* 0x000fea0003800000 */
.L_x_6484:
        /* <DEDUP_REMOVED lines=11> */
[----:B------:R-:W-:Y:S02]  /*02b0*/  IADD3 R13, R13, 0x100, RZ ;  /* 0x000001000d0d7810 */ /* 0x000fe40007ffe0ff */
[----:B--2---:R-:W-:Y:S02]  /*02c0*/  PRMT R73, R8, 0x7632, R73 ;  /* 0x0000763208497816 */ /* 0x004fe40000000049 */
[----:B------:R-:W-:-:S02]  /*02d0*/  PRMT R74, R9, 0x7632, R74 ;  /* 0x00007632094a7816 */ /* 0x000fc4000000004a */
[----:B------:R-:W-:Y:S02]  /*02e0*/  PRMT R75, R10, 0x7632, R75 ;  /* 0x000076320a4b7816 */ /* 0x000fe4000000004b */
[----:B------:R-:W-:Y:S02]  /*02f0*/  @!P0 CS2R R20, SRZ ;  /* 0x0000000000148805 */ /* 0x000fe4000001ff00 */
[----:B------:R-:W-:Y:S02]  /*0300*/  PRMT R76, R11, 0x7632, R76 ;  /* 0x000076320b4c7816 */ /* 0x000fe4000000004c */
[----:B0-----:R-:W-:-:S07]  /*0310*/  @!P0 CS2R R22, SRZ ;  /* 0x0000000000168805 */ /* 0x001fce000001ff00 */
.L_x_6487:
[----:B------:R-:W-:Y:S05]  /*0320*/  BSYNC B0 ;  /* 0x0000000000007941 */ /* 0x000fea0003800000 */
.L_x_6486:
        /* <DEDUP_REMOVED lines=13> */
.L_x_6489:
[----:B------:R-:W-:Y:S05]  /*0400*/  BSYNC B0 ;  /* 0x0000000000007941 */ /* 0x000fea0003800000 */
.L_x_6488:
[----:B------:R-:W0:Y:S02]  /*0410*/  S2UR UR6, SR_CTAID.X ;  /* 0x00000000000679c3 */ /* 0x000e240000002500 */
[----:B0-----:R-:W-:Y:S01]  /*0420*/  LEA.HI R68, R0, UR6, RZ, 0x18 ;  /* 0x0000000600447c11 */ /* 0x001fe2000f8fc0ff */
[----:B------:R-:W-:-:S03]  /*0430*/  ULDC UR6, c[0x0][0x214] ;  /* 0x0000850000067ab9 */ /* 0x000fc60000000800 */
[----:B------:R-:W-:-:S13]  /*0440*/  ISETP.GE.AND P0, PT, R68, UR6, PT ;  /* 0x0000000644007c0c */ /* 0x000fda000bf06270 */
[----:B------:R-:W-:Y:S05]  /*0450*/  @P0 EXIT ;  /* 0x000000000000094d */ /* 0x000fea0003800000 */
[----:B------:R-:W-:Y:S01]  /*0460*/  SHF.R.S32.HI R32, RZ, 0x3, R32 ;  /* 0x00000003ff207819 */ /* 0x000fe20000011420 */
[----:B------:R-:W-:Y:S01]  /*0470*/  ULDC.U8 UR6, c[0x0][0x2a0] ;  /* 0x0000a80000067ab9 */ /* 0x000fe20000000000 */
[C---:B-----5:R-:W-:Y:S01]  /*0480*/  PRMT R78, R16.reuse, 0x7632, R78 ;  /* 0x00007632104e7816 */ /* 0x060fe2000000004e */
[----:B------:R-:W-:Y:S01]  /*0490*/  HFMA2.MMA R62, -RZ, RZ, 0, 5.9604644775390625e-08 ;  /* 0x00000001ff3e7435 */ /* 0x000fe200000001ff */
[----:B------:R-:W-:Y:S01]  /*04a0*/  SHF.L.U32 R13, R16, 0x10, RZ ;  /* 0x00000010100d7819 */ /* 0x000fe200000006ff */
[----:B------:R-:W-:Y:S01]  /*04b0*/  ULDC UR13, c[0x0][0x218] ;  /* 0x00008600000d7ab9 */ /* 0x000fe20000000800 */
[C---:B------:R-:W-:Y:S01]  /*04c0*/  PRMT R77, R17.reuse, 0x7632, R77 ;  /* 0x00007632114d7816 */ /* 0x040fe2000000004d */
[----:B------:R-:W-:Y:S01]  /*04d0*/  ULDC UR12, c[0x0][0x290] ;  /* 0x0000a400000c7ab9 */ /* 0x000fe20000000800 */
[----:B------:R-:W-:Y:S01]  /*04e0*/  SHF.L.U32 R12, R17, 0x10, RZ ;  /* 0x00000010110c7819 */ /* 0x000fe200000006ff */
[----:B------:R-:W-:Y:S01]  /*04f0*/  ULDC.64 UR8, c[0x0][0x228] ;  /* 0x00008a0000087ab9 */ /* 0x000fe20000000a00 */
[C---:B------:R-:W-:Y:S01]  /*0500*/  PRMT R82, R20.reuse, 0x7632, R82 ;  /* 0x0000763214527816 */ /* 0x040fe20000000052 */
[----:B------:R-:W-:Y:S01]  /*0510*/  ULDC.64 UR10, c[0x0][0x230] ;  /* 0x00008c00000a7ab9 */ /* 0x000fe20000000a00 */
[----:B------:R-:W-:Y:S01]  /*0520*/  SHF.L.U32 R17, R20, 0x10, RZ ;  /* 0x0000001014117819 */ /* 0x000fe200000006ff */
[----:B------:R-:W-:Y:S01]  /*0530*/  ULDC.64 UR14, c[0x0][0x210] ;  /* 0x00008400000e7ab9 */ /* 0x000fe20000000a00 */
[----:B------:R-:W-:-:S02]  /*0540*/  PRMT R81, R21, 0x7632, R81 ;  /* 0x0000763215517816 */ /* 0x000fc40000000051 */
[----:B------:R-:W-:Y:S02]  /*0550*/  SHF.L.U32 R16, R21, 0x10, RZ ;  /* 0x0000001015107819 */ /* 0x000fe400000006ff */
[C---:B------:R-:W-:Y:S02]  /*0560*/  PRMT R88, R28.reuse, 0x7632, R88 ;  /* 0x000076321c587816 */ /* 0x040fe40000000058 */
[----:B------:R-:W-:Y:S02]  /*0570*/  SHF.L.U32 R20, R28, 0x10, RZ ;  /* 0x000000101c147819 */ /* 0x000fe400000006ff */
[C---:B------:R-:W-:Y:S02]  /*0580*/  PRMT R90, R29.reuse, 0x7632, R90 ;  /* 0x000076321d5a7816 */ /* 0x040fe4000000005a */
[----:B------:R-:W-:Y:S02]  /*0590*/  SHF.L.U32 R21, R29, 0x10, RZ ;  /* 0x000000101d157819 */ /* 0x000fe400000006ff */
[----:B------:R-:W-:-:S02]  /*05a0*/  LOP3.LUT R29, R0, 0xe0, RZ, 0xc0, !PT ;  /* 0x000000e0001d7812 */ /* 0x000fc400078ec0ff */
[----:B------:R-:W-:Y:S02]  /*05b0*/  LOP3.LUT R28, R32, 0xff, RZ, 0xc0, !PT ;  /* 0x000000ff201c7812 */ /* 0x000fe400078ec0ff */
[----:B------:R-:W-:Y:S02]  /*05c0*/  SHF.R.U32.HI R32, RZ, 0x3, R32 ;  /* 0x00000003ff207819 */ /* 0x000fe40000011620 */
[----:B------:R-:W-:Y:S02]  /*05d0*/  VIADDMNMX R29, R28, -R29, RZ, !PT ;  /* 0x8000001d1c1d7246 */ /* 0x000fe400078001ff */
[----:B------:R-:W-:Y:S02]  /*05e0*/  LOP3.LUT R32, R32, 0x1fffffe0, RZ, 0xc0, !PT ;  /* 0x1fffffe020207812 */ /* 0x000fe400078ec0ff */
[----:B------:R-:W-:Y:S02]  /*05f0*/  VIMNMX R29, R29, 0x20, PT ;  /* 0x000000201d1d7848 */ /* 0x000fe40003fe0100 */
[----:B------:R-:W-:-:S02]  /*0600*/  PRMT R80, R18, 0x7632, R80 ;  /* 0x0000763212507816 */ /* 0x000fc40000000050 */
[----:B------:R-:W-:Y:S02]  /*0610*/  IADD3 R29, R29, R32, RZ ;  /* 0x000000201d1d7210 */ /* 0x000fe40007ffe0ff */
[----:B------:R-:W-:Y:S02]  /*0620*/  SHF.L.U32 R15, R18, 0x10, RZ ;  /* 0x00000010120f7819 */ /* 0x000fe400000006ff */
[C---:B------:R-:W-:Y:S02]  /*0630*/  PRMT R83, R23.reuse, 0x7632, R83 ;  /* 0x0000763217537816 */ /* 0x040fe40000000053 */
[----:B------:R-:W-:Y:S02]  /*0640*/  SHF.L.U32 R18, R23, 0x10, RZ ;  /* 0x0000001017127819 */ /* 0x000fe400000006ff */
[----:B------:R-:W-:Y:S02]  /*0650*/  SHF.L.U32 R23, R0, 0x5, RZ ;  /* 0x0000000500177819 */ /* 0x000fe400000006ff */
[----:B------:R-:W-:-:S02]  /*0660*/  SHF.L.U32 R29, R29, 0x3, RZ ;  /* 0x000000031d1d7819 */ /* 0x000fc400000006ff */
[----:B------:R-:W-:Y:S02]  /*0670*/  LOP3.LUT R33, R23, 0x3e0, RZ, 0xc0, !PT ;  /* 0x000003e017217812 */ /* 0x000fe400078ec0ff */
[----:B------:R-:W-:Y:S02]  /*0680*/  I2FP.F32.U32 R29, R29 ;  /* 0x0000001d001d7245 */ /* 0x000fe40000201000 */
[----:B------:R-:W-:Y:S02]  /*0690*/  VIADDMNMX R33, R28, -R33, RZ, !PT ;  /* 0x800000211c217246 */ /* 0x000fe400078001ff */
[----:B------:R0:W1:Y:S01]  /*06a0*/  MUFU.RCP R87, R29 ;  /* 0x0000001d00577308 */ /* 0x0000620000001000 */
[----:B------:R-:W-:Y:S02]  /*06b0*/  PRMT R79, R19, 0x7632, R79 ;  /* 0x00007632134f7816 */ /* 0x000fe4000000004f */
[----:B------:R-:W-:Y:S02]  /*06c0*/  VIMNMX R33, R33, 0x20, PT ;  /* 0x0000002021217848 */ /* 0x000fe40003fe0100 */
[----:B------:R-:W-:-:S02]  /*06d0*/  PRMT R86, R22, 0x7632, R86 ;  /* 0x0000763216567816 */ /* 0x000fc40000000056 */
[----:B------:R-:W-:Y:S02]  /*06e0*/  PRMT R92, R30, 0x7632, R92 ;  /* 0x000076321e5c7816 */ /* 0x000fe4000000005c */
[----:B------:R-:W-:Y:S02]  /*06f0*/  PRMT R94, R31, 0x7632, R94 ;  /* 0x000076321f5e7816 */ /* 0x000fe4000000005e */
[----:B------:R-:W-:Y:S02]  /*0700*/  PRMT R89, R24, 0x7632, R89 ;  /* 0x0000763218597816 */ /* 0x000fe40000000059 */
[----:B------:R-:W-:Y:S02]  /*0710*/  PRMT R91, R25, 0x7632, R91 ;  /* 0x00007632195b7816 */ /* 0x000fe4000000005b */
[----:B------:R-:W-:Y:S02]  /*0720*/  PRMT R93, R26, 0x7632, R93 ;  /* 0x000076321a5d7816 */ /* 0x000fe4000000005d */
[----:B------:R-:W-:-:S02]  /*0730*/  PRMT R95, R27, 0x7632, R95 ;  /* 0x000076321b5f7816 */ /* 0x000fc4000000005f */
[----:B------:R-:W-:Y:S02]  /*0740*/  IADD3 R33, R32, R33, RZ ;  /* 0x0000002120217210 */ /* 0x000fe40007ffe0ff */
[----:B------:R-:W-:Y:S01]  /*0750*/  ISETP.NE.AND P0, PT, RZ, UR6, PT ;  /* 0x00000006ff007c0c */ /* 0x000fe2000bf05270 */
[----:B------:R-:W-:Y:S01]  /*0760*/  ULDC.64 UR6, c[0x0][0x238] ;  /* 0x00008e0000067ab9 */ /* 0x000fe20000000a00 */
        /* <DEDUP_REMOVED lines=41> */
[----:B01----:R-:W-:-:S07]  /*0a00*/  SHF.L.U32 R96, R33, 0x3, RZ ;  /* 0x0000000321607819 */ /* 0x003fce00000006ff */
.L_x_6551:
[----:B------:R-:W-:Y:S01]  /*0a10*/  IMAD R60, R68, UR13, RZ ;  /* 0x0000000d443c7c24 */ /* 0x000fe2000f8e02ff */
        /* <DEDUP_REMOVED lines=28> */
.L_x_6492:
[----:B-----5:R-:W-:-:S05]  /*0be0*/  SHF.L.U32 R39, R24, 0x10, RZ ;  /* 0x0000001018277819 */ /* 0x020fca00000006ff */
[----:B------:R-:W-:-:S04]  /*0bf0*/  FADD.FTZ R36, R39, R36 ;  /* 0x0000002427247221 */ /* 0x000fc80000010000 */
[----:B------:R-:W-:-:S07]  /*0c00*/  @P0 FADD.FTZ R36, R28, R36 ;  /* 0x000000241c240221 */ /* 0x000fce0000010000 */
.L_x_6493:
[----:B------:R-:W-:Y:S01]  /*0c10*/  SHF.L.U32 R37, R37, 0x10, RZ ;  /* 0x0000001025257819 */ /* 0x000fe200000006ff */
[----:B------:R-:W-:Y:S06]  /*0c20*/  @P1 BRA `(.L_x_6494) ;  /* 0x00000000000c1947 */ /* 0x000fec0003800000 */
[----:B------:R-:W-:Y:S05]  /*0c30*/  @!P0 BRA `(.L_x_6495) ;  /* 0x0000000000188947 */ /* 0x000fea0003800000 */
[----:B-----5:R-:W-:Y:S01]  /*0c40*/  FADD.FTZ R37, R29, R37 ;  /* 0x000000251d257221 */ /* 0x020fe20000010000 */
[----:B------:R-:W-:Y:S06]  /*0c50*/  BRA `(.L_x_6495) ;  /* 0x0000000000107947 */ /* 0x000fec0003800000 */
.L_x_6494:
[----:B-----5:R-:W-:-:S04]  /*0c60*/  PRMT R38, R24, 0x7632, R38 ;  /* 0x0000763218267816 */ /* 0x020fc80000000026 */
[----:B------:R-:W-:-:S05]  /*0c70*/  SHF.L.U32 R38, R38, 0x10, RZ ;  /* 0x0000001026267819 */ /* 0x000fca00000006ff */
[----:B------:R-:W-:-:S04]  /*0c80*/  FADD.FTZ R37, R38, R37 ;  /* 0x0000002526257221 */ /* 0x000fc80000010000 */
[----:B------:R-:W-:-:S07]  /*0c90*/  @P0 FADD.FTZ R37, R29, R37 ;  /* 0x000000251d250221 */ /* 0x000fce0000010000 */
.L_x_6495:
[C---:B------:R-:W-:Y:S02]  /*0ca0*/  PRMT R39, R41.reuse, 0x7632, R39 ;  /* 0x0000763229277816 */ /* 0x040fe40000000027 */
[----:B------:R-:W-:Y:S01]  /*0cb0*/  SHF.L.U32 R38, R41, 0x10, RZ ;  /* 0x0000001029267819 */ /* 0x000fe200000006ff */
[----:B------:R-:W-:Y:S06]  /*0cc0*/  @P1 BRA `(.L_x_6496) ;  /* 0x00000000000c1947 */ /* 0x000fec0003800000 */
[----:B------:R-:W-:Y:S05]  /*0cd0*/  @!P0 BRA `(.L_x_6497) ;  /* 0x0000000000148947 */ /* 0x000fea0003800000 */
[----:B-----5:R-:W-:Y:S01]  /*0ce0*/  FADD.FTZ R38, R30, R38 ;  /* 0x000000261e267221 */ /* 0x020fe20000010000 */
[----:B------:R-:W-:Y:S06]  /*0cf0*/  BRA `(.L_x_6497) ;  /* 0x00000000000c7947 */ /* 0x000fec0003800000 */
.L_x_6496:
[----:B-----5:R-:W-:-:S05]  /*0d00*/  SHF.L.U32 R41, R25, 0x10, RZ ;  /* 0x0000001019297819 */ /* 0x020fca00000006ff */
[----:B------:R-:W-:-:S04]  /*0d10*/  FADD.FTZ R38, R41, R38 ;  /* 0x0000002629267221 */ /* 0x000fc80000010000 */
[----:B------:R-:W-:-:S07]  /*0d20*/  @P0 FADD.FTZ R38, R30, R38 ;  /* 0x000000261e260221 */ /* 0x000fce0000010000 */
.L_x_6497:
[----:B------:R-:W-:Y:S01]  /*0d30*/  SHF.L.U32 R39, R39, 0x10, RZ ;  /* 0x0000001027277819 */ /* 0x000fe200000006ff */
[----:B------:R-:W-:Y:S06]  /*0d40*/  @P1 BRA `(.L_x_6498) ;  /* 0x00000000000c1947 */ /* 0x000fec0003800000 */
[----:B------:R-:W-:Y:S05]  /*0d50*/  @!P0 BRA `(.L_x_6499) ;  /* 0x0000000000188947 */ /* 0x000fea0003800000 */
[----:B-----5:R-:W-:Y:S01]  /*0d60*/  FADD.FTZ R39, R31, R39 ;  /* 0x000000271f277221 */ /* 0x020fe20000010000 */
[----:B------:R-:W-:Y:S06]  /*0d70*/  BRA `(.L_x_6499) ;  /* 0x0000000000107947 */ /* 0x000fec0003800000 */
.L_x_6498:
[----:B-----5:R-:W-:-:S04]  /*0d80*/  PRMT R40, R25, 0x7632, R40 ;  /* 0x0000763219287816 */ /* 0x020fc80000000028 */
[----:B------:R-:W-:-:S05]  /*0d90*/  SHF.L.U32 R40, R40, 0x10, RZ ;  /* 0x0000001028287819 */ /* 0x000fca00000006ff */
[----:B------:R-:W-:-:S04]  /*0da0*/  FADD.FTZ R39, R40, R39 ;  /* 0x0000002728277221 */ /* 0x000fc80000010000 */
[----:B------:R-:W-:-:S07]  /*0db0*/  @P0 FADD.FTZ R39, R31, R39 ;  /* 0x000000271f270221 */ /* 0x000fce0000010000 */
.L_x_6499:
[C---:B------:R-:W-:Y:S02]  /*0dc0*/  PRMT R41, R42.reuse, 0x7632, R41 ;  /* 0x000076322a297816 */ /* 0x040fe40000000029 */
[----:B------:R-:W-:Y:S01]  /*0dd0*/  SHF.L.U32 R40, R42, 0x10, RZ ;  /* 0x000000102a287819 */ /* 0x000fe200000006ff */
[----:B------:R-:W-:Y:S06]  /*0de0*/  @P1 BRA `(.L_x_6500) ;  /* 0x00000000000c1947 */ /* 0x000fec0003800000 */
[----:B------:R-:W-:Y:S05]  /*0df0*/  @!P0 BRA `(.L_x_6501) ;  /* 0x0000000000148947 */ /* 0x000fea0003800000 */
[----:B-----5:R-:W-:Y:S01]  /*0e00*/  FADD.FTZ R40, R32, R40 ;  /* 0x0000002820287221 */ /* 0x020fe20000010000 */
[----:B------:R-:W-:Y:S06]  /*0e10*/  BRA `(.L_x_6501) ;  /* 0x00000000000c7947 */ /* 0x000fec0003800000 */
.L_x_6500:
[----:B-----5:R-:W-:-:S05]  /*0e20*/  SHF.L.U32 R61, R26, 0x10, RZ ;  /* 0x000000101a3d7819 */ /* 0x020fca00000006ff */
[----:B------:R-:W-:-:S04]  /*0e30*/  FADD.FTZ R40, R61, R40 ;  /* 0x000000283d287221 */ /* 0x000fc80000010000 */
[----:B------:R-:W-:-:S07]  /*0e40*/  @P0 FADD.FTZ R40, R32, R40 ;  /* 0x0000002820280221 */ /* 0x000fce0000010000 */
.L_x_6501:
[----:B------:R-:W-:Y:S01]  /*0e50*/  SHF.L.U32 R41, R41, 0x10, RZ ;  /* 0x0000001029297819 */ /* 0x000fe200000006ff */
[----:B------:R-:W-:Y:S06]  /*0e60*/  @P1 BRA `(.L_x_6502) ;  /* 0x00000000000c1947 */ /* 0x000fec0003800000 */
[----:B------:R-:W-:Y:S05]  /*0e70*/  @!P0 BRA `(.L_x_6503) ;  /* 0x0000000000188947 */ /* 0x000fea0003800000 */
[----:B-----5:R-:W-:Y:S01]  /*0e80*/  FADD.FTZ R41, R33, R41 ;  /* 0x0000002921297221 */ /* 0x020fe20000010000 */
[----:B------:R-:W-:Y:S06]  /*0e90*/  BRA `(.L_x_6503) ;  /* 0x0000000000107947 */ /* 0x000fec0003800000 */
.L_x_6502:
[----:B-----5:R-:W-:-:S04]  /*0ea0*/  PRMT R42, R26, 0x7632, R42 ;  /* 0x000076321a2a7816 */ /* 0x020fc8000000002a */
[----:B------:R-:W-:-:S05]  /*0eb0*/  SHF.L.U32 R42, R42, 0x10, RZ ;  /* 0x000000102a2a7819 */ /* 0x000fca00000006ff */
[----:B------:R-:W-:-:S04]  /*0ec0*/  FADD.FTZ R41, R42, R41 ;  /* 0x000000292a297221 */ /* 0x000fc80000010000 */
[----:B------:R-:W-:-:S07]  /*0ed0*/  @P0 FADD.FTZ R41, R33, R41 ;  /* 0x0000002921290221 */ /* 0x000fce0000010000 */
.L_x_6503:
[C---:B------:R-:W-:Y:S02]  /*0ee0*/  PRMT R60, R43.reuse, 0x7632, R60 ;  /* 0x000076322b3c7816 */ /* 0x040fe4000000003c */
[----:B------:R-:W-:Y:S01]  /*0ef0*/  SHF.L.U32 R42, R43, 0x10, RZ ;  /* 0x000000102b2a7819 */ /* 0x000fe200000006ff */
[----:B------:R-:W-:Y:S06]  /*0f00*/  @P1 BRA `(.L_x_6504) ;  /* 0x00000000000c1947 */ /* 0x000fec0003800000 */
[----:B------:R-:W-:Y:S05]  /*0f10*/  @!P0 BRA `(.L_x_6505) ;  /* 0x0000000000148947 */ /* 0x000fea0003800000 */
[----:B-----5:R-:W-:Y:S01]  /*0f20*/  FADD.FTZ R42, R34, R42 ;  /* 0x0000002a222a7221 */ /* 0x020fe20000010000 */
[----:B------:R-:W-:Y:S06]  /*0f30*/  BRA `(.L_x_6505) ;  /* 0x00000000000c7947 */ /* 0x000fec0003800000 */
.L_x_6504:
[----:B-----5:R-:W-:-:S05]  /*0f40*/  SHF.L.U32 R43, R27, 0x10, RZ ;  /* 0x000000101b2b7819 */ /* 0x020fca00000006ff */
[----:B------:R-:W-:-:S04]  /*0f50*/  FADD.FTZ R42, R43, R42 ;  /* 0x0000002a2b2a7221 */ /* 0x000fc80000010000 */
[----:B------:R-:W-:-:S07]  /*0f60*/  @P0 FADD.FTZ R42, R34, R42 ;  /* 0x0000002a222a0221 */ /* 0x000fce0000010000 */
.L_x_6505:
[----:B------:R-:W-:Y:S01]  /*0f70*/  SHF.L.U32 R43, R60, 0x10, RZ ;  /* 0x000000103c2b7819 */ /* 0x000fe200000006ff */
[----:B------:R-:W-:Y:S06]  /*0f80*/  @P1 BRA `(.L_x_6506) ;  /* 0x00000000000c1947 */ /* 0x000fec0003800000 */
[----:B------:R-:W-:Y:S05]  /*0f90*/  @!P0 BRA `(.L_x_6507) ;  /* 0x0000000000188947 */ /* 0x000fea0003800000 */
[----:B-----5:R-:W-:Y:S01]  /*0fa0*/  FADD.FTZ R43, R35, R43 ;  /* 0x0000002b232b7221 */ /* 0x020fe20000010000 */
[----:B------:R-:W-:Y:S06]  /*0fb0*/  BRA `(.L_x_6507) ;  /* 0x0000000000107947 */ /* 0x000fec0003800000 */
.L_x_6506:
[----:B-----5:R-:W-:-:S04]  /*0fc0*/  PRMT R60, R27, 0x7632, R60 ;  /* 0x000076321b3c7816 */ /* 0x020fc8000000003c */
[----:B------:R-:W-:-:S05]  /*0fd0*/  SHF.L.U32 R60, R60, 0x10, RZ ;  /* 0x000000103c3c7819 */ /* 0x000fca00000006ff */
[----:B------:R-:W-:-:S04]  /*0fe0*/  FADD.FTZ R43, R60, R43 ;  /* 0x0000002b3c2b7221 */ /* 0x000fc80000010000 */
[----:B------:R-:W-:-:S07]  /*0ff0*/  @P0 FADD.FTZ R43, R35, R43 ;  /* 0x0000002b232b0221 */ /* 0x000fce0000010000 */
.L_x_6507:
[C---:B------:R-:W-:Y:S02]  /*1000*/  LEA R60, P0, R99.reuse, UR6, 0x5 ;  /* 0x00000006633c7c11 */ /* 0x040fe4000f8028ff */
[C---:B------:R-:W-:Y:S02]  /*1010*/  IADD3 R63, R99.reuse, 0x100, RZ ;  /* 0x00000100633f7810 */ /* 0x040fe40007ffe0ff */
[----:B------:R-:W-:-:S05]  /*1020*/  LEA.HI.X R61, R99, UR7, RZ, 0x5, P0 ;  /* 0x00000007633d7c11 */ /* 0x000fca00080f2cff */
[----:B------:R0:W-:Y:S04]  /*1030*/  STG.E.128 desc[UR4][R60.64], R36 ;  /* 0x000000243c007986 */ /* 0x0001e8000c101d04 */
[----:B------:R0:W-:Y:S02]  /*1040*/  STG.E.128 desc[UR4][R60.64+0x10], R40 ;  /* 0x000010283c007986 */ /* 0x0001e4000c101d04 */
.L_x_6491:
[----:B------:R-:W-:Y:S05]  /*1050*/  BSYNC B0 ;  /* 0x0000000000007941 */ /* 0x000fea0003800000 */
.L_x_6490:
[----:B------:R-:W-:Y:S04]  /*1060*/  BSSY B0, `(.L_x_6508) ;  /* 0x000005f000007945 */ /* 0x000fe80003800000 */
[----:B------:R-:W-:Y:S05]  /*1070*/  @!P4 BRA `(.L_x_6509) ;  /* 0x000000040074c947 */ /* 0x000fea0003800000 */
[----:B------:R-:W1:Y:S01]  /*1080*/  LDC.64 R48, c[0x0][0x220] ;  /* 0x00008800ff307b82 */ /* 0x000e620000000a00 */
[----:B------:R-:W-:Y:S02]  /*1090*/  ISETP.NE.U32.AND P1, PT, RZ, UR8, PT ;  /* 0x00000008ff007c0c */ /* 0x000fe4000bf25070 */
[----:B------:R-:W-:Y:S02]  /*10a0*/  ISETP.NE.U32.AND P0, PT, RZ, UR10, PT ;  /* 0x0000000aff007c0c */ /* 0x000fe4000bf05070 */
[----:B------:R-:W-:Y:S02]  /*10b0*/  ISETP.NE.AND.EX P1, PT, RZ, UR9, PT, P1 ;  /* 0x00000009ff007c0c */ /* 0x000fe4000bf25310 */
[----:B------:R-:W-:-:S11]  /*10c0*/  ISETP.NE.AND.EX P0, PT, RZ, UR11, PT, P0 ;  /* 0x0000000bff007c0c */ /* 0x000fd6000bf05300 */
[----:B------:R-:W-:-:S04]  /*10d0*/  @P1 LEA R46, P2, R63, UR8, 0x4 ;  /* 0x000000083f2e1c11 */ /* 0x000fc8000f8420ff */
[C---:B------:R-:W-:Y:S01]  /*10e0*/  @P1 LEA.HI.X R47, R63.reuse, UR9, RZ, 0x4, P2 ;  /* 0x000000093f2f1c11 */ /* 0x040fe200090f24ff */
[C---:B-1----:R-:W-:Y:S01]  /*10f0*/  IMAD.WIDE.U32 R48, R63.reuse, 0x10, R48 ;  /* 0x000000103f307825 */ /* 0x042fe200078e0030 */
[----:B0-----:R-:W-:-:S03]  /*1100*/  @P0 LEA R60, P2, R63, UR10, 0x5 ;  /* 0x0000000a3f3c0c11 */ /* 0x001fc6000f8428ff */
        /* <DEDUP_REMOVED lines=13> */
.L_x_6510:
[----:B-----5:R-:W-:-:S05]  /*11e0*/  SHF.L.U32 R47, R24, 0x10, RZ ;  /* 0x00000010182f7819 */ /* 0x020fca00000006ff */
[----:B------:R-:W-:-:S04]  /*11f0*/  FADD.FTZ R44, R47, R44 ;  /* 0x0000002c2f2c7221 */ /* 0x000fc80000010000 */
[----:B------:R-:W-:-:S07]  /*1200*/  @P0 FADD.FTZ R44, R28, R44 ;  /* 0x0000002c1c2c0221 */ /* 0x000fce0000010000 */
.L_x_6511:
[----:B------:R-:W-:Y:S01]  /*1210*/  SHF.L.U32 R45, R45, 0x10, RZ ;  /* 0x000000102d2d7819 */ /* 0x000fe200000006ff */
[----:B------:R-:W-:Y:S06]  /*1220*/  @P1 BRA `(.L_x_6512) ;  /* 0x00000000000c1947 */ /* 0x000fec0003800000 */
[----:B------:R-:W-:Y:S05]  /*1230*/  @!P0 BRA `(.L_x_6513) ;  /* 0x0000000000188947 */ /* 0x000fea0003800000 */
[----:B-----5:R-:W-:Y:S01]  /*1240*/  FADD.FTZ R45, R29, R45 ;  /* 0x0000002d1d2d7221 */ /* 0x020fe20000010000 */
[----:B------:R-:W-:Y:S06]  /*1250*/  BRA `(.L_x_6513) ;  /* 0x0000000000107947 */ /* 0x000fec0003800000 */
.L_x_6512:
[----:B-----5:R-:W-:-:S04]  /*1260*/  PRMT R46, R24, 0x7632, R46 ;  /* 0x00007632182e7816 */ /* 0x020fc8000000002e */
[----:B------:R-:W-:-:S05]  /*1270*/  SHF.L.U32 R46, R46, 0x10, RZ ;  /* 0x000000102e2e7819 */ /* 0x000fca00000006ff */
[----:B------:R-:W-:-:S04]  /*1280*/  FADD.FTZ R45, R46, R45 ;  /* 0x0000002d2e2d7221 */ /* 0x000fc80000010000 */
[----:B------:R-:W-:-:S07]  /*1290*/  @P0 FADD.FTZ R45, R29, R45 ;  /* 0x0000002d1d2d0221 */ /* 0x000fce0000010000 */
.L_x_6513:
[C---:B------:R-:W-:Y:S02]  /*12a0*/  PRMT R47, R49.reuse, 0x7632, R47 ;  /* 0x00007632312f7816 */ /* 0x040fe4000000002f */
[----:B------:R-:W-:Y:S01]  /*12b0*/  SHF.L.U32 R46, R49, 0x10, RZ ;  /* 0x00000010312e7819 */ /* 0x000fe200000006ff */
[----:B------:R-:W-:Y:S06]  /*12c0*/  @P1 BRA `(.L_x_6514) ;  /* 0x00000000000c1947 */ /* 0x000fec0003800000 */
[----:B------:R-:W-:Y:S05]  /*12d0*/  @!P0 BRA `(.L_x_6515) ;  /* 0x0000000000148947 */ /* 0x000fea0003800000 */
[----:B-----5:R-:W-:Y:S01]  /*12e0*/  FADD.FTZ R46, R30, R46 ;  /* 0x0000002e1e2e7221 */ /* 0x020fe20000010000 */
[----:B------:R-:W-:Y:S06]  /*12f0*/  BRA `(.L_x_6515) ;  /* 0x00000000000c7947 */ /* 0x000fec0003800000 */
.L_x_6514:
[----:B-----5:R-:W-:-:S05]  /*1300*/  SHF.L.U32 R49, R25, 0x10, RZ ;  /* 0x0000001019317819 */ /* 0x020fca00000006ff */
[----:B------:R-:W-:-:S04]  /*1310*/  FADD.FTZ R46, R49, R46 ;  /* 0x0000002e312e7221 */ /* 0x000fc80000010000 */
[----:B------:R-:W-:-:S07]  /*1320*/  @P0 FADD.FTZ R46, R30, R46 ;  /* 0x0000002e1e2e0221 */ /* 0x000fce0000010000 */
.L_x_6515:
[----:B------:R-:W-:Y:S01]  /*1330*/  SHF.L.U32 R47, R47, 0x10, RZ ;  /* 0x000000102f2f7819 */ /* 0x000fe200000006ff */
[----:B------:R-:W-:Y:S06]  /*1340*/  @P1 BRA `(.L_x_6516) ;  /* 0x00000000000c1947 */ /* 0x000fec0003800000 */
[----:B------:R-:W-:Y:S05]  /*1350*/  @!P0 BRA `(.L_x_6517) ;  /* 0x0000000000188947 */ /* 0x000fea0003800000 */
[----:B-----5:R-:W-:Y:S01]  /*1360*/  FADD.FTZ R47, R31, R47 ;  /* 0x0000002f1f2f7221 */ /* 0x020fe20000010000 */
[----:B------:R-:W-:Y:S06]  /*1370*/  BRA `(.L_x_6517) ;  /* 0x0000000000107947 */ /* 0x000fec0003800000 */
.L_x_6516:
[----:B-----5:R-:W-:-:S04]  /*1380*/  PRMT R48, R25, 0x7632, R48 ;  /* 0x0000763219307816 */ /* 0x020fc80000000030 */
[----:B------:R-:W-:-:S05]  /*1390*/  SHF.L.U32 R48, R48, 0x10, RZ ;  /* 0x0000001030307819 */ /* 0x000fca00000006ff */
[----:B------:R-:W-:-:S04]  /*13a0*/  FADD.FTZ R47, R48, R47 ;  /* 0x0000002f302f7221 */ /* 0x000fc80000010000 */
[----:B------:R-:W-:-:S07]  /*13b0*/  @P0 FADD.FTZ R47, R31, R47 ;  /* 0x0000002f1f2f0221 */ /* 0x000fce0000010000 */
.L_x_6517:
[C---:B------:R-:W-:Y:S02]  /*13c0*/  PRMT R49, R50.reuse, 0x7632, R49 ;  /* 0x0000763232317816 */ /* 0x040fe40000000031 */
[----:B------:R-:W-:Y:S01]  /*13d0*/  SHF.L.U32 R48, R50, 0x10, RZ ;  /* 0x0000001032307819 */ /* 0x000fe200000006ff */
[----:B------:R-:W-:Y:S06]  /*13e0*/  @P1 BRA `(.L_x_6518) ;  /* 0x00000000000c1947 */ /* 0x000fec0003800000 */
[----:B------:R-:W-:Y:S05]  /*13f0*/  @!P0 BRA `(.L_x_6519) ;  /* 0x0000000000148947 */ /* 0x000fea0003800000 */
[----:B-----5:R-:W-:Y:S01]  /*1400*/  FADD.FTZ R48, R32, R48 ;  /* 0x0000003020307221 */ /* 0x020fe20000010000 */
[----:B------:R-:W-:Y:S06]  /*1410*/  BRA `(.L_x_6519) ;  /* 0x00000000000c7947 */ /* 0x000fec0003800000 */
.L_x_6518:
[----:B-----5:R-:W-:-:S05]  /*1420*/  SHF.L.U32 R61, R26, 0x10, RZ ;  /* 0x000000101a3d7819 */ /* 0x020fca00000006ff */
[----:B------:R-:W-:-:S04]  /*1430*/  FADD.FTZ R48, R61, R48 ;  /* 0x000000303d307221 */ /* 0x000fc80000010000 */
[----:B------:R-:W-:-:S07]  /*1440*/  @P0 FADD.FTZ R48, R32, R48 ;  /* 0x0000003020300221 */ /* 0x000fce0000010000 */
.L_x_6519:
[----:B------:R-:W-:Y:S01]  /*1450*/  SHF.L.U32 R49, R49, 0x10, RZ ;  /* 0x0000001031317819 */ /* 0x000fe200000006ff */
[----:B------:R-:W-:Y:S06]  /*1460*/  @P1 BRA `(.L_x_6520) ;  /* 0x00000000000c1947 */ /* 0x000fec0003800000 */
[----:B------:R-:W-:Y:S05]  /*1470*/  @!P0 BRA `(.L_x_6521) ;  /* 0x0000000000188947 */ /* 0x000fea0003800000 */
[----:B-----5:R-:W-:Y:S01]  /*1480*/  FADD.FTZ R49, R33, R49 ;  /* 0x0000003121317221 */ /* 0x020fe20000010000 */
[----:B------:R-:W-:Y:S06]  /*1490*/  BRA `(.L_x_6521) ;  /* 0x0000000000107947 */ /* 0x000fec0003800000 */
.L_x_6520:
[----:B-----5:R-:W-:-:S04]  /*14a0*/  PRMT R50, R26, 0x7632, R50 ;  /* 0x000076321a327816 */ /* 0x020fc80000000032 */
[----:B------:R-:W-:-:S05]  /*14b0*/  SHF.L.U32 R50, R50, 0x10, RZ ;  /* 0x0000001032327819 */ /* 0x000fca00000006ff */
[----:B------:R-:W-:-:S04]  /*14c0*/  FADD.FTZ R49, R50, R49 ;  /* 0x0000003132317221 */ /* 0x000fc80000010000 */
[----:B------:R-:W-:-:S07]  /*14d0*/  @P0 FADD.FTZ R49, R33, R49 ;  /* 0x0000003121310221 */ /* 0x000fce0000010000 */
.L_x_6521:
[C---:B------:R-:W-:Y:S02]  /*14e0*/  PRMT R60, R51.reuse, 0x7632, R60 ;  /* 0x00007632333c7816 */ /* 0x040fe4000000003c */
[----:B------:R-:W-:Y:S01]  /*14f0*/  SHF.L.U32 R50, R51, 0x10, RZ ;  /* 0x0000001033327819 */ /* 0x000fe200000006ff */
[----:B------:R-:W-:Y:S06]  /*1500*/  @P1 BRA `(.L_x_6522) ;  /* 0x00000000000c1947 */ /* 0x000fec0003800000 */
[----:B------:R-:W-:Y:S05]  /*1510*/  @!P0 BRA `(.L_x_6523) ;  /* 0x0000000000148947 */ /* 0x000fea0003800000 */
[----:B-----5:R-:W-:Y:S01]  /*1520*/  FADD.FTZ R50, R34, R50 ;  /* 0x0000003222327221 */ /* 0x020fe20000010000 */
[----:B------:R-:W-:Y:S06]  /*1530*/  BRA `(.L_x_6523) ;  /* 0x00000000000c7947 */ /* 0x000fec0003800000 */
.L_x_6522:
[----:B-----5:R-:W-:-:S05]  /*1540*/  SHF.L.U32 R51, R27, 0x10, RZ ;  /* 0x000000101b337819 */ /* 0x020fca00000006ff */
[----:B------:R-:W-:-:S04]  /*1550*/  FADD.FTZ R50, R51, R50 ;  /* 0x0000003233327221 */ /* 0x000fc80000010000 */
[----:B------:R-:W-:-:S07]  /*1560*/  @P0 FADD.FTZ R50, R34, R50 ;  /* 0x0000003222320221 */ /* 0x000fce0000010000 */
.L_x_6523:
[----:B------:R-:W-:Y:S01]  /*1570*/  SHF.L.U32 R51, R60, 0x10, RZ ;  /* 0x000000103c337819 */ /* 0x000fe200000006ff */
[----:B------:R-:W-:Y:S06]  /*1580*/  @P1 BRA `(.L_x_6524) ;  /* 0x00000000000c1947 */ /* 0x000fec0003800000 */
[----:B------:R-:W-:Y:S05]  /*1590*/  @!P0 BRA `(.L_x_6525) ;  /* 0x0000000000188947 */ /* 0x000fea0003800000 */
[----:B-----5:R-:W-:Y:S01]  /*15a0*/  FADD.FTZ R51, R35, R51 ;  /* 0x0000003323337221 */ /* 0x020fe20000010000 */
[----:B------:R-:W-:Y:S06]  /*15b0*/  BRA `(.L_x_6525) ;  /* 0x0000000000107947 */ /* 0x000fec0003800000 */
.L_x_6524:
[----:B-----5:R-:W-:-:S04]  /*15c0*/  PRMT R60, R27, 0x7632, R60 ;  /* 0x000076321b3c7816 */ /* 0x020fc8000000003c */
[----:B------:R-:W-:-:S05]  /*15d0*/  SHF.L.U32 R60, R60, 0x10, RZ ;  /* 0x000000103c3c7819 */ /* 0x000fca00000006ff */
[----:B------:R-:W-:-:S04]  /*15e0*/  FADD.FTZ R51, R60, R51 ;  /* 0x000000333c337221 */ /* 0x000fc80000010000 */
[----:B------:R-:W-:-:S07]  /*15f0*/  @P0 FADD.FTZ R51, R35, R51 ;  /* 0x0000003323330221 */ /* 0x000fce0000010000 */
.L_x_6525:
[----:B------:R-:W-:-:S04]  /*1600*/  LEA R60, P0, R63, UR6, 0x5 ;  /* 0x000000063f3c7c11 */ /* 0x000fc8000f8028ff */
[C---:B------:R-:W-:Y:S02]  /*1610*/  LEA.HI.X R61, R63.reuse, UR7, RZ, 0x5, P0 ;  /* 0x000000073f3d7c11 */ /* 0x040fe400080f2cff */
[----:B------:R-:W-:-:S03]  /*1620*/  IADD3 R63, R63, 0x100, RZ ;  /* 0x000001003f3f7810 */ /* 0x000fc60007ffe0ff */
[----:B------:R1:W-:Y:S04]  /*1630*/  STG.E.128 desc[UR4][R60.64], R44 ;  /* 0x0000002c3c007986 */ /* 0x0003e8000c101d04 */
[----:B------:R1:W-:Y:S02]  /*1640*/  STG.E.128 desc[UR4][R60.64+0x10], R48 ;  /* 0x000010303c007986 */ /* 0x0003e4000c101d04 */
.L_x_6509:
[----:B------:R-:W-:Y:S05]  /*1650*/  BSYNC B0 ;  /* 0x0000000000007941 */ /* 0x000fea0003800000 */
.L_x_6508:
[----:B------:R-:W-:Y:S04]  /*1660*/  BSSY B0, `(.L_x_6526) ;  /* 0x000005e000007945 */ /* 0x000fe80003800000 */
[----:B------:R-:W-:Y:S05]  /*1670*/  @!P3 BRA `(.L_x_6527) ;  /* 0x000000040070b947 */ /* 0x000fea0003800000 */
[----:B------:R-:W2:Y:S01]  /*1680*/  LDC.64 R56, c[0x0][0x220] ;  /* 0x00008800ff387b82 */ /* 0x000ea20000000a00 */
[----:B------:R-:W-:Y:S02]  /*1690*/  ISETP.NE.U32.AND P1, PT, RZ, UR8, PT ;  /* 0x00000008ff007c0c */ /* 0x000fe4000bf25070 */
[----:B------:R-:W-:Y:S02]  /*16a0*/  ISETP.NE.U32.AND P0, PT, RZ, UR10, PT ;  /* 0x0000000aff007c0c */ /* 0x000fe4000bf05070 */
[----:B------:R-:W-:Y:S02]  /*16b0*/  ISETP.NE.AND.EX P1, PT, RZ, UR9, PT, P1 ;  /* 0x00000009ff007c0c */ /* 0x000fe4000bf25310 */
[----:B------:R-:W-:-:S11]  /*16c0*/  ISETP.NE.AND.EX P0, PT, RZ, UR11, PT, P0 ;  /* 0x0000000bff007c0c */ /* 0x000fd6000bf05300 */
[----:B------:R-:W-:-:S04]  /*16d0*/  @P1 LEA R54, P2, R63, UR8, 0x4 ;  /* 0x000000083f361c11 */ /* 0x000fc8000f8420ff */
[C---:B------:R-:W-:Y:S01]  /*16e0*/  @P1 LEA.HI.X R55, R63.reuse, UR9, RZ, 0x4, P2 ;  /* 0x000000093f371c11 */ /* 0x040fe200090f24ff */
[C---:B--2---:R-:W-:Y:S01]  /*16f0*/  IMAD.WIDE.U32 R56, R63.reuse, 0x10, R56 ;  /* 0x000000103f387825 */ /* 0x044fe200078e0038 */
[----:B01----:R-:W-:-:S03]  /*1700*/  @P0 LEA R60, P2, R63, UR10, 0x5 ;  /* 0x0000000a3f3c0c11 */ /* 0x003fc6000f8428ff */
        /* <DEDUP_REMOVED lines=13> */
.L_x_6528:
[----:B-----5:R-:W-:-:S05]  /*17e0*/  SHF.L.U32 R55, R24, 0x10, RZ ;  /* 0x0000001018377819 */ /* 0x020fca00000006ff */
[----:B------:R-:W-:-:S04]  /*17f0*/  FADD.FTZ R52, R55, R52 ;  /* 0x0000003437347221 */ /* 0x000fc80000010000 */
[----:B------:R-:W-:-:S07]  /*1800*/  @P0 FADD.FTZ R52, R28, R52 ;  /* 0x000000341c340221 */ /* 0x000fce0000010000 */
.L_x_6529:
[----:B------:R-:W-:Y:S01]  /*1810*/  SHF.L.U32 R53, R53, 0x10, RZ ;  /* 0x0000001035357819 */ /* 0x000fe200000006ff */
[----:B------:R-:W-:Y:S06]  /*1820*/  @P1 BRA `(.L_x_6530) ;  /* 0x00000000000c1947 */ /* 0x000fec0003800000 */
[----:B------:R-:W-:Y:S05]  /*1830*/  @!P0 BRA `(.L_x_6531) ;  /* 0x0000000000188947 */ /* 0x000fea0003800000 */
[----:B-----5:R-:W-:Y:S01]  /*1840*/  FADD.FTZ R53, R29, R53 ;  /* 0x000000351d357221 */ /* 0x020fe20000010000 */
[----:B------:R-:W-:Y:S06]  /*1850*/  BRA `(.L_x_6531) ;  /* 0x0000000000107947 */ /* 0x000fec0003800000 */
.L_x_6530:
[----:B-----5:R-:W-:-:S04]  /*1860*/  PRMT R54, R24, 0x7632, R54 ;  /* 0x0000763218367816 */ /* 0x020fc80000000036 */
[----:B------:R-:W-:-:S05]  /*1870*/  SHF.L.U32 R54, R54, 0x10, RZ ;  /* 0x0000001036367819 */ /* 0x000fca00000006ff */
[----:B------:R-:W-:-:S04]  /*1880*/  FADD.FTZ R53, R54, R53 ;  /* 0x0000003536357221 */ /* 0x000fc80000010000 */
[----:B------:R-:W-:-:S07]  /*1890*/  @P0 FADD.FTZ R53, R29, R53 ;  /* 0x000000351d350221 */ /* 0x000fce0000010000 */
.L_x_6531:
[C---:B------:R-:W-:Y:S02]  /*18a0*/  PRMT R55, R57.reuse, 0x7632, R55 ;  /* 0x0000763239377816 */ /* 0x040fe40000000037 */
[----:B------:R-:W-:Y:S01]  /*18b0*/  SHF.L.U32 R54, R57, 0x10, RZ ;  /* 0x0000001039367819 */ /* 0x000fe200000006ff */
[----:B------:R-:W-:Y:S06]  /*18c0*/  @P1 BRA `(.L_x_6532) ;  /* 0x00000000000c1947 */ /* 0x000fec0003800000 */
[----:B------:R-:W-:Y:S05]  /*18d0*/  @!P0 BRA `(.L_x_6533) ;  /* 0x0000000000148947 */ /* 0x000fea0003800000 */
[----:B-----5:R-:W-:Y:S01]  /*18e0*/  FADD.FTZ R54, R30, R54 ;  /* 0x000000361e367221 */ /* 0x020fe20000010000 */
[----:B------:R-:W-:Y:S06]  /*18f0*/  BRA `(.L_x_6533) ;  /* 0x00000000000c7947 */ /* 0x000fec0003800000 */
.L_x_6532:
[----:B-----5:R-:W-:-:S05]  /*1900*/  SHF.L.U32 R57, R25, 0x10, RZ ;  /* 0x0000001019397819 */ /* 0x020fca00000006ff */
[----:B------:R-:W-:-:S04]  /*1910*/  FADD.FTZ R54, R57, R54 ;  /* 0x0000003639367221 */ /* 0x000fc80000010000 */
[----:B------:R-:W-:-:S07]  /*1920*/  @P0 FADD.FTZ R54, R30, R54 ;  /* 0x000000361e360221 */ /* 0x000fce0000010000 */
.L_x_6533:
[----:B------:R-:W-:Y:S01]  /*1930*/  SHF.L.U32 R55, R55, 0x10, RZ ;  /* 0x0000001037377819 */ /* 0x000fe200000006ff */
[----:B------:R-:W-:Y:S06]  /*1940*/  @P1 BRA `(.L_x_6534) ;  /* 0x00000000000c1947 */ /* 0x000fec0003800000 */
[----:B------:R-:W-:Y:S05]  /*1950*/  @!P0 BRA `(.L_x_6535) ;  /* 0x0000000000188947 */ /* 0x000fea0003800000 */
[----:B-----5:R-:W-:Y:S01]  /*1960*/  FADD.FTZ R55, R31, R55 ;  /* 0x000000371f377221 */ /* 0x020fe20000010000 */
[----:B------:R-:W-:Y:S06]  /*1970*/  BRA `(.L_x_6535) ;  /* 0x0000000000107947 */ /* 0x000fec0003800000 */
.L_x_6534:
[----:B-----5:R-:W-:-:S04]  /*1980*/  PRMT R56, R25, 0x7632, R56 ;  /* 0x0000763219387816 */ /* 0x020fc80000000038 */
[----:B------:R-:W-:-:S05]  /*1990*/  SHF.L.U32 R56, R56, 0x10, RZ ;  /* 0x0000001038387819 */ /* 0x000fca00000006ff */
[----:B------:R-:W-:-:S04]  /*19a0*/  FADD.FTZ R55, R56, R55 ;  /* 0x0000003738377221 */ /* 0x000fc80000010000 */
[----:B------:R-:W-:-:S07]  /*19b0*/  @P0 FADD.FTZ R55, R31, R55 ;  /* 0x000000371f370221 */ /* 0x000fce0000010000 */
.L_x_6535:
[C---:B------:R-:W-:Y:S02]  /*19c0*/  PRMT R57, R58.reuse, 0x7632, R57 ;  /* 0x000076323a397816 */ /* 0x040fe40000000039 */
[----:B------:R-:W-:Y:S01]  /*19d0*/  SHF.L.U32 R56, R58, 0x10, RZ ;  /* 0x000000103a387819 */ /* 0x000fe200000006ff */
[----:B------:R-:W-:Y:S06]  /*19e0*/  @P1 BRA `(.L_x_6536) ;  /* 0x00000000000c1947 */ /* 0x000fec0003800000 */
[----:B------:R-:W-:Y:S05]  /*19f0*/  @!P0 BRA `(.L_x_6537) ;  /* 0x0000000000148947 */ /* 0x000fea0003800000 */
[----:B-----5:R-:W-:Y:S01]  /*1a00*/  FADD.FTZ R56, R32, R56 ;  /* 0x0000003820387221 */ /* 0x020fe20000010000 */
[----:B------:R-:W-:Y:S06]  /*1a10*/  BRA `(.L_x_6537) ;  /* 0x00000000000c7947 */ /* 0x000fec0003800000 */
.L_x_6536:
[----:B-----5:R-:W-:-:S05]  /*1a20*/  SHF.L.U32 R61, R26, 0x10, RZ ;  /* 0x000000101a3d7819 */ /* 0x020fca00000006ff */
[----:B------:R-:W-:-:S04]  /*1a30*/  FADD.FTZ R56, R61, R56 ;  /* 0x000000383d387221 */ /* 0x000fc80000010000 */
[----:B------:R-:W-:-:S07]  /*1a40*/  @P0 FADD.FTZ R56, R32, R56 ;  /* 0x0000003820380221 */ /* 0x000fce0000010000 */
.L_x_6537:
[----:B------:R-:W-:Y:S01]  /*1a50*/  SHF.L.U32 R57, R57, 0x10, RZ ;  /* 0x0000001039397819 */ /* 0x000fe200000006ff */
[----:B------:R-:W-:Y:S06]  /*1a60*/  @P1 BRA `(.L_x_6538) ;  /* 0x00000000000c1947 */ /* 0x000fec0003800000 */
[----:B------:R-:W-:Y:S05]  /*1a70*/  @!P0 BRA `(.L_x_6539) ;  /* 0x0000000000188947 */ /* 0x000fea0003800000 */
[----:B-----5:R-:W-:Y:S01]  /*1a80*/  FADD.FTZ R57, R33, R57 ;  /* 0x0000003921397221 */ /* 0x020fe20000010000 */
[----:B------:R-:W-:Y:S06]  /*1a90*/  BRA `(.L_x_6539) ;  /* 0x0000000000107947 */ /* 0x000fec0003800000 */
.L_x_6538:
[----:B-----5:R-:W-:-:S04]  /*1aa0*/  PRMT R58, R26, 0x7632, R58 ;  /* 0x000076321a3a7816 */ /* 0x020fc8000000003a */
[----:B------:R-:W-:-:S05]  /*1ab0*/  SHF.L.U32 R58, R58, 0x10, RZ ;  /* 0x000000103a3a7819 */ /* 0x000fca00000006ff */
[----:B------:R-:W-:-:S04]  /*1ac0*/  FADD.FTZ R57, R58, R57 ;  /* 0x000000393a397221 */ /* 0x000fc80000010000 */
[----:B------:R-:W-:-:S07]  /*1ad0*/  @P0 FADD.FTZ R57, R33, R57 ;  /* 0x0000003921390221 */ /* 0x000fce0000010000 */
.L_x_6539:
[C---:B------:R-:W-:Y:S02]  /*1ae0*/  PRMT R60, R59.reuse, 0x7632, R60 ;  /* 0x000076323b3c7816 */ /* 0x040fe4000000003c */
[----:B------:R-:W-:Y:S01]  /*1af0*/  SHF.L.U32 R58, R59, 0x10, RZ ;  /* 0x000000103b3a7819 */ /* 0x000fe200000006ff */
[----:B------:R-:W-:Y:S06]  /*1b00*/  @P1 BRA `(.L_x_6540) ;  /* 0x00000000000c1947 */ /* 0x000fec0003800000 */
[----:B------:R-:W-:Y:S05]  /*1b10*/  @!P0 BRA `(.L_x_6541) ;  /* 0x0000000000148947 */ /* 0x000fea0003800000 */
[----:B-----5:R-:W-:Y:S01]  /*1b20*/  FADD.FTZ R58, R34, R58 ;  /* 0x0000003a223a7221 */ /* 0x020fe20000010000 */
[----:B------:R-:W-:Y:S06]  /*1b30*/  BRA `(.L_x_6541) ;  /* 0x00000000000c7947 */ /* 0x000fec0003800000 */
.L_x_6540:
[----:B-----5:R-:W-:-:S05]  /*1b40*/  SHF.L.U32 R59, R27, 0x10, RZ ;  /* 0x000000101b3b7819 */ /* 0x020fca00000006ff */
[----:B------:R-:W-:-:S04]  /*1b50*/  FADD.FTZ R58, R59, R58 ;  /* 0x0000003a3b3a7221 */ /* 0x000fc80000010000 */
[----:B------:R-:W-:-:S07]  /*1b60*/  @P0 FADD.FTZ R58, R34, R58 ;  /* 0x0000003a223a0221 */ /* 0x000fce0000010000 */
.L_x_6541:
[----:B------:R-:W-:Y:S01]  /*1b70*/  SHF.L.U32 R59, R60, 0x10, RZ ;  /* 0x000000103c3b7819 */ /* 0x000fe200000006ff */
[----:B------:R-:W-:Y:S06]  /*1b80*/  @P1 BRA `(.L_x_6542) ;  /* 0x00000000000c1947 */ /* 0x000fec0003800000 */
[----:B------:R-:W-:Y:S05]  /*1b90*/  @!P0 BRA `(.L_x_6543) ;  /* 0x0000000000188947 */ /* 0x000fea0003800000 */
[----:B-----5:R-:W-:Y:S01]  /*1ba0*/  FADD.FTZ R59, R35, R59 ;  /* 0x0000003b233b7221 */ /* 0x020fe20000010000 */
[----:B------:R-:W-:Y:S06]  /*1bb0*/  BRA `(.L_x_6543) ;  /* 0x0000000000107947 */ /* 0x000fec0003800000 */
.L_x_6542:
[----:B-----5:R-:W-:-:S04]  /*1bc0*/  PRMT R60, R27, 0x7632, R60 ;  /* 0x000076321b3c7816 */ /* 0x020fc8000000003c */
[----:B------:R-:W-:-:S05]  /*1bd0*/  SHF.L.U32 R60, R60, 0x10, RZ ;  /* 0x000000103c3c7819 */ /* 0x000fca00000006ff */
[----:B------:R-:W-:-:S04]  /*1be0*/  FADD.FTZ R59, R60, R59 ;  /* 0x0000003b3c3b7221 */ /* 0x000fc80000010000 */
[----:B------:R-:W-:-:S07]  /*1bf0*/  @P0 FADD.FTZ R59, R35, R59 ;  /* 0x0000003b233b0221 */ /* 0x000fce0000010000 */
.L_x_6543:
[----:B------:R-:W-:-:S04]  /*1c00*/  LEA R60, P0, R63, UR6, 0x5 ;  /* 0x000000063f3c7c11 */ /* 0x000fc8000f8028ff */
[----:B------:R-:W-:-:S05]  /*1c10*/  LEA.HI.X R61, R63, UR7, RZ, 0x5, P0 ;  /* 0x000000073f3d7c11 */ /* 0x000fca00080f2cff */
[----:B------:R2:W-:Y:S04]  /*1c20*/  STG.E.128 desc[UR4][R60.64], R52 ;  /* 0x000000343c007986 */ /* 0x0005e8000c101d04 */
[----:B------:R2:W-:Y:S02]  /*1c30*/  STG.E.128 desc[UR4][R60.64+0x10], R56 ;  /* 0x000010383c007986 */ /* 0x0005e4000c101d04 */
.L_x_6527:
[----:B------:R-:W-:Y:S05]  /*1c40*/  BSYNC B0 ;  /* 0x0000000000007941 */ /* 0x000fea0003800000 */
.L_x_6526:
[----:B012---:R-:W-:Y:S01]  /*1c50*/  FADD.FTZ R60, RZ, R36 ;  /* 0x00000024ff3c7221 */ /* 0x007fe20000010000 */
[C---:B------:R-:W-:Y:S01]  /*1c60*/  ISETP.GT.U32.AND P2, PT, R2.reuse, 0x1ff, PT ;  /* 0x000001ff0200780c */ /* 0x040fe20003f44070 */
[----:B------:R-:W-:Y:S01]  /*1c70*/  UMOV UR16, 0xffffffff ;  /* 0xffffffff00107882 */ /* 0x000fe20000000000 */
[----:B------:R-:W-:Y:S01]  /*1c80*/  ISETP.GT.U32.AND P0, PT, R2, 0x2ff, PT ;  /* 0x000002ff0200780c */ /* 0x000fe20003f04070 */
[----:B------:R-:W-:Y:S01]  /*1c90*/  FADD.FTZ R61, R37, R60 ;  /* 0x0000003c253d7221 */ /* 0x000fe20000010000 */
[----:B------:R-:W-:Y:S02]  /*1ca0*/  LOP3.LUT P1, RZ, R62, 0xff, RZ, 0xc0, !PT ;  /* 0x000000ff3eff7812 */ /* 0x000fe4000782c0ff */
        /* <DEDUP_REMOVED lines=24> */
[----:B------:R-:W-:Y:S01]  /*1e30*/  FADD.FTZ R60, R58, R85 ;  /* 0x000000553a3c7221 */ /* 0x000fe20000010000 */
[----:B------:R-:W-:-:S03]  /*1e40*/  @!P1 IADD3 R62, R62, 0x8, RZ ;  /* 0x000000083e3e9810 */ /* 0x000fc60007ffe0ff */
        /* <DEDUP_REMOVED lines=72> */
.L_x_6562:
        /* <DEDUP_REMOVED lines=122> */
.L_x_6546:
[----:B------:R-:W-:Y:S05]  /*2a70*/  BSYNC B0 ;  /* 0x0000000000007941 */ /* 0x000fea0003800000 */
.L_x_6545:
[----:B------:R-:W-:Y:S04]  /*2a80*/  BSSY B0, `(.L_x_6547) ;  /* 0x0000022000007945 */ /* 0x000fe80003800000 */
        /* <DEDUP_REMOVED lines=33> */
.L_x_6548:
[----:B------:R-:W-:Y:S05]  /*2ca0*/  BSYNC B0 ;  /* 0x0000000000007941 */ /* 0x000fea0003800000 */
.L_x_6547:
        /* <DEDUP_REMOVED lines=33> */
.L_x_6550:
[----:B------:R-:W-:Y:S05]  /*2ec0*/  BSYNC B0 ;  /* 0x0000000000007941 */ /* 0x000fea0003800000 */
.L_x_6549:
[----:B------:R-:W-:Y:S02]  /*2ed0*/  IADD3 R68, R68, UR14, RZ ;  /* 0x0000000e44447c10 */ /* 0x000fe4000fffe0ff */
[----:B0123--:R-:W-:Y:S02]  /*2ee0*/  SEL R62, RZ, 0x1, P1 ;  /* 0x00000001ff3e7807 */ /* 0x00ffe40000800000 */
[----:B------:R-:W-:-:S13]  /*2ef0*/  ISETP.GE.AND P0, PT, R68, UR15, PT ;  /* 0x0000000f44007c0c */ /* 0x000fda000bf06270 */
[----:B------:R-:W-:Y:S05]  /*2f00*/  @!P0 BRA `(.L_x_6551) ;  /* 0xffffffd800c08947 */ /* 0x000fea000383ffff */
[----:B------:R-:W-:Y:S05]  /*2f10*/  EXIT ;  /* 0x000000000000794d */ /* 0x000fea0003800000 */
.L_x_6544:
[----:B------:R-:W-:Y:S01]  /*2f20*/  HFMA2.MMA R104, -RZ, RZ, 0, 5.9604644775390625e-08 ;  /* 0x00000001ff687435 */ /* 0x000fe200000001ff */
[----:B------:R-:W-:Y:S02]  /*2f30*/  MOV R103, R61 ;  /* 0x0000003d00677202 */ /* 0x000fe40000000f00 */
[----:B------:R-:W-:Y:S02]  /*2f40*/  MOV R105, 0x1f ;  /* 0x0000001f00697802 */ /* 0x000fe40000000f00 */
[----:B------:R-:W-:-:S07]  /*2f50*/  MOV R102, 0xffffffff ;  /* 0xffffffff00667802 */ /* 0x000fce0000000f00 */
[----:B-----5:R-:W-:Y:S05]  /*2f60*/  WARPSYNC.COLLECTIVE R102, `(.L_x_6552) ;  /* 0x0000000066087348 */ /* 0x020fea0003c00000 */
[----:B------:R0:W1:Y:S02]  /*2f70*/  SHFL.BFLY P6, R100, R103, R104, R105 ;  /* 0x0c00006867647389 */ /* 0x00006400000c0069 */
[----:B01---5:R-:W-:Y:S01]  /*2f80*/  ENDCOLLECTIVE ;  /* 0x000000000000791b */ /* 0x023fe20003800000 */
.L_x_6552:
[----:B------:R-:W-:Y:S01]  /*2f90*/  HFMA2.MMA R104, -RZ, RZ, 0, 1.1920928955078125e-07 ;  /* 0x00000002ff687435 */ /* 0x000fe200000001ff */
[----:B------:R-:W-:-:S05]  /*2fa0*/  MOV R60, R100 ;  /* 0x00000064003c7202 */ /* 0x000fca0000000f00 */
[----:B------:R-:W-:-:S05]  /*2fb0*/  FADD.FTZ R84, R61, R60 ;  /* 0x0000003c3d547221 */ /* 0x000fca0000010000 */
[----:B------:R-:W-:-:S07]  /*2fc0*/  MOV R103, R84 ;  /* 0x0000005400677202 */ /* 0x000fce0000000f00 */
[----:B------:R-:W-:Y:S05]  /*2fd0*/  WARPSYNC.COLLECTIVE R102, `(.L_x_6553) ;  /* 0x0000000066087348 */ /* 0x000fea0003c00000 */
[----:B------:R0:W1:Y:S02]  /*2fe0*/  SHFL.BFLY P6, R100, R103, R104, R105 ;  /* 0x0c00006867647389 */ /* 0x00006400000c0069 */
[----:B01----:R-:W-:Y:S01]  /*2ff0*/  ENDCOLLECTIVE ;  /* 0x000000000000791b */ /* 0x003fe20003800000 */
.L_x_6553:
[----:B------:R-:W-:Y:S01]  /*3000*/  HFMA2.MMA R104, -RZ, RZ, 0, 2.384185791015625e-07 ;  /* 0x00000004ff687435 */ /* 0x000fe200000001ff */
[----:B------:R-:W-:-:S05]  /*3010*/  MOV R85, R100 ;  /* 0x0000006400557202 */ /* 0x000fca0000000f00 */
[----:B------:R-:W-:-:S05]  /*3020*/  FADD.FTZ R85, R84, R85 ;  /* 0x0000005554557221 */ /* 0x000fca0000010000 */
[----:B------:R-:W-:-:S07]  /*3030*/  MOV R103, R85 ;  /* 0x0000005500677202 */ /* 0x000fce0000000f00 */
[----:B------:R-:W-:Y:S05]  /*3040*/  WARPSYNC.COLLECTIVE R102, `(.L_x_6554) ;  /* 0x0000000066087348 */ /* 0x000fea0003c00000 */
[----:B------:R0:W1:Y:S02]  /*3050*/  SHFL.BFLY P6, R100, R103, R104, R105 ;  /* 0x0c00006867647389 */ /* 0x00006400000c0069 */
[----:B01----:R-:W-:Y:S01]  /*3060*/  ENDCOLLECTIVE ;  /* 0x000000000000791b */ /* 0x003fe20003800000 */
.L_x_6554:
[----:B------:R-:W-:Y:S01]  /*3070*/  HFMA2.MMA R104, -RZ, RZ, 0, 4.76837158203125e-07 ;  /* 0x00000008ff687435 */ /* 0x000fe200000001ff */
[----:B------:R-:W-:-:S05]  /*3080*/  MOV R60, R100 ;  /* 0x00000064003c7202 */ /* 0x000fca0000000f00 */
[----:B------:R-:W-:-:S05]  /*3090*/  FADD.FTZ R98, R85, R60 ;  /* 0x0000003c55627221 */ /* 0x000fca0000010000 */
[----:B------:R-:W-:-:S07]  /*30a0*/  MOV R103, R98 ;  /* 0x0000006200677202 */ /* 0x000fce0000000f00 */
[----:B------:R-:W-:Y:S05]  /*30b0*/  WARPSYNC.COLLECTIVE R102, `(.L_x_6555) ;  /* 0x0000000066087348 */ /* 0x000fea0003c00000 */
[----:B------:R0:W1:Y:S02]  /*30c0*/  SHFL.BFLY P6, R100, R103, R104, R105 ;  /* 0x0c00006867647389 */ /* 0x00006400000c0069 */
[----:B01----:R-:W-:Y:S01]  /*30d0*/  ENDCOLLECTIVE ;  /* 0x000000000000791b */ /* 0x003fe20003800000 */
.L_x_6555:
[----:B------:R-:W-:Y:S01]  /*30e0*/  HFMA2.MMA R104, -RZ, RZ, 0, 9.5367431640625e-07 ;  /* 0x00000010ff687435 */ /* 0x000fe200000001ff */
[----:B------:R-:W-:-:S05]  /*30f0*/  MOV R101, R100 ;  /* 0x0000006400657202 */ /* 0x000fca0000000f00 */
[----:B------:R-:W-:-:S05]  /*3100*/  FADD.FTZ R101, R98, R101 ;  /* 0x0000006562657221 */ /* 0x000fca0000010000 */
[----:B------:R-:W-:-:S07]  /*3110*/  MOV R103, R101 ;  /* 0x0000006500677202 */ /* 0x000fce0000000f00 */
[----:B------:R-:W-:Y:S05]  /*3120*/  WARPSYNC.COLLECTIVE R102, `(.L_x_6556) ;  /* 0x0000000066087348 */ /* 0x000fea0003c00000 */
[----:B------:R0:W1:Y:S02]  /*3130*/  SHFL.BFLY P6, R100, R103, R104, R105 ;  /* 0x0c00006867647389 */ /* 0x00006400000c0069 */
[----:B01----:R-:W-:Y:S01]  /*3140*/  ENDCOLLECTIVE ;  /* 0x000000000000791b */ /* 0x003fe20003800000 */
.L_x_6556:
        /* <DEDUP_REMOVED lines=57> */
.L_x_6557:
[----:B------:R-:W-:Y:S01]  /*34e0*/  HFMA2.MMA R104, -RZ, RZ, 0, 1.1920928955078125e-07 ;  /* 0x00000002ff687435 */ /* 0x000fe200000001ff */
[----:B------:R-:W-:-:S05]  /*34f0*/  MOV R84, R100 ;  /* 0x0000006400547202 */ /* 0x000fca0000000f00 */
[----:B------:R-:W-:-:S05]  /*3500*/  FADD.FTZ R84, R61, R84 ;  /* 0x000000543d547221 */ /* 0x000fca0000010000 */
[----:B------:R-:W-:-:S07]  /*3510*/  MOV R103, R84 ;  /* 0x0000005400677202 */ /* 0x000fce0000000f00 */
[----:B------:R-:W-:Y:S05]  /*3520*/  WARPSYNC.COLLECTIVE R102, `(.L_x_6558) ;  /* 0x0000000066087348 */ /* 0x000fea0003c00000 */
[----:B------:R0:W1:Y:S02]  /*3530*/  SHFL.BFLY P6, R100, R103, R104, R105 ;  /* 0x0c00006867647389 */ /* 0x00006400000c0069 */
[----:B01----:R-:W-:Y:S01]  /*3540*/  ENDCOLLECTIVE ;  /* 0x000000000000791b */ /* 0x003fe20003800000 */
.L_x_6558:
[----:B------:R-:W-:Y:S01]  /*3550*/  HFMA2.MMA R104, -RZ, RZ, 0, 2.384185791015625e-07 ;  /* 0x00000004ff687435 */ /* 0x000fe200000001ff */
[----:B------:R-:W-:-:S05]  /*3560*/  MOV R85, R100 ;  /* 0x0000006400557202 */ /* 0x000fca0000000f00 */
[----:B------:R-:W-:-:S05]  /*3570*/  FADD.FTZ R85, R84, R85 ;  /* 0x0000005554557221 */ /* 0x000fca0000010000 */
[----:B------:R-:W-:-:S07]  /*3580*/  MOV R103, R85 ;  /* 0x0000005500677202 */ /* 0x000fce0000000f00 */
[----:B------:R-:W-:Y:S05]  /*3590*/  WARPSYNC.COLLECTIVE R102, `(.L_x_6559) ;  /* 0x0000000066087348 */ /* 0x000fea0003c00000 */
[----:B------:R0:W1:Y:S02]  /*35a0*/  SHFL.BFLY P6, R100, R103, R104, R105 ;  /* 0x0c00006867647389 */ /* 0x00006400000c0069 */
[----:B01----:R-:W-:Y:S01]  /*35b0*/  ENDCOLLECTIVE ;  /* 0x000000000000791b */ /* 0x003fe20003800000 */
.L_x_6559:
[----:B------:R-:W-:Y:S01]  /*35c0*/  HFMA2.MMA R104, -RZ, RZ, 0, 4.76837158203125e-07 ;  /* 0x00000008ff687435 */ /* 0x000fe200000001ff */
[----:B------:R-:W-:-:S05]  /*35d0*/  MOV R98, R100 ;  /* 0x0000006400627202 */ /* 0x000fca0000000f00 */
[----:B------:R-:W-:-:S05]  /*35e0*/  FADD.FTZ R98, R85, R98 ;  /* 0x0000006255627221 */ /* 0x000fca0000010000 */
[----:B------:R-:W-:-:S07]  /*35f0*/  MOV R103, R98 ;  /* 0x0000006200677202 */ /* 0x000fce0000000f00 */
[----:B------:R-:W-:Y:S05]  /*3600*/  WARPSYNC.COLLECTIVE R102, `(.L_x_6560) ;  /* 0x0000000066087348 */ /* 0x000fea0003c00000 */
[----:B------:R0:W1:Y:S02]  /*3610*/  SHFL.BFLY P6, R100, R103, R104, R105 ;  /* 0x0c00006867647389 */ /* 0x00006400000c0069 */
[----:B01----:R-:W-:Y:S01]  /*3620*/  ENDCOLLECTIVE ;  /* 0x000000000000791b */ /* 0x003fe20003800000 */
.L_x_6560:
[----:B------:R-:W-:Y:S01]  /*3630*/  HFMA2.MMA R104, -RZ, RZ, 0, 9.5367431640625e-07 ;  /* 0x00000010ff687435 */ /* 0x000fe200000001ff */
[----:B------:R-:W-:-:S05]  /*3640*/  MOV R101, R100 ;  /* 0x0000006400657202 */ /* 0x000fca0000000f00 */
[----:B------:R-:W-:-:S05]  /*3650*/  FADD.FTZ R101, R98, R101 ;  /* 0x0000006562657221 */ /* 0x000fca0000010000 */
[----:B------:R-:W-:-:S07]  /*3660*/  MOV R103, R101 ;  /* 0x0000006500677202 */ /* 0x000fce0000000f00 */
[----:B------:R-:W-:Y:S05]  /*3670*/  WARPSYNC.COLLECTIVE R102, `(.L_x_6561) ;  /* 0x0000000066087348 */ /* 0x000fea0003c00000 */
[----:B------:R0:W1:Y:S02]  /*3680*/  SHFL.BFLY P6, R100, R103, R104, R105 ;  /* 0x0c00006867647389 */ /* 0x00006400000c0069 */
[----:B01----:R-:W-:Y:S01]  /*3690*/  ENDCOLLECTIVE ;  /* 0x000000000000791b */ /* 0x003fe20003800000 */
.L_x_6561:
[----:B------:R-:W-:Y:S05]  /*36a0*/  BRA `(.L_x_6562) ;  /* 0xffffffec00087947 */ /* 0x000fea000383ffff */
.L_x_6563:
        /* <DEDUP_REMOVED lines=13> */
.L_x_20566:


//--------------------- .text._ZN10layer_norm31ln_parallel_residual_fwd_kernelINS_13Kernel_traitsI13__nv_bfloat16S2_fS2_fjLj6144ELj1ELj1ELj8ELj16ENS_18Kernel_traits_baseILj6144ES2_S2_fS2_fjLj256EEEEELb0ELb1ELb1EEEvNS_9FwdParamsE --------------------------
	.section	.text._ZN10layer_norm31ln_parallel_residual_fwd_kernelINS_13Kernel_traitsI13__nv_bfloat16S2_fS2_fjLj6144ELj1ELj1ELj8ELj16ENS_18Kernel_traits_baseILj6144ES2_S2_fS2_fjLj256EEEEELb0ELb1ELb1EEEvNS_9FwdParamsE,"ax",@progbits
	.align	128
        .global         _ZN10layer_norm31ln_parallel_residual_fwd_kernelINS_13Kernel_traitsI13__nv_bfloat16S2_fS2_fjLj6144ELj1ELj1ELj8ELj16ENS_18Kernel_traits_baseILj6144ES2_S2_fS2_fjLj256EEEEELb0ELb1ELb1EEEvNS_9FwdParamsE
        .type           _ZN10layer_norm31ln_parallel_residual_fwd_kernelINS_13Kernel_traitsI13__nv_bfloat16S2_fS2_fjLj6144ELj1ELj1ELj8ELj16ENS_18Kernel_traits_baseILj6144ES2_S2_fS2_fjLj256EEEEELb0ELb1ELb1EEEvNS_9FwdParamsE,@function
        .size           _ZN10layer_norm31ln_parallel_residual_fwd_kernelINS_13Kernel_traitsI13__nv_bfloat16S2_fS2_fjLj6144ELj1ELj1ELj8ELj16ENS_18Kernel_traits_baseILj6144ES2_S2_fS2_fjLj256EEEEELb0ELb1ELb1EEEvNS_9FwdParamsE,(.L_x_20567 - _ZN10layer_norm31ln_parallel_residual_fwd_kernelINS_13Kernel_traitsI13__nv_bfloat16S2_fS2_fjLj6144ELj1ELj1ELj8ELj16ENS_18Kernel_traits_baseILj6144ES2_S2_fS2_fjLj256EEEEELb0ELb1ELb1EEEvNS_9FwdParamsE)
        .other          _ZN10layer_norm31ln_parallel_residual_fwd_kernelINS_13Kernel_traitsI13__nv_bfloat16S2_fS2_fjLj6144ELj1ELj1ELj8ELj16ENS_18Kernel_traits_baseILj6144ES2_S2_fS2_fjLj256EEEEELb0ELb1ELb1EEEvNS_9FwdParamsE,@"STO_CUDA_ENTRY STV_DEFAULT"
_ZN10layer_norm31ln_parallel_residual_fwd_kernelINS_13Kernel_traitsI13__nv_bfloat16S2_fS2_fjLj6144ELj1ELj1ELj8ELj16ENS_18Kernel_traits_baseILj6144ES2_S2_fS2_fjLj256EEEEELb0ELb1ELb1EEEvNS_9FwdParamsE:
.text._ZN10layer_norm31ln_parallel_residual_fwd_kernelINS_13Kernel_traitsI13__nv_bfloat16S2_fS2_fjLj6144ELj1ELj1ELj8ELj16ENS_18Kernel_traits_baseILj6144ES2_S2_fS2_fjLj256EEEEELb0ELb1ELb1EEEvNS_9FwdParamsE:
[----:B------:R-:W-:Y:S01]  /*0000*/  LDC R1, c[0x0][0x28] ;  /* 0x00000a00ff017b82 */ /* 0x000fe20000000800 */
[----:B------:R-:W0:Y:S01]  /*0010*/  S2R R0, SR_TID.X ;  /* 0x0000000000007919 */ /* 0x000e220000002100 */
[----:B------:R-:W-:-:S06]  /*0020*/  ULDC.64 UR4, c[0x0][0x2c8] ;  /* 0x0000b20000047ab9 */ /* 0x000fcc0000000a00 */
[----:B------:R-:W1:Y:S01]  /*0030*/  S2UR UR6, SR_CTAID.X ;  /* 0x00000000000679c3 */ /* 0x000e620000002500 */
[----:B------:R-:W-:Y:S01]  /*0040*/  ISETP.NE.U32.AND P0, PT, RZ, UR4, PT ;  /* 0x00000004ff007c0c */ /* 0x000fe2000bf05070 */
[----:B------:R-:W-:-:S03]  /*0050*/  ULDC.64 UR8, c[0x0][0x260] ;  /* 0x0000980000087ab9 */ /* 0x000fc60000000a00 */
[----:B------:R-:W-:Y:S02]  /*0060*/  ISETP.NE.AND.EX P0, PT, RZ, UR5, PT, P0 ;  /* 0x00000005ff007c0c */ /* 0x000fe4000bf05300 */
        /* <DEDUP_REMOVED lines=11> */
[----:B------:R-:W-:Y:S02]  /*0120*/  ISETP.GE.AND P1, PT, R62, UR6, PT ;  /* 0x000000063e007c0c */ /* 0x000fe4000bf26270 */
[----:B------:R-:W-:-:S11]  /*0130*/  IADD3.X R7, RZ, UR9, RZ, P2, !PT ;  /* 0x00000009ff077c10 */ /* 0x000fd600097fe4ff */
[----:B0-----:R-:W-:Y:S05]  /*0140*/  @P1 EXIT ;  /* 0x000000000000194d */ /* 0x001fea0003800000 */
        /* <DEDUP_REMOVED lines=10> */
[----:B------:R-:W-:Y:S01]  /*01f0*/  ULDC.64 UR6, c[0x0][0x228] ;  /* 0x00008a0000067ab9 */ /* 0x000fe20000000a00 */
[----:B------:R-:W-:Y:S01]  /*0200*/  SHF.L.U32 R4, R10, 0x10, RZ ;  /* 0x000000100a047819 */ /* 0x000fe200000006ff */
[----:B------:R-:W-:Y:S01]  /*0210*/  HFMA2.MMA R94, -RZ, RZ, 0, 5.9604644775390625e-08 ;  /* 0x00000001ff5e7435 */ /* 0x000fe200000001ff */
        /* <DEDUP_REMOVED lines=14> */
[----:B------:R-:W-:-:S02]  /*0300*/  PRMT R64, R8, 0x7632, R64 ;  /* 0x0000763208407816 */ /* 0x000fc40000000040 */
[----:B------:R-:W-:Y:S02]  /*0310*/  PRMT R65, R9, 0x7632, R65 ;  /* 0x0000763209417816 */ /* 0x000fe40000000041 */
[----:B------:R-:W-:Y:S02]  /*0320*/  PRMT R68, R28, 0x7632, R68 ;  /* 0x000076321c447816 */ /* 0x000fe40000000044 */
[----:B------:R-:W-:Y:S02]  /*0330*/  PRMT R69, R29, 0x7632, R69 ;  /* 0x000076321d457816 */ /* 0x000fe40000000045 */
[----:B------:R-:W-:Y:S02]  /*0340*/  PRMT R70, R30, 0x7632, R70 ;  /* 0x000076321e467816 */ /* 0x000fe40000000046 */
[----:B------:R-:W-:Y:S02]  /*0350*/  PRMT R71, R31, 0x7632, R71 ;  /* 0x000076321f477816 */ /* 0x000fe40000000047 */
[----:B------:R-:W-:Y:S01]  /*0360*/  ISETP.NE.U32.AND P0, PT, RZ, UR6, PT ;  /* 0x00000006ff007c0c */ /* 0x000fe2000bf05070 */
[----:B------:R-:W-:Y:S01]  /*0370*/  ULDC.U8 UR6, c[0x0][0x2a0] ;  /* 0x0000a80000067ab9 */ /* 0x000fe20000000000 */
[----:B------:R-:W-:-:S02]  /*0380*/  SHF.L.U32 R2, R8, 0x10, RZ ;  /* 0x0000001008027819 */ /* 0x000fc400000006ff */
[----:B------:R-:W-:Y:S02]  /*0390*/  SHF.L.U32 R3, R9, 0x10, RZ ;  /* 0x0000001009037819 */ /* 0x000fe400000006ff */
[----:B0-----:R-:W-:Y:S02]  /*03a0*/  SHF.L.U32 R6, R28, 0x10, RZ ;  /* 0x000000101c067819 */ /* 0x001fe400000006ff */
[----:B------:R-:W-:Y:S02]  /*03b0*/  SHF.L.U32 R7, R29, 0x10, RZ ;  /* 0x000000101d077819 */ /* 0x000fe400000006ff */
[----:B------:R-:W-:Y:S02]  /*03c0*/  SHF.L.U32 R8, R30, 0x10, RZ ;  /* 0x000000101e087819 */ /* 0x000fe400000006ff */
[----:B------:R-:W-:Y:S02]  /*03d0*/  SHF.L.U32 R9, R31, 0x10, RZ ;  /* 0x000000101f097819 */ /* 0x000fe400000006ff */
[----:B------:R-:W-:-:S02]  /*03e0*/  LOP3.LUT R63, R0, 0xff, RZ, 0xc0, !PT ;  /* 0x000000ff003f7812 */ /* 0x000fc400078ec0ff */
[----:B------:R-:W-:Y:S02]  /*03f0*/  ISETP.NE.AND P3, PT, RZ, UR6, PT ;  /* 0x00000006ff007c0c */ /* 0x000fe4000bf65270 */
        /* <DEDUP_REMOVED lines=12> */
[----:B------:R-:W-:Y:S01]  /*04c0*/  ISETP.NE.AND.EX P0, PT, RZ, UR7, PT, P0 ;  /* 0x00000007ff007c0c */ /* 0x000fe2000bf05300 */
[----:B------:R-:W-:Y:S01]  /*04d0*/  ULDC UR7, c[0x0][0x218] ;  /* 0x0000860000077ab9 */ /* 0x000fe20000000800 */
[C---:B--2---:R-:W-:Y:S02]  /*04e0*/  PRMT R79, R16.reuse, 0x7632, R79 ;  /* 0x00007632104f7816 */ /* 0x044fe4000000004f */
[----:B------:R-:W-:Y:S02]  /*04f0*/  SHF.L.U32 R15, R16, 0x10, RZ ;  /* 0x00000010100f7819 */ /* 0x000fe400000006ff */
[C---:B------:R-:W-:Y:S02]  /*0500*/  PRMT R78, R17.reuse, 0x7632, R78 ;  /* 0x00007632114e7816 */ /* 0x040fe4000000004e */
[----:B------:R-:W-:-:S02]  /*0510*/  SHF.L.U32 R14, R17, 0x10, RZ ;  /* 0x00000010110e7819 */ /* 0x000fc400000006ff */
[----:B------:R-:W-:Y:S02]  /*0520*/  PRMT R81, R18, 0x7632, R81 ;  /* 0x0000763212517816 */ /* 0x000fe40000000051 */
[----:B------:R-:W-:Y:S02]  /*0530*/  PRMT R80, R19, 0x7632, R80 ;  /* 0x0000763213507816 */ /* 0x000fe40000000050 */
[----:B---3--:R-:W-:Y:S02]  /*0540*/  PRMT R85, R20, 0x7632, R85 ;  /* 0x0000763214557816 */ /* 0x008fe40000000055 */
[----:B------:R-:W-:Y:S02]  /*0550*/  PRMT R84, R21, 0x7632, R84 ;  /* 0x0000763215547816 */ /* 0x000fe40000000054 */
[----:B------:R-:W-:Y:S02]  /*0560*/  PRMT R87, R22, 0x7632, R87 ;  /* 0x0000763216577816 */ /* 0x000fe40000000057 */
[----:B------:R-:W-:-:S02]  /*0570*/  PRMT R86, R23, 0x7632, R86 ;  /* 0x0000763217567816 */ /* 0x000fc40000000056 */
[----:B----4-:R-:W-:Y:S02]  /*0580*/  PRMT R89, R24, 0x7632, R89 ;  /* 0x0000763218597816 */ /* 0x010fe40000000059 */
        /* <DEDUP_REMOVED lines=25> */
.L_x_6613:
        /* <DEDUP_REMOVED lines=14> */
[----:B------:R0:W5:Y:S04]  /*0800*/  @P2 LDG.E.128 R32, desc[UR4][R44.64] ;  /* 0x000000042c202981 */ /* 0x000168000c1e1d00 */
[----:B------:R0:W5:Y:S01]  /*0810*/  @P2 LDG.E.128 R28, desc[UR4][R44.64+0x10] ;  /* 0x000010042c1c2981 */ /* 0x000162000c1e1d00 */
[----:B------:R-:W-:-:S04]  /*0820*/  ISETP.NE.U32.AND P1, PT, RZ, UR14, PT ;  /* 0x0000000eff007c0c */ /* 0x000fc8000bf25070 */
[----:B------:R-:W-:Y:S02]  /*0830*/  ISETP.NE.AND.EX P1, PT, RZ, UR15, PT, P1 ;  /* 0x0000000fff007c0c */ /* 0x000fe4000bf25310 */
[C---:B---3--:R-:W-:Y:S02]  /*0840*/  PRMT R41, R24.reuse, 0x7632, R41 ;  /* 0x0000763218297816 */ /* 0x048fe40000000029 */
[----:B------:R-:W-:-:S09]  /*0850*/  SHF.L.U32 R40, R24, 0x10, RZ ;  /* 0x0000001018287819 */ /* 0x000fd200000006ff */
[----:B0-----:R-:W-:Y:S05]  /*0860*/  @P1 BRA `(.L_x_6564) ;  /* 0x00000000000c1947 */ /* 0x001fea0003800000 */
[----:B------:R-:W-:Y:S05]  /*0870*/  @!P2 BRA `(.L_x_6565) ;  /* 0x000000000014a947 */ /* 0x000fea0003800000 */
[----:B-----5:R-:W-:Y:S01]  /*0880*/  FADD.FTZ R40, R32, R40 ;  /* 0x0000002820287221 */ /* 0x020fe20000010000 */
[----:B------:R-:W-:Y:S06]  /*0890*/  BRA `(.L_x_6565) ;  /* 0x00000000000c7947 */ /* 0x000fec0003800000 */
.L_x_6564:
[----:B-----5:R-:W-:-:S05]  /*08a0*/  SHF.L.U32 R43, R36, 0x10, RZ ;  /* 0x00000010242b7819 */ /* 0x020fca00000006ff */
[----:B------:R-:W-:-:S04]  /*08b0*/  FADD.FTZ R40, R40, R43 ;  /* 0x0000002b28287221 */ /* 0x000fc80000010000 */
[----:B------:R-:W-:-:S07]  /*08c0*/  @P2 FADD.FTZ R40, R32, R40 ;  /* 0x0000002820282221 */ /* 0x000fce0000010000 */
.L_x_6565:
[----:B------:R-:W-:Y:S01]  /*08d0*/  SHF.L.U32 R41, R41, 0x10, RZ ;  /* 0x0000001029297819 */ /* 0x000fe200000006ff */
[----:B------:R-:W-:Y:S06]  /*08e0*/  @P1 BRA `(.L_x_6566) ;  /* 0x00000000000c1947 */ /* 0x000fec0003800000 */
[----:B------:R-:W-:Y:S05]  /*08f0*/  @!P2 BRA `(.L_x_6567) ;  /* 0x000000000018a947 */ /* 0x000fea0003800000 */
[----:B-----5:R-:W-:Y:S01]  /*0900*/  FADD.FTZ R41, R33, R41 ;  /* 0x0000002921297221 */ /* 0x020fe20000010000 */
[----:B------:R-:W-:Y:S06]  /*0910*/  BRA `(.L_x_6567) ;  /* 0x0000000000107947 */ /* 0x000fec0003800000 */
.L_x_6566:
[----:B-----5:R-:W-:-:S04]  /*0920*/  PRMT R24, R36, 0x7632, R24 ;  /* 0x0000763224187816 */ /* 0x020fc80000000018 */
[----:B------:R-:W-:-:S05]  /*0930*/  SHF.L.U32 R24, R24, 0x10, RZ ;  /* 0x0000001018187819 */ /* 0x000fca00000006ff */
[----:B------:R-:W-:-:S04]  /*0940*/  FADD.FTZ R41, R41, R24 ;  /* 0x0000001829297221 */ /* 0x000fc80000010000 */
[----:B------:R-:W-:-:S07]  /*0950*/  @P2 FADD.FTZ R41, R33, R41 ;  /* 0x0000002921292221 */ /* 0x000fce0000010000 */
.L_x_6567:
[C---:B------:R-:W-:Y:S02]  /*0960*/  PRMT R43, R25.reuse, 0x7632, R43 ;  /* 0x00007632192b7816 */ /* 0x040fe4000000002b */
[----:B------:R-:W-:Y:S01]  /*0970*/  SHF.L.U32 R42, R25, 0x10, RZ ;  /* 0x00000010192a7819 */ /* 0x000fe200000006ff */
[----:B------:R-:W-:Y:S06]  /*0980*/  @P1 BRA `(.L_x_6568) ;  /* 0x00000000000c1947 */ /* 0x000fec0003800000 */
[----:B------:R-:W-:Y:S05]  /*0990*/  @!P2 BRA `(.L_x_6569) ;  /* 0x000000000014a947 */ /* 0x000fea0003800000 */
[----:B-----5:R-:W-:Y:S01]  /*09a0*/  FADD.FTZ R42, R34, R42 ;  /* 0x0000002a222a7221 */ /* 0x020fe20000010000 */
[----:B------:R-:W-:Y:S06]  /*09b0*/  BRA `(.L_x_6569) ;  /* 0x00000000000c7947 */ /* 0x000fec0003800000 */
.L_x_6568:
[----:B-----5:R-:W-:-:S05]  /*09c0*/  SHF.L.U32 R25, R37, 0x10, RZ ;  /* 0x0000001025197819 */ /* 0x020fca00000006ff */
[----:B------:R-:W-:-:S04]  /*09d0*/  FADD.FTZ R42, R42, R25 ;  /* 0x000000192a2a7221 */ /* 0x000fc80000010000 */
[----:B------:R-:W-:-:S07]  /*09e0*/  @P2 FADD.FTZ R42, R34, R42 ;  /* 0x0000002a222a2221 */ /* 0x000fce0000010000 */
.L_x_6569:
[----:B------:R-:W-:Y:S01]  /*09f0*/  SHF.L.U32 R43, R43, 0x10, RZ ;  /* 0x000000102b2b7819 */ /* 0x000fe200000006ff */
[----:B------:R-:W-:Y:S06]  /*0a00*/  @P1 BRA `(.L_x_6570) ;  /* 0x00000000000c1947 */ /* 0x000fec0003800000 */
[----:B------:R-:W-:Y:S05]  /*0a10*/  @!P2 BRA `(.L_x_6571) ;  /* 0x000000000018a947 */ /* 0x000fea0003800000 */
[----:B-----5:R-:W-:Y:S01]  /*0a20*/  FADD.FTZ R43, R35, R43 ;  /* 0x0000002b232b7221 */ /* 0x020fe20000010000 */
[----:B------:R-:W-:Y:S06]  /*0a30*/  BRA `(.L_x_6571) ;  /* 0x0000000000107947 */ /* 0x000fec0003800000 */
.L_x_6570:
[----:B-----5:R-:W-:-:S04]  /*0a40*/  PRMT R24, R37, 0x7632, R24 ;  /* 0x0000763225187816 */ /* 0x020fc80000000018 */
[----:B------:R-:W-:-:S05]  /*0a50*/  SHF.L.U32 R24, R24, 0x10, RZ ;  /* 0x0000001018187819 */ /* 0x000fca00000006ff */
[----:B------:R-:W-:-:S04]  /*0a60*/  FADD.FTZ R43, R43, R24 ;  /* 0x000000182b2b7221 */ /* 0x000fc80000010000 */
[----:B------:R-:W-:-:S07]  /*0a70*/  @P2 FADD.FTZ R43, R35, R43 ;  /* 0x0000002b232b2221 */ /* 0x000fce0000010000 */
.L_x_6571:
[C---:B------:R-:W-:Y:S02]  /*0a80*/  PRMT R45, R26.reuse, 0x7632, R45 ;  /* 0x000076321a2d7816 */ /* 0x040fe4000000002d */
[----:B------:R-:W-:Y:S01]  /*0a90*/  SHF.L.U32 R44, R26, 0x10, RZ ;  /* 0x000000101a2c7819 */ /* 0x000fe200000006ff */
[----:B------:R-:W-:Y:S06]  /*0aa0*/  @P1 BRA `(.L_x_6572) ;  /* 0x00000000000c1947 */ /* 0x000fec0003800000 */
[----:B------:R-:W-:Y:S05]  /*0ab0*/  @!P2 BRA `(.L_x_6573) ;  /* 0x000000000014a947 */ /* 0x000fea0003800000 */
[----:B-----5:R-:W-:Y:S01]  /*0ac0*/  FADD.FTZ R44, R28, R44 ;  /* 0x0000002c1c2c7221 */ /* 0x020fe20000010000 */
[----:B------:R-:W-:Y:S06]  /*0ad0*/  BRA `(.L_x_6573) ;  /* 0x00000000000c7947 */ /* 0x000fec0003800000 */
.L_x_6572:
[----:B-----5:R-:W-:-:S05]  /*0ae0*/  SHF.L.U32 R25, R38, 0x10, RZ ;  /* 0x0000001026197819 */ /* 0x020fca00000006ff */
[----:B------:R-:W-:-:S04]  /*0af0*/  FADD.FTZ R44, R44, R25 ;  /* 0x000000192c2c7221 */ /* 0x000fc80000010000 */
[----:B------:R-:W-:-:S07]  /*0b00*/  @P2 FADD.FTZ R44, R28, R44 ;  /* 0x0000002c1c2c2221 */ /* 0x000fce0000010000 */
.L_x_6573:
[----:B------:R-:W-:Y:S01]  /*0b10*/  SHF.L.U32 R45, R45, 0x10, RZ ;  /* 0x000000102d2d7819 */ /* 0x000fe200000006ff */
[----:B------:R-:W-:Y:S06]  /*0b20*/  @P1 BRA `(.L_x_6574) ;  /* 0x00000000000c1947 */ /* 0x000fec0003800000 */
[----:B------:R-:W-:Y:S05]  /*0b30*/  @!P2 BRA `(.L_x_6575) ;  /* 0x000000000018a947 */ /* 0x000fea0003800000 */
[----:B-----5:R-:W-:Y:S01]  /*0b40*/  FADD.FTZ R45, R29, R45 ;  /* 0x0000002d1d2d7221 */ /* 0x020fe20000010000 */
[----:B------:R-:W-:Y:S06]  /*0b50*/  BRA `(.L_x_6575) ;  /* 0x0000000000107947 */ /* 0x000fec0003800000 */
.L_x_6574:
[----:B-----5:R-:W-:-:S04]  /*0b60*/  PRMT R24, R38, 0x7632, R24 ;  /* 0x0000763226187816 */ /* 0x020fc80000000018 */
[----:B------:R-:W-:-:S05]  /*0b70*/  SHF.L.U32 R24, R24, 0x10, RZ ;  /* 0x0000001018187819 */ /* 0x000fca00000006ff */
[----:B------:R-:W-:-:S04]  /*0b80*/  FADD.FTZ R45, R45, R24 ;  /* 0x000000182d2d7221 */ /* 0x000fc80000010000 */
[----:B------:R-:W-:-:S07]  /*0b90*/  @P2 FADD.FTZ R45, R29, R45 ;  /* 0x0000002d1d2d2221 */ /* 0x000fce0000010000 */
.L_x_6575:
[C---:B------:R-:W-:Y:S02]  /*0ba0*/  PRMT R47, R27.reuse, 0x7632, R47 ;  /* 0x000076321b2f7816 */ /* 0x040fe4000000002f */
[----:B------:R-:W-:Y:S01]  /*0bb0*/  SHF.L.U32 R46, R27, 0x10, RZ ;  /* 0x000000101b2e7819 */ /* 0x000fe200000006ff */
[----:B------:R-:W-:Y:S06]  /*0bc0*/  @P1 BRA `(.L_x_6576) ;  /* 0x00000000000c1947 */ /* 0x000fec0003800000 */
[----:B------:R-:W-:Y:S05]  /*0bd0*/  @!P2 BRA `(.L_x_6577) ;  /* 0x000000000014a947 */ /* 0x000fea0003800000 */
[----:B-----5:R-:W-:Y:S01]  /*0be0*/  FADD.FTZ R46, R30, R46 ;  /* 0x0000002e1e2e7221 */ /* 0x020fe20000010000 */
[----:B------:R-:W-:Y:S06]  /*0bf0*/  BRA `(.L_x_6577) ;  /* 0x00000000000c7947 */ /* 0x000fec0003800000 */
.L_x_6576:
[----:B-----5:R-:W-:-:S05]  /*0c00*/  SHF.L.U32 R25, R39, 0x10, RZ ;  /* 0x0000001027197819 */ /* 0x020fca00000006ff */
[----:B------:R-:W-:-:S04]  /*0c10*/  FADD.FTZ R46, R46, R25 ;  /* 0x000000192e2e7221 */ /* 0x000fc80000010000 */
[----:B------:R-:W-:-:S07]  /*0c20*/  @P2 FADD.FTZ R46, R30, R46 ;  /* 0x0000002e1e2e2221 */ /* 0x000fce0000010000 */
.L_x_6577:
[----:B------:R-:W-:Y:S01]  /*0c30*/  SHF.L.U32 R47, R47, 0x10, RZ ;  /* 0x000000102f2f7819 */ /* 0x000fe200000006ff */
[----:B------:R-:W-:Y:S06]  /*0c40*/  @P1 BRA `(.L_x_6578) ;  /* 0x00000000000c1947 */ /* 0x000fec0003800000 */
[----:B------:R-:W-:Y:S05]  /*0c50*/  @!P2 BRA `(.L_x_6579) ;  /* 0x000000000018a947 */ /* 0x000fea0003800000 */
[----:B-----5:R-:W-:Y:S01]  /*0c60*/  FADD.FTZ R47, R31, R47 ;  /* 0x0000002f1f2f7221 */ /* 0x020fe20000010000 */
[----:B------:R-:W-:Y:S06]  /*0c70*/  BRA `(.L_x_6579) ;  /* 0x0000000000107947 */ /* 0x000fec0003800000 */
.L_x_6578:
[----:B-----5:R-:W-:-:S04]  /*0c80*/  PRMT R24, R39, 0x7632, R24 ;  /* 0x0000763227187816 */ /* 0x020fc80000000018 */
[----:B------:R-:W-:-:S05]  /*0c90*/  SHF.L.U32 R24, R24, 0x10, RZ ;  /* 0x0000001018187819 */ /* 0x000fca00000006ff */
[----:B------:R-:W-:-:S04]  /*0ca0*/  FADD.FTZ R47, R47, R24 ;  /* 0x000000182f2f7221 */ /* 0x000fc80000010000 */
[----:B------:R-:W-:-:S07]  /*0cb0*/  @P2 FADD.FTZ R47, R31, R47 ;  /* 0x0000002f1f2f2221 */ /* 0x000fce0000010000 */
.L_x_6579:
[----:B------:R-:W0:Y:S01]  /*0cc0*/  LDC.64 R76, c[0x0][0x238] ;  /* 0x00008e00ff4c7b82 */ /* 0x000e220000000a00 */
[----:B------:R-:W-:-:S05]  /*0cd0*/  IADD3 R97, R95, 0x100, RZ ;  /* 0x000001005f617810 */ /* 0x000fca0007ffe0ff */
[----:B------:R-:W-:Y:S02]  /*0ce0*/  IMAD.WIDE.U32 R24, R97, 0x10, R56 ;  /* 0x0000001061187825 */ /* 0x000fe400078e0038 */
[----:B------:R-:W1:Y:S08]  /*0cf0*/  @P0 LDC.64 R50, c[0x0][0x228] ;  /* 0x00008a00ff320b82 */ /* 0x000e700000000a00 */
[----:B------:R-:W2:Y:S01]  /*0d00*/  @P2 LDC.64 R48, c[0x0][0x230] ;  /* 0x00008c00ff302b82 */ /* 0x000ea20000000a00 */
[----:B0-----:R-:W-:-:S05]  /*0d10*/  IMAD.WIDE.U32 R54, R95, 0x20, R76 ;  /* 0x000000205f367825 */ /* 0x001fca00078e004c */
[----:B------:R0:W-:Y:S01]  /*0d20*/  STG.E.128 desc[UR4][R54.64], R40 ;  /* 0x0000002836007986 */ /* 0x0001e2000c101d04 */
[----:B-1----:R-:W-:-:S03]  /*0d30*/  @P0 IMAD.WIDE.U32 R50, R97, 0x10, R50 ;  /* 0x0000001061320825 */ /* 0x002fc600078e0032 */
[----:B------:R0:W-:Y:S04]  /*0d40*/  STG.E.128 desc[UR4][R54.64+0x10], R44 ;  /* 0x0000102c36007986 */ /* 0x0001e8000c101d04 */
[----:B------:R-:W3:Y:S01]  /*0d50*/  LDG.E.128 R24, desc[UR4][R24.64] ;  /* 0x0000000418187981 */ /* 0x000ee2000c1e1d00 */
[----:B--2---:R-:W-:-:S03]  /*0d60*/  @P2 IMAD.WIDE.U32 R52, R97, 0x20, R48 ;  /* 0x0000002061342825 */ /* 0x004fc600078e0030 */
[----:B-----5:R0:W5:Y:S04]  /*0d70*/  @P0 LDG.E.128 R36, desc[UR4][R50.64] ;  /* 0x0000000432240981 */ /* 0x020168000c1e1d00 */
[----:B------:R0:W5:Y:S04]  /*0d80*/  @P2 LDG.E.128 R32, desc[UR4][R52.64] ;  /* 0x0000000434202981 */ /* 0x000168000c1e1d00 */
[----:B------:R0:W5:Y:S01]  /*0d90*/  @P2 LDG.E.128 R28, desc[UR4][R52.64+0x10] ;  /* 0x00001004341c2981 */ /* 0x000162000c1e1d00 */
[C---:B---3--:R-:W-:Y:S02]  /*0da0*/  PRMT R49, R24.reuse, 0x7632, R49 ;  /* 0x0000763218317816 */ /* 0x048fe40000000031 */
[----:B------:R-:W-:Y:S01]  /*0db0*/  SHF.L.U32 R48, R24, 0x10, RZ ;  /* 0x0000001018307819 */ /* 0x000fe200000006ff */
[----:B0-----:R-:W-:Y:S06]  /*0dc0*/  @P1 BRA `(.L_x_6580) ;  /* 0x00000000000c1947 */ /* 0x001fec0003800000 */
[----:B------:R-:W-:Y:S05]  /*0dd0*/  @!P2 BRA `(.L_x_6581) ;  /* 0x000000000014a947 */ /* 0x000fea0003800000 */
[----:B-----5:R-:W-:Y:S01]  /*0de0*/  FADD.FTZ R48, R32, R48 ;  /* 0x0000003020307221 */ /* 0x020fe20000010000 */
[----:B------:R-:W-:Y:S06]  /*0df0*/  BRA `(.L_x_6581) ;  /* 0x00000000000c7947 */ /* 0x000fec0003800000 */
.L_x_6580:
[----:B-----5:R-:W-:-:S05]  /*0e00*/  SHF.L.U32 R51, R36, 0x10, RZ ;  /* 0x0000001024337819 */ /* 0x020fca00000006ff */
[----:B------:R-:W-:-:S04]  /*0e10*/  FADD.FTZ R48, R51, R48 ;  /* 0x0000003033307221 */ /* 0x000fc80000010000 */
[----:B------:R-:W-:-:S07]  /*0e20*/  @P2 FADD.FTZ R48, R32, R48 ;  /* 0x0000003020302221 */ /* 0x000fce0000010000 */
.L_x_6581:
[----:B------:R-:W-:Y:S01]  /*0e30*/  SHF.L.U32 R49, R49, 0x10, RZ ;  /* 0x0000001031317819 */ /* 0x000fe200000006ff */
[----:B------:R-:W-:Y:S06]  /*0e40*/  @P1 BRA `(.L_x_6582) ;  /* 0x00000000000c1947 */ /* 0x000fec0003800000 */
[----:B------:R-:W-:Y:S05]  /*0e50*/  @!P2 BRA `(.L_x_6583) ;  /* 0x000000000018a947 */ /* 0x000fea0003800000 */
[----:B-----5:R-:W-:Y:S01]  /*0e60*/  FADD.FTZ R49, R33, R49 ;  /* 0x0000003121317221 */ /* 0x020fe20000010000 */
[----:B------:R-:W-:Y:S06]  /*0e70*/  BRA `(.L_x_6583) ;  /* 0x0000000000107947 */ /* 0x000fec0003800000 */
.L_x_6582:
[----:B-----5:R-:W-:-:S04]  /*0e80*/  PRMT R24, R36, 0x7632, R24 ;  /* 0x0000763224187816 */ /* 0x020fc80000000018 */
[----:B------:R-:W-:-:S05]  /*0e90*/  SHF.L.U32 R24, R24, 0x10, RZ ;  /* 0x0000001018187819 */ /* 0x000fca00000006ff */
[----:B------:R-:W-:-:S04]  /*0ea0*/  FADD.FTZ R49, R49, R24 ;  /* 0x0000001831317221 */ /* 0x000fc80000010000 */
[----:B------:R-:W-:-:S07]  /*0eb0*/  @P2 FADD.FTZ R49, R33, R49 ;  /* 0x0000003121312221 */ /* 0x000fce0000010000 */
.L_x_6583:
[C---:B------:R-:W-:Y:S02]  /*0ec0*/  PRMT R51, R25.reuse, 0x7632, R51 ;  /* 0x0000763219337816 */ /* 0x040fe40000000033 */
[----:B------:R-:W-:Y:S01]  /*0ed0*/  SHF.L.U32 R50, R25, 0x10, RZ ;  /* 0x0000001019327819 */ /* 0x000fe200000006ff */
[----:B------:R-:W-:Y:S06]  /*0ee0*/  @P1 BRA `(.L_x_6584) ;  /* 0x00000000000c1947 */ /* 0x000fec0003800000 */
[----:B------:R-:W-:Y:S05]  /*0ef0*/  @!P2 BRA `(.L_x_6585) ;  /* 0x000000000014a947 */ /* 0x000fea0003800000 */
[----:B-----5:R-:W-:Y:S01]  /*0f00*/  FADD.FTZ R50, R34, R50 ;  /* 0x0000003222327221 */ /* 0x020fe20000010000 */
[----:B------:R-:W-:Y:S06]  /*0f10*/  BRA `(.L_x_6585) ;  /* 0x00000000000c7947 */ /* 0x000fec0003800000 */
.L_x_6584:
[----:B-----5:R-:W-:-:S05]  /*0f20*/  SHF.L.U32 R25, R37, 0x10, RZ ;  /* 0x0000001025197819 */ /* 0x020fca00000006ff */
[----:B------:R-:W-:-:S04]  /*0f30*/  FADD.FTZ R50, R25, R50 ;  /* 0x0000003219327221 */ /* 0x000fc80000010000 */
[----:B------:R-:W-:-:S07]  /*0f40*/  @P2 FADD.FTZ R50, R34, R50 ;  /* 0x0000003222322221 */ /* 0x000fce0000010000 */
.L_x_6585:
[----:B------:R-:W-:Y:S01]  /*0f50*/  SHF.L.U32 R51, R51, 0x10, RZ ;  /* 0x0000001033337819 */ /* 0x000fe200000006ff */
[----:B------:R-:W-:Y:S06]  /*0f60*/  @P1 BRA `(.L_x_6586) ;  /* 0x00000000000c1947 */ /* 0x000fec0003800000 */
[----:B------:R-:W-:Y:S05]  /*0f70*/  @!P2 BRA `(.L_x_6587) ;  /* 0x000000000018a947 */ /* 0x000fea0003800000 */
[----:B-----5:R-:W-:Y:S01]  /*0f80*/  FADD.FTZ R51, R35, R51 ;  /* 0x0000003323337221 */ /* 0x020fe20000010000 */
[----:B------:R-:W-:Y:S06]  /*0f90*/  BRA `(.L_x_6587) ;  /* 0x0000000000107947 */ /* 0x000fec0003800000 */
.L_x_6586:
[----:B-----5:R-:W-:-:S04]  /*0fa0*/  PRMT R24, R37, 0x7632, R24 ;  /* 0x0000763225187816 */ /* 0x020fc80000000018 */
[----:B------:R-:W-:-:S05]  /*0fb0*/  SHF.L.U32 R24, R24, 0x10, RZ ;  /* 0x0000001018187819 */ /* 0x000fca00000006ff */
[----:B------:R-:W-:-:S04]  /*0fc0*/  FADD.FTZ R51, R51, R24 ;  /* 0x0000001833337221 */ /* 0x000fc80000010000 */
[----:B------:R-:W-:-:S07]  /*0fd0*/  @P2 FADD.FTZ R51, R35, R51 ;  /* 0x0000003323332221 */ /* 0x000fce0000010000 */
.L_x_6587:
[C---:B------:R-:W-:Y:S02]  /*0fe0*/  PRMT R53, R26.reuse, 0x7632, R53 ;  /* 0x000076321a357816 */ /* 0x040fe40000000035 */
[----:B------:R-:W-:Y:S01]  /*0ff0*/  SHF.L.U32 R52, R26, 0x10, RZ ;  /* 0x000000101a347819 */ /* 0x000fe200000006ff */
[----:B------:R-:W-:Y:S06]  /*1000*/  @P1 BRA `(.L_x_6588) ;  /* 0x00000000000c1947 */ /* 0x000fec0003800000 */
[----:B------:R-:W-:Y:S05]  /*1010*/  @!P2 BRA `(.L_x_6589) ;  /* 0x000000000014a947 */ /* 0x000fea0003800000 */
[----:B-----5:R-:W-:Y:S01]  /*1020*/  FADD.FTZ R52, R28, R52 ;  /* 0x000000341c347221 */ /* 0x020fe20000010000 */
[----:B------:R-:W-:Y:S06]  /*1030*/  BRA `(.L_x_6589) ;  /* 0x00000000000c7947 */ /* 0x000fec0003800000 */
.L_x_6588:
[----:B-----5:R-:W-:-:S05]  /*1040*/  SHF.L.U32 R25, R38, 0x10, RZ ;  /* 0x0000001026197819 */ /* 0x020fca00000006ff */
[----:B------:R-:W-:-:S04]  /*1050*/  FADD.FTZ R52, R25, R52 ;  /* 0x0000003419347221 */ /* 0x000fc80000010000 */
[----:B------:R-:W-:-:S07]  /*1060*/  @P2 FADD.FTZ R52, R28, R52 ;  /* 0x000000341c342221 */ /* 0x000fce0000010000 */
.L_x_6589:
[----:B------:R-:W-:Y:S01]  /*1070*/  SHF.L.U32 R53, R53, 0x10, RZ ;  /* 0x0000001035357819 */ /* 0x000fe200000006ff */
[----:B------:R-:W-:Y:S06]  /*1080*/  @P1 BRA `(.L_x_6590) ;  /* 0x00000000000c1947 */ /* 0x000fec0003800000 */
[----:B------:R-:W-:Y:S05]  /*1090*/  @!P2 BRA `(.L_x_6591) ;  /* 0x000000000018a947 */ /* 0x000fea0003800000 */
[----:B-----5:R-:W-:Y:S01]  /*10a0*/  FADD.FTZ R53, R29, R53 ;  /* 0x000000351d357221 */ /* 0x020fe20000010000 */
[----:B------:R-:W-:Y:S06]  /*10b0*/  BRA `(.L_x_6591) ;  /* 0x0000000000107947 */ /* 0x000fec0003800000 */
.L_x_6590:
[----:B-----5:R-:W-:-:S04]  /*10c0*/  PRMT R24, R38, 0x7632, R24 ;  /* 0x0000763226187816 */ /* 0x020fc80000000018 */
[----:B------:R-:W-:-:S05]  /*10d0*/  SHF.L.U32 R24, R24, 0x10, RZ ;  /* 0x0000001018187819 */ /* 0x000fca00000006ff */
[----:B------:R-:W-:-:S04]  /*10e0*/  FADD.FTZ R53, R53, R24 ;  /* 0x0000001835357221 */ /* 0x000fc80000010000 */
[----:B------:R-:W-:-:S07]  /*10f0*/  @P2 FADD.FTZ R53, R29, R53 ;  /* 0x000000351d352221 */ /* 0x000fce0000010000 */
.L_x_6591:
[C---:B------:R-:W-:Y:S02]  /*1100*/  PRMT R55, R27.reuse, 0x7632, R55 ;  /* 0x000076321b377816 */ /* 0x040fe40000000037 */
[----:B------:R-:W-:Y:S01]  /*1110*/  SHF.L.U32 R54, R27, 0x10, RZ ;  /* 0x000000101b367819 */ /* 0x000fe200000006ff */
[----:B------:R-:W-:Y:S06]  /*1120*/  @P1 BRA `(.L_x_6592) ;  /* 0x00000000000c1947 */ /* 0x000fec0003800000 */
[----:B------:R-:W-:Y:S05]  /*1130*/  @!P2 BRA `(.L_x_6593) ;  /* 0x000000000014a947 */ /* 0x000fea0003800000 */
[----:B-----5:R-:W-:Y:S01]  /*1140*/  FADD.FTZ R54, R30, R54 ;  /* 0x000000361e367221 */ /* 0x020fe20000010000 */
[----:B------:R-:W-:Y:S06]  /*1150*/  BRA `(.L_x_6593) ;  /* 0x00000000000c7947 */ /* 0x000fec0003800000 */
.L_x_6592:
[----:B-----5:R-:W-:-:S05]  /*1160*/  SHF.L.U32 R25, R39, 0x10, RZ ;  /* 0x0000001027197819 */ /* 0x020fca00000006ff */
[----:B------:R-:W-:-:S04]  /*1170*/  FADD.FTZ R54, R25, R54 ;  /* 0x0000003619367221 */ /* 0x000fc80000010000 */
[----:B------:R-:W-:-:S07]  /*1180*/  @P2 FADD.FTZ R54, R30, R54 ;  /* 0x000000361e362221 */ /* 0x000fce0000010000 */
.L_x_6593:
[----:B------:R-:W-:Y:S01]  /*1190*/  SHF.L.U32 R55, R55, 0x10, RZ ;  /* 0x0000001037377819 */ /* 0x000fe200000006ff */
[----:B------:R-:W-:Y:S06]  /*11a0*/  @P1 BRA `(.L_x_6594) ;  /* 0x00000000000c1947 */ /* 0x000fec0003800000 */
[----:B------:R-:W-:Y:S05]  /*11b0*/  @!P2 BRA `(.L_x_6595) ;  /* 0x000000000018a947 */ /* 0x000fea0003800000 */
[----:B-----5:R-:W-:Y:S01]  /*11c0*/  FADD.FTZ R55, R31, R55 ;  /* 0x000000371f377221 */ /* 0x020fe20000010000 */
[----:B------:R-:W-:Y:S06]  /*11d0*/  BRA `(.L_x_6595) ;  /* 0x0000000000107947 */ /* 0x000fec0003800000 */
.L_x_6594:
[----:B-----5:R-:W-:-:S04]  /*11e0*/  PRMT R24, R39, 0x7632, R24 ;  /* 0x0000763227187816 */ /* 0x020fc80000000018 */
[----:B------:R-:W-:-:S05]  /*11f0*/  SHF.L.U32 R24, R24, 0x10, RZ ;  /* 0x0000001018187819 */ /* 0x000fca00000006ff */
[----:B------:R-:W-:-:S04]  /*1200*/  FADD.FTZ R55, R55, R24 ;  /* 0x0000001837377221 */ /* 0x000fc80000010000 */
[----:B------:R-:W-:-:S07]  /*1210*/  @P2 FADD.FTZ R55, R31, R55 ;  /* 0x000000371f372221 */ /* 0x000fce0000010000 */
.L_x_6595:
[----:B------:R-:W0:Y:S01]  /*1220*/  @P0 LDC.64 R24, c[0x0][0x228] ;  /* 0x00008a00ff180b82 */ /* 0x000e220000000a00 */
[----:B------:R-:W-:Y:S01]  /*1230*/  IADD3 R99, R95, 0x200, RZ ;  /* 0x000002005f637810 */ /* 0x000fe20007ffe0ff */
[----:B------:R-:W-:-:S04]  /*1240*/  IMAD.WIDE.U32 R92, R97, 0x20, R76 ;  /* 0x00000020615c7825 */ /* 0x000fc800078e004c */
[C---:B------:R-:W-:Y:S01]  /*1250*/  IMAD.WIDE.U32 R56, R99.reuse, 0x10, R56 ;  /* 0x0000001063387825 */ /* 0x040fe200078e0038 */
[----:B------:R1:W-:Y:S01]  /*1260*/  STG.E.128 desc[UR4][R92.64], R48 ;  /* 0x000000305c007986 */ /* 0x0003e2000c101d04 */
[----:B------:R-:W2:Y:S03]  /*1270*/  @P2 LDC.64 R26, c[0x0][0x230] ;  /* 0x00008c00ff1a2b82 */ /* 0x000ea60000000a00 */
[----:B------:R1:W-:Y:S04]  /*1280*/  STG.E.128 desc[UR4][R92.64+0x10], R52 ;  /* 0x000010345c007986 */ /* 0x0003e8000c101d04 */
[----:B------:R-:W3:Y:S01]  /*1290*/  LDG.E.128 R56, desc[UR4][R56.64] ;  /* 0x0000000438387981 */ /* 0x000ee2000c1e1d00 */
[----:B0-----:R-:W-:-:S05]  /*12a0*/  @P0 IMAD.WIDE.U32 R82, R99, 0x10, R24 ;  /* 0x0000001063520825 */ /* 0x001fca00078e0018 */
[----:B-----5:R1:W5:Y:S01]  /*12b0*/  @P0 LDG.E.128 R36, desc[UR4][R82.64] ;  /* 0x0000000452240981 */ /* 0x020362000c1e1d00 */
[----:B--2---:R-:W-:-:S05]  /*12c0*/  @P2 IMAD.WIDE.U32 R26, R99, 0x20, R26 ;  /* 0x00000020631a2825 */ /* 0x004fca00078e001a */
[----:B------:R1:W5:Y:S04]  /*12d0*/  @P2 LDG.E.128 R32, desc[UR4][R26.64] ;  /* 0x000000041a202981 */ /* 0x000368000c1e1d00 */
[----:B------:R1:W5:Y:S01]  /*12e0*/  @P2 LDG.E.128 R28, desc[UR4][R26.64+0x10] ;  /* 0x000010041a1c2981 */ /* 0x000362000c1e1d00 */
[C---:B---3--:R-:W-:Y:S02]  /*12f0*/  PRMT R25, R56.reuse, 0x7632, R25 ;  /* 0x0000763238197816 */ /* 0x048fe40000000019 */
[----:B------:R-:W-:Y:S01]  /*1300*/  SHF.L.U32 R24, R56, 0x10, RZ ;  /* 0x0000001038187819 */ /* 0x000fe200000006ff */
[----:B-1----:R-:W-:Y:S06]  /*1310*/  @P1 BRA `(.L_x_6596) ;  /* 0x00000000000c1947 */ /* 0x002fec0003800000 */
[----:B------:R-:W-:Y:S05]  /*1320*/  @!P2 BRA `(.L_x_6597) ;  /* 0x000000000014a947 */ /* 0x000fea0003800000 */
[----:B-----5:R-:W-:Y:S01]  /*1330*/  FADD.FTZ R24, R32, R24 ;  /* 0x0000001820187221 */ /* 0x020fe20000010000 */
[----:B------:R-:W-:Y:S06]  /*1340*/  BRA `(.L_x_6597) ;  /* 0x00000000000c7947 */ /* 0x000fec0003800000 */
.L_x_6596:
[----:B-----5:R-:W-:-:S05]  /*1350*/  SHF.L.U32 R27, R36, 0x10, RZ ;  /* 0x00000010241b7819 */ /* 0x020fca00000006ff */
[----:B------:R-:W-:-:S04]  /*1360*/  FADD.FTZ R24, R27, R24 ;  /* 0x000000181b187221 */ /* 0x000fc80000010000 */
[----:B------:R-:W-:-:S07]  /*1370*/  @P2 FADD.FTZ R24, R32, R24 ;  /* 0x0000001820182221 */ /* 0x000fce0000010000 */
.L_x_6597:
[----:B------:R-:W-:Y:S01]  /*1380*/  SHF.L.U32 R25, R25, 0x10, RZ ;  /* 0x0000001019197819 */ /* 0x000fe200000006ff */
[----:B------:R-:W-:Y:S06]  /*1390*/  @P1 BRA `(.L_x_6598) ;  /* 0x00000000000c1947 */ /* 0x000fec0003800000 */
[----:B------:R-:W-:Y:S05]  /*13a0*/  @!P2 BRA `(.L_x_6599) ;  /* 0x000000000018a947 */ /* 0x000fea0003800000 */
[----:B-----5:R-:W-:Y:S01]  /*13b0*/  FADD.FTZ R25, R33, R25 ;  /* 0x0000001921197221 */ /* 0x020fe20000010000 */
[----:B------:R-:W-:Y:S06]  /*13c0*/  BRA `(.L_x_6599) ;  /* 0x0000000000107947 */ /* 0x000fec0003800000 */
.L_x_6598:
[----:B-----5:R-:W-:-:S04]  /*13d0*/  PRMT R26, R36, 0x7632, R26 ;  /* 0x00007632241a7816 */ /* 0x020fc8000000001a */
[----:B------:R-:W-:-:S05]  /*13e0*/  SHF.L.U32 R26, R26, 0x10, RZ ;  /* 0x000000101a1a7819 */ /* 0x000fca00000006ff */
[----:B------:R-:W-:-:S04]  /*13f0*/  FADD.FTZ R25, R25, R26 ;  /* 0x0000001a19197221 */ /* 0x000fc80000010000 */
[----:B------:R-:W-:-:S07]  /*1400*/  @P2 FADD.FTZ R25, R33, R25 ;  /* 0x0000001921192221 */ /* 0x000fce0000010000 */
.L_x_6599:
[C---:B------:R-:W-:Y:S02]  /*1410*/  PRMT R27, R57.reuse, 0x7632, R27 ;  /* 0x00007632391b7816 */ /* 0x040fe4000000001b */
[----:B------:R-:W-:Y:S01]  /*1420*/  SHF.L.U32 R26, R57, 0x10, RZ ;  /* 0x00000010391a7819 */ /* 0x000fe200000006ff */
[----:B------:R-:W-:Y:S06]  /*1430*/  @P1 BRA `(.L_x_6600) ;  /* 0x00000000000c1947 */ /* 0x000fec0003800000 */
[----:B------:R-:W-:Y:S05]  /*1440*/  @!P2 BRA `(.L_x_6601) ;  /* 0x000000000014a947 */ /* 0x000fea0003800000 */
[----:B-----5:R-:W-:Y:S01]  /*1450*/  FADD.FTZ R26, R34, R26 ;  /* 0x0000001a221a7221 */ /* 0x020fe20000010000 */
[----:B------:R-:W-:Y:S06]  /*1460*/  BRA `(.L_x_6601) ;  /* 0x00000000000c7947 */ /* 0x000fec0003800000 */
.L_x_6600:
[----:B-----5:R-:W-:-:S05]  /*1470*/  SHF.L.U32 R57, R37, 0x10, RZ ;  /* 0x0000001025397819 */ /* 0x020fca00000006ff */
[----:B------:R-:W-:-:S04]  /*1480*/  FADD.FTZ R26, R57, R26 ;  /* 0x0000001a391a7221 */ /* 0x000fc80000010000 */
[----:B------:R-:W-:-:S07]  /*1490*/  @P2 FADD.FTZ R26, R34, R26 ;  /* 0x0000001a221a2221 */ /* 0x000fce0000010000 */
.L_x_6601:
[----:B------:R-:W-:Y:S01]  /*14a0*/  SHF.L.U32 R27, R27, 0x10, RZ ;  /* 0x000000101b1b7819 */ /* 0x000fe200000006ff */
[----:B------:R-:W-:Y:S06]  /*14b0*/  @P1 BRA `(.L_x_6602) ;  /* 0x00000000000c1947 */ /* 0x000fec0003800000 */
[----:B------:R-:W-:Y:S05]  /*14c0*/  @!P2 BRA `(.L_x_6603) ;  /* 0x000000000018a947 */ /* 0x000fea0003800000 */
[----:B-----5:R-:W-:Y:S01]  /*14d0*/  FADD.FTZ R27, R35, R27 ;  /* 0x0000001b231b7221 */ /* 0x020fe20000010000 */
[----:B------:R-:W-:Y:S06]  /*14e0*/  BRA `(.L_x_6603) ;  /* 0x0000000000107947 */ /* 0x000fec0003800000 */
.L_x_6602:
[----:B-----5:R-:W-:-:S04]  /*14f0*/  PRMT R56, R37, 0x7632, R56 ;  /* 0x0000763225387816 */ /* 0x020fc80000000038 */
[----:B------:R-:W-:-:S05]  /*1500*/  SHF.L.U32 R56, R56, 0x10, RZ ;  /* 0x0000001038387819 */ /* 0x000fca00000006ff */
[----:B------:R-:W-:-:S04]  /*1510*/  FADD.FTZ R27, R27, R56 ;  /* 0x000000381b1b7221 */ /* 0x000fc80000010000 */
[----:B------:R-:W-:-:S07]  /*1520*/  @P2 FADD.FTZ R27, R35, R27 ;  /* 0x0000001b231b2221 */ /* 0x000fce0000010000 */
.L_x_6603:
[C---:B------:R-:W-:Y:S02]  /*1530*/  PRMT R57, R58.reuse, 0x7632, R57 ;  /* 0x000076323a397816 */ /* 0x040fe40000000039 */
[----:B------:R-:W-:Y:S01]  /*1540*/  SHF.L.U32 R56, R58, 0x10, RZ ;  /* 0x000000103a387819 */ /* 0x000fe200000006ff */
[----:B------:R-:W-:Y:S06]  /*1550*/  @P1 BRA `(.L_x_6604) ;  /* 0x00000000000c1947 */ /* 0x000fec0003800000 */
[----:B------:R-:W-:Y:S05]  /*1560*/  @!P2 BRA `(.L_x_6605) ;  /* 0x000000000014a947 */ /* 0x000fea0003800000 */
[----:B-----5:R-:W-:Y:S01]  /*1570*/  FADD.FTZ R56, R28, R56 ;  /* 0x000000381c387221 */ /* 0x020fe20000010000 */
[----:B------:R-:W-:Y:S06]  /*1580*/  BRA `(.L_x_6605) ;  /* 0x00000000000c7947 */ /* 0x000fec0003800000 */
.L_x_6604:
[----:B-----5:R-:W-:-:S05]  /*1590*/  SHF.L.U32 R83, R38, 0x10, RZ ;  /* 0x0000001026537819 */ /* 0x020fca00000006ff */
[----:B------:R-:W-:-:S04]  /*15a0*/  FADD.FTZ R56, R83, R56 ;  /* 0x0000003853387221 */ /* 0x000fc80000010000 */
[----:B------:R-:W-:-:S07]  /*15b0*/  @P2 FADD.FTZ R56, R28, R56 ;  /* 0x000000381c382221 */ /* 0x000fce0000010000 */
.L_x_6605:
[----:B------:R-:W-:Y:S01]  /*15c0*/  SHF.L.U32 R57, R57, 0x10, RZ ;  /* 0x0000001039397819 */ /* 0x000fe200000006ff */
[----:B------:R-:W-:Y:S06]  /*15d0*/  @P1 BRA `(.L_x_6606) ;  /* 0x00000000000c1947 */ /* 0x000fec0003800000 */
[----:B------:R-:W-:Y:S05]  /*15e0*/  @!P2 BRA `(.L_x_6607) ;  /* 0x000000000018a947 */ /* 0x000fea0003800000 */
[----:B-----5:R-:W-:Y:S01]  /*15f0*/  FADD.FTZ R57, R29, R57 ;  /* 0x000000391d397221 */ /* 0x020fe20000010000 */
[----:B------:R-:W-:Y:S06]  /*1600*/  BRA `(.L_x_6607) ;  /* 0x0000000000107947 */ /* 0x000fec0003800000 */
.L_x_6606:
[----:B-----5:R-:W-:-:S04]  /*1610*/  PRMT R58, R38, 0x7632, R58 ;  /* 0x00007632263a7816 */ /* 0x020fc8000000003a */
[----:B------:R-:W-:-:S05]  /*1620*/  SHF.L.U32 R58, R58, 0x10, RZ ;  /* 0x000000103a3a7819 */ /* 0x000fca00000006ff */
[----:B------:R-:W-:-:S04]  /*1630*/  FADD.FTZ R57, R57, R58 ;  /* 0x0000003a39397221 */ /* 0x000fc80000010000 */
[----:B------:R-:W-:-:S07]  /*1640*/  @P2 FADD.FTZ R57, R29, R57 ;  /* 0x000000391d392221 */ /* 0x000fce0000010000 */
.L_x_6607:
[C---:B------:R-:W-:Y:S02]  /*1650*/  PRMT R82, R59.reuse, 0x7632, R82 ;  /* 0x000076323b527816 */ /* 0x040fe40000000052 */
[----:B------:R-:W-:Y:S01]  /*1660*/  SHF.L.U32 R58, R59, 0x10, RZ ;  /* 0x000000103b3a7819 */ /* 0x000fe200000006ff */
[----:B------:R-:W-:Y:S06]  /*1670*/  @P1 BRA `(.L_x_6608) ;  /* 0x00000000000c1947 */ /* 0x000fec0003800000 */
[----:B------:R-:W-:Y:S05]  /*1680*/  @!P2 BRA `(.L_x_6609) ;  /* 0x000000000014a947 */ /* 0x000fea0003800000 */
[----:B-----5:R-:W-:Y:S01]  /*1690*/  FADD.FTZ R58, R30, R58 ;  /* 0x0000003a1e3a7221 */ /* 0x020fe20000010000 */
[----:B------:R-:W-:Y:S06]  /*16a0*/  BRA `(.L_x_6609) ;  /* 0x00000000000c7947 */ /* 0x000fec0003800000 */
.L_x_6608:
[----:B-----5:R-:W-:-:S05]  /*16b0*/  SHF.L.U32 R59, R39, 0x10, RZ ;  /* 0x00000010273b7819 */ /* 0x020fca00000006ff */
[----:B------:R-:W-:-:S04]  /*16c0*/  FADD.FTZ R58, R59, R58 ;  /* 0x0000003a3b3a7221 */ /* 0x000fc80000010000 */
[----:B------:R-:W-:-:S07]  /*16d0*/  @P2 FADD.FTZ R58, R30, R58 ;  /* 0x0000003a1e3a2221 */ /* 0x000fce0000010000 */
.L_x_6609:
[----:B------:R-:W-:Y:S01]  /*16e0*/  SHF.L.U32 R59, R82, 0x10, RZ ;  /* 0x00000010523b7819 */ /* 0x000fe200000006ff */
[----:B------:R-:W-:Y:S06]  /*16f0*/  @P1 BRA `(.L_x_6610) ;  /* 0x00000000000c1947 */ /* 0x000fec0003800000 */
[----:B------:R-:W-:Y:S05]  /*1700*/  @!P2 BRA `(.L_x_6611) ;  /* 0x000000000018a947 */ /* 0x000fea0003800000 */
[----:B-----5:R-:W-:Y:S01]  /*1710*/  FADD.FTZ R59, R31, R59 ;  /* 0x0000003b1f3b7221 */ /* 0x020fe20000010000 */
[----:B------:R-:W-:Y:S06]  /*1720*/  BRA `(.L_x_6611) ;  /* 0x0000000000107947 */ /* 0x000fec0003800000 */
.L_x_6610:
[----:B-----5:R-:W-:-:S04]  /*1730*/  PRMT R82, R39, 0x7632, R82 ;  /* 0x0000763227527816 */ /* 0x020fc80000000052 */
[----:B------:R-:W-:-:S05]  /*1740*/  SHF.L.U32 R82, R82, 0x10, RZ ;  /* 0x0000001052527819 */ /* 0x000fca00000006ff */
[----:B------:R-:W-:-:S04]  /*1750*/  FADD.FTZ R59, R59, R82 ;  /* 0x000000523b3b7221 */ /* 0x000fc80000010000 */
[----:B------:R-:W-:-:S07]  /*1760*/  @P2 FADD.FTZ R59, R31, R59 ;  /* 0x0000003b1f3b2221 */ /* 0x000fce0000010000 */
.L_x_6611:
[----:B------:R-:W-:Y:S01]  /*1770*/  FADD.FTZ R82, RZ, R40 ;  /* 0x00000028ff527221 */ /* 0x000fe20000010000 */
[----:B------:R-:W-:Y:S01]  /*1780*/  IMAD.WIDE.U32 R76, R99, 0x20, R76 ;  /* 0x00000020634c7825 */ /* 0x000fe200078e004c */
[----:B------:R-:W-:Y:S01]  /*1790*/  LOP3.LUT P1, RZ, R94, 0xff, RZ, 0xc0, !PT ;  /* 0x000000ff5eff7812 */ /* 0x000fe2000782c0ff */
[----:B------:R-:W-:Y:S02]  /*17a0*/  UMOV UR6, 0xffffffff ;  /* 0xffffffff00067882 */ /* 0x000fe40000000000 */
[----:B------:R-:W-:Y:S01]  /*17b0*/  FADD.FTZ R83, R82, R41 ;  /* 0x0000002952537221 */ /* 0x000fe20000010000 */
[----:B------:R-:W-:Y:S01]  /*17c0*/  LOP3.LUT P2, RZ, R0, 0x1f, RZ, 0xc0, !PT ;  /* 0x0000001f00ff7812 */ /* 0x000fe2000784c0ff */
[----:B------:R0:W-:Y:S02]  /*17d0*/  STG.E.128 desc[UR4][R76.64], R24 ;  /* 0x000000184c007986 */ /* 0x0001e4000c101d04 */
[----:B------:R-:W-:Y:S02]  /*17e0*/  FADD.FTZ R82, R83, R42 ;  /* 0x0000002a53527221 */ /* 0x000fe40000010000 */
[----:B------:R0:W-:Y:S02]  /*17f0*/  STG.E.128 desc[UR4][R76.64+0x10], R56 ;  /* 0x000010384c007986 */ /* 0x0001e4000c101d04 */
        /* <DEDUP_REMOVED lines=93> */
.L_x_6624:
[----:B------:R-:W2:Y:S01]  /*1dd0*/  @!P2 S2R R92, SR_CgaCtaId ;  /* 0x00000000005ca919 */ /* 0x000ea20000008800 */
[----:B------:R-:W-:Y:S01]  /*1de0*/  LOP3.LUT R103, R0, 0x1f, RZ, 0xc0, !PT ;  /* 0x0000001f00677812 */ /* 0x000fe200078ec0ff */
[----:B------:R-:W-:Y:S05]  /*1df0*/  WARPSYNC.ALL ;  /* 0x0000000000007948 */ /* 0x000fea0003800000 */
[----:B------:R-:W-:Y:S02]  /*1e00*/  ISETP.GT.U32.AND P4, PT, R103, 0x7, PT ;  /* 0x000000076700780c */ /* 0x000fe40003f84070 */
[----:B------:R-:W-:Y:S02]  /*1e10*/  @!P2 MOV R77, 0x400 ;  /* 0x00000400004da802 */ /* 0x000fe40000000f00 */
[----:B------:R-:W-:-:S09]  /*1e20*/  LOP3.LUT R93, R83, 0x7, RZ, 0xc0, !PT ;  /* 0x00000007535d7812 */ /* 0x000fd200078ec0ff */
[----:B------:R-:W0:Y:S01]  /*1e30*/  @!P4 S2R R94, SR_CgaCtaId ;  /* 0x00000000005ec919 */ /* 0x000e220000008800 */
[----:B------:R-:W-:Y:S02]  /*1e40*/  @!P4 MOV R83, 0x400 ;  /* 0x000004000053c802 */ /* 0x000fe40000000f00 */
[----:B--2---:R-:W-:Y:S02]  /*1e50*/  @!P2 LEA R92, R92, R77, 0x18 ;  /* 0x0000004d5c5ca211 */ /* 0x004fe400078ec0ff */
[C---:B------:R-:W-:Y:S02]  /*1e60*/  @!P2 IADD3 R77, R82.reuse, R93, RZ ;  /* 0x0000005d524da210 */ /* 0x040fe40007ffe0ff */
[----:B------:R-:W-:Y:S02]  /*1e70*/  @!P4 IADD3 R82, R82, R103, RZ ;  /* 0x000000675252c210 */ /* 0x000fe40007ffe0ff */
[----:B------:R-:W-:Y:S01]  /*1e80*/  @!P2 LEA R92, R77, R92, 0x3 ;  /* 0x0000005c4d5ca211 */ /* 0x000fe200078e18ff */
[----:B-1----:R-:W-:-:S05]  /*1e90*/  FADD.FTZ R77, R101, R96 ;  /* 0x00000060654d7221 */ /* 0x002fca0000010000 */
[----:B------:R-:W-:Y:S01]  /*1ea0*/  @!P2 STS.64 [R92], R76 ;  /* 0x0000004c5c00a388 */ /* 0x000fe20000000a00 */
[----:B------:R-:W-:Y:S01]  /*1eb0*/  BAR.SYNC.DEFER_BLOCKING 0x0 ;  /* 0x0000000000007b1d */ /* 0x000fe20000010000 */
[----:B------:R-:W-:Y:S02]  /*1ec0*/  LOP3.LUT P2, RZ, R93, 0x1f, R0, 0xf8, !PT ;  /* 0x0000001f5dff7812 */ /* 0x000fe4000784f800 */
[----:B0-----:R-:W-:Y:S01]  /*1ed0*/  @!P4 LEA R101, R94, R83, 0x18 ;  /* 0x000000535e65c211 */ /* 0x001fe200078ec0ff */
[----:B------:R-:W-:-:S03]  /*1ee0*/  HFMA2.MMA R94, -RZ, RZ, 0, 0 ;  /* 0x00000000ff5e7435 */ /* 0x000fc600000001ff */
[----:B------:R-:W-:Y:S02]  /*1ef0*/  @!P4 LEA R96, R82, R101, 0x3 ;  /* 0x000000655260c211 */ /* 0x000fe400078e18ff */
[----:B------:R-:W-:Y:S02]  /*1f00*/  CS2R R82, SRZ ;  /* 0x0000000000527805 */ /* 0x000fe4000001ff00 */
[----:B------:R-:W-:-:S05]  /*1f10*/  @!P4 MOV R94, 0x300 ;  /* 0x00000300005ec802 */ /* 0x000fca0000000f00 */
[----:B------:R-:W0:Y:S04]  /*1f20*/  SHFL.DOWN PT, R101, R94, 0x4, 0x1f ;  /* 0x08801f005e657f89 */ /* 0x000e2800000e0000 */
[----:B------:R1:W2:Y:S02]  /*1f30*/  @!P4 LDS.64 R82, [R96] ;  /* 0x000000006052c984 */ /* 0x0002a40000000a00 */
        /* <DEDUP_REMOVED lines=9> */
[----:B------:R-:W-:Y:S02]  /*1fd0*/  I2FP.F32.S32 R102, R102 ;  /* 0x0000006600667245 */ /* 0x000fe40000201400 */
[----:B------:R-:W-:Y:S01]  /*1fe0*/  I2FP.F32.S32 R94, R77 ;  /* 0x0000004d005e7245 */ /* 0x000fe20000201400 */
[C---:B--2---:R-:W-:Y:S01]  /*1ff0*/  FMUL.FTZ R101, R103.reuse, R100 ;  /* 0x0000006467657220 */ /* 0x044fe20000410000 */
[----:B------:R-:W-:-:S03]  /*2000*/  FADD.FTZ R103, -R103, R82 ;  /* 0x0000005267677221 */ /* 0x000fc60000010100 */
[----:B------:R-:W-:Y:S01]  /*2010*/  FFMA.FTZ R101, R96, R82, R101 ;  /* 0x0000005260657223 */ /* 0x000fe20000010065 */
[----:B------:R-:W-:Y:S01]  /*2020*/  FMUL.FTZ R103, R103, R103 ;  /* 0x0000006767677220 */ /* 0x000fe20000410000 */
[----:B---3--:R-:W-:Y:S02]  /*2030*/  FADD.FTZ R83, R76, R83 ;  /* 0x000000534c537221 */ /* 0x008fe40000010000 */
        /* <DEDUP_REMOVED lines=12> */
[-C--:B--2---:R-:W-:Y:S02]  /*2100*/  IADD3 R77, R77, R98.reuse, RZ ;  /* 0x000000624d4d7210 */ /* 0x084fe40007ffe0ff */
        /* <DEDUP_REMOVED lines=11> */
[----:B------:R-:W-:Y:S02]  /*21c0*/  FMUL.FTZ R105, R82, R98 ;  /* 0x0000006252697220 */ /* 0x000fe40000410000 */
[----:B------:R-:W0:Y:S01]  /*21d0*/  LDC R82, c[0x0][0x2d8] ;  /* 0x0000b600ff527b82 */ /* 0x000e220000000800 */
[----:B------:R-:W-:-:S04]  /*21e0*/  FMUL.FTZ R101, R92, R92 ;  /* 0x0000005c5c657220 */ /* 0x000fc80000410000 */
[C---:B------:R-:W-:Y:S01]  /*21f0*/  FMUL.FTZ R101, R94.reuse, R101 ;  /* 0x000000655e657220 */ /* 0x040fe20000410000 */
[----:B------:R-:W-:Y:S01]  /*2200*/  FFMA.FTZ R94, R94, R103, R105 ;  /* 0x000000675e5e7223 */ /* 0x000fe20000010069 */
[----:B--2---:R-:W-:Y:S02]  /*2210*/  FADD.FTZ R76, R83, R76 ;  /* 0x0000004c534c7221 */ /* 0x004fe40000010000 */
[----:B------:R-:W-:Y:S01]  /*2220*/  FMUL.FTZ R101, R101, R98 ;  /* 0x0000006265657220 */ /* 0x000fe20000410000 */
[----:B-1----:R-:W-:-:S03]  /*2230*/  FMUL.FTZ R83, R77, R94 ;  /* 0x0000005e4d537220 */ /* 0x002fc60000410000 */
[----:B------:R-:W-:Y:S02]  /*2240*/  FFMA.FTZ R101, R77, R101, R76 ;  /* 0x000000654d657223 */ /* 0x000fe4000001004c */
[----:B------:R-:W1:Y:S01]  /*2250*/  LDC.64 R76, c[0x0][0x2b8] ;  /* 0x0000ae00ff4c7b82 */ /* 0x000e620000000a00 */
[----:B------:R-:W2:Y:S04]  /*2260*/  SHFL.IDX PT, R83, R83, RZ, 0x1f ;  /* 0x00001fff53537589 */ /* 0x000ea800000e0000 */
[----:B------:R-:W0:Y:S01]  /*2270*/  SHFL.IDX PT, R101, R101, RZ, 0x1f ;  /* 0x00001fff65657589 */ /* 0x000e2200000e0000 */
[C---:B--2---:R-:W-:Y:S01]  /*2280*/  FMUL.FTZ R92, R83.reuse, R83 ;  /* 0x00000053535c7220 */ /* 0x044fe20000410000 */
[----:B------:R-:W-:Y:S01]  /*2290*/  FSEL R108, R83, RZ, !P3 ;  /* 0x000000ff536c7208 */ /* 0x000fe20005800000 */
[----:B0-----:R-:W-:-:S03]  /*22a0*/  FFMA.FTZ R82, R101, UR10, R82 ;  /* 0x0000000a65527c23 */ /* 0x001fc60008010052 */
[----:B------:R-:W-:Y:S01]  /*22b0*/  FSEL R93, R92, RZ, P3 ;  /* 0x000000ff5c5d7208 */ /* 0x000fe20001800000 */
[C---:B------:R-:W-:Y:S01]  /*22c0*/  FADD.FTZ R118, -R108.reuse, R44 ;  /* 0x0000002c6c767221 */ /* 0x040fe20000010100 */
[C---:B------:R-:W-:Y:S01]  /*22d0*/  FADD.FTZ R110, -R108.reuse, R40 ;  /* 0x000000286c6e7221 */ /* 0x040fe20000010100 */
[C---:B------:R-:W-:Y:S01]  /*22e0*/  FADD.FTZ R112, -R108.reuse, R41 ;  /* 0x000000296c707221 */ /* 0x040fe20000010100 */
[----:B------:R-:W-:Y:S01]  /*22f0*/  FADD.FTZ R120, -R108, R45 ;  /* 0x0000002d6c787221 */ /* 0x000fe20000010100 */
[----:B------:R-:W-:Y:S01]  /*2300*/  FADD.FTZ R93, R82, R93 ;  /* 0x0000005d525d7221 */ /* 0x000fe20000010000 */
[C---:B------:R-:W-:Y:S01]  /*2310*/  FADD.FTZ R116, -R108.reuse, R43 ;  /* 0x0000002b6c747221 */ /* 0x040fe20000010100 */
[C---:B------:R-:W-:Y:S01]  /*2320*/  FADD.FTZ R94, -R108.reuse, R25 ;  /* 0x000000196c5e7221 */ /* 0x040fe20000010100 */
        /* <DEDUP_REMOVED lines=9> */
[----:B------:R-:W2:Y:S01]  /*23c0*/  @!P2 LDC.64 R54, c[0x0][0x250] ;  /* 0x00009400ff36ab82 */ /* 0x000ea20000000a00 */
[C---:B------:R-:W-:Y:S01]  /*23d0*/  FADD.FTZ R82, -R108.reuse, R24 ;  /* 0x000000186c527221 */ /* 0x040fe20000010100 */
[C---:B------:R-:W-:Y:S01]  /*23e0*/  FADD.FTZ R114, -R108.reuse, R42 ;  /* 0x0000002a6c727221 */ /* 0x040fe20000010100 */
[C---:B------:R-:W-:Y:S01]  /*23f0*/  FADD.FTZ R40, -R108.reuse, R48 ;  /* 0x000000306c287221 */ /* 0x040fe20000010100 */
[C---:B------:R-:W-:Y:S01]  /*2400*/  FADD.FTZ R42, -R108.reuse, R49 ;  /* 0x000000316c2a7221 */ /* 0x040fe20000010100 */
[C---:B------:R-:W-:Y:S01]  /*2410*/  FADD.FTZ R106, -R108.reuse, R57 ;  /* 0x000000396c6a7221 */ /* 0x040fe20000010100 */
[C---:B------:R-:W-:Y:S01]  /*2420*/  FADD.FTZ R44, -R108.reuse, R50 ;  /* 0x000000326c2c7221 */ /* 0x040fe20000010100 */
[C---:B------:R-:W-:Y:S01]  /*2430*/  FADD.FTZ R46, -R108.reuse, R51 ;  /* 0x000000336c2e7221 */ /* 0x040fe20000010100 */
[----:B------:R-:W3:Y:S01]  /*2440*/  @!P2 LDC.64 R52, c[0x0][0x258] ;  /* 0x00009600ff34ab82 */ /* 0x000ee20000000a00 */
[C---:B------:R-:W-:Y:S01]  /*2450*/  FADD.FTZ R56, -R108.reuse, R56 ;  /* 0x000000386c387221 */ /* 0x040fe20000010100 */
[----:B------:R-:W-:Y:S01]  /*2460*/  FADD.FTZ R58, -R108, R58 ;  /* 0x0000003a6c3a7221 */ /* 0x000fe20000010100 */
[C---:B0-----:R-:W-:Y:S01]  /*2470*/  FMUL.FTZ R41, R93.reuse, R118 ;  /* 0x000000765d297220 */ /* 0x041fe20000410000 */
        /* <DEDUP_REMOVED lines=12> */
[----:B------:R-:W-:Y:S01]  /*2540*/  F2FP.BF16.F32.PACK_AB R26, R43, R26 ;  /* 0x0000001a2b1a723e */ /* 0x000fe200000010ff */
[----:B------:R-:W-:Y:S01]  /*2550*/  FMUL.FTZ R43, R93, R42 ;  /* 0x0000002a5d2b7220 */ /* 0x000fe20000410000 */
[----:B------:R-:W-:Y:S01]  /*2560*/  F2FP.BF16.F32.PACK_AB R24, R41, R24 ;  /* 0x000000182918723e */ /* 0x000fe200000010ff */
[C---:B------:R-:W-:Y:S01]  /*2570*/  FMUL.FTZ R41, R93.reuse, R40 ;  /* 0x000000285d297220 */ /* 0x040fe20000410000 */
[----:B------:R-:W-:Y:S01]  /*2580*/  FMUL.FTZ R57, R93, R98 ;  /* 0x000000625d397220 */ /* 0x000fe20000410000 */
[----:B------:R-:W-:Y:S01]  /*2590*/  F2FP.BF16.F32.PACK_AB R27, R45, R122 ;  /* 0x0000007a2d1b723e */ /* 0x000fe200000010ff */
[----:B------:R-:W-:Y:S01]  /*25a0*/  FFMA.FTZ R45, R43, R85, R68 ;  /* 0x000000552b2d7223 */ /* 0x000fe20000010044 */
[----:B------:R-:W-:Y:S01]  /*25b0*/  FFMA.FTZ R40, R41, R19, R6 ;  /* 0x0000001329287223 */ /* 0x000fe20000010006 */
[C---:B------:R-:W-:Y:S01]  /*25c0*/  FMUL.FTZ R44, R93.reuse, R44 ;  /* 0x0000002c5d2c7220 */ /* 0x040fe20000410000 */
[----:B------:R-:W-:Y:S01]  /*25d0*/  FMUL.FTZ R46, R93, R46 ;  /* 0x0000002e5d2e7220 */ /* 0x000fe20000410000 */
[----:B------:R-:W-:Y:S01]  /*25e0*/  FFMA.FTZ R42, R47, R21, R8 ;  /* 0x000000152f2a7223 */ /* 0x000fe20000010008 */
[----:B------:R-:W-:Y:S01]  /*25f0*/  FFMA.FTZ R57, R57, R87, R70 ;  /* 0x0000005739397223 */ /* 0x000fe20000010046 */
[----:B------:R-:W-:Y:S01]  /*2600*/  FADD.FTZ R108, -R108, R59 ;  /* 0x0000003b6c6c7221 */ /* 0x000fe20000010100 */
[C---:B------:R-:W-:Y:S01]  /*2610*/  FMUL.FTZ R114, R93.reuse, R114 ;  /* 0x000000725d727220 */ /* 0x040fe20000410000 */
[----:B------:R-:W-:Y:S01]  /*2620*/  FMUL.FTZ R116, R93, R116 ;  /* 0x000000745d747220 */ /* 0x000fe20000410000 */
[----:B------:R-:W-:Y:S01]  /*2630*/  FFMA.FTZ R41, R44, R18, R7 ;  /* 0x000000122c297223 */ /* 0x000fe20000010007 */
[----:B------:R-:W-:Y:S01]  /*2640*/  FFMA.FTZ R46, R46, R84, R69 ;  /* 0x000000542e2e7223 */ /* 0x000fe20000010045 */
[----:B------:R-:W-:Y:S01]  /*2650*/  F2FP.BF16.F32.PACK_AB R40, R45, R40 ;  /* 0x000000282d28723e */ /* 0x000fe200000010ff */
[----:B-1----:R-:W-:-:S04]  /*2660*/  IMAD.WIDE.U32 R48, R95, 0x10, R76 ;  /* 0x000000105f307825 */ /* 0x002fc800078e004c */
[C---:B------:R-:W-:Y:S01]  /*2670*/  FMUL.FTZ R100, R93.reuse, R100 ;  /* 0x000000645d647220 */ /* 0x040fe20000410000 */
[----:B------:R-:W-:Y:S01]  /*2680*/  FMUL.FTZ R104, R93, R104 ;  /* 0x000000685d687220 */ /* 0x000fe20000410000 */
[----:B------:R-:W-:Y:S01]  /*2690*/  F2FP.BF16.F32.PACK_AB R42, R57, R42 ;  /* 0x0000002a392a723e */ /* 0x000fe200000010ff */
        /* <DEDUP_REMOVED lines=21> */
[----:B--2---:R-:W-:Y:S01]  /*27f0*/  @!P2 IMAD.WIDE R54, R62, 0x4, R54 ;  /* 0x000000043e36a825 */ /* 0x004fe200078e0236 */
[----:B------:R-:W-:-:S02]  /*2800*/  F2FP.BF16.F32.PACK_AB R25, R116, R25 ;  /* 0x000000197419723e */ /* 0x000fc400000010ff */
[----:B------:R-:W-:Y:S01]  /*2810*/  F2FP.BF16.F32.PACK_AB R43, R104, R43 ;  /* 0x0000002b682b723e */ /* 0x000fe200000010ff */
[----:B---3--:R-:W-:Y:S01]  /*2820*/  @!P2 IMAD.WIDE R52, R62, 0x4, R52 ;  /* 0x000000043e34a825 */ /* 0x008fe200078e0234 */
[----:B------:R-:W-:Y:S01]  /*2830*/  F2FP.BF16.F32.PACK_AB R47, R108, R47 ;  /* 0x0000002f6c2f723e */ /* 0x000fe200000010ff */
[----:B------:R0:W-:Y:S01]  /*2840*/  @!P2 STG.E desc[UR4][R54.64], R83 ;  /* 0x000000533600a986 */ /* 0x0001e2000c101904 */
[----:B------:R-:W-:Y:S01]  /*2850*/  F2FP.BF16.F32.PACK_AB R46, R95, R46 ;  /* 0x0000002e5f2e723e */ /* 0x000fe200000010ff */
[--C-:B------:R-:W-:Y:S01]  /*2860*/  IMAD.WIDE.U32 R50, R97, 0x10, R76.reuse ;  /* 0x0000001061327825 */ /* 0x100fe200078e004c */
[----:B------:R-:W-:Y:S01]  /*2870*/  F2FP.BF16.F32.PACK_AB R45, R102, R45 ;  /* 0x0000002d662d723e */ /* 0x000fe200000010ff */
[----:B------:R0:W-:Y:S01]  /*2880*/  @!P2 STG.E desc[UR4][R52.64], R93 ;  /* 0x0000005d3400a986 */ /* 0x0001e2000c101904 */
[----:B------:R-:W-:Y:S01]  /*2890*/  F2FP.BF16.F32.PACK_AB R44, R57, R44 ;  /* 0x0000002c392c723e */ /* 0x000fe200000010ff */
[----:B------:R-:W-:Y:S01]  /*28a0*/  IMAD.WIDE.U32 R76, R99, 0x10, R76 ;  /* 0x00000010634c7825 */ /* 0x000fe200078e004c */
        /* <DEDUP_REMOVED lines=8> */
.L_x_6612:
[----:B------:R-:W-:Y:S01]  /*2930*/  HFMA2.MMA R104, -RZ, RZ, 0, 5.9604644775390625e-08 ;  /* 0x00000001ff687435 */ /* 0x000fe200000001ff */
[----:B------:R-:W-:Y:S02]  /*2940*/  MOV R103, R92 ;  /* 0x0000005c00677202 */ /* 0x000fe40000000f00 */
[----:B------:R-:W-:Y:S02]  /*2950*/  MOV R105, 0x1f ;  /* 0x0000001f00697802 */ /* 0x000fe40000000f00 */
[----:B------:R-:W-:-:S07]  /*2960*/  MOV R100, 0xffffffff ;  /* 0xffffffff00647802 */ /* 0x000fce0000000f00 */
[----:B-----5:R-:W-:Y:S05]  /*2970*/  WARPSYNC.COLLECTIVE R100, `(.L_x_6614) ;  /* 0x0000000064087348 */ /* 0x020fea0003c00000 */
[----:B------:R0:W1:Y:S02]  /*2980*/  SHFL.BFLY P4, R102, R103, R104, R105 ;  /* 0x0c00006867667389 */ /* 0x0000640000080069 */
[----:B01---5:R-:W-:Y:S01]  /*2990*/  ENDCOLLECTIVE ;  /* 0x000000000000791b */ /* 0x023fe20003800000 */
.L_x_6614:
[----:B------:R-:W-:Y:S01]  /*29a0*/  HFMA2.MMA R104, -RZ, RZ, 0, 1.1920928955078125e-07 ;  /* 0x00000002ff687435 */ /* 0x000fe200000001ff */
[----:B------:R-:W-:-:S05]  /*29b0*/  MOV R77, R102 ;  /* 0x00000066004d7202 */ /* 0x000fca0000000f00 */
[----:B------:R-:W-:-:S05]  /*29c0*/  FADD.FTZ R93, R92, R77 ;  /* 0x0000004d5c5d7221 */ /* 0x000fca0000010000 */
[----:B------:R-:W-:-:S07]  /*29d0*/  MOV R103, R93 ;  /* 0x0000005d00677202 */ /* 0x000fce0000000f00 */
[----:B------:R-:W-:Y:S05]  /*29e0*/  WARPSYNC.COLLECTIVE R100, `(.L_x_6615) ;  /* 0x0000000064087348 */ /* 0x000fea0003c00000 */
[----:B------:R0:W1:Y:S02]  /*29f0*/  SHFL.BFLY P4, R102, R103, R104, R105 ;  /* 0x0c00006867667389 */ /* 0x0000640000080069 */
[----:B01----:R-:W-:Y:S01]  /*2a00*/  ENDCOLLECTIVE ;  /* 0x000000000000791b */ /* 0x003fe20003800000 */
.L_x_6615:
[----:B------:R-:W-:Y:S01]  /*2a10*/  HFMA2.MMA R104, -RZ, RZ, 0, 2.384185791015625e-07 ;  /* 0x00000004ff687435 */ /* 0x000fe200000001ff */
[----:B------:R-:W-:-:S05]  /*2a20*/  MOV R76, R102 ;  /* 0x00000066004c7202 */ /* 0x000fca0000000f00 */
[----:B------:R-:W-:-:S05]  /*2a30*/  FADD.FTZ R94, R93, R76 ;  /* 0x0000004c5d5e7221 */ /* 0x000fca0000010000 */
[----:B------:R-:W-:-:S07]  /*2a40*/  MOV R103, R94 ;  /* 0x0000005e00677202 */ /* 0x000fce0000000f00 */
[----:B------:R-:W-:Y:S05]  /*2a50*/  WARPSYNC.COLLECTIVE R100, `(.L_x_6616) ;  /* 0x0000000064087348 */ /* 0x000fea0003c00000 */
[----:B------:R0:W1:Y:S02]  /*2a60*/  SHFL.BFLY P4, R102, R103, R104, R105 ;  /* 0x0c00006867667389 */ /* 0x0000640000080069 */
[----:B01----:R-:W-:Y:S01]  /*2a70*/  ENDCOLLECTIVE ;  /* 0x000000000000791b */ /* 0x003fe20003800000 */
.L_x_6616:
[----:B------:R-:W-:Y:S01]  /*2a80*/  HFMA2.MMA R104, -RZ, RZ, 0, 4.76837158203125e-07 ;  /* 0x00000008ff687435 */ /* 0x000fe200000001ff */
[----:B------:R-:W-:-:S05]  /*2a90*/  MOV R77, R102 ;  /* 0x00000066004d7202 */ /* 0x000fca0000000f00 */
[----:B------:R-:W-:-:S05]  /*2aa0*/  FADD.FTZ R96, R94, R77 ;  /* 0x0000004d5e607221 */ /* 0x000fca0000010000 */
[----:B------:R-:W-:-:S07]  /*2ab0*/  MOV R103, R96 ;  /* 0x0000006000677202 */ /* 0x000fce0000000f00 */
[----:B------:R-:W-:Y:S05]  /*2ac0*/  WARPSYNC.COLLECTIVE R100, `(.L_x_6617) ;  /* 0x0000000064087348 */ /* 0x000fea0003c00000 */
[----:B------:R0:W1:Y:S02]  /*2ad0*/  SHFL.BFLY P4, R102, R103, R104, R105 ;  /* 0x0c00006867667389 */ /* 0x0000640000080069 */
[----:B01----:R-:W-:Y:S01]  /*2ae0*/  ENDCOLLECTIVE ;  /* 0x000000000000791b */ /* 0x003fe20003800000 */
.L_x_6617:
[----:B------:R-:W-:Y:S01]  /*2af0*/  HFMA2.MMA R104, -RZ, RZ, 0, 9.5367431640625e-07 ;  /* 0x00000010ff687435 */ /* 0x000fe200000001ff */
[----:B------:R-:W-:-:S05]  /*2b00*/  MOV R77, R102 ;  /* 0x00000066004d7202 */ /* 0x000fca0000000f00 */
[----:B------:R-:W-:-:S05]  /*2b10*/  FADD.FTZ R98, R96, R77 ;  /* 0x0000004d60627221 */ /* 0x000fca0000010000 */
[----:B------:R-:W-:-:S07]  /*2b20*/  MOV R103, R98 ;  /* 0x0000006200677202 */ /* 0x000fce0000000f00 */
[----:B------:R-:W-:Y:S05]  /*2b30*/  WARPSYNC.COLLECTIVE R100, `(.L_x_6618) ;  /* 0x0000000064087348 */ /* 0x000fea0003c00000 */
[----:B------:R0:W1:Y:S02]  /*2b40*/  SHFL.BFLY P4, R102, R103, R104, R105 ;  /* 0x0c00006867667389 */ /* 0x0000640000080069 */
[----:B01----:R-:W-:Y:S01]  /*2b50*/  ENDCOLLECTIVE ;  /* 0x000000000000791b */ /* 0x003fe20003800000 */
.L_x_6618:
        /* <DEDUP_REMOVED lines=56> */
.L_x_6619:
[----:B------:R-:W-:Y:S01]  /*2ee0*/  HFMA2.MMA R104, -RZ, RZ, 0, 1.1920928955078125e-07 ;  /* 0x00000002ff687435 */ /* 0x000fe200000001ff */
[----:B------:R-:W-:-:S05]  /*2ef0*/  MOV R92, R102 ;  /* 0x00000066005c7202 */ /* 0x000fca0000000f00 */
[----:B------:R-:W-:-:S05]  /*2f00*/  FADD.FTZ R92, R77, R92 ;  /* 0x0000005c4d5c7221 */ /* 0x000fca0000010000 */
[----:B------:R-:W-:-:S07]  /*2f10*/  MOV R103, R92 ;  /* 0x0000005c00677202 */ /* 0x000fce0000000f00 */
[----:B------:R-:W-:Y:S05]  /*2f20*/  WARPSYNC.COLLECTIVE R100, `(.L_x_6620) ;  /* 0x0000000064087348 */ /* 0x000fea0003c00000 */
[----:B------:R0:W1:Y:S02]  /*2f30*/  SHFL.BFLY P4, R102, R103, R104, R105 ;  /* 0x0c00006867667389 */ /* 0x0000640000080069 */
[----:B01----:R-:W-:Y:S01]  /*2f40*/  ENDCOLLECTIVE ;  /* 0x000000000000791b */ /* 0x003fe20003800000 */
.L_x_6620:
[----:B------:R-:W-:Y:S01]  /*2f50*/  HFMA2.MMA R104, -RZ, RZ, 0, 2.384185791015625e-07 ;  /* 0x00000004ff687435 */ /* 0x000fe200000001ff */
[----:B------:R-:W-:-:S05]  /*2f60*/  MOV R93, R102 ;  /* 0x00000066005d7202 */ /* 0x000fca0000000f00 */
[----:B------:R-:W-:-:S05]  /*2f70*/  FADD.FTZ R93, R92, R93 ;  /* 0x0000005d5c5d7221 */ /* 0x000fca0000010000 */
[----:B------:R-:W-:-:S07]  /*2f80*/  MOV R103, R93 ;  /* 0x0000005d00677202 */ /* 0x000fce0000000f00 */
[----:B------:R-:W-:Y:S05]  /*2f90*/  WARPSYNC.COLLECTIVE R100, `(.L_x_6621) ;  /* 0x0000000064087348 */ /* 0x000fea0003c00000 */
[----:B------:R0:W1:Y:S02]  /*2fa0*/  SHFL.BFLY P4, R102, R103, R104, R105 ;  /* 0x0c00006867667389 */ /* 0x0000640000080069 */
[----:B01----:R-:W-:Y:S01]  /*2fb0*/  ENDCOLLECTIVE ;  /* 0x000000000000791b */ /* 0x003fe20003800000 */
.L_x_6621:
[----:B------:R-:W-:Y:S01]  /*2fc0*/  HFMA2.MMA R104, -RZ, RZ, 0, 4.76837158203125e-07 ;  /* 0x00000008ff687435 */ /* 0x000fe200000001ff */
[----:B------:R-:W-:-:S05]  /*2fd0*/  MOV R94, R102 ;  /* 0x00000066005e7202 */ /* 0x000fca0000000f00 */
[----:B------:R-:W-:-:S05]  /*2fe0*/  FADD.FTZ R94, R93, R94 ;  /* 0x0000005e5d5e7221 */ /* 0x000fca0000010000 */
[----:B------:R-:W-:-:S07]  /*2ff0*/  MOV R103, R94 ;  /* 0x0000005e00677202 */ /* 0x000fce0000000f00 */
[----:B------:R-:W-:Y:S05]  /*3000*/  WARPSYNC.COLLECTIVE R100, `(.L_x_6622) ;  /* 0x0000000064087348 */ /* 0x000fea0003c00000 */
[----:B------:R0:W1:Y:S02]  /*3010*/  SHFL.BFLY P4, R102, R103, R104, R105 ;  /* 0x0c00006867667389 */ /* 0x0000640000080069 */
[----:B01----:R-:W-:Y:S01]  /*3020*/  ENDCOLLECTIVE ;  /* 0x000000000000791b */ /* 0x003fe20003800000 */
.L_x_6622:
[----:B------:R-:W-:Y:S01]  /*3030*/  HFMA2.MMA R104, -RZ, RZ, 0, 9.5367431640625e-07 ;  /* 0x00000010ff687435 */ /* 0x000fe200000001ff */
[----:B------:R-:W-:-:S05]  /*3040*/  MOV R101, R102 ;  /* 0x0000006600657202 */ /* 0x000fca0000000f00 */
[----:B------:R-:W-:-:S05]  /*3050*/  FADD.FTZ R101, R94, R101 ;  /* 0x000000655e657221 */ /* 0x000fca0000010000 */
[----:B------:R-:W-:-:S07]  /*3060*/  MOV R103, R101 ;  /* 0x0000006500677202 */ /* 0x000fce0000000f00 */
[----:B------:R-:W-:Y:S05]  /*3070*/  WARPSYNC.COLLECTIVE R100, `(.L_x_6623) ;  /* 0x0000000064087348 */ /* 0x000fea0003c00000 */
[----:B------:R0:W1:Y:S02]  /*3080*/  SHFL.BFLY P4, R102, R103, R104, R105 ;  /* 0x0c00006867667389 */ /* 0x0000640000080069 */
[----:B01----:R-:W-:Y:S01]  /*3090*/  ENDCOLLECTIVE ;  /* 0x000000000000791b */ /* 0x003fe20003800000 */
.L_x_6623:
[----:B------:R-:W-:Y:S01]  /*30a0*/  MOV R96, R102 ;  /* 0x0000006600607202 */ /* 0x000fe20000000f00 */
[----:B------:R-:W-:Y:S06]  /*30b0*/  BRA `(.L_x_6624) ;  /* 0xffffffec00447947 */ /* 0x000fec000383ffff */
.L_x_6625:
        /* <DEDUP_REMOVED lines=12> */
.L_x_20567:


//--------------------- .text._ZN10layer_norm31ln_parallel_residual_fwd_kernelINS_13Kernel_traitsI13__nv_bfloat16S2_fS2_fjLj6144ELj1ELj1ELj8ELj16ENS_18Kernel_traits_baseILj6144ES2_S2_fS2_fjLj256EEEEELb1ELb0ELb0EEEvNS_9FwdParamsE --------------------------
	.section	.text._ZN10layer_norm31ln_parallel_residual_fwd_kernelINS_13Kernel_traitsI13__nv_bfloat16S2_fS2_fjLj6144ELj1ELj1ELj8ELj16ENS_18Kernel_traits_baseILj6144ES2_S2_fS2_fjLj256EEEEELb1ELb0ELb0EEEvNS_9FwdParamsE,"ax",@progbits
	.align	128
        .global         _ZN10layer_norm31ln_parallel_residual_fwd_kernelINS_13Kernel_traitsI13__nv_bfloat16S2_fS2_fjLj6144ELj1ELj1ELj8ELj16ENS_18Kernel_traits_baseILj6144ES2_S2_fS2_fjLj256EEEEELb1ELb0ELb0EEEvNS_9FwdParamsE
        .type           _ZN10layer_norm31ln_parallel_residual_fwd_kernelINS_13Kernel_traitsI13__nv_bfloat16S2_fS2_fjLj6144ELj1ELj1ELj8ELj16ENS_18Kernel_traits_baseILj6144ES2_S2_fS2_fjLj256EEEEELb1ELb0ELb0EEEvNS_9FwdParamsE,@function
        .size           _ZN10layer_norm31ln_parallel_residual_fwd_kernelINS_13Kernel_traitsI13__nv_bfloat16S2_fS2_fjLj6144ELj1ELj1ELj8ELj16ENS_18Kernel_traits_baseILj6144ES2_S2_fS2_fjLj256EEEEELb1ELb0ELb0EEEvNS_9FwdParamsE,(.L_x_20568 - _ZN10layer_norm31ln_parallel_residual_fwd_kernelINS_13Kernel_traitsI13__nv_bfloat16S2_fS2_fjLj6144ELj1ELj1ELj8ELj16ENS_18Kernel_traits_baseILj6144ES2_S2_fS2_fjLj256EEEEELb1ELb0ELb0EEEvNS_9FwdParamsE)
        .other          _ZN10layer_norm31ln_parallel_residual_fwd_kernelINS_13Kernel_traitsI13__nv_bfloat16S2_fS2_fjLj6144ELj1ELj1ELj8ELj16ENS_18Kernel_traits_baseILj6144ES2_S2_fS2_fjLj256EEEEELb1ELb0ELb0EEEvNS_9FwdParamsE,@"STO_CUDA_ENTRY STV_DEFAULT"
_ZN10layer_norm31ln_parallel_residual_fwd_kernelINS_13Kernel_traitsI13__nv_bfloat16S2_fS2_fjLj6144ELj1ELj1ELj8ELj16ENS_18Kernel_traits_baseILj6144ES2_S2_fS2_fjLj256EEEEELb1ELb0ELb0EEEvNS_9FwdParamsE:
.text._ZN10layer_norm31ln_parallel_residual_fwd_kernelINS_13Kernel_traitsI13__nv_bfloat16S2_fS2_fjLj6144ELj1ELj1ELj8ELj16ENS_18Kernel_traits_baseILj6144ES2_S2_fS2_fjLj256EEEEELb1ELb0ELb0EEEvNS_9FwdParamsE:
        /* <DEDUP_REMOVED lines=14> */
[----:B------:R-:W-:Y:S01]  /*00e0*/  MOV R126, UR6 ;  /* 0x00000006007e7c02 */ /* 0x000fe20008000f00 */
[----:B------:R-:W-:-:S06]  /*00f0*/  IMAD.U32 R127, RZ, RZ, UR7 ;  /* 0x00000007ff7f7e24 */ /* 0x000fcc000f8e00ff */
        /* <DEDUP_REMOVED lines=10> */
[----:B------:R-:W-:Y:S01]  /*01a0*/  @P0 IMAD.X R77, RZ, RZ, R3, P1 ;  /* 0x000000ffff4d0224 */ /* 0x000fe200008e0603 */
[----:B----4-:R-:W-:Y:S01]  /*01b0*/  IADD3 R96, R127, -0x4498517b, RZ ;  /* 0xbb67ae857f607810 */ /* 0x010fe20007ffe0ff */
[----:B------:R-:W-:-:S03]  /*01c0*/  VIADD R51, R126, 0x9e3779b9 ;  /* 0x9e3779b97e337836 */ /* 0x000fc60000000000 */
[--C-:B------:R-:W-:Y:S01]  /*01d0*/  SHF.R.U32.HI R98, RZ, 0x2, R77.reuse ;  /* 0x00000002ff627819 */ /* 0x100fe2000001164d */
[----:B------:R-:W-:Y:S01]  /*01e0*/  VIADD R50, R126, 0x3c6ef372 ;  /* 0x3c6ef3727e327836 */ /* 0x000fe20000000000 */
[----:B------:R-:W-:Y:S01]  /*01f0*/  SHF.R.U64 R97, R76, 0x2, R77 ;  /* 0x000000024c617819 */ /* 0x000fe2000000124d */
[----:B------:R-:W-:Y:S01]  /*0200*/  VIADD R48, R127, 0x32370b8f ;  /* 0x32370b8f7f307836 */ /* 0x000fe20000000000 */
[----:B------:R-:W-:Y:S01]  /*0210*/  LOP3.LUT R6, R5, R98, R126, 0x96, !PT ;  /* 0x0000006205067212 */ /* 0x000fe200078e967e */
[C---:B------:R-:W-:Y:S01]  /*0220*/  VIADD R47, R126.reuse, 0xdaa66d2b ;  /* 0xdaa66d2b7e2f7836 */ /* 0x040fe20000000000 */
[----:B------:R-:W-:Y:S01]  /*0230*/  IADD3 R49, R127, 0x76cf5d0a, RZ ;  /* 0x76cf5d0a7f317810 */ /* 0x000fe20007ffe0ff */
[----:B------:R-:W-:Y:S01]  /*0240*/  IMAD.WIDE.U32 R2, R97, -0x2daee0ad, RZ ;  /* 0xd2511f5361027825 */ /* 0x000fe200078e00ff */
[----:B------:R-:W-:Y:S02]  /*0250*/  IADD3 R46, R126, 0x78dde6e4, RZ ;  /* 0x78dde6e47e2e7810 */ /* 0x000fe40007ffe0ff */
[----:B------:R-:W-:Y:S01]  /*0260*/  IADD3 R43, R127, -0x56f99767, RZ ;  /* 0xa90668997f2b7810 */ /* 0x000fe20007ffe0ff */
[----:B------:R-:W-:Y:S01]  /*0270*/  IMAD.WIDE.U32 R6, R6, -0x2daee0ad, RZ ;  /* 0xd2511f5306067825 */ /* 0x000fe200078e00ff */
[----:B------:R-:W-:-:S02]  /*0280*/  LOP3.LUT R3, R3, R127, RZ, 0x3c, !PT ;  /* 0x0000007f03037212 */ /* 0x000fc400078e3cff */
[----:B------:R-:W-:Y:S01]  /*0290*/  IADD3 R39, R126, -0x4ab325aa, RZ ;  /* 0xb54cda567e277810 */ /* 0x000fe20007ffe0ff */
        /* <DEDUP_REMOVED lines=18> */
[----:B-1----:R-:W-:-:S04]  /*03c0*/  SHF.R.S32.HI R7, RZ, 0x1f, R10 ;  /* 0x0000001fff077819 */ /* 0x002fc8000001140a */
        /* <DEDUP_REMOVED lines=26> */
[C---:B------:R-:W-:Y:S01]  /*0570*/  IMAD.SHL.U32 R4, R33.reuse, 0x10, RZ ;  /* 0x0000001021047824 */ /* 0x040fe200078e00ff */
[----:B------:R-:W-:Y:S01]  /*0580*/  ISETP.NE.U32.AND P1, PT, RZ, UR10, PT ;  /* 0x0000000aff007c0c */ /* 0x000fe2000bf25070 */
[----:B------:R-:W-:Y:S01]  /*0590*/  ULDC.64 UR8, c[0x0][0x268] ;  /* 0x00009a0000087ab9 */ /* 0x000fe20000000a00 */
[----:B------:R-:W-:Y:S02]  /*05a0*/  ISETP.NE.AND.EX P0, PT, RZ, UR7, PT, P0 ;  /* 0x00000007ff007c0c */ /* 0x000fe4000bf05300 */
[----:B------:R-:W-:Y:S02]  /*05b0*/  ISETP.NE.AND.EX P1, PT, RZ, UR11, PT, P1 ;  /* 0x0000000bff007c0c */ /* 0x000fe4000bf25310 */
[----:B------:R-:W-:-:S02]  /*05c0*/  SHF.L.U64.HI R5, R33, 0x4, RZ ;  /* 0x0000000421057819 */ /* 0x000fc400000102ff */
[----:B------:R-:W-:-:S04]  /*05d0*/  IADD3 R24, P3, R4, UR8, RZ ;  /* 0x0000000804187c10 */ /* 0x000fc8000ff7e0ff */
        /* <DEDUP_REMOVED lines=23> */
.L_x_6627:
[----:B------:R-:W-:Y:S05]  /*0750*/  BSYNC B0 ;  /* 0x0000000000007941 */ /* 0x000fea0003800000 */
.L_x_6626:
        /* <DEDUP_REMOVED lines=14> */
[----:B------:R-:W-:-:S04]  /*0840*/  @P0 LEA R72, P2, R33, UR6, 0x4 ;  /* 0x0000000621480c11 */ /* 0x000fc8000f8420ff */
[C---:B------:R-:W-:Y:S01]  /*0850*/  @P0 LEA.HI.X R73, R33.reuse, UR7, RZ, 0x4, P2 ;  /* 0x0000000721490c11 */ /* 0x040fe200090f24ff */
[C---:B0-----:R-:W-:Y:S01]  /*0860*/  IMAD.WIDE.U32 R14, R33.reuse, 0x10, R14 ;  /* 0x00000010210e7825 */ /* 0x041fe200078e000e */
[----:B------:R-:W-:Y:S01]  /*0870*/  @P1 IADD3 R68, P2, R68, UR10, RZ ;  /* 0x0000000a44441c10 */ /* 0x000fe2000ff5e0ff */
[----:B------:R-:W2:Y:S03]  /*0880*/  LDG.E.128 R16, desc[UR4][R16.64] ;  /* 0x0000000410107981 */ /* 0x000ea6000c1e1d00 */
[----:B------:R-:W-:Y:S01]  /*0890*/  @P1 IADD3.X R69, R32, UR11, RZ, P2, !PT ;  /* 0x0000000b20451c10 */ /* 0x000fe200097fe4ff */
[----:B------:R-:W3:Y:S04]  /*08a0*/  LDG.E.128 R20, desc[UR4][R14.64] ;  /* 0x000000040e147981 */ /* 0x000ee8000c1e1d00 */
[----:B------:R-:W5:Y:S04]  /*08b0*/  @P0 LDG.E.128 R72, desc[UR4][R72.64] ;  /* 0x0000000448480981 */ /* 0x000f68000c1e1d00 */
[----:B------:R-:W5:Y:S01]  /*08c0*/  @P1 LDG.E.128 R68, desc[UR4][R68.64] ;  /* 0x0000000444441981 */ /* 0x000f62000c1e1d00 */
[----:B------:R-:W-:Y:S01]  /*08d0*/  VIADD R33, R33, 0x100 ;  /* 0x0000010021217836 */ /* 0x000fe20000000000 */
[----:B--2---:R-:W-:-:S02]  /*08e0*/  PRMT R133, R16, 0x7632, R133 ;  /* 0x0000763210857816 */ /* 0x004fc40000000085 */
[----:B------:R-:W-:Y:S02]  /*08f0*/  PRMT R135, R17, 0x7632, R135 ;  /* 0x0000763211877816 */ /* 0x000fe40000000087 */
[----:B---3--:R-:W-:Y:S02]  /*0900*/  PRMT R132, R20, 0x7632, R132 ;  /* 0x0000763214847816 */ /* 0x008fe40000000084 */
[----:B------:R-:W-:Y:S02]  /*0910*/  PRMT R134, R21, 0x7632, R134 ;  /* 0x0000763215867816 */ /* 0x000fe40000000086 */
[----:B------:R-:W-:Y:S02]  /*0920*/  PRMT R136, R22, 0x7632, R136 ;  /* 0x0000763216887816 */ /* 0x000fe40000000088 */
[----:B------:R-:W-:Y:S02]  /*0930*/  @!P0 CS2R R72, SRZ ;  /* 0x0000000000488805 */ /* 0x000fe4000001ff00 */
[----:B------:R-:W-:-:S02]  /*0940*/  PRMT R138, R23, 0x7632, R138 ;  /* 0x00007632178a7816 */ /* 0x000fc4000000008a */
[----:B------:R-:W-:Y:S02]  /*0950*/  @!P0 CS2R R74, SRZ ;  /* 0x00000000004a8805 */ /* 0x000fe4000001ff00 */
[----:B------:R-:W-:Y:S02]  /*0960*/  PRMT R137, R18, 0x7632, R137 ;  /* 0x0000763212897816 */ /* 0x000fe40000000089 */
[----:B------:R-:W-:Y:S02]  /*0970*/  @!P1 CS2R R68, SRZ ;  /* 0x0000000000449805 */ /* 0x000fe4000001ff00 */
[----:B------:R-:W-:Y:S02]  /*0980*/  PRMT R139, R19, 0x7632, R139 ;  /* 0x00007632138b7816 */ /* 0x000fe4000000008b */
[----:B------:R-:W-:-:S07]  /*0990*/  @!P1 CS2R R70, SRZ ;  /* 0x0000000000469805 */ /* 0x000fce000001ff00 */
.L_x_6629:
[----:B------:R-:W-:Y:S05]  /*09a0*/  BSYNC B0 ;  /* 0x0000000000007941 */ /* 0x000fea0003800000 */
.L_x_6628:
        /* <DEDUP_REMOVED lines=27> */
.L_x_6631:
[----:B------:R-:W-:Y:S05]  /*0b60*/  BSYNC B0 ;  /* 0x0000000000007941 */ /* 0x000fea0003800000 */
.L_x_6630:
        /* <DEDUP_REMOVED lines=12> */
[----:B------:R-:W-:Y:S01]  /*0c30*/  SHF.R.S32.HI R77, RZ, 0x3, R77 ;  /* 0x00000003ff4d7819 */ /* 0x000fe2000001144d */
[----:B-----5:R-:W-:Y:S01]  /*0c40*/  IMAD.U32 R109, R52, 0x10000, RZ ;  /* 0x00010000346d7824 */ /* 0x020fe200078e00ff */
[C---:B------:R-:W-:Y:S01]  /*0c50*/  PRMT R172, R54.reuse, 0x7632, R172 ;  /* 0x0000763236ac7816 */ /* 0x040fe200000000ac */
[----:B------:R-:W-:Y:S01]  /*0c60*/  IMAD.U32 R110, R53, 0x10000, RZ ;  /* 0x00010000356e7824 */ /* 0x000fe200078e00ff */
[----:B------:R-:W-:Y:S01]  /*0c70*/  SHF.L.U32 R111, R54, 0x10, RZ ;  /* 0x00000010366f7819 */ /* 0x000fe200000006ff */
[----:B------:R-:W-:Y:S01]  /*0c80*/  IMAD.SHL.U32 R54, R100, 0x20, RZ ;  /* 0x0000002064367824 */ /* 0x000fe200078e00ff */
[----:B------:R-:W-:Y:S01]  /*0c90*/  PRMT R162, R52, 0x7632, R162 ;  /* 0x0000763234a27816 */ /* 0x000fe200000000a2 */
[----:B------:R-:W-:Y:S01]  /*0ca0*/  IMAD.U32 R112, R55, 0x10000, RZ ;  /* 0x0001000037707824 */ /* 0x000fe200078e00ff */
[----:B------:R-:W-:Y:S01]  /*0cb0*/  PRMT R166, R53, 0x7632, R166 ;  /* 0x0000763235a67816 */ /* 0x000fe200000000a6 */
[----:B------:R-:W-:Y:S01]  /*0cc0*/  ULDC.U8 UR6, c[0x0][0x2a0] ;  /* 0x0000a80000067ab9 */ /* 0x000fe20000000000 */
[----:B------:R-:W-:Y:S01]  /*0cd0*/  LOP3.LUT R53, R100, 0xe0, RZ, 0xc0, !PT ;  /* 0x000000e064357812 */ /* 0x000fe200078ec0ff */
[----:B------:R-:W-:Y:S01]  /*0ce0*/  IMAD.U32 R33, R29, 0x10000, RZ ;  /* 0x000100001d217824 */ /* 0x000fe200078e00ff */
[----:B------:R-:W-:Y:S01]  /*0cf0*/  LOP3.LUT R52, R77, 0xff, RZ, 0xc0, !PT ;  /* 0x000000ff4d347812 */ /* 0x000fe200078ec0ff */
[----:B------:R-:W-:Y:S01]  /*0d00*/  VIADD R117, R127, 0x96a522ad ;  /* 0x96a522ad7f757836 */ /* 0x000fe20000000000 */
[----:B------:R-:W-:Y:S01]  /*0d10*/  PRMT R176, R55, 0x7632, R176 ;  /* 0x0000763237b07816 */ /* 0x000fe200000000b0 */
[----:B------:R-:W-:Y:S01]  /*0d20*/  IMAD R120, R120, -0x326172a9, RZ ;  /* 0xcd9e8d5778787824 */ /* 0x000fe200078e02ff */
[----:B------:R-:W-:Y:S01]  /*0d30*/  LOP3.LUT R55, R54, 0x3e0, RZ, 0xc0, !PT ;  /* 0x000003e036377812 */ /* 0x000fe200078ec0ff */
[----:B------:R-:W-:Y:S01]  /*0d40*/  IMAD R119, R119, -0x2daee0ad, RZ ;  /* 0xd2511f5377777824 */ /* 0x000fe200078e02ff */
[----:B------:R-:W-:Y:S01]  /*0d50*/  SHF.R.U32.HI R77, RZ, 0x3, R77 ;  /* 0x00000003ff4d7819 */ /* 0x000fe2000001164d */
[----:B------:R-:W-:Y:S01]  /*0d60*/  IMAD.HI.U32 R54, R180, -0x2daee0ad, RZ ;  /* 0xd2511f53b4367827 */ /* 0x000fe200078e00ff */
[C---:B------:R-:W-:Y:S01]  /*0d70*/  VIADDMNMX R53, R52.reuse, -R53, RZ, !PT ;  /* 0x8000003534357246 */ /* 0x040fe200078001ff */
[----:B------:R-:W-:Y:S01]  /*0d80*/  HFMA2.MMA R148, -RZ, RZ, 0, 5.9604644775390625e-08 ;  /* 0x00000001ff947435 */ /* 0x000fe200000001ff */
[----:B------:R-:W-:Y:S01]  /*0d90*/  VIADDMNMX R55, R52, -R55, RZ, !PT ;  /* 0x8000003734377246 */ /* 0x000fe200078001ff */
[----:B------:R-:W-:Y:S01]  /*0da0*/  VIADD R118, R126, 0x8ff34781 ;  /* 0x8ff347817e767836 */ /* 0x000fe20000000000 */
[----:B------:R-:W-:Y:S01]  /*0db0*/  LOP3.LUT R52, R77, 0x1fffffe0, RZ, 0xc0, !PT ;  /* 0x1fffffe04d347812 */ /* 0x000fe200078ec0ff */
[----:B------:R-:W-:Y:S01]  /*0dc0*/  IMAD.U32 R29, R25, 0x10000, RZ ;  /* 0x00010000191d7824 */ /* 0x000fe200078e00ff */
[----:B------:R-:W-:Y:S01]  /*0dd0*/  VIMNMX R53, R53, 0x20, PT ;  /* 0x0000002035357848 */ /* 0x000fe20003fe0100 */
[----:B------:R-:W-:Y:S01]  /*0de0*/  IMAD.U32 R14, R11, 0x10000, RZ ;  /* 0x000100000b0e7824 */ /* 0x000fe200078e00ff */
[----:B------:R-:W-:Y:S01]  /*0df0*/  ISETP.NE.AND P0, PT, RZ, UR6, PT ;  /* 0x00000006ff007c0c */ /* 0x000fe2000bf05270 */
[----:B------:R-:W-:Y:S01]  /*0e00*/  IMAD.U32 R13, R4, 0x10000, RZ ;  /* 0x00010000040d7824 */ /* 0x000fe200078e00ff */
[----:B------:R-:W-:Y:S01]  /*0e10*/  IADD3 R53, R53, R52, RZ ;  /* 0x0000003435357210 */ /* 0x000fe20007ffe0ff */
[----:B------:R-:W-:Y:S01]  /*0e20*/  IMAD.U32 R30, R30, 0x10000, RZ ;  /* 0x000100001e1e7824 */ /* 0x000fe200078e00ff */
[----:B------:R-:W-:Y:S01]  /*0e30*/  LOP3.LUT R182, R3, R182, R34, 0x96, !PT ;  /* 0x000000b603b67212 */ /* 0x000fe200078e9622 */
[----:B------:R-:W-:Y:S01]  /*0e40*/  IMAD.U32 R27, R27, 0x10000, RZ ;  /* 0x000100001b1b7824 */ /* 0x000fe200078e00ff */
[----:B------:R-:W-:Y:S01]  /*0e50*/  VIMNMX R55, R55, 0x20, PT ;  /* 0x0000002037377848 */ /* 0x000fe20003fe0100 */
[----:B------:R-:W-:Y:S01]  /*0e60*/  IMAD.SHL.U32 R53, R53, 0x8, RZ ;  /* 0x0000000835357824 */ /* 0x000fe200078e00ff */
[C---:B------:R-:W-:Y:S01]  /*0e70*/  PRMT R164, R57.reuse, 0x7632, R164 ;  /* 0x0000763239a47816 */ /* 0x040fe200000000a4 */
[----:B------:R-:W-:Y:S01]  /*0e80*/  IMAD.U32 R22, R22, 0x10000, RZ ;  /* 0x0001000016167824 */ /* 0x000fe200078e00ff */
[----:B------:R-:W-:Y:S01]  /*0e90*/  SHF.L.U32 R102, R57, 0x10, RZ ;  /* 0x0000001039667819 */ /* 0x000fe200000006ff */
[----:B------:R-:W-:Y:S01]  /*0ea0*/  IMAD.HI.U32 R57, R182, -0x326172a9, RZ ;  /* 0xcd9e8d57b6397827 */ /* 0x000fe200078e00ff */
[----:B------:R-:W-:Y:S01]  /*0eb0*/  I2FP.F32.U32 R53, R53 ;  /* 0x0000003500357245 */ /* 0x000fe20000201000 */
[----:B------:R-:W-:Y:S01]  /*0ec0*/  ULDC UR15, c[0x0][0x218] ;  /* 0x00008600000f7ab9 */ /* 0x000fe20000000800 */
[----:B------:R-:W-:Y:S01]  /*0ed0*/  SHF.L.U32 R32, R28, 0x10, RZ ;  /* 0x000000101c207819 */ /* 0x000fe200000006ff */
[----:B------:R-:W-:Y:S01]  /*0ee0*/  IMAD.U32 R28, R24, 0x10000, RZ ;  /* 0x00010000181c7824 */ /* 0x000fe200078e00ff */
[----:B------:R0:W1:Y:S01]  /*0ef0*/  MUFU.RCP R170, R53 ;  /* 0x0000003500aa7308 */ /* 0x0000620000001000 */
[----:B------:R-:W-:Y:S01]  /*0f00*/  PRMT R143, R8, 0x7632, R143 ;  /* 0x00007632088f7816 */ /* 0x000fe2000000008f */
[----:B------:R-:W-:Y:S01]  /*0f10*/  IMAD.IADD R55, R52, 0x1, R55 ;  /* 0x0000000134377824 */ /* 0x000fe200078e0237 */
        /* <DEDUP_REMOVED lines=49> */
[----:B------:R-:W-:Y:S01]  /*1230*/  IMAD.MOV.U32 R141, RZ, RZ, RZ ;  /* 0x000000ffff8d7224 */ /* 0x000fe200078e00ff */
[----:B------:R-:W-:Y:S01]  /*1240*/  PRMT R173, R62, 0x7632, R173 ;  /* 0x000076323ead7816 */ /* 0x000fe200000000ad */
        /* <DEDUP_REMOVED lines=71> */
[----:B01----:R-:W-:-:S05]  /*16c0*/  ULDC.64 UR16, c[0x0][0x210] ;  /* 0x0000840000107ab9 */ /* 0x003fca0000000a00 */
.L_x_7031:
        /* <DEDUP_REMOVED lines=14> */
[----:B-1----:R-:W-:-:S05]  /*17b0*/  IMAD.WIDE.U32 R66, R189, 0x10, R66 ;  /* 0x00000010bd427825 */ /* 0x002fca00078e0042 */
[----:B------:R0:W5:Y:S07]  /*17c0*/  LDG.E.128 R68, desc[UR4][R66.64] ;  /* 0x0000000442447981 */ /* 0x00016e000c1e1d00 */
[----:B------:R-:W-:-:S04]  /*17d0*/  @P0 LEA R88, P2, R189, R64, 0x4 ;  /* 0x00000040bd580211 */ /* 0x000fc800078420ff */
[C---:B------:R-:W-:Y:S02]  /*17e0*/  @P0 LEA.HI.X R89, R189.reuse, R65, RZ, 0x4, P2 ;  /* 0x00000041bd590211 */ /* 0x040fe400010f24ff */
[----:B------:R-:W-:-:S03]  /*17f0*/  @P1 LEA R90, P2, R189, UR8, 0x5 ;  /* 0x00000008bd5a1c11 */ /* 0x000fc6000f8428ff */
[----:B------:R0:W5:Y:S01]  /*1800*/  @P0 LDG.E.128 R60, desc[UR4][R88.64] ;  /* 0x00000004583c0981 */ /* 0x000162000c1e1d00 */
[----:B------:R-:W-:-:S05]  /*1810*/  @P1 LEA.HI.X R91, R189, UR9, RZ, 0x5, P2 ;  /* 0x00000009bd5b1c11 */ /* 0x000fca00090f2cff */
[----:B------:R0:W5:Y:S04]  /*1820*/  @P1 LDG.E.128 R52, desc[UR4][R90.64] ;  /* 0x000000045a341981 */ /* 0x000168000c1e1d00 */
        /* <DEDUP_REMOVED lines=13> */
.L_x_6635:
[----:B------:R-:W-:-:S07]  /*1900*/  IMAD.MOV.U32 R94, RZ, RZ, R182 ;  /* 0x000000ffff5e7224 */ /* 0x000fce00078e00b6 */
.L_x_6636:
[----:B------:R-:W-:Y:S05]  /*1910*/  BSYNC B1 ;  /* 0x0000000000017941 */ /* 0x000fea0003800000 */
.L_x_6634:
        /* <DEDUP_REMOVED lines=16> */
.L_x_6640:
[----:B------:R-:W-:Y:S05]  /*1a20*/  BSYNC B2 ;  /* 0x0000000000027941 */ /* 0x000fea0003800000 */
.L_x_6639:
        /* <DEDUP_REMOVED lines=44> */
.L_x_6638:
[----:B------:R-:W-:Y:S05]  /*1cf0*/  BSYNC B1 ;  /* 0x0000000000017941 */ /* 0x000fea0003800000 */
.L_x_6637:
        /* <DEDUP_REMOVED lines=17> */
[----:B------:R-:W-:Y:S02]  /*1e10*/  IMAD.MOV.U32 R65, RZ, RZ, R92 ;  /* 0x000000ffff417224 */ /* 0x000fe400078e005c */
[----:B------:R-:W-:Y:S01]  /*1e20*/  FADD.FTZ R64, R52, R64 ;  /* 0x0000004034407221 */ /* 0x000fe20000010000 */
[----:B------:R-:W-:Y:S06]  /*1e30*/  BRA `(.L_x_6642) ;  /* 0x0000000400547947 */ /* 0x000fec0003800000 */
.L_x_6641:
        /* <DEDUP_REMOVED lines=12> */
.L_x_6644:
[----:B------:R-:W-:-:S07]  /*1f00*/  MOV R94, R182 ;  /* 0x000000b6005e7202 */ /* 0x000fce0000000f00 */
.L_x_6645:
[----:B------:R-:W-:Y:S05]  /*1f10*/  BSYNC B1 ;  /* 0x0000000000017941 */ /* 0x000fea0003800000 */
.L_x_6643:
        /* <DEDUP_REMOVED lines=16> */
.L_x_6649:
[----:B------:R-:W-:Y:S05]  /*2020*/  BSYNC B2 ;  /* 0x0000000000027941 */ /* 0x000fea0003800000 */
.L_x_6648:
        /* <DEDUP_REMOVED lines=44> */
.L_x_6647:
[----:B------:R-:W-:Y:S05]  /*22f0*/  BSYNC B1 ;  /* 0x0000000000017941 */ /* 0x000fea0003800000 */
.L_x_6646:
[----:B------:R-:W-:Y:S01]  /*2300*/  I2FP.F32.U32 R66, R94 ;  /* 0x0000005e00427245 */ /* 0x000fe20000201000 */
[----:B------:R-:W-:-:S04]  /*2310*/  IMAD.U32 R88, R60, 0x10000, RZ ;  /* 0x000100003c587824 */ /* 0x000fc800078e00ff */
[----:B------:R-:W-:Y:S01]  /*2320*/  FFMA.FTZ R67, R66, R151, 1.1641532182693481445e-10 ;  /* 0x2f00000042437423 */ /* 0x000fe20000010097 */
[----:B------:R-:W-:-:S04]  /*2330*/  FMUL.FTZ R88, R88, R149 ;  /* 0x0000009558587220 */ /* 0x000fc80000410000 */
[----:B------:R-:W-:-:S04]  /*2340*/  FSETP.GTU.FTZ.AND P3, PT, R67, R150, PT ;  /* 0x000000964300720b */ /* 0x000fc80003f7c000 */
[----:B------:R-:W-:Y:S02]  /*2350*/  FSEL R67, R88, RZ, !P3 ;  /* 0x000000ff58437208 */ /* 0x000fe40005800000 */
[----:B------:R-:W-:-:S03]  /*2360*/  SEL R179, RZ, 0x1, P3 ;  /* 0x00000001ffb37807 */ /* 0x000fc60001800000 */
[----:B------:R-:W-:-:S04]  /*2370*/  FADD.FTZ R64, R67, R64 ;  /* 0x0000004043407221 */ /* 0x000fc80000010000 */
[----:B------:R-:W-:-:S07]  /*2380*/  @P1 FADD.FTZ R64, R52, R64 ;  /* 0x0000004034401221 */ /* 0x000fce0000010000 */
.L_x_6642:
        /* <DEDUP_REMOVED lines=12> */
.L_x_6651:
[----:B------:R-:W-:-:S07]  /*2450*/  IMAD.MOV.U32 R94, RZ, RZ, R182 ;  /* 0x000000ffff5e7224 */ /* 0x000fce00078e00b6 */
.L_x_6652:
[----:B------:R-:W-:Y:S05]  /*2460*/  BSYNC B1 ;  /* 0x0000000000017941 */ /* 0x000fea0003800000 */
.L_x_6650:
        /* <DEDUP_REMOVED lines=16> */
.L_x_6656:
[----:B------:R-:W-:Y:S05]  /*2570*/  BSYNC B2 ;  /* 0x0000000000027941 */ /* 0x000fea0003800000 */
.L_x_6655:
        /* <DEDUP_REMOVED lines=44> */
.L_x_6654:
[----:B------:R-:W-:Y:S05]  /*2840*/  BSYNC B1 ;  /* 0x0000000000017941 */ /* 0x000fea0003800000 */
.L_x_6653:
        /* <DEDUP_REMOVED lines=11> */
[----:B------:R-:W-:Y:S02]  /*2900*/  IMAD.MOV.U32 R67, RZ, RZ, R66 ;  /* 0x000000ffff437224 */ /* 0x000fe400078e0042 */
[----:B------:R-:W-:Y:S01]  /*2910*/  FADD.FTZ R65, R53, R65 ;  /* 0x0000004135417221 */ /* 0x000fe20000010000 */
[----:B------:R-:W-:Y:S06]  /*2920*/  BRA `(.L_x_6658) ;  /* 0x0000000400547947 */ /* 0x000fec0003800000 */
.L_x_6657:
        /* <DEDUP_REMOVED lines=12> */
.L_x_6660:
[----:B------:R-:W-:-:S07]  /*29f0*/  IMAD.MOV.U32 R68, RZ, RZ, R182 ;  /* 0x000000ffff447224 */ /* 0x000fce00078e00b6 */
.L_x_6661:
[----:B------:R-:W-:Y:S05]  /*2a00*/  BSYNC B1 ;  /* 0x0000000000017941 */ /* 0x000fea0003800000 */
.L_x_6659:
        /* <DEDUP_REMOVED lines=16> */
.L_x_6665:
[----:B------:R-:W-:Y:S05]  /*2b10*/  BSYNC B2 ;  /* 0x0000000000027941 */ /* 0x000fea0003800000 */
.L_x_6664:
        /* <DEDUP_REMOVED lines=41> */
[----:B------:R-:W-:Y:S02]  /*2db0*/  MOV R182, R88 ;  /* 0x0000005800b67202 */ /* 0x000fe40000000f00 */
[----:B------:R-:W-:-:S07]  /*2dc0*/  LOP3.LUT R119, R181, R66, R117, 0x96, !PT ;  /* 0x00000042b5777212 */ /* 0x000fce00078e9675 */
.L_x_6663:
[----:B------:R-:W-:Y:S05]  /*2dd0*/  BSYNC B1 ;  /* 0x0000000000017941 */ /* 0x000fea0003800000 */
.L_x_6662:
[----:B------:R-:W-:Y:S02]  /*2de0*/  I2FP.F32.U32 R66, R68 ;  /* 0x0000004400427245 */ /* 0x000fe40000201000 */
[----:B------:R-:W-:-:S03]  /*2df0*/  PRMT R68, R60, 0x7632, R68 ;  /* 0x000076323c447816 */ /* 0x000fc60000000044 */
[----:B------:R-:W-:Y:S02]  /*2e00*/  FFMA.FTZ R89, R66, R151, 1.1641532182693481445e-10 ;  /* 0x2f00000042597423 */ /* 0x000fe40000010097 */
[----:B------:R-:W-:-:S03]  /*2e10*/  IMAD.U32 R68, R68, 0x10000, RZ ;  /* 0x0001000044447824 */ /* 0x000fc600078e00ff */
[----:B------:R-:W-:Y:S01]  /*2e20*/  FSETP.GTU.FTZ.AND P3, PT, R89, R150, PT ;  /* 0x000000965900720b */ /* 0x000fe20003f7c000 */
[----:B------:R-:W-:-:S03]  /*2e30*/  FMUL.FTZ R68, R68, R149 ;  /* 0x0000009544447220 */ /* 0x000fc60000410000 */
[----:B------:R-:W-:Y:S02]  /*2e40*/  SEL R181, RZ, 0x1, P3 ;  /* 0x00000001ffb57807 */ /* 0x000fe40001800000 */
[----:B------:R-:W-:-:S05]  /*2e50*/  FSEL R68, R68, RZ, !P3 ;  /* 0x000000ff44447208 */ /* 0x000fca0005800000 */
[----:B------:R-:W-:-:S04]  /*2e60*/  FADD.FTZ R65, R68, R65 ;  /* 0x0000004144417221 */ /* 0x000fc80000010000 */
[----:B------:R-:W-:-:S07]  /*2e70*/  @P1 FADD.FTZ R65, R53, R65 ;  /* 0x0000004135411221 */ /* 0x000fce0000010000 */
.L_x_6658:
        /* <DEDUP_REMOVED lines=12> */
.L_x_6667:
[----:B------:R-:W-:-:S07]  /*2f40*/  IMAD.MOV.U32 R94, RZ, RZ, R182 ;  /* 0x000000ffff5e7224 */ /* 0x000fce00078e00b6 */
.L_x_6668:
[----:B------:R-:W-:Y:S05]  /*2f50*/  BSYNC B1 ;  /* 0x0000000000017941 */ /* 0x000fea0003800000 */
.L_x_6666:
        /* <DEDUP_REMOVED lines=16> */
.L_x_6672:
[----:B------:R-:W-:Y:S05]  /*3060*/  BSYNC B2 ;  /* 0x0000000000027941 */ /* 0x000fea0003800000 */
.L_x_6671:
        /* <DEDUP_REMOVED lines=44> */
.L_x_6670:
[----:B------:R-:W-:Y:S05]  /*3330*/  BSYNC B1 ;  /* 0x0000000000017941 */ /* 0x000fea0003800000 */
.L_x_6669:
[----:B------:R-:W-:Y:S02]  /*3340*/  I2FP.F32.U32 R66, R94 ;  /* 0x0000005e00427245 */ /* 0x000fe40000201000 */
[C---:B------:R-:W-:Y:S02]  /*3350*/  SHF.L.U32 R88, R69.reuse, 0x10, RZ ;  /* 0x0000001045587819 */ /* 0x040fe400000006ff */
        /* <DEDUP_REMOVED lines=13> */
.L_x_6673:
        /* <DEDUP_REMOVED lines=12> */
.L_x_6676:
[----:B------:R-:W-:-:S07]  /*34f0*/  IMAD.MOV.U32 R94, RZ, RZ, R182 ;  /* 0x000000ffff5e7224 */ /* 0x000fce00078e00b6 */
.L_x_6677:
[----:B------:R-:W-:Y:S05]  /*3500*/  BSYNC B1 ;  /* 0x0000000000017941 */ /* 0x000fea0003800000 */
.L_x_6675:
        /* <DEDUP_REMOVED lines=16> */
.L_x_6681:
[----:B------:R-:W-:Y:S05]  /*3610*/  BSYNC B2 ;  /* 0x0000000000027941 */ /* 0x000fea0003800000 */
.L_x_6680:
        /* <DEDUP_REMOVED lines=43> */
.L_x_6679:
[----:B------:R-:W-:Y:S05]  /*38d0*/  BSYNC B1 ;  /* 0x0000000000017941 */ /* 0x000fea0003800000 */
.L_x_6678:
        /* <DEDUP_REMOVED lines=9> */
.L_x_6674:
        /* <DEDUP_REMOVED lines=12> */
.L_x_6683:
[----:B------:R-:W-:-:S07]  /*3a30*/  IMAD.MOV.U32 R94, RZ, RZ, R182 ;  /* 0x000000ffff5e7224 */ /* 0x000fce00078e00b6 */
.L_x_6684:
[----:B------:R-:W-:Y:S05]  /*3a40*/  BSYNC B1 ;  /* 0x0000000000017941 */ /* 0x000fea0003800000 */
.L_x_6682:
        /* <DEDUP_REMOVED lines=16> */
.L_x_6688:
[----:B------:R-:W-:Y:S05]  /*3b50*/  BSYNC B2 ;  /* 0x0000000000027941 */ /* 0x000fea0003800000 */
.L_x_6687:
        /* <DEDUP_REMOVED lines=44> */
.L_x_6686:
[----:B------:R-:W-:Y:S05]  /*3e20*/  BSYNC B1 ;  /* 0x0000000000017941 */ /* 0x000fea0003800000 */
.L_x_6685:
        /* <DEDUP_REMOVED lines=14> */
.L_x_6689:
        /* <DEDUP_REMOVED lines=12> */
.L_x_6692:
[----:B------:R-:W-:-:S07]  /*3fd0*/  IMAD.MOV.U32 R94, RZ, RZ, R182 ;  /* 0x000000ffff5e7224 */ /* 0x000fce00078e00b6 */
.L_x_6693:
[----:B------:R-:W-:Y:S05]  /*3fe0*/  BSYNC B1 ;  /* 0x0000000000017941 */ /* 0x000fea0003800000 */
.L_x_6691:
        /* <DEDUP_REMOVED lines=16> */
.L_x_6697:
[----:B------:R-:W-:Y:S05]  /*40f0*/  BSYNC B2 ;  /* 0x0000000000027941 */ /* 0x000fea0003800000 */
.L_x_6696:
        /* <DEDUP_REMOVED lines=44> */
.L_x_6695:
[----:B------:R-:W-:Y:S05]  /*43c0*/  BSYNC B1 ;  /* 0x0000000000017941 */ /* 0x000fea0003800000 */
.L_x_6694:
[----:B------:R-:W-:Y:S02]  /*43d0*/  I2FP.F32.U32 R68, R94 ;  /* 0x0000005e00447245 */ /* 0x000fe40000201000 */
[----:B------:R-:W-:-:S03]  /*43e0*/  PRMT R88, R61, 0x7632, R88 ;  /* 0x000076323d587816 */ /* 0x000fc60000000058 */
[----:B------:R-:W-:Y:S01]  /*43f0*/  FFMA.FTZ R89, R68, R151, 1.1641532182693481445e-10 ;  /* 0x2f00000044597423 */ /* 0x000fe20000010097 */
[----:B------:R-:W-:-:S04]  /*4400*/  SHF.L.U32 R88, R88, 0x10, RZ ;  /* 0x0000001058587819 */ /* 0x000fc800000006ff */
[----:B------:R-:W-:Y:S01]  /*4410*/  FSETP.GTU.FTZ.AND P3, PT, R89, R150, PT ;  /* 0x000000965900720b */ /* 0x000fe20003f7c000 */
[----:B------:R-:W-:-:S03]  /*4420*/  FMUL.FTZ R88, R88, R149 ;  /* 0x0000009558587220 */ /* 0x000fc60000410000 */
[----:B------:R-:W-:Y:S02]  /*4430*/  SEL R184, RZ, 0x1, P3 ;  /* 0x00000001ffb87807 */ /* 0x000fe40001800000 */
[----:B------:R-:W-:-:S05]  /*4440*/  FSEL R88, R88, RZ, !P3 ;  /* 0x000000ff58587208 */ /* 0x000fca0005800000 */
[----:B------:R-:W-:-:S04]  /*4450*/  FADD.FTZ R67, R88, R67 ;  /* 0x0000004358437221 */ /* 0x000fc80000010000 */
[----:B------:R-:W-:-:S07]  /*4460*/  @P1 FADD.FTZ R67, R55, R67 ;  /* 0x0000004337431221 */ /* 0x000fce0000010000 */
.L_x_6690:
        /* <DEDUP_REMOVED lines=12> */
.L_x_6699:
[----:B------:R-:W-:-:S07]  /*4530*/  IMAD.MOV.U32 R94, RZ, RZ, R182 ;  /* 0x000000ffff5e7224 */ /* 0x000fce00078e00b6 */
.L_x_6700:
[----:B------:R-:W-:Y:S05]  /*4540*/  BSYNC B1 ;  /* 0x0000000000017941 */ /* 0x000fea0003800000 */
.L_x_6698:
        /* <DEDUP_REMOVED lines=16> */
.L_x_6704:
[----:B------:R-:W-:Y:S05]  /*4650*/  BSYNC B2 ;  /* 0x0000000000027941 */ /* 0x000fea0003800000 */
.L_x_6703:
        /* <DEDUP_REMOVED lines=44> */
.L_x_6702:
[----:B------:R-:W-:Y:S05]  /*4920*/  BSYNC B1 ;  /* 0x0000000000017941 */ /* 0x000fea0003800000 */
.L_x_6701:
        /* <DEDUP_REMOVED lines=12> */
[----:B------:R-:W-:Y:S01]  /*49f0*/  MOV R69, R88 ;  /* 0x0000005800457202 */ /* 0x000fe20000000f00 */
[----:B------:R-:W-:Y:S01]  /*4a00*/  FADD.FTZ R68, R56, R68 ;  /* 0x0000004438447221 */ /* 0x000fe20000010000 */
[----:B------:R-:W-:Y:S06]  /*4a10*/  BRA `(.L_x_6706) ;  /* 0x0000000400547947 */ /* 0x000fec0003800000 */
.L_x_6705:
        /* <DEDUP_REMOVED lines=12> */
.L_x_6708:
[----:B------:R-:W-:-:S07]  /*4ae0*/  IMAD.MOV.U32 R185, RZ, RZ, R182 ;  /* 0x000000ffffb97224 */ /* 0x000fce00078e00b6 */
.L_x_6709:
[----:B------:R-:W-:Y:S05]  /*4af0*/  BSYNC B1 ;  /* 0x0000000000017941 */ /* 0x000fea0003800000 */
.L_x_6707:
        /* <DEDUP_REMOVED lines=16> */
.L_x_6713:
[----:B------:R-:W-:Y:S05]  /*4c00*/  BSYNC B2 ;  /* 0x0000000000027941 */ /* 0x000fea0003800000 */
.L_x_6712:
        /* <DEDUP_REMOVED lines=44> */
.L_x_6711:
[----:B------:R-:W-:Y:S05]  /*4ed0*/  BSYNC B1 ;  /* 0x0000000000017941 */ /* 0x000fea0003800000 */
.L_x_6710:
        /* <DEDUP_REMOVED lines=9> */
.L_x_6706:
        /* <DEDUP_REMOVED lines=12> */
.L_x_6715:
[----:B------:R-:W-:-:S07]  /*5030*/  MOV R190, R182 ;  /* 0x000000b600be7202 */ /* 0x000fce0000000f00 */
.L_x_6716:
[----:B------:R-:W-:Y:S05]  /*5040*/  BSYNC B1 ;  /* 0x0000000000017941 */ /* 0x000fea0003800000 */
.L_x_6714:
        /* <DEDUP_REMOVED lines=16> */
.L_x_6720:
[----:B------:R-:W-:Y:S05]  /*5150*/  BSYNC B2 ;  /* 0x0000000000027941 */ /* 0x000fea0003800000 */
.L_x_6719:
        /* <DEDUP_REMOVED lines=44> */
.L_x_6718:
[----:B------:R-:W-:Y:S05]  /*5420*/  BSYNC B1 ;  /* 0x0000000000017941 */ /* 0x000fea0003800000 */
.L_x_6717:
        /* <DEDUP_REMOVED lines=9> */
[----:B------:R-:W-:Y:S02]  /*54c0*/  IMAD.MOV.U32 R70, RZ, RZ, R88 ;  /* 0x000000ffff467224 */ /* 0x000fe400078e0058 */
[----:B------:R-:W-:Y:S01]  /*54d0*/  FADD.FTZ R69, R57, R69 ;  /* 0x0000004539457221 */ /* 0x000fe20000010000 */
[----:B------:R-:W-:Y:S06]  /*54e0*/  BRA `(.L_x_6722) ;  /* 0x0000000400587947 */ /* 0x000fec0003800000 */
.L_x_6721:
        /* <DEDUP_REMOVED lines=12> */
.L_x_6724:
[----:B------:R-:W-:-:S07]  /*55b0*/  MOV R186, R182 ;  /* 0x000000b600ba7202 */ /* 0x000fce0000000f00 */
.L_x_6725:
[----:B------:R-:W-:Y:S05]  /*55c0*/  BSYNC B1 ;  /* 0x0000000000017941 */ /* 0x000fea0003800000 */
.L_x_6723:
        /* <DEDUP_REMOVED lines=16> */
.L_x_6729:
[----:B------:R-:W-:Y:S05]  /*56d0*/  BSYNC B2 ;  /* 0x0000000000027941 */ /* 0x000fea0003800000 */
.L_x_6728:
        /* <DEDUP_REMOVED lines=44> */
.L_x_6727:
[----:B------:R-:W-:Y:S05]  /*59a0*/  BSYNC B1 ;  /* 0x0000000000017941 */ /* 0x000fea0003800000 */
.L_x_6726:
[----:B------:R-:W-:Y:S02]  /*59b0*/  PRMT R89, R62, 0x7632, R89 ;  /* 0x000076323e597816 */ /* 0x000fe40000000059 */
[----:B------:R-:W-:-:S03]  /*59c0*/  I2FP.F32.U32 R88, R186 ;  /* 0x000000ba00587245 */ /* 0x000fc60000201000 */
[----:B------:R-:W-:Y:S02]  /*59d0*/  IMAD.U32 R90, R89, 0x10000, RZ ;  /* 0x00010000595a7824 */ /* 0x000fe400078e00ff */
[----:B------:R-:W-:Y:S02]  /*59e0*/  FFMA.FTZ R89, R88, R151, 1.1641532182693481445e-10 ;  /* 0x2f00000058597423 */ /* 0x000fe40000010097 */
[----:B------:R-:W-:-:S03]  /*59f0*/  FMUL.FTZ R90, R90, R149 ;  /* 0x000000955a5a7220 */ /* 0x000fc60000410000 */
[----:B------:R-:W-:-:S04]  /*5a00*/  FSETP.GTU.FTZ.AND P4, PT, R89, R150, PT ;  /* 0x000000965900720b */ /* 0x000fc80003f9c000 */
[----:B------:R-:W-:Y:S02]  /*5a10*/  FSEL R90, R90, RZ, !P4 ;  /* 0x000000ff5a5a7208 */ /* 0x000fe40006000000 */
[----:B------:R-:W-:-:S03]  /*5a20*/  SEL R186, RZ, 0x1, P4 ;  /* 0x00000001ffba7807 */ /* 0x000fc60002000000 */
[----:B------:R-:W-:-:S04]  /*5a30*/  FADD.FTZ R69, R90, R69 ;  /* 0x000000455a457221 */ /* 0x000fc80000010000 */
[----:B------:R-:W-:-:S07]  /*5a40*/  @P1 FADD.FTZ R69, R57, R69 ;  /* 0x0000004539451221 */ /* 0x000fce0000010000 */
.L_x_6722:
        /* <DEDUP_REMOVED lines=12> */
.L_x_6731:
[----:B------:R-:W-:-:S07]  /*5b10*/  IMAD.MOV.U32 R190, RZ, RZ, R182 ;  /* 0x000000ffffbe7224 */ /* 0x000fce00078e00b6 */
.L_x_6732:
[----:B------:R-:W-:Y:S05]  /*5b20*/  BSYNC B1 ;  /* 0x0000000000017941 */ /* 0x000fea0003800000 */
.L_x_6730:
        /* <DEDUP_REMOVED lines=16> */
.L_x_6736:
[----:B------:R-:W-:Y:S05]  /*5c30*/  BSYNC B2 ;  /* 0x0000000000027941 */ /* 0x000fea0003800000 */
.L_x_6735:
        /* <DEDUP_REMOVED lines=44> */
.L_x_6734:
[----:B------:R-:W-:Y:S05]  /*5f00*/  BSYNC B1 ;  /* 0x0000000000017941 */ /* 0x000fea0003800000 */
.L_x_6733:
        /* <DEDUP_REMOVED lines=10> */
[----:B------:R-:W-:Y:S02]  /*5fb0*/  IMAD.MOV.U32 R89, RZ, RZ, R88 ;  /* 0x000000ffff597224 */ /* 0x000fe400078e0058 */
[----:B------:R-:W-:Y:S01]  /*5fc0*/  FADD.FTZ R70, R58, R70 ;  /* 0x000000463a467221 */ /* 0x000fe20000010000 */
[----:B------:R-:W-:Y:S06]  /*5fd0*/  BRA `(.L_x_6738) ;  /* 0x0000000400547947 */ /* 0x000fec0003800000 */
.L_x_6737:
        /* <DEDUP_REMOVED lines=12> */
.L_x_6740:
[----:B------:R-:W-:-:S07]  /*60a0*/  IMAD.MOV.U32 R187, RZ, RZ, R182 ;  /* 0x000000ffffbb7224 */ /* 0x000fce00078e00b6 */
.L_x_6741:
[----:B------:R-:W-:Y:S05]  /*60b0*/  BSYNC B1 ;  /* 0x0000000000017941 */ /* 0x000fea0003800000 */
.L_x_6739:
        /* <DEDUP_REMOVED lines=16> */
.L_x_6745:
[----:B------:R-:W-:Y:S05]  /*61c0*/  BSYNC B2 ;  /* 0x0000000000027941 */ /* 0x000fea0003800000 */
.L_x_6744:
        /* <DEDUP_REMOVED lines=44> */
.L_x_6743:
[----:B------:R-:W-:Y:S05]  /*6490*/  BSYNC B1 ;  /* 0x0000000000017941 */ /* 0x000fea0003800000 */
.L_x_6742:
[----:B------:R-:W-:Y:S02]  /*64a0*/  I2FP.F32.U32 R88, R187 ;  /* 0x000000bb00587245 */ /* 0x000fe40000201000 */
        /* <DEDUP_REMOVED lines=8> */
.L_x_6738:
        /* <DEDUP_REMOVED lines=12> */
.L_x_6747:
[----:B------:R-:W-:-:S07]  /*65f0*/  IMAD.MOV.U32 R190, RZ, RZ, R182 ;  /* 0x000000ffffbe7224 */ /* 0x000fce00078e00b6 */
.L_x_6748:
[----:B------:R-:W-:Y:S05]  /*6600*/  BSYNC B1 ;  /* 0x0000000000017941 */ /* 0x000fea0003800000 */
.L_x_6746:
        /* <DEDUP_REMOVED lines=16> */
.L_x_6752:
[----:B------:R-:W-:Y:S05]  /*6710*/  BSYNC B2 ;  /* 0x0000000000027941 */ /* 0x000fea0003800000 */
.L_x_6751:
        /* <DEDUP_REMOVED lines=44> */
.L_x_6750:
[----:B------:R-:W-:Y:S05]  /*69e0*/  BSYNC B1 ;  /* 0x0000000000017941 */ /* 0x000fea0003800000 */
.L_x_6749:
        /* <DEDUP_REMOVED lines=9> */
[----:B------:R-:W-:Y:S01]  /*6a80*/  MOV R121, R88 ;  /* 0x0000005800797202 */ /* 0x000fe20000000f00 */
[----:B------:R-:W-:Y:S01]  /*6a90*/  FADD.FTZ R71, R59, R71 ;  /* 0x000000473b477221 */ /* 0x000fe20000010000 */
[----:B------:R-:W-:Y:S06]  /*6aa0*/  BRA `(.L_x_6754) ;  /* 0x0000000400587947 */ /* 0x000fec0003800000 */
.L_x_6753:
        /* <DEDUP_REMOVED lines=12> */
.L_x_6756:
[----:B------:R-:W-:-:S07]  /*6b70*/  IMAD.MOV.U32 R188, RZ, RZ, R182 ;  /* 0x000000ffffbc7224 */ /* 0x000fce00078e00b6 */
.L_x_6757:
[----:B------:R-:W-:Y:S05]  /*6b80*/  BSYNC B1 ;  /* 0x0000000000017941 */ /* 0x000fea0003800000 */
.L_x_6755:
        /* <DEDUP_REMOVED lines=16> */
.L_x_6761:
[----:B------:R-:W-:Y:S05]  /*6c90*/  BSYNC B2 ;  /* 0x0000000000027941 */ /* 0x000fea0003800000 */
.L_x_6760:
        /* <DEDUP_REMOVED lines=40> */
[----:B------:R-:W-:-:S03]  /*6f20*/  LOP3.LUT R120, R93, R120, R118, 0x96, !PT ;  /* 0x000000785d787212 */ /* 0x000fc600078e9676 */
[----:B------:R-:W-:Y:S01]  /*6f30*/  IMAD.MOV.U32 R182, RZ, RZ, R92 ;  /* 0x000000ffffb67224 */ /* 0x000fe200078e005c */
[----:B------:R-:W-:Y:S01]  /*6f40*/  LOP3.LUT R119, R89, R90, R117, 0x96, !PT ;  /* 0x0000005a59777212 */ /* 0x000fe200078e9675 */
[----:B------:R-:W-:-:S07]  /*6f50*/  IMAD.MOV.U32 R180, RZ, RZ, R88 ;  /* 0x000000ffffb47224 */ /* 0x000fce00078e0058 */
.L_x_6759:
[----:B------:R-:W-:Y:S05]  /*6f60*/  BSYNC B1 ;  /* 0x0000000000017941 */ /* 0x000fea0003800000 */
.L_x_6758:
        /* <DEDUP_REMOVED lines=10> */
.L_x_6754:
[----:B------:R-:W-:Y:S01]  /*7010*/  SEL R89, RZ, 0x10000, P4 ;  /* 0x00010000ff597807 */ /* 0x000fe20002000000 */
[----:B------:R-:W-:Y:S01]  /*7020*/  IMAD.SHL.U32 R150, R189, 0x8, RZ ;  /* 0x00000008bd967824 */ /* 0x000fe200078e00ff */
[C---:B------:R-:W-:Y:S02]  /*7030*/  LOP3.LUT P4, RZ, R0.reuse, 0x2, RZ, 0xc0, !PT ;  /* 0x0000000200ff7812 */ /* 0x040fe4000788c0ff */
[C---:B------:R-:W-:Y:S02]  /*7040*/  LOP3.LUT P6, RZ, R0.reuse, 0x4, RZ, 0xc0, !PT ;  /* 0x0000000400ff7812 */ /* 0x040fe400078cc0ff */
[----:B------:R-:W-:Y:S02]  /*7050*/  SEL R92, RZ, 0x1, P4 ;  /* 0x00000001ff5c7807 */ /* 0x000fe40002000000 */
[----:B------:R-:W-:Y:S02]  /*7060*/  LOP3.LUT P1, RZ, R0, 0x8, RZ, 0xc0, !PT ;  /* 0x0000000800ff7812 */ /* 0x000fe4000782c0ff */
[----:B------:R-:W-:Y:S01]  /*7070*/  SEL R91, RZ, 0x1000000, P5 ;  /* 0x01000000ff5b7807 */ /* 0x000fe20002800000 */
        /* <DEDUP_REMOVED lines=12> */
[C---:B------:R-:W-:Y:S02]  /*7140*/  SHF.L.U64.HI R151, R189.reuse, 0x3, RZ ;  /* 0x00000003bd977819 */ /* 0x040fe400000102ff */
[----:B------:R-:W-:Y:S02]  /*7150*/  LOP3.LUT R92, R88, R92, R90, 0xfe, !PT ;  /* 0x0000005c585c7212 */ /* 0x000fe400078efe5a */
[----:B------:R-:W-:Y:S02]  /*7160*/  LEA.HI.X R95, R189, UR11, RZ, 0x5, P1 ;  /* 0x0000000bbd5f7c11 */ /* 0x000fe400088f2cff */
[----:B------:R-:W-:-:S02]  /*7170*/  IADD3 R88, P1, R150, UR12, RZ ;  /* 0x0000000c96587c10 */ /* 0x000fc4000ff3e0ff */
[----:B------:R-:W-:Y:S01]  /*7180*/  SEL R93, RZ, 0x1, P2 ;  /* 0x00000001ff5d7807 */ /* 0x000fe20001000000 */
[----:B------:R0:W-:Y:S01]  /*7190*/  STG.E.128 desc[UR4][R94.64], R64 ;  /* 0x000000405e007986 */ /* 0x0001e2000c101d04 */
[----:B------:R-:W-:Y:S02]  /*71a0*/  LOP3.LUT R91, R89, R149, R91, 0xfe, !PT ;  /* 0x00000095595b7212 */ /* 0x000fe400078efe5b */
[----:B------:R-:W-:Y:S01]  /*71b0*/  IADD3.X R89, R151, UR13, RZ, P1, !PT ;  /* 0x0000000d97597c10 */ /* 0x000fe20008ffe4ff */
[----:B------:R0:W-:Y:S01]  /*71c0*/  STG.E.128 desc[UR4][R94.64+0x10], R68 ;  /* 0x000010445e007986 */ /* 0x0001e2000c101d04 */
        /* <DEDUP_REMOVED lines=23> */
.L_x_6762:
[----:B------:R-:W-:-:S07]  /*7340*/  VIADD R149, R189, 0x100 ;  /* 0x00000100bd957836 */ /* 0x000fce0000000000 */
.L_x_6633:
[----:B------:R-:W-:Y:S05]  /*7350*/  BSYNC B0 ;  /* 0x0000000000007941 */ /* 0x000fea0003800000 */
.L_x_6632:
[----:B------:R-:W-:Y:S01]  /*7360*/  LOP3.LUT P0, RZ, R0, 0x80, RZ, 0xc0, !PT ;  /* 0x0000008000ff7812 */ /* 0x000fe2000780c0ff */
[----:B------:R-:W-:-:S12]  /*7370*/  BSSY B0, `(.L_x_6763) ;  /* 0x00005c2000007945 */ /* 0x000fd80003800000 */
[----:B------:R-:W-:Y:S05]  /*7380*/  @!P0 BRA `(.L_x_6764) ;  /* 0x0000005c00008947 */ /* 0x000fea0003800000 */
[----:B------:R-:W2:Y:S01]  /*7390*/  LDC.64 R72, c[0x0][0x228] ;  /* 0x00008a00ff487b82 */ /* 0x000ea20000000a00 */
[----:B------:R-:W-:-:S04]  /*73a0*/  ISETP.NE.U32.AND P1, PT, RZ, UR8, PT ;  /* 0x00000008ff007c0c */ /* 0x000fc8000bf25070 */
[----:B------:R-:W-:-:S03]  /*73b0*/  ISETP.NE.AND.EX P1, PT, RZ, UR9, PT, P1 ;  /* 0x00000009ff007c0c */ /* 0x000fc6000bf25310 */
[----:B------:R-:W3:Y:S01]  /*73c0*/  LDC.64 R74, c[0x0][0x220] ;  /* 0x00008800ff4a7b82 */ /* 0x000ee20000000a00 */
[----:B--2---:R-:W-:-:S04]  /*73d0*/  ISETP.NE.U32.AND P0, PT, R72, RZ, PT ;  /* 0x000000ff4800720c */ /* 0x004fc80003f05070 */
[----:B------:R-:W-:Y:S01]  /*73e0*/  ISETP.NE.AND.EX P0, PT, R73, RZ, PT, P0 ;  /* 0x000000ff4900720c */ /* 0x000fe20003f05300 */
[----:B---3--:R-:W-:-:S05]  /*73f0*/  IMAD.WIDE.U32 R74, R149, 0x10, R74 ;  /* 0x00000010954a7825 */ /* 0x008fca00078e004a */
[----:B------:R2:W5:Y:S07]  /*7400*/  LDG.E.128 R76, desc[UR4][R74.64] ;  /* 0x000000044a4c7981 */ /* 0x00056e000c1e1d00 */
[----:B01----:R-:W-:-:S04]  /*7410*/  @P0 LEA R88, P2, R149, R72, 0x4 ;  /* 0x0000004895580211 */ /* 0x003fc800078420ff */
        /* <DEDUP_REMOVED lines=18> */
.L_x_6766:
[----:B------:R-:W-:-:S07]  /*7540*/  MOV R94, R182 ;  /* 0x000000b6005e7202 */ /* 0x000fce0000000f00 */
.L_x_6767:
[----:B------:R-:W-:Y:S05]  /*7550*/  BSYNC B1 ;  /* 0x0000000000017941 */ /* 0x000fea0003800000 */
.L_x_6765:
        /* <DEDUP_REMOVED lines=16> */
.L_x_6771:
[----:B------:R-:W-:Y:S05]  /*7660*/  BSYNC B2 ;  /* 0x0000000000027941 */ /* 0x000fea0003800000 */
.L_x_6770:
        /* <DEDUP_REMOVED lines=44> */
.L_x_6769:
[----:B------:R-:W-:Y:S05]  /*7930*/  BSYNC B1 ;  /* 0x0000000000017941 */ /* 0x000fea0003800000 */
.L_x_6768:
        /* <DEDUP_REMOVED lines=17> */
[----:B------:R-:W-:Y:S02]  /*7a50*/  IMAD.MOV.U32 R73, RZ, RZ, R92 ;  /* 0x000000ffff497224 */ /* 0x000fe400078e005c */
[----:B------:R-:W-:Y:S01]  /*7a60*/  FADD.FTZ R72, R52, R72 ;  /* 0x0000004834487221 */ /* 0x000fe20000010000 */
[----:B------:R-:W-:Y:S06]  /*7a70*/  BRA `(.L_x_6773) ;  /* 0x0000000400547947 */ /* 0x000fec0003800000 */
.L_x_6772:
        /* <DEDUP_REMOVED lines=12> */
.L_x_6775:
[----:B------:R-:W-:-:S07]  /*7b40*/  IMAD.MOV.U32 R94, RZ, RZ, R182 ;  /* 0x000000ffff5e7224 */ /* 0x000fce00078e00b6 */
.L_x_6776:
[----:B------:R-:W-:Y:S05]  /*7b50*/  BSYNC B1 ;  /* 0x0000000000017941 */ /* 0x000fea0003800000 */
.L_x_6774:
        /* <DEDUP_REMOVED lines=16> */
.L_x_6780:
[----:B------:R-:W-:Y:S05]  /*7c60*/  BSYNC B2 ;  /* 0x0000000000027941 */ /* 0x000fea0003800000 */
.L_x_6779:
        /* <DEDUP_REMOVED lines=44> */
.L_x_6778:
[----:B------:R-:W-:Y:S05]  /*7f30*/  BSYNC B1 ;  /* 0x0000000000017941 */ /* 0x000fea0003800000 */
.L_x_6777:
        /* <DEDUP_REMOVED lines=9> */
.L_x_6773:
        /* <DEDUP_REMOVED lines=12> */
.L_x_6782:
[----:B------:R-:W-:-:S07]  /*8090*/  IMAD.MOV.U32 R94, RZ, RZ, R182 ;  /* 0x000000ffff5e7224 */ /* 0x000fce00078e00b6 */
.L_x_6783:
[----:B------:R-:W-:Y:S05]  /*80a0*/  BSYNC B1 ;  /* 0x0000000000017941 */ /* 0x000fea0003800000 */
.L_x_6781:
        /* <DEDUP_REMOVED lines=16> */
.L_x_6787:
[----:B------:R-:W-:Y:S05]  /*81b0*/  BSYNC B2 ;  /* 0x0000000000027941 */ /* 0x000fea0003800000 */
.L_x_6786:
        /* <DEDUP_REMOVED lines=44> */
.L_x_6785:
[----:B------:R-:W-:Y:S05]  /*8480*/  BSYNC B1 ;  /* 0x0000000000017941 */ /* 0x000fea0003800000 */
.L_x_6784:
        /* <DEDUP_REMOVED lines=14> */
.L_x_6788:
        /* <DEDUP_REMOVED lines=12> */
.L_x_6791:
[----:B------:R-:W-:-:S07]  /*8630*/  IMAD.MOV.U32 R76, RZ, RZ, R182 ;  /* 0x000000ffff4c7224 */ /* 0x000fce00078e00b6 */
.L_x_6792:
[----:B------:R-:W-:Y:S05]  /*8640*/  BSYNC B1 ;  /* 0x0000000000017941 */ /* 0x000fea0003800000 */
.L_x_6790:
        /* <DEDUP_REMOVED lines=16> */
.L_x_6796:
[----:B------:R-:W-:Y:S05]  /*8750*/  BSYNC B2 ;  /* 0x0000000000027941 */ /* 0x000fea0003800000 */
.L_x_6795:
        /* <DEDUP_REMOVED lines=42> */
[----:B------:R-:W-:-:S07]  /*8a00*/  LOP3.LUT R119, R181, R74, R117, 0x96, !PT ;  /* 0x0000004ab5777212 */ /* 0x000fce00078e9675 */
.L_x_6794:
[----:B------:R-:W-:Y:S05]  /*8a10*/  BSYNC B1 ;  /* 0x0000000000017941 */ /* 0x000fea0003800000 */
.L_x_6793:
[----:B------:R-:W-:Y:S02]  /*8a20*/  I2FP.F32.U32 R89, R76 ;  /* 0x0000004c00597245 */ /* 0x000fe40000201000 */
[----:B------:R-:W-:-:S04]  /*8a30*/  PRMT R74, R60, 0x7632, R74 ;  /* 0x000076323c4a7816 */ /* 0x000fc8000000004a */
[----:B------:R-:W-:Y:S01]  /*8a40*/  SHF.L.U32 R91, R74, 0x10, RZ ;  /* 0x000000104a5b7819 */ /* 0x000fe200000006ff */
[----:B------:R-:W-:-:S04]  /*8a50*/  FFMA.FTZ R74, R89, R190, 1.1641532182693481445e-10 ;  /* 0x2f000000594a7423 */ /* 0x000fc800000100be */
[----:B------:R-:W-:Y:S01]  /*8a60*/  FMUL.FTZ R91, R91, R150 ;  /* 0x000000965b5b7220 */ /* 0x000fe20000410000 */
[----:B------:R-:W-:-:S04]  /*8a70*/  FSETP.GTU.FTZ.AND P3, PT, R74, R151, PT ;  /* 0x000000974a00720b */ /* 0x000fc80003f7c000 */
[----:B------:R-:W-:Y:S02]  /*8a80*/  FSEL R74, R91, RZ, !P3 ;  /* 0x000000ff5b4a7208 */ /* 0x000fe40005800000 */
[----:B------:R-:W-:-:S03]  /*8a90*/  SEL R181, RZ, 0x1, P3 ;  /* 0x00000001ffb57807 */ /* 0x000fc60001800000 */
[----:B------:R-:W-:-:S04]  /*8aa0*/  FADD.FTZ R73, R74, R73 ;  /* 0x000000494a497221 */ /* 0x000fc80000010000 */
[----:B------:R-:W-:-:S07]  /*8ab0*/  @P1 FADD.FTZ R73, R53, R73 ;  /* 0x0000004935491221 */ /* 0x000fce0000010000 */
.L_x_6789:
        /* <DEDUP_REMOVED lines=12> */
.L_x_6798:
[----:B------:R-:W-:-:S07]  /*8b80*/  IMAD.MOV.U32 R94, RZ, RZ, R182 ;  /* 0x000000ffff5e7224 */ /* 0x000fce00078e00b6 */
.L_x_6799:
[----:B------:R-:W-:Y:S05]  /*8b90*/  BSYNC B1 ;  /* 0x0000000000017941 */ /* 0x000fea0003800000 */
.L_x_6797:
        /* <DEDUP_REMOVED lines=16> */
.L_x_6803:
[----:B------:R-:W-:Y:S05]  /*8ca0*/  BSYNC B2 ;  /* 0x0000000000027941 */ /* 0x000fea0003800000 */
.L_x_6802:
        /* <DEDUP_REMOVED lines=44> */
.L_x_6801:
[----:B------:R-:W-:Y:S05]  /*8f70*/  BSYNC B1 ;  /* 0x0000000000017941 */ /* 0x000fea0003800000 */
.L_x_6800:
[----:B------:R-:W-:Y:S01]  /*8f80*/  I2FP.F32.U32 R75, R94 ;  /* 0x0000005e004b7245 */ /* 0x000fe20000201000 */
[----:B------:R-:W-:Y:S01]  /*8f90*/  IMAD.U32 R89, R77, 0x10000, RZ ;  /* 0x000100004d597824 */ /* 0x000fe200078e00ff */
[----:B------:R-:W-:-:S03]  /*8fa0*/  LOP3.LUT R0, R0, 0xfffffffb, RZ, 0xc0, !PT ;  /* 0xfffffffb00007812 */ /* 0x000fc600078ec0ff */
[----:B------:R-:W-:Y:S01]  /*8fb0*/  FFMA.FTZ R74, R75, R190, 1.1641532182693481445e-10 ;  /* 0x2f0000004b4a7423 */ /* 0x000fe200000100be */
[----:B------:R-:W-:Y:S01]  /*8fc0*/  FMUL.FTZ R89, R89, R150 ;  /* 0x0000009659597220 */ /* 0x000fe20000410000 */
[----:B------:R-:W-:-:S03]  /*8fd0*/  PRMT R75, R77, 0x7632, R75 ;  /* 0x000076324d4b7816 */ /* 0x000fc6000000004b */
        /* <DEDUP_REMOVED lines=9> */
.L_x_6804:
        /* <DEDUP_REMOVED lines=12> */
.L_x_6807:
[----:B------:R-:W-:-:S07]  /*9130*/  IMAD.MOV.U32 R94, RZ, RZ, R182 ;  /* 0x000000ffff5e7224 */ /* 0x000fce00078e00b6 */
.L_x_6808:
[----:B------:R-:W-:Y:S05]  /*9140*/  BSYNC B1 ;  /* 0x0000000000017941 */ /* 0x000fea0003800000 */
.L_x_6806:
        /* <DEDUP_REMOVED lines=16> */
.L_x_6812:
[----:B------:R-:W-:Y:S05]  /*9250*/  BSYNC B2 ;  /* 0x0000000000027941 */ /* 0x000fea0003800000 */
.L_x_6811:
        /* <DEDUP_REMOVED lines=43> */
.L_x_6810:
[----:B------:R-:W-:Y:S05]  /*9510*/  BSYNC B1 ;  /* 0x0000000000017941 */ /* 0x000fea0003800000 */
.L_x_6809:
        /* <DEDUP_REMOVED lines=9> */
.L_x_6805:
        /* <DEDUP_REMOVED lines=12> */
.L_x_6814:
[----:B------:R-:W-:-:S07]  /*9670*/  IMAD.MOV.U32 R94, RZ, RZ, R182 ;  /* 0x000000ffff5e7224 */ /* 0x000fce00078e00b6 */
.L_x_6815:
[----:B------:R-:W-:Y:S05]  /*9680*/  BSYNC B1 ;  /* 0x0000000000017941 */ /* 0x000fea0003800000 */
.L_x_6813:
        /* <DEDUP_REMOVED lines=16> */
.L_x_6819:
[----:B------:R-:W-:Y:S05]  /*9790*/  BSYNC B2 ;  /* 0x0000000000027941 */ /* 0x000fea0003800000 */
.L_x_6818:
        /* <DEDUP_REMOVED lines=44> */
.L_x_6817:
[----:B------:R-:W-:Y:S05]  /*9a60*/  BSYNC B1 ;  /* 0x0000000000017941 */ /* 0x000fea0003800000 */
.L_x_6816:
        /* <DEDUP_REMOVED lines=14> */
.L_x_6820:
        /* <DEDUP_REMOVED lines=12> */
.L_x_6823:
[----:B------:R-:W-:-:S07]  /*9c10*/  IMAD.MOV.U32 R94, RZ, RZ, R182 ;  /* 0x000000ffff5e7224 */ /* 0x000fce00078e00b6 */
.L_x_6824:
[----:B------:R-:W-:Y:S05]  /*9c20*/  BSYNC B1 ;  /* 0x0000000000017941 */ /* 0x000fea0003800000 */
.L_x_6822:
        /* <DEDUP_REMOVED lines=16> */
.L_x_6828:
[----:B------:R-:W-:Y:S05]  /*9d30*/  BSYNC B2 ;  /* 0x0000000000027941 */ /* 0x000fea0003800000 */
.L_x_6827:
        /* <DEDUP_REMOVED lines=44> */
.L_x_6826:
[----:B------:R-:W-:Y:S05]  /*a000*/  BSYNC B1 ;  /* 0x0000000000017941 */ /* 0x000fea0003800000 */
.L_x_6825:
        /* <DEDUP_REMOVED lines=10> */
.L_x_6821:
        /* <DEDUP_REMOVED lines=12> */
.L_x_6830:
[----:B------:R-:W-:-:S07]  /*a170*/  MOV R94, R182 ;  /* 0x000000b6005e7202 */ /* 0x000fce0000000f00 */
.L_x_6831:
[----:B------:R-:W-:Y:S05]  /*a180*/  BSYNC B1 ;  /* 0x0000000000017941 */ /* 0x000fea0003800000 */
.L_x_6829:
        /* <DEDUP_REMOVED lines=16> */
.L_x_6835:
[----:B------:R-:W-:Y:S05]  /*a290*/  BSYNC B2 ;  /* 0x0000000000027941 */ /* 0x000fea0003800000 */
.L_x_6834:
        /* <DEDUP_REMOVED lines=44> */
.L_x_6833:
[----:B------:R-:W-:Y:S05]  /*a560*/  BSYNC B1 ;  /* 0x0000000000017941 */ /* 0x000fea0003800000 */
.L_x_6832:
        /* <DEDUP_REMOVED lines=12> */
[----:B------:R-:W-:Y:S02]  /*a630*/  IMAD.MOV.U32 R77, RZ, RZ, R88 ;  /* 0x000000ffff4d7224 */ /* 0x000fe400078e0058 */
[----:B------:R-:W-:Y:S01]  /*a640*/  FADD.FTZ R76, R56, R76 ;  /* 0x0000004c384c7221 */ /* 0x000fe20000010000 */
[----:B------:R-:W-:Y:S06]  /*a650*/  BRA `(.L_x_6837) ;  /* 0x0000000400547947 */ /* 0x000fec0003800000 */
.L_x_6836:
        /* <DEDUP_REMOVED lines=12> */
.L_x_6839:
[----:B------:R-:W-:-:S07]  /*a720*/  MOV R185, R182 ;  /* 0x000000b600b97202 */ /* 0x000fce0000000f00 */
.L_x_6840:
[----:B------:R-:W-:Y:S05]  /*a730*/  BSYNC B1 ;  /* 0x0000000000017941 */ /* 0x000fea0003800000 */
.L_x_6838:
        /* <DEDUP_REMOVED lines=16> */
.L_x_6844:
[----:B------:R-:W-:Y:S05]  /*a840*/  BSYNC B2 ;  /* 0x0000000000027941 */ /* 0x000fea0003800000 */
.L_x_6843:
        /* <DEDUP_REMOVED lines=44> */
.L_x_6842:
[----:B------:R-:W-:Y:S05]  /*ab10*/  BSYNC B1 ;  /* 0x0000000000017941 */ /* 0x000fea0003800000 */
.L_x_6841:
        /* <DEDUP_REMOVED lines=9> */
.L_x_6837:
        /* <DEDUP_REMOVED lines=12> */
.L_x_6846:
[----:B------:R-:W-:-:S07]  /*ac70*/  IMAD.MOV.U32 R191, RZ, RZ, R182 ;  /* 0x000000ffffbf7224 */ /* 0x000fce00078e00b6 */
.L_x_6847:
[----:B------:R-:W-:Y:S05]  /*ac80*/  BSYNC B1 ;  /* 0x0000000000017941 */ /* 0x000fea0003800000 */
.L_x_6845:
        /* <DEDUP_REMOVED lines=16> */
.L_x_6851:
[----:B------:R-:W-:Y:S05]  /*ad90*/  BSYNC B2 ;  /* 0x0000000000027941 */ /* 0x000fea0003800000 */
.L_x_6850:
        /* <DEDUP_REMOVED lines=44> */
.L_x_6849:
[----:B------:R-:W-:Y:S05]  /*b060*/  BSYNC B1 ;  /* 0x0000000000017941 */ /* 0x000fea0003800000 */
.L_x_6848:
        /* <DEDUP_REMOVED lines=12> */
.L_x_6852:
        /* <DEDUP_REMOVED lines=12> */
.L_x_6855:
[----:B------:R-:W-:-:S07]  /*b1f0*/  IMAD.MOV.U32 R186, RZ, RZ, R182 ;  /* 0x000000ffffba7224 */ /* 0x000fce00078e00b6 */
.L_x_6856:
[----:B------:R-:W-:Y:S05]  /*b200*/  BSYNC B1 ;  /* 0x0000000000017941 */ /* 0x000fea0003800000 */
.L_x_6854:
        /* <DEDUP_REMOVED lines=16> */
.L_x_6860:
[----:B------:R-:W-:Y:S05]  /*b310*/  BSYNC B2 ;  /* 0x0000000000027941 */ /* 0x000fea0003800000 */
.L_x_6859:
        /* <DEDUP_REMOVED lines=44> */
.L_x_6858:
[----:B------:R-:W-:Y:S05]  /*b5e0*/  BSYNC B1 ;  /* 0x0000000000017941 */ /* 0x000fea0003800000 */
.L_x_6857:
        /* <DEDUP_REMOVED lines=10> */
.L_x_6853:
        /* <DEDUP_REMOVED lines=12> */
.L_x_6862:
[----:B------:R-:W-:-:S07]  /*b750*/  IMAD.MOV.U32 R191, RZ, RZ, R182 ;  /* 0x000000ffffbf7224 */ /* 0x000fce00078e00b6 */
.L_x_6863:
[----:B------:R-:W-:Y:S05]  /*b760*/  BSYNC B1 ;  /* 0x0000000000017941 */ /* 0x000fea0003800000 */
.L_x_6861:
        /* <DEDUP_REMOVED lines=16> */
.L_x_6867:
[----:B------:R-:W-:Y:S05]  /*b870*/  BSYNC B2 ;  /* 0x0000000000027941 */ /* 0x000fea0003800000 */
.L_x_6866:
        /* <DEDUP_REMOVED lines=44> */
.L_x_6865:
[----:B------:R-:W-:Y:S05]  /*bb40*/  BSYNC B1 ;  /* 0x0000000000017941 */ /* 0x000fea0003800000 */
.L_x_6864:
        /* <DEDUP_REMOVED lines=13> */
.L_x_6868:
        /* <DEDUP_REMOVED lines=12> */
.L_x_6871:
[----:B------:R-:W-:-:S07]  /*bce0*/  IMAD.MOV.U32 R187, RZ, RZ, R182 ;  /* 0x000000ffffbb7224 */ /* 0x000fce00078e00b6 */
.L_x_6872:
[----:B------:R-:W-:Y:S05]  /*bcf0*/  BSYNC B1 ;  /* 0x0000000000017941 */ /* 0x000fea0003800000 */
.L_x_6870:
        /* <DEDUP_REMOVED lines=16> */
.L_x_6876:
[----:B------:R-:W-:Y:S05]  /*be00*/  BSYNC B2 ;  /* 0x0000000000027941 */ /* 0x000fea0003800000 */
.L_x_6875:
        /* <DEDUP_REMOVED lines=44> */
.L_x_6874:
[----:B------:R-:W-:Y:S05]  /*c0d0*/  BSYNC B1 ;  /* 0x0000000000017941 */ /* 0x000fea0003800000 */
.L_x_6873:
        /* <DEDUP_REMOVED lines=9> */
.L_x_6869:
        /* <DEDUP_REMOVED lines=12> */
.L_x_6878:
[----:B------:R-:W-:-:S07]  /*c230*/  MOV R191, R182 ;  /* 0x000000b600bf7202 */ /* 0x000fce0000000f00 */
.L_x_6879:
[----:B------:R-:W-:Y:S05]  /*c240*/  BSYNC B1 ;  /* 0x0000000000017941 */ /* 0x000fea0003800000 */
.L_x_6877:
        /* <DEDUP_REMOVED lines=16> */
.L_x_6883:
[----:B------:R-:W-:Y:S05]  /*c350*/  BSYNC B2 ;  /* 0x0000000000027941 */ /* 0x000fea0003800000 */
.L_x_6882:
        /* <DEDUP_REMOVED lines=44> */
.L_x_6881:
[----:B------:R-:W-:Y:S05]  /*c620*/  BSYNC B1 ;  /* 0x0000000000017941 */ /* 0x000fea0003800000 */
.L_x_6880:
        /* <DEDUP_REMOVED lines=12> */
.L_x_6884:
        /* <DEDUP_REMOVED lines=12> */
.L_x_6887:
[----:B------:R-:W-:-:S07]  /*c7b0*/  MOV R188, R182 ;  /* 0x000000b600bc7202 */ /* 0x000fce0000000f00 */
.L_x_6888:
[----:B------:R-:W-:Y:S05]  /*c7c0*/  BSYNC B1 ;  /* 0x0000000000017941 */ /* 0x000fea0003800000 */
.L_x_6886:
        /* <DEDUP_REMOVED lines=16> */
.L_x_6892:
[----:B------:R-:W-:Y:S05]  /*c8d0*/  BSYNC B2 ;  /* 0x0000000000027941 */ /* 0x000fea0003800000 */
.L_x_6891:
        /* <DEDUP_REMOVED lines=44> */
.L_x_6890:
[----:B------:R-:W-:Y:S05]  /*cba0*/  BSYNC B1 ;  /* 0x0000000000017941 */ /* 0x000fea0003800000 */
.L_x_6889:
        /* <DEDUP_REMOVED lines=10> */
.L_x_6885:
[----:B------:R-:W-:Y:S02]  /*cc50*/  SEL R89, RZ, 0x10000, P4 ;  /* 0x00010000ff597807 */ /* 0x000fe40002000000 */
        /* <DEDUP_REMOVED lines=18> */
[----:B------:R-:W-:Y:S02]  /*cd80*/  LOP3.LUT R92, R88, R92, R90, 0xfe, !PT ;  /* 0x0000005c585c7212 */ /* 0x000fe400078efe5a */
[C---:B------:R-:W-:Y:S02]  /*cd90*/  LEA.HI.X R95, R149.reuse, UR11, RZ, 0x5, P1 ;  /* 0x0000000b955f7c11 */ /* 0x040fe400088f2cff */
[----:B------:R-:W-:-:S02]  /*cda0*/  SHF.L.U64.HI R190, R149, 0x3, RZ ;  /* 0x0000000395be7819 */ /* 0x000fc400000102ff */
[----:B------:R-:W-:Y:S01]  /*cdb0*/  IADD3 R88, P1, R150, UR12, RZ ;  /* 0x0000000c96587c10 */ /* 0x000fe2000ff3e0ff */
[----:B------:R0:W-:Y:S01]  /*cdc0*/  STG.E.128 desc[UR4][R94.64], R72 ;  /* 0x000000485e007986 */ /* 0x0001e2000c101d04 */
[----:B------:R-:W-:Y:S02]  /*cdd0*/  SEL R93, RZ, 0x1, P2 ;  /* 0x00000001ff5d7807 */ /* 0x000fe40001000000 */
[----:B------:R-:W-:Y:S01]  /*cde0*/  LOP3.LUT R91, R89, R151, R91, 0xfe, !PT ;  /* 0x00000097595b7212 */ /* 0x000fe200078efe5b */
[----:B------:R0:W-:Y:S01]  /*cdf0*/  STG.E.128 desc[UR4][R94.64+0x10], R76 ;  /* 0x0000104c5e007986 */ /* 0x0001e2000c101d04 */
[----:B------:R-:W-:Y:S02]  /*ce00*/  IADD3.X R89, R190, UR13, RZ, P1, !PT ;  /* 0x0000000dbe597c10 */ /* 0x000fe40008ffe4ff */
        /* <DEDUP_REMOVED lines=23> */
.L_x_6893:
[----:B------:R-:W-:-:S07]  /*cf80*/  VIADD R149, R149, 0x100 ;  /* 0x0000010095957836 */ /* 0x000fce0000000000 */
.L_x_6764:
[----:B------:R-:W-:Y:S05]  /*cf90*/  BSYNC B0 ;  /* 0x0000000000007941 */ /* 0x000fea0003800000 */
.L_x_6763:
        /* <DEDUP_REMOVED lines=30> */
.L_x_6897:
[----:B------:R-:W-:-:S07]  /*d180*/  IMAD.MOV.U32 R94, RZ, RZ, R182 ;  /* 0x000000ffff5e7224 */ /* 0x000fce00078e00b6 */
.L_x_6898:
[----:B------:R-:W-:Y:S05]  /*d190*/  BSYNC B1 ;  /* 0x0000000000017941 */ /* 0x000fea0003800000 */
.L_x_6896:
        /* <DEDUP_REMOVED lines=16> */
.L_x_6902:
[----:B------:R-:W-:Y:S05]  /*d2a0*/  BSYNC B2 ;  /* 0x0000000000027941 */ /* 0x000fea0003800000 */
.L_x_6901:
        /* <DEDUP_REMOVED lines=44> */
.L_x_6900:
[----:B------:R-:W-:Y:S05]  /*d570*/  BSYNC B1 ;  /* 0x0000000000017941 */ /* 0x000fea0003800000 */
.L_x_6899:
[----:B------:R-:W0:Y:S01]  /*d580*/  LDC R151, c[0x0][0x294] ;  /* 0x0000a500ff977b82 */ /* 0x000e220000000800 */
[----:B------:R-:W-:Y:S01]  /*d590*/  HFMA2.MMA R190, -RZ, RZ, 0.1171875, 0 ;  /* 0x2f800000ffbe7435 */ /* 0x000fe200000001ff */
[----:B------:R-:W-:Y:S01]  /*d5a0*/  I2FP.F32.U32 R83, R94 ;  /* 0x0000005e00537245 */ /* 0x000fe20000201000 */
[----:B-----5:R-:W-:Y:S01]  /*d5b0*/  IMAD.U32 R89, R84, 0x10000, RZ ;  /* 0x0001000054597824 */ /* 0x020fe200078e00ff */
[----:B------:R-:W-:Y:S02]  /*d5c0*/  ISETP.NE.U32.AND P2, PT, R80, RZ, PT ;  /* 0x000000ff5000720c */ /* 0x000fe40003f45070 */
[----:B------:R-:W-:Y:S02]  /*d5d0*/  LOP3.LUT R0, R0, 0xffffffef, RZ, 0xc0, !PT ;  /* 0xffffffef00007812 */ /* 0x000fe400078ec0ff */
[----:B------:R-:W1:Y:S01]  /*d5e0*/  LDC R150, c[0x0][0x298] ;  /* 0x0000a600ff967b82 */ /* 0x000e620000000800 */
[----:B------:R-:W-:Y:S02]  /*d5f0*/  ISETP.NE.AND.EX P2, PT, R81, RZ, PT, P2 ;  /* 0x000000ff5100720c */ /* 0x000fe40003f45320 */
        /* <DEDUP_REMOVED lines=9> */
[----:B------:R-:W-:Y:S01]  /*d690*/  MOV R81, R92 ;  /* 0x0000005c00517202 */ /* 0x000fe20000000f00 */
[----:B------:R-:W-:Y:S01]  /*d6a0*/  FADD.FTZ R80, R52, R80 ;  /* 0x0000005034507221 */ /* 0x000fe20000010000 */
[----:B------:R-:W-:Y:S06]  /*d6b0*/  BRA `(.L_x_6904) ;  /* 0x0000000400547947 */ /* 0x000fec0003800000 */
.L_x_6903:
        /* <DEDUP_REMOVED lines=12> */
.L_x_6906:
[----:B------:R-:W-:-:S07]  /*d780*/  IMAD.MOV.U32 R94, RZ, RZ, R182 ;  /* 0x000000ffff5e7224 */ /* 0x000fce00078e00b6 */
.L_x_6907:
[----:B------:R-:W-:Y:S05]  /*d790*/  BSYNC B1 ;  /* 0x0000000000017941 */ /* 0x000fea0003800000 */
.L_x_6905:
        /* <DEDUP_REMOVED lines=16> */
.L_x_6911:
[----:B------:R-:W-:Y:S05]  /*d8a0*/  BSYNC B2 ;  /* 0x0000000000027941 */ /* 0x000fea0003800000 */
.L_x_6910:
        /* <DEDUP_REMOVED lines=44> */
.L_x_6909:
[----:B------:R-:W-:Y:S05]  /*db70*/  BSYNC B1 ;  /* 0x0000000000017941 */ /* 0x000fea0003800000 */
.L_x_6908:
        /* <DEDUP_REMOVED lines=9> */
.L_x_6904:
        /* <DEDUP_REMOVED lines=12> */
.L_x_6913:
[----:B------:R-:W-:-:S07]  /*dcd0*/  MOV R94, R182 ;  /* 0x000000b6005e7202 */ /* 0x000fce0000000f00 */
.L_x_6914:
[----:B------:R-:W-:Y:S05]  /*dce0*/  BSYNC B1 ;  /* 0x0000000000017941 */ /* 0x000fea0003800000 */
.L_x_6912:
        /* <DEDUP_REMOVED lines=16> */
.L_x_6918:
[----:B------:R-:W-:Y:S05]  /*ddf0*/  BSYNC B2 ;  /* 0x0000000000027941 */ /* 0x000fea0003800000 */
.L_x_6917:
        /* <DEDUP_REMOVED lines=44> */
.L_x_6916:
[----:B------:R-:W-:Y:S05]  /*e0c0*/  BSYNC B1 ;  /* 0x0000000000017941 */ /* 0x000fea0003800000 */
.L_x_6915:
        /* <DEDUP_REMOVED lines=14> */
.L_x_6919:
        /* <DEDUP_REMOVED lines=12> */
.L_x_6922:
[----:B------:R-:W-:-:S07]  /*e270*/  MOV R84, R182 ;  /* 0x000000b600547202 */ /* 0x000fce0000000f00 */
.L_x_6923:
[----:B------:R-:W-:Y:S05]  /*e280*/  BSYNC B1 ;  /* 0x0000000000017941 */ /* 0x000fea0003800000 */
.L_x_6921:
        /* <DEDUP_REMOVED lines=16> */
.L_x_6927:
[----:B------:R-:W-:Y:S05]  /*e390*/  BSYNC B2 ;  /* 0x0000000000027941 */ /* 0x000fea0003800000 */
.L_x_6926:
        /* <DEDUP_REMOVED lines=43> */
.L_x_6925:
[----:B------:R-:W-:Y:S05]  /*e650*/  BSYNC B1 ;  /* 0x0000000000017941 */ /* 0x000fea0003800000 */
.L_x_6924:
        /* <DEDUP_REMOVED lines=10> */
.L_x_6920:
        /* <DEDUP_REMOVED lines=12> */
.L_x_6929:
[----:B------:R-:W-:-:S07]  /*e7c0*/  MOV R94, R182 ;  /* 0x000000b6005e7202 */ /* 0x000fce0000000f00 */
.L_x_6930:
[----:B------:R-:W-:Y:S05]  /*e7d0*/  BSYNC B1 ;  /* 0x0000000000017941 */ /* 0x000fea0003800000 */
.L_x_6928:
        /* <DEDUP_REMOVED lines=16> */
.L_x_6934:
[----:B------:R-:W-:Y:S05]  /*e8e0*/  BSYNC B2 ;  /* 0x0000000000027941 */ /* 0x000fea0003800000 */
.L_x_6933:
        /* <DEDUP_REMOVED lines=44> */
.L_x_6932:
[----:B------:R-:W-:Y:S05]  /*ebb0*/  BSYNC B1 ;  /* 0x0000000000017941 */ /* 0x000fea0003800000 */
.L_x_6931:
        /* <DEDUP_REMOVED lines=15> */
.L_x_6935:
        /* <DEDUP_REMOVED lines=12> */
.L_x_6938:
[----:B------:R-:W-:-:S07]  /*ed70*/  MOV R94, R182 ;  /* 0x000000b6005e7202 */ /* 0x000fce0000000f00 */
.L_x_6939:
[----:B------:R-:W-:Y:S05]  /*ed80*/  BSYNC B1 ;  /* 0x0000000000017941 */ /* 0x000fea0003800000 */
.L_x_6937:
        /* <DEDUP_REMOVED lines=16> */
.L_x_6943:
[----:B------:R-:W-:Y:S05]  /*ee90*/  BSYNC B2 ;  /* 0x0000000000027941 */ /* 0x000fea0003800000 */
.L_x_6942:
        /* <DEDUP_REMOVED lines=43> */
.L_x_6941:
[----:B------:R-:W-:Y:S05]  /*f150*/  BSYNC B1 ;  /* 0x0000000000017941 */ /* 0x000fea0003800000 */
.L_x_6940:
        /* <DEDUP_REMOVED lines=9> */
.L_x_6936:
        /* <DEDUP_REMOVED lines=12> */
.L_x_6945:
[----:B------:R-:W-:-:S07]  /*f2b0*/  MOV R94, R182 ;  /* 0x000000b6005e7202 */ /* 0x000fce0000000f00 */
.L_x_6946:
[----:B------:R-:W-:Y:S05]  /*f2c0*/  BSYNC B1 ;  /* 0x0000000000017941 */ /* 0x000fea0003800000 */
.L_x_6944:
        /* <DEDUP_REMOVED lines=16> */
.L_x_6950:
[----:B------:R-:W-:Y:S05]  /*f3d0*/  BSYNC B2 ;  /* 0x0000000000027941 */ /* 0x000fea0003800000 */
.L_x_6949:
        /* <DEDUP_REMOVED lines=44> */
.L_x_6948:
[----:B------:R-:W-:Y:S05]  /*f6a0*/  BSYNC B1 ;  /* 0x0000000000017941 */ /* 0x000fea0003800000 */
.L_x_6947:
        /* <DEDUP_REMOVED lines=14> */
.L_x_6951:
        /* <DEDUP_REMOVED lines=12> */
.L_x_6954:
[----:B------:R-:W-:-:S07]  /*f850*/  MOV R94, R182 ;  /* 0x000000b6005e7202 */ /* 0x000fce0000000f00 */
.L_x_6955:
[----:B------:R-:W-:Y:S05]  /*f860*/  BSYNC B1 ;  /* 0x0000000000017941 */ /* 0x000fea0003800000 */
.L_x_6953:
        /* <DEDUP_REMOVED lines=16> */
.L_x_6959:
[----:B------:R-:W-:Y:S05]  /*f970*/  BSYNC B2 ;  /* 0x0000000000027941 */ /* 0x000fea0003800000 */
.L_x_6958:
        /* <DEDUP_REMOVED lines=44> */
.L_x_6957:
[----:B------:R-:W-:Y:S05]  /*fc40*/  BSYNC B1 ;  /* 0x0000000000017941 */ /* 0x000fea0003800000 */
.L_x_6956:
        /* <DEDUP_REMOVED lines=10> */
.L_x_6952:
        /* <DEDUP_REMOVED lines=12> */
.L_x_6961:
[----:B------:R-:W-:-:S07]  /*fdb0*/  IMAD.MOV.U32 R94, RZ, RZ, R182 ;  /* 0x000000ffff5e7224 */ /* 0x000fce00078e00b6 */
.L_x_6962:
[----:B------:R-:W-:Y:S05]  /*fdc0*/  BSYNC B1 ;  /* 0x0000000000017941 */ /* 0x000fea0003800000 */
.L_x_6960:
        /* <DEDUP_REMOVED lines=16> */
.L_x_6966:
[----:B------:R-:W-:Y:S05]  /*fed0*/  BSYNC B2 ;  /* 0x0000000000027941 */ /* 0x000fea0003800000 */
.L_x_6965:
        /* <DEDUP_REMOVED lines=44> */
.L_x_6964:
[----:B------:R-:W-:Y:S05]  /*101a0*/  BSYNC B1 ;  /* 0x0000000000017941 */ /* 0x000fea0003800000 */
.L_x_6963:
        /* <DEDUP_REMOVED lines=15> */
.L_x_6967:
        /* <DEDUP_REMOVED lines=12> */
.L_x_6970:
[----:B------:R-:W-:-:S07]  /*10360*/  IMAD.MOV.U32 R185, RZ, RZ, R182 ;  /* 0x000000ffffb97224 */ /* 0x000fce00078e00b6 */
.L_x_6971:
[----:B------:R-:W-:Y:S05]  /*10370*/  BSYNC B1 ;  /* 0x0000000000017941 */ /* 0x000fea0003800000 */
.L_x_6969:
        /* <DEDUP_REMOVED lines=16> */
.L_x_6975:
[----:B------:R-:W-:Y:S05]  /*10480*/  BSYNC B2 ;  /* 0x0000000000027941 */ /* 0x000fea0003800000 */
.L_x_6974:
        /* <DEDUP_REMOVED lines=44> */
.L_x_6973:
[----:B------:R-:W-:Y:S05]  /*10750*/  BSYNC B1 ;  /* 0x0000000000017941 */ /* 0x000fea0003800000 */
.L_x_6972:
        /* <DEDUP_REMOVED lines=9> */
.L_x_6968:
        /* <DEDUP_REMOVED lines=12> */
.L_x_6977:
[----:B------:R-:W-:-:S07]  /*108b0*/  IMAD.MOV.U32 R191, RZ, RZ, R182 ;  /* 0x000000ffffbf7224 */ /* 0x000fce00078e00b6 */
.L_x_6978:
[----:B------:R-:W-:Y:S05]  /*108c0*/  BSYNC B1 ;  /* 0x0000000000017941 */ /* 0x000fea0003800000 */
.L_x_6976:
        /* <DEDUP_REMOVED lines=16> */
.L_x_6982:
[----:B------:R-:W-:Y:S05]  /*109d0*/  BSYNC B2 ;  /* 0x0000000000027941 */ /* 0x000fea0003800000 */
.L_x_6981:
        /* <DEDUP_REMOVED lines=44> */
.L_x_6980:
[----:B------:R-:W-:Y:S05]  /*10ca0*/  BSYNC B1 ;  /* 0x0000000000017941 */ /* 0x000fea0003800000 */
.L_x_6979:
        /* <DEDUP_REMOVED lines=12> */
.L_x_6983:
        /* <DEDUP_REMOVED lines=12> */
.L_x_6986:
[----:B------:R-:W-:-:S07]  /*10e30*/  IMAD.MOV.U32 R186, RZ, RZ, R182 ;  /* 0x000000ffffba7224 */ /* 0x000fce00078e00b6 */
.L_x_6987:
[----:B------:R-:W-:Y:S05]  /*10e40*/  BSYNC B1 ;  /* 0x0000000000017941 */ /* 0x000fea0003800000 */
.L_x_6985:
        /* <DEDUP_REMOVED lines=16> */
.L_x_6991:
[----:B------:R-:W-:Y:S05]  /*10f50*/  BSYNC B2 ;  /* 0x0000000000027941 */ /* 0x000fea0003800000 */
.L_x_6990:
        /* <DEDUP_REMOVED lines=44> */
.L_x_6989:
[----:B------:R-:W-:Y:S05]  /*11220*/  BSYNC B1 ;  /* 0x0000000000017941 */ /* 0x000fea0003800000 */
.L_x_6988:
        /* <DEDUP_REMOVED lines=10> */
.L_x_6984:
        /* <DEDUP_REMOVED lines=12> */
.L_x_6993:
[----:B------:R-:W-:-:S07]  /*11390*/  MOV R191, R182 ;  /* 0x000000b600bf7202 */ /* 0x000fce0000000f00 */
.L_x_6994:
[----:B------:R-:W-:Y:S05]  /*113a0*/  BSYNC B1 ;  /* 0x0000000000017941 */ /* 0x000fea0003800000 */
.L_x_6992:
        /* <DEDUP_REMOVED lines=16> */
.L_x_6998:
[----:B------:R-:W-:Y:S05]  /*114b0*/  BSYNC B2 ;  /* 0x0000000000027941 */ /* 0x000fea0003800000 */
.L_x_6997:
        /* <DEDUP_REMOVED lines=44> */
.L_x_6996:
[----:B------:R-:W-:Y:S05]  /*11780*/  BSYNC B1 ;  /* 0x0000000000017941 */ /* 0x000fea0003800000 */
.L_x_6995:
        /* <DEDUP_REMOVED lines=13> */
.L_x_6999:
        /* <DEDUP_REMOVED lines=12> */
.L_x_7002:
[----:B------:R-:W-:-:S07]  /*11920*/  MOV R187, R182 ;  /* 0x000000b600bb7202 */ /* 0x000fce0000000f00 */
.L_x_7003:
[----:B------:R-:W-:Y:S05]  /*11930*/  BSYNC B1 ;  /* 0x0000000000017941 */ /* 0x000fea0003800000 */
.L_x_7001:
        /* <DEDUP_REMOVED lines=16> */
.L_x_7007:
[----:B------:R-:W-:Y:S05]  /*11a40*/  BSYNC B2 ;  /* 0x0000000000027941 */ /* 0x000fea0003800000 */
.L_x_7006:
        /* <DEDUP_REMOVED lines=44> */
.L_x_7005:
[----:B------:R-:W-:Y:S05]  /*11d10*/  BSYNC B1 ;  /* 0x0000000000017941 */ /* 0x000fea0003800000 */
.L_x_7004:
        /* <DEDUP_REMOVED lines=9> */
.L_x_7000:
        /* <DEDUP_REMOVED lines=12> */
.L_x_7009:
[----:B------:R-:W-:-:S07]  /*11e70*/  IMAD.MOV.U32 R191, RZ, RZ, R182 ;  /* 0x000000ffffbf7224 */ /* 0x000fce00078e00b6 */
.L_x_7010:
[----:B------:R-:W-:Y:S05]  /*11e80*/  BSYNC B1 ;  /* 0x0000000000017941 */ /* 0x000fea0003800000 */
.L_x_7008:
        /* <DEDUP_REMOVED lines=16> */
.L_x_7014:
[----:B------:R-:W-:Y:S05]  /*11f90*/  BSYNC B2 ;  /* 0x0000000000027941 */ /* 0x000fea0003800000 */
.L_x_7013:
        /* <DEDUP_REMOVED lines=44> */
.L_x_7012:
[----:B------:R-:W-:Y:S05]  /*12260*/  BSYNC B1 ;  /* 0x0000000000017941 */ /* 0x000fea0003800000 */
.L_x_7011:
        /* <DEDUP_REMOVED lines=12> */
.L_x_7015:
        /* <DEDUP_REMOVED lines=12> */
.L_x_7018:
[----:B------:R-:W-:-:S07]  /*123f0*/  IMAD.MOV.U32 R188, RZ, RZ, R182 ;  /* 0x000000ffffbc7224 */ /* 0x000fce00078e00b6 */
.L_x_7019:
[----:B------:R-:W-:Y:S05]  /*12400*/  BSYNC B1 ;  /* 0x0000000000017941 */ /* 0x000fea0003800000 */
.L_x_7017:
        /* <DEDUP_REMOVED lines=16> */
.L_x_7023:
[----:B------:R-:W-:Y:S05]  /*12510*/  BSYNC B2 ;  /* 0x0000000000027941 */ /* 0x000fea0003800000 */
.L_x_7022:
        /* <DEDUP_REMOVED lines=44> */
.L_x_7021:
[----:B------:R-:W-:Y:S05]  /*127e0*/  BSYNC B1 ;  /* 0x0000000000017941 */ /* 0x000fea0003800000 */
.L_x_7020:
        /* <DEDUP_REMOVED lines=10> */
.L_x_7016:
        /* <DEDUP_REMOVED lines=19> */
[----:B------:R-:W-:Y:S02]  /*129c0*/  SHF.R.U32.HI R190, RZ, 0x1d, R149 ;  /* 0x0000001dffbe7819 */ /* 0x000fe40000011695 */
        /* <DEDUP_REMOVED lines=31> */
.L_x_6895:
[----:B------:R-:W-:Y:S05]  /*12bc0*/  BSYNC B0 ;  /* 0x0000000000007941 */ /* 0x000fea0003800000 */
.L_x_6894:
        /* <DEDUP_REMOVED lines=104> */
.L_x_7042:
[----:B------:R-:W2:Y:S01]  /*13250*/  @!P3 S2R R92, SR_CgaCtaId ;  /* 0x00000000005cb919 */ /* 0x000ea20000008800 */
[----:B------:R-:W-:Y:S01]  /*13260*/  @!P3 MOV R89, 0x400 ;  /* 0x000004000059b802 */ /* 0x000fe20000000f00 */
[----:B------:R-:W-:Y:S05]  /*13270*/  WARPSYNC.ALL ;  /* 0x0000000000007948 */ /* 0x000fea0003800000 */
[----:B------:R-:W-:Y:S02]  /*13280*/  LOP3.LUT R91, R91, 0x7, RZ, 0xc0, !PT ;  /* 0x000000075b5b7812 */ /* 0x000fe400078ec0ff */
[----:B--2---:R-:W-:-:S03]  /*13290*/  @!P3 LEA R93, R92, R89, 0x18 ;  /* 0x000000595c5db211 */ /* 0x004fc600078ec0ff */
[----:B------:R-:W-:Y:S02]  /*132a0*/  @!P3 IMAD.IADD R92, R90, 0x1, R91 ;  /* 0x000000015a5cb824 */ /* 0x000fe400078e025b */
[----:B-1----:R-:W-:Y:S02]  /*132b0*/  FADD.FTZ R89, R95, R148 ;  /* 0x000000945f597221 */ /* 0x002fe40000010000 */
        /* <DEDUP_REMOVED lines=9> */
[----:B------:R-:W-:Y:S02]  /*13350*/  LOP3.LUT P2, RZ, R0, 0x100, RZ, 0xc0, !PT ;  /* 0x0000010000ff7812 */ /* 0x000fe4000784c0ff */
[----:B-1----:R-:W-:Y:S02]  /*13360*/  @!P0 LEA R93, R89, R88, 0x18 ;  /* 0x00000058595d8211 */ /* 0x002fe400078ec0ff */
[----:B------:R-:W-:-:S03]  /*13370*/  CS2R R88, SRZ ;  /* 0x0000000000587805 */ /* 0x000fc6000001ff00 */
[----:B------:R-:W-:Y:S02]  /*13380*/  @!P0 IMAD R92, R90, 0x8, R93 ;  /* 0x000000085a5c8824 */ /* 0x000fe400078e025d */
[----:B------:R-:W-:Y:S01]  /*13390*/  IMAD.MOV.U32 R90, RZ, RZ, RZ ;  /* 0x000000ffff5a7224 */ /* 0x000fe200078e00ff */
[----:B------:R-:W-:Y:S02]  /*133a0*/  @!P0 MOV R90, R178 ;  /* 0x000000b2005a8202 */ /* 0x000fe40000000f00 */
        /* <DEDUP_REMOVED lines=27> */
[-C--:B-1----:R-:W-:Y:S02]  /*13560*/  IADD3 R148, R148, R191.reuse, RZ ;  /* 0x000000bf94947210 */ /* 0x082fe40007ffe0ff */
[----:B------:R-:W-:Y:S02]  /*13570*/  I2FP.F32.S32 R191, R191 ;  /* 0x000000bf00bf7245 */ /* 0x000fe40000201400 */
        /* <DEDUP_REMOVED lines=38> */
[--C-:B0-----:R-:W-:Y:S01]  /*137e0*/  FADD.FTZ R88, R64, -R190.reuse ;  /* 0x800000be40587221 */ /* 0x101fe20000010000 */
[--C-:B------:R-:W-:Y:S01]  /*137f0*/  FADD.FTZ R90, R65, -R190.reuse ;  /* 0x800000be415a7221 */ /* 0x100fe20000010000 */
[----:B------:R-:W0:Y:S01]  /*13800*/  LDC.64 R150, c[0x0][0x2b8] ;  /* 0x0000ae00ff967b82 */ /* 0x000e220000000a00 */
[--C-:B------:R-:W-:Y:S01]  /*13810*/  FADD.FTZ R92, R66, -R190.reuse ;  /* 0x800000be425c7221 */ /* 0x100fe20000010000 */
[--C-:B------:R-:W-:Y:S01]  /*13820*/  FADD.FTZ R192, R67, -R190.reuse ;  /* 0x800000be43c07221 */ /* 0x100fe20000010000 */
[--C-:B------:R-:W-:Y:S01]  /*13830*/  FADD.FTZ R194, R68, -R190.reuse ;  /* 0x800000be44c27221 */ /* 0x100fe20000010000 */
[----:B------:R-:W-:Y:S01]  /*13840*/  FADD.FTZ R196, R69, -R190 ;  /* 0x800000be45c47221 */ /* 0x000fe20000010000 */
[C---:B------:R-:W-:Y:S01]  /*13850*/  FMUL.FTZ R91, R191.reuse, R88 ;  /* 0x00000058bf5b7220 */ /* 0x040fe20000410000 */
[C---:B------:R-:W-:Y:S01]  /*13860*/  FMUL.FTZ R93, R191.reuse, R90 ;  /* 0x0000005abf5d7220 */ /* 0x040fe20000410000 */
[C---:B------:R-:W-:Y:S01]  /*13870*/  FMUL.FTZ R94, R191.reuse, R92 ;  /* 0x0000005cbf5e7220 */ /* 0x040fe20000410000 */
[----:B------:R-:W1:Y:S01]  /*13880*/  LDC.64 R148, c[0x0][0x2c0] ;  /* 0x0000b000ff947b82 */ /* 0x000e620000000a00 */
        /* <DEDUP_REMOVED lines=12> */
[----:B------:R-:W-:Y:S01]  /*13950*/  FMUL.FTZ R198, R191, R198 ;  /* 0x000000c6bfc67220 */ /* 0x000fe20000410000 */
[----:B------:R-:W-:Y:S01]  /*13960*/  F2FP.BF16.F32.PACK_AB R89, R193, R90 ;  /* 0x0000005ac159723e */ /* 0x000fe200000010ff */
[----:B------:R-:W-:Y:S01]  /*13970*/  FMUL.FTZ R193, R191, R192 ;  /* 0x000000c0bfc17220 */ /* 0x000fe20000410000 */
[----:B------:R-:W-:Y:S01]  /*13980*/  F2FP.BF16.F32.PACK_AB R90, R195, R92 ;  /* 0x0000005cc35a723e */ /* 0x000fe200000010ff */
[----:B------:R-:W-:Y:S01]  /*13990*/  FFMA.FTZ R192, R29, R94, R12 ;  /* 0x0000005e1dc07223 */ /* 0x000fe2000001000c */
[----:B------:R-:W-:Y:S01]  /*139a0*/  FFMA.FTZ R92, R28, R91, R13 ;  /* 0x0000005b1c5c7223 */ /* 0x000fe2000001000d */
[----:B------:R-:W-:Y:S01]  /*139b0*/  FFMA.FTZ R94, R26, R194, R11 ;  /* 0x000000c21a5e7223 */ /* 0x000fe2000001000b */
[-C--:B------:R-:W-:Y:S01]  /*139c0*/  FFMA.FTZ R91, R31, R193.reuse, R14 ;  /* 0x000000c11f5b7223 */ /* 0x080fe2000001000e */
[----:B------:R-:W-:Y:S01]  /*139d0*/  FFMA.FTZ R194, R27, R193, R10 ;  /* 0x000000c11bc27223 */ /* 0x000fe2000001000a */
[-C--:B------:R-:W-:Y:S01]  /*139e0*/  FFMA.FTZ R200, R130, R198.reuse, R153 ;  /* 0x000000c682c87223 */ /* 0x080fe20000010099 */
        /* <DEDUP_REMOVED lines=14> */
.L_x_7026:
[----:B------:R-:W-:Y:S05]  /*13ad0*/  BSYNC B0 ;  /* 0x0000000000007941 */ /* 0x000fea0003800000 */
.L_x_7025:
[----:B------:R-:W-:Y:S01]  /*13ae0*/  LOP3.LUT P0, RZ, R0, 0x80, RZ, 0xc0, !PT ;  /* 0x0000008000ff7812 */ /* 0x000fe2000780c0ff */
[----:B------:R-:W-:-:S12]  /*13af0*/  BSSY B0, `(.L_x_7027) ;  /* 0x0000031000007945 */ /* 0x000fd80003800000 */
[----:B------:R-:W-:Y:S05]  /*13b00*/  @!P0 BRA `(.L_x_7028) ;  /* 0x0000000000bc8947 */ /* 0x000fea0003800000 */
[--C-:B01----:R-:W-:Y:S01]  /*13b10*/  FADD.FTZ R88, R72, -R190.reuse ;  /* 0x800000be48587221 */ /* 0x103fe20000010000 */
        /* <DEDUP_REMOVED lines=46> */
.L_x_7028:
[----:B------:R-:W-:Y:S05]  /*13e00*/  BSYNC B0 ;  /* 0x0000000000007941 */ /* 0x000fea0003800000 */
.L_x_7027:
        /* <DEDUP_REMOVED lines=33> */
[-C--:B------:R-:W-:Y:S01]  /*14020*/  FFMA.FTZ R91, R104, R198.reuse, R107 ;  /* 0x000000c6685b7223 */ /* 0x080fe2000001006b */
[----:B------:R-:W-:Y:S01]  /*14030*/  FFMA.FTZ R95, R112, R198, R115 ;  /* 0x000000c6705f7223 */ /* 0x000fe20000010073 */
[----:B0-----:R-:W-:-:S04]  /*14040*/  IMAD.WIDE.U32 R148, R189, 0x10, R148 ;  /* 0x00000010bd947825 */ /* 0x001fc800078e0094 */
[-C--:B------:R-:W-:Y:S01]  /*14050*/  FFMA.FTZ R194, R174, R193.reuse, R175 ;  /* 0x000000c1aec27223 */ /* 0x080fe200000100af */
[----:B------:R-:W-:Y:S01]  /*14060*/  FFMA.FTZ R198, R176, R193, R177 ;  /* 0x000000c1b0c67223 */ /* 0x000fe200000100b1 */
[----:B------:R-:W-:Y:S01]  /*14070*/  FFMA.FTZ R193, R172, R196, R173 ;  /* 0x000000c4acc17223 */ /* 0x000fe200000100ad */
[----:B-1----:R-:W-:-:S04]  /*14080*/  IMAD.WIDE.U32 R150, R189, 0x10, R150 ;  /* 0x00000010bd967825 */ /* 0x002fc800078e0096 */
[----:B------:R-:W-:Y:S01]  /*14090*/  FFMA.FTZ R191, R166, R192, R169 ;  /* 0x000000c0a6bf7223 */ /* 0x000fe200000100a9 */
[----:B------:R-:W-:Y:S01]  /*140a0*/  FFMA.FTZ R189, R162, R93, R165 ;  /* 0x0000005da2bd7223 */ /* 0x000fe200000100a5 */
[----:B------:R-:W-:Y:S02]  /*140b0*/  F2FP.BF16.F32.PACK_AB R91, R194, R91 ;  /* 0x0000005bc25b723e */ /* 0x000fe400000010ff */
[----:B------:R-:W-:Y:S02]  /*140c0*/  F2FP.BF16.F32.PACK_AB R95, R198, R95 ;  /* 0x0000005fc65f723e */ /* 0x000fe400000010ff */
[----:B------:R-:W-:Y:S01]  /*140d0*/  F2FP.BF16.F32.PACK_AB R94, R193, R94 ;  /* 0x0000005ec15e723e */ /* 0x000fe200000010ff */
[----:B------:R3:W-:Y:S01]  /*140e0*/  STG.E.128 desc[UR4][R148.64], R88 ;  /* 0x0000005894007986 */ /* 0x0007e2000c101d04 */
[----:B------:R-:W-:Y:S02]  /*140f0*/  F2FP.BF16.F32.PACK_AB R93, R191, R190 ;  /* 0x000000bebf5d723e */ /* 0x000fe400000010ff */
[----:B------:R-:W-:-:S05]  /*14100*/  F2FP.BF16.F32.PACK_AB R92, R189, R92 ;  /* 0x0000005cbd5c723e */ /* 0x000fca00000010ff */
[----:B------:R3:W-:Y:S02]  /*14110*/  STG.E.128 desc[UR4][R150.64], R92 ;  /* 0x0000005c96007986 */ /* 0x0007e4000c101d04 */
.L_x_7030:
[----:B------:R-:W-:Y:S05]  /*14120*/  BSYNC B0 ;  /* 0x0000000000007941 */ /* 0x000fea0003800000 */
.L_x_7029:
[----:B------:R-:W-:Y:S02]  /*14130*/  IADD3 R37, R37, UR16, RZ ;  /* 0x0000001025257c10 */ /* 0x000fe4000fffe0ff */
[----:B-123--:R-:W-:Y:S02]  /*14140*/  SEL R148, RZ, 0x1, P1 ;  /* 0x00000001ff947807 */ /* 0x00efe40000800000 */
[----:B------:R-:W-:-:S13]  /*14150*/  ISETP.GE.AND P0, PT, R37, UR17, PT ;  /* 0x0000001125007c0c */ /* 0x000fda000bf06270 */
[----:B------:R-:W-:Y:S05]  /*14160*/  @!P0 BRA `(.L_x_7031) ;  /* 0xfffffed400588947 */ /* 0x000fea000383ffff */
[----:B------:R-:W-:Y:S05]  /*14170*/  EXIT ;  /* 0x000000000000794d */ /* 0x000fea0003800000 */
.L_x_7024:
[----:B------:R-:W-:Y:S01]  /*14180*/  HFMA2.MMA R190, -RZ, RZ, 0, 1.847743988037109375e-06 ;  /* 0x0000001fffbe7435 */ /* 0x000fe200000001ff */
[----:B------:R-:W-:Y:S02]  /*14190*/  IMAD.MOV.U32 R150, RZ, RZ, R89 ;  /* 0x000000ffff967224 */ /* 0x000fe400078e0059 */
[----:B------:R-:W-:Y:S02]  /*141a0*/  IMAD.MOV.U32 R151, RZ, RZ, 0x1 ;  /* 0x00000001ff977424 */ /* 0x000fe400078e00ff */
[----:B------:R-:W-:-:S07]  /*141b0*/  IMAD.MOV.U32 R149, RZ, RZ, -0x1 ;  /* 0xffffffffff957424 */ /* 0x000fce00078e00ff */
[----:B------:R-:W-:Y:S05]  /*141c0*/  WARPSYNC.COLLECTIVE R149, `(.L_x_7032) ;  /* 0x0000000095087348 */ /* 0x000fea0003c00000 */
[----:B------:R0:W1:Y:S02]  /*141d0*/  SHFL.BFLY P4, R148, R150, R151, R190 ;  /* 0x0c00009796947389 */ /* 0x00006400000800be */
[----:B01----:R-:W-:Y:S01]  /*141e0*/  ENDCOLLECTIVE ;  /* 0x000000000000791b */ /* 0x003fe20003800000 */
.L_x_7032:
[----:B------:R-:W-:Y:S01]  /*141f0*/  HFMA2.MMA R151, -RZ, RZ, 0, 1.1920928955078125e-07 ;  /* 0x00000002ff977435 */ /* 0x000fe200000001ff */
[----:B------:R-:W-:-:S05]  /*14200*/  MOV R88, R148 ;  /* 0x0000009400587202 */ /* 0x000fca0000000f00 */
[----:B------:R-:W-:-:S04]  /*14210*/  FADD.FTZ R92, R89, R88 ;  /* 0x00000058595c7221 */ /* 0x000fc80000010000 */
[----:B------:R-:W-:-:S07]  /*14220*/  IMAD.MOV.U32 R150, RZ, RZ, R92 ;  /* 0x000000ffff967224 */ /* 0x000fce00078e005c */
[----:B------:R-:W-:Y:S05]  /*14230*/  WARPSYNC.COLLECTIVE R149, `(.L_x_7033) ;  /* 0x0000000095087348 */ /* 0x000fea0003c00000 */
[----:B------:R0:W1:Y:S02]  /*14240*/  SHFL.BFLY P4, R148, R150, R151, R190 ;  /* 0x0c00009796947389 */ /* 0x00006400000800be */
[----:B01----:R-:W-:Y:S01]  /*14250*/  ENDCOLLECTIVE ;  /* 0x000000000000791b */ /* 0x003fe20003800000 */
.L_x_7033:
[----:B------:R-:W-:Y:S02]  /*14260*/  IMAD.MOV.U32 R151, RZ, RZ, 0x4 ;  /* 0x00000004ff977424 */ /* 0x000fe400078e00ff */
[----:B------:R-:W-:-:S04]  /*14270*/  IMAD.MOV.U32 R93, RZ, RZ, R148 ;  /* 0x000000ffff5d7224 */ /* 0x000fc800078e0094 */
[----:B------:R-:W-:-:S05]  /*14280*/  FADD.FTZ R93, R92, R93 ;  /* 0x0000005d5c5d7221 */ /* 0x000fca0000010000 */
[----:B------:R-:W-:-:S07]  /*14290*/  MOV R150, R93 ;  /* 0x0000005d00967202 */ /* 0x000fce0000000f00 */
[----:B------:R-:W-:Y:S05]  /*142a0*/  WARPSYNC.COLLECTIVE R149, `(.L_x_7034) ;  /* 0x0000000095087348 */ /* 0x000fea0003c00000 */
[----:B------:R0:W1:Y:S02]  /*142b0*/  SHFL.BFLY P4, R148, R150, R151, R190 ;  /* 0x0c00009796947389 */ /* 0x00006400000800be */
[----:B01----:R-:W-:Y:S01]  /*142c0*/  ENDCOLLECTIVE ;  /* 0x000000000000791b */ /* 0x003fe20003800000 */
.L_x_7034:
[----:B------:R-:W-:Y:S01]  /*142d0*/  HFMA2.MMA R151, -RZ, RZ, 0, 4.76837158203125e-07 ;  /* 0x00000008ff977435 */ /* 0x000fe200000001ff */
[----:B------:R-:W-:-:S05]  /*142e0*/  MOV R88, R148 ;  /* 0x0000009400587202 */ /* 0x000fca0000000f00 */
[----:B------:R-:W-:-:S04]  /*142f0*/  FADD.FTZ R94, R93, R88 ;  /* 0x000000585d5e7221 */ /* 0x000fc80000010000 */
[----:B------:R-:W-:-:S07]  /*14300*/  IMAD.MOV.U32 R150, RZ, RZ, R94 ;  /* 0x000000ffff967224 */ /* 0x000fce00078e005e */
[----:B------:R-:W-:Y:S05]  /*14310*/  WARPSYNC.COLLECTIVE R149, `(.L_x_7035) ;  /* 0x0000000095087348 */ /* 0x000fea0003c00000 */
[----:B------:R0:W1:Y:S02]  /*14320*/  SHFL.BFLY P4, R148, R150, R151, R190 ;  /* 0x0c00009796947389 */ /* 0x00006400000800be */
[----:B01----:R-:W-:Y:S01]  /*14330*/  ENDCOLLECTIVE ;  /* 0x000000000000791b */ /* 0x003fe20003800000 */
.L_x_7035:
[----:B------:R-:W-:Y:S02]  /*14340*/  IMAD.MOV.U32 R151, RZ, RZ, 0x10 ;  /* 0x00000010ff977424 */ /* 0x000fe400078e00ff */
[----:B------:R-:W-:-:S04]  /*14350*/  IMAD.MOV.U32 R95, RZ, RZ, R148 ;  /* 0x000000ffff5f7224 */ /* 0x000fc800078e0094 */
[----:B------:R-:W-:-:S05]  /*14360*/  FADD.FTZ R95, R94, R95 ;  /* 0x0000005f5e5f7221 */ /* 0x000fca0000010000 */
[----:B------:R-:W-:-:S07]  /*14370*/  MOV R150, R95 ;  /* 0x0000005f00967202 */ /* 0x000fce0000000f00 */
[----:B------:R-:W-:Y:S05]  /*14380*/  WARPSYNC.COLLECTIVE R149, `(.L_x_7036) ;  /* 0x0000000095087348 */ /* 0x000fea0003c00000 */
[----:B------:R0:W1:Y:S02]  /*14390*/  SHFL.BFLY P4, R148, R150, R151, R190 ;  /* 0x0c00009796947389 */ /* 0x00006400000800be */
[----:B01----:R-:W-:Y:S01]  /*143a0*/  ENDCOLLECTIVE ;  /* 0x000000000000791b */ /* 0x003fe20003800000 */
.L_x_7036:
[----:B------:R-:W-:Y:S01]  /*143b0*/  HFMA2.MMA R151, -RZ, RZ, 0, 5.9604644775390625e-08 ;  /* 0x00000001ff977435 */ /* 0x000fe200000001ff */
[----:B------:R-:W-:-:S05]  /*143c0*/  MOV R88, R148 ;  /* 0x0000009400587202 */ /* 0x000fca0000000f00 */
        /* <DEDUP_REMOVED lines=55> */
.L_x_7037:
[----:B------:R-:W-:Y:S02]  /*14740*/  IMAD.MOV.U32 R151, RZ, RZ, 0x2 ;  /* 0x00000002ff977424 */ /* 0x000fe400078e00ff */
[----:B------:R-:W-:-:S04]  /*14750*/  IMAD.MOV.U32 R92, RZ, RZ, R148 ;  /* 0x000000ffff5c7224 */ /* 0x000fc800078e0094 */
[----:B------:R-:W-:-:S05]  /*14760*/  FADD.FTZ R92, R89, R92 ;  /* 0x0000005c595c7221 */ /* 0x000fca0000010000 */
[----:B------:R-:W-:-:S07]  /*14770*/  MOV R150, R92 ;  /* 0x0000005c00967202 */ /* 0x000fce0000000f00 */
[----:B------:R-:W-:Y:S05]  /*14780*/  WARPSYNC.COLLECTIVE R149, `(.L_x_7038) ;  /* 0x0000000095087348 */ /* 0x000fea0003c00000 */
[----:B------:R0:W1:Y:S02]  /*14790*/  SHFL.BFLY P4, R148, R150, R151, R190 ;  /* 0x0c00009796947389 */ /* 0x00006400000800be */
[----:B01----:R-:W-:Y:S01]  /*147a0*/  ENDCOLLECTIVE ;  /* 0x000000000000791b */ /* 0x003fe20003800000 */
.L_x_7038:
[----:B------:R-:W-:Y:S01]  /*147b0*/  HFMA2.MMA R151, -RZ, RZ, 0, 2.384185791015625e-07 ;  /* 0x00000004ff977435 */ /* 0x000fe200000001ff */
[----:B------:R-:W-:-:S05]  /*147c0*/  MOV R93, R148 ;  /* 0x00000094005d7202 */ /* 0x000fca0000000f00 */
[----:B------:R-:W-:-:S04]  /*147d0*/  FADD.FTZ R93, R92, R93 ;  /* 0x0000005d5c5d7221 */ /* 0x000fc80000010000 */
[----:B------:R-:W-:-:S07]  /*147e0*/  IMAD.MOV.U32 R150, RZ, RZ, R93 ;  /* 0x000000ffff967224 */ /* 0x000fce00078e005d */
[----:B------:R-:W-:Y:S05]  /*147f0*/  WARPSYNC.COLLECTIVE R149, `(.L_x_7039) ;  /* 0x0000000095087348 */ /* 0x000fea0003c00000 */
[----:B------:R0:W1:Y:S02]  /*14800*/  SHFL.BFLY P4, R148, R150, R151, R190 ;  /* 0x0c00009796947389 */ /* 0x00006400000800be */
[----:B01----:R-:W-:Y:S01]  /*14810*/  ENDCOLLECTIVE ;  /* 0x000000000000791b */ /* 0x003fe20003800000 */
.L_x_7039:
[----:B------:R-:W-:Y:S02]  /*14820*/  IMAD.MOV.U32 R151, RZ, RZ, 0x8 ;  /* 0x00000008ff977424 */ /* 0x000fe400078e00ff */
[----:B------:R-:W-:-:S04]  /*14830*/  IMAD.MOV.U32 R94, RZ, RZ, R148 ;  /* 0x000000ffff5e7224 */ /* 0x000fc800078e0094 */
[----:B------:R-:W-:-:S05]  /*14840*/  FADD.FTZ R94, R93, R94 ;  /* 0x0000005e5d5e7221 */ /* 0x000fca0000010000 */
[----:B------:R-:W-:-:S07]  /*14850*/  MOV R150, R94 ;  /* 0x0000005e00967202 */ /* 0x000fce0000000f00 */
[----:B------:R-:W-:Y:S05]  /*14860*/  WARPSYNC.COLLECTIVE R149, `(.L_x_7040) ;  /* 0x0000000095087348 */ /* 0x000fea0003c00000 */
[----:B------:R0:W1:Y:S02]  /*14870*/  SHFL.BFLY P4, R148, R150, R151, R190 ;  /* 0x0c00009796947389 */ /* 0x00006400000800be */
[----:B01----:R-:W-:Y:S01]  /*14880*/  ENDCOLLECTIVE ;  /* 0x000000000000791b */ /* 0x003fe20003800000 */
.L_x_7040:
[----:B------:R-:W-:Y:S01]  /*14890*/  HFMA2.MMA R151, -RZ, RZ, 0, 9.5367431640625e-07 ;  /* 0x00000010ff977435 */ /* 0x000fe200000001ff */
[----:B------:R-:W-:-:S05]  /*148a0*/  MOV R95, R148 ;  /* 0x00000094005f7202 */ /* 0x000fca0000000f00 */
[----:B------:R-:W-:-:S04]  /*148b0*/  FADD.FTZ R95, R94, R95 ;  /* 0x0000005f5e5f7221 */ /* 0x000fc80000010000 */
[----:B------:R-:W-:-:S07]  /*148c0*/  IMAD.MOV.U32 R150, RZ, RZ, R95 ;  /* 0x000000ffff967224 */ /* 0x000fce00078e005f */
[----:B------:R-:W-:Y:S05]  /*148d0*/  WARPSYNC.COLLECTIVE R149, `(.L_x_7041) ;  /* 0x0000000095087348 */ /* 0x000fea0003c00000 */
[----:B------:R0:W1:Y:S02]  /*148e0*/  SHFL.BFLY P4, R148, R150, R151, R190 ;  /* 0x0c00009796947389 */ /* 0x00006400000800be */
[----:B01----:R-:W-:Y:S01]  /*148f0*/  ENDCOLLECTIVE ;  /* 0x000000000000791b */ /* 0x003fe20003800000 */
.L_x_7041:
[----:B------:R-:W-:Y:S05]  /*14900*/  BRA `(.L_x_7042) ;  /* 0xffffffe800507947 */ /* 0x000fea000383ffff */
.L_x_7043:
        /* <DEDUP_REMOVED lines=15> */
.L_x_20568:


//--------------------- .text._ZN10layer_norm31ln_parallel_residual_fwd_kernelINS_13Kernel_traitsI13__nv_bfloat16S2_fS2_fjLj6144ELj1ELj1ELj8ELj16ENS_18Kernel_traits_baseILj6144ES2_S2_fS2_fjLj256EEEEELb1ELb0ELb1EEEvNS_9FwdParamsE --------------------------
	.section	.text._ZN10layer_norm31ln_parallel_residual_fwd_kernelINS_13Kernel_traitsI13__nv_bfloat16S2_fS2_fjLj6144ELj1ELj1ELj8ELj16ENS_18Kernel_traits_baseILj6144ES2_S2_fS2_fjLj256EEEEELb1ELb0ELb1EEEvNS_9FwdParamsE,"ax",@progbits
	.align	128
        .global         _ZN10layer_norm31ln_parallel_residual_fwd_kernelINS_13Kernel_traitsI13__nv_bfloat16S2_fS2_fjLj6144ELj1ELj1ELj8ELj16ENS_18Kernel_traits_baseILj6144ES2_S2_fS2_fjLj256EEEEELb1ELb0ELb1EEEvNS_9FwdParamsE
        .type           _ZN10layer_norm31ln_parallel_residual_fwd_kernelINS_13Kernel_traitsI13__nv_bfloat16S2_fS2_fjLj6144ELj1ELj1ELj8ELj16ENS_18Kernel_traits_baseILj6144ES2_S2_fS2_fjLj256EEEEELb1ELb0ELb1EEEvNS_9FwdParamsE,@function
        .size           _ZN10layer_norm31ln_parallel_residual_fwd_kernelINS_13Kernel_traitsI13__nv_bfloat16S2_fS2_fjLj6144ELj1ELj1ELj8ELj16ENS_18Kernel_traits_baseILj6144ES2_S2_fS2_fjLj256EEEEELb1ELb0ELb1EEEvNS_9FwdParamsE,(.L_x_20569 - _ZN10layer_norm31ln_parallel_residual_fwd_kernelINS_13Kernel_traitsI13__nv_bfloat16S2_fS2_fjLj6144ELj1ELj1ELj8ELj16ENS_18Kernel_traits_baseILj6144ES2_S2_fS2_fjLj256EEEEELb1ELb0ELb1EEEvNS_9FwdParamsE)
        .other          _ZN10layer_norm31ln_parallel_residual_fwd_kernelINS_13Kernel_traitsI13__nv_bfloat16S2_fS2_fjLj6144ELj1ELj1ELj8ELj16ENS_18Kernel_traits_baseILj6144ES2_S2_fS2_fjLj256EEEEELb1ELb0ELb1EEEvNS_9FwdParamsE,@"STO_CUDA_ENTRY STV_DEFAULT"
_ZN10layer_norm31ln_parallel_residual_fwd_kernelINS_13Kernel_traitsI13__nv_bfloat16S2_fS2_fjLj6144ELj1ELj1ELj8ELj16ENS_18Kernel_traits_baseILj6144ES2_S2_fS2_fjLj256EEEEELb1ELb0ELb1EEEvNS_9FwdParamsE:
.text._ZN10layer_norm31ln_parallel_residual_fwd_kernelINS_13Kernel_traitsI13__nv_bfloat16S2_fS2_fjLj6144ELj1ELj1ELj8ELj16ENS_18Kernel_traits_baseILj6144ES2_S2_fS2_fjLj256EEEEELb1ELb0ELb1EEEvNS_9FwdParamsE:
        /* <DEDUP_REMOVED lines=17> */
[C---:B0-----:R-:W-:Y:S01]  /*0110*/  IMAD.SHL.U32 R0, R106.reuse, 0x10, RZ ;  /* 0x000000106a007824 */ /* 0x041fe200078e00ff */
[----:B------:R-:W-:Y:S01]  /*0120*/  LOP3.LUT R93, R106, 0xff, RZ, 0xc0, !PT ;  /* 0x000000ff6a5d7812 */ /* 0x000fe200078ec0ff */
[----:B--2---:R-:W-:-:S03]  /*0130*/  @P2 IMAD.MOV.U32 R3, RZ, RZ, R38 ;  /* 0x000000ffff032224 */ /* 0x004fc600078e0026 */
[----:B------:R-:W-:Y:S01]  /*0140*/  LOP3.LUT R0, R0, 0xff0, RZ, 0xc0, !PT ;  /* 0x00000ff000007812 */ /* 0x000fe200078ec0ff */
[----:B------:R-:W-:Y:S02]  /*0150*/  IMAD.SHL.U32 R34, R93, 0x10, RZ ;  /* 0x000000105d227824 */ /* 0x000fe400078e00ff */
[----:B------:R-:W5:Y:S01]  /*0160*/  @P2 LDG.E.64 R2, desc[UR4][R2.64] ;  /* 0x0000000402022981 */ /* 0x000f62000c1e1b00 */
[----:B------:R-:W-:-:S04]  /*0170*/  IADD3 R4, P1, R0, UR6, RZ ;  /* 0x0000000600047c10 */ /* 0x000fc8000ff3e0ff */
[----:B------:R-:W-:Y:S01]  /*0180*/  IADD3.X R5, RZ, UR7, RZ, P1, !PT ;  /* 0x00000007ff057c10 */ /* 0x000fe20008ffe4ff */
[----:B------:R-:W-:Y:S02]  /*0190*/  ULDC.64 UR6, c[0x0][0x2d0] ;  /* 0x0000b40000067ab9 */ /* 0x000fe40000000a00 */
[----:B------:R-:W-:Y:S02]  /*01a0*/  ISETP.NE.U32.AND P1, PT, RZ, UR6, PT ;  /* 0x00000006ff007c0c */ /* 0x000fe4000bf25070 */
[----:B------:R0:W5:Y:S02]  /*01b0*/  @P0 LDG.E.128 R28, desc[UR4][R4.64] ;  /* 0x00000004041c0981 */ /* 0x000164000c1e1d00 */
[----:B------:R-:W-:Y:S02]  /*01c0*/  ISETP.NE.AND.EX P1, PT, RZ, UR7, PT, P1 ;  /* 0x00000007ff007c0c */ /* 0x000fe4000bf25310 */
[----:B------:R-:W-:Y:S01]  /*01d0*/  IADD3 R6, P3, R34, UR6, RZ ;  /* 0x0000000622067c10 */ /* 0x000fe2000ff7e0ff */
[----:B------:R0:W5:Y:S04]  /*01e0*/  @P0 LDG.E.128 R24, desc[UR4][R4.64+0x1000] ;  /* 0x0010000404180981 */ /* 0x000168000c1e1d00 */
[----:B------:R-:W-:Y:S01]  /*01f0*/  IMAD.X R7, RZ, RZ, UR7, P3 ;  /* 0x00000007ff077e24 */ /* 0x000fe200098e06ff */
[----:B------:R0:W5:Y:S01]  /*0200*/  @P0 LDG.E.128 R20, desc[UR4][R4.64+0x2000] ;  /* 0x0020000404140981 */ /* 0x000162000c1e1d00 */
[----:B------:R-:W1:Y:S01]  /*0210*/  S2UR UR6, SR_CTAID.X ;  /* 0x00000000000679c3 */ /* 0x000e620000002500 */
[----:B------:R-:W-:-:S03]  /*0220*/  ULDC UR7, c[0x0][0x214] ;  /* 0x0000850000077ab9 */ /* 0x000fc60000000800 */
[----:B------:R0:W5:Y:S04]  /*0230*/  @P1 LDG.E.128 R16, desc[UR4][R6.64] ;  /* 0x0000000406101981 */ /* 0x000168000c1e1d00 */
[----:B------:R0:W5:Y:S04]  /*0240*/  @P1 LDG.E.128 R12, desc[UR4][R6.64+0x1000] ;  /* 0x00100004060c1981 */ /* 0x000168000c1e1d00 */
[----:B------:R0:W5:Y:S01]  /*0250*/  @P1 LDG.E.128 R8, desc[UR4][R6.64+0x2000] ;  /* 0x0020000406081981 */ /* 0x000162000c1e1d00 */
[----:B------:R-:W2:Y:S01]  /*0260*/  LDC R35, c[0x0][RZ] ;  /* 0x00000000ff237b82 */ /* 0x000ea20000000800 */
[----:B------:R-:W-:-:S02]  /*0270*/  IADD3 R32, P4, R0, UR8, RZ ;  /* 0x0000000800207c10 */ /* 0x000fc4000ff9e0ff */
[----:B-1----:R-:W-:-:S04]  /*0280*/  LEA.HI R92, R106, UR6, RZ, 0x18 ;  /* 0x000000066a5c7c11 */ /* 0x002fc8000f8fc0ff */
[----:B------:R-:W-:Y:S02]  /*0290*/  ISETP.GE.AND P3, PT, R92, UR7, PT ;  /* 0x000000075c007c0c */ /* 0x000fe4000bf66270 */
[----:B------:R-:W-:Y:S02]  /*02a0*/  IADD3.X R33, RZ, UR9, RZ, P4, !PT ;  /* 0x00000009ff217c10 */ /* 0x000fe4000a7fe4ff */
[----:B------:R-:W-:Y:S01]  /*02b0*/  IADD3 R34, P4, R34, UR10, RZ ;  /* 0x0000000a22227c10 */ /* 0x000fe2000ff9e0ff */
[----:B--2---:R-:W-:-:S04]  /*02c0*/  IMAD R106, R35, UR6, R106 ;  /* 0x00000006236a7c24 */ /* 0x004fc8000f8e026a */
[----:B------:R-:W-:-:S04]  /*02d0*/  IMAD.X R35, RZ, RZ, UR11, P4 ;  /* 0x0000000bff237e24 */ /* 0x000fc8000a0e06ff */
[----:B0-----:R-:W-:Y:S05]  /*02e0*/  @P3 EXIT ;  /* 0x000000000000394d */ /* 0x001fea0003800000 */
[----:B------:R-:W2:Y:S01]  /*02f0*/  LDG.E.128 R4, desc[UR4][R32.64] ;  /* 0x0000000420047981 */ /* 0x000ea2000c1e1d00 */
[----:B------:R-:W0:Y:S03]  /*0300*/  @P2 LDC R37, c[0x0][0x2f0] ;  /* 0x0000bc00ff252b82 */ /* 0x000e260000000800 */
[----:B------:R-:W3:Y:S04]  /*0310*/  LDG.E.128 R72, desc[UR4][R34.64] ;  /* 0x0000000422487981 */ /* 0x000ee8000c1e1d00 */
[----:B------:R-:W4:Y:S04]  /*0320*/  LDG.E.128 R68, desc[UR4][R32.64+0x1000] ;  /* 0x0010000420447981 */ /* 0x000f28000c1e1d00 */
[----:B------:R-:W4:Y:S04]  /*0330*/  LDG.E.128 R56, desc[UR4][R34.64+0x1000] ;  /* 0x0010000422387981 */ /* 0x000f28000c1e1d00 */
[----:B------:R1:W4:Y:S04]  /*0340*/  LDG.E.128 R60, desc[UR4][R32.64+0x2000] ;  /* 0x00200004203c7981 */ /* 0x000328000c1e1d00 */
[----:B------:R1:W4:Y:S01]  /*0350*/  LDG.E.128 R64, desc[UR4][R34.64+0x2000] ;  /* 0x0020000422407981 */ /* 0x000322000c1e1d00 */
[C---:B-----5:R-:W-:Y:S01]  /*0360*/  IADD3 R55, R121.reuse, -0x4498517b, RZ ;  /* 0xbb67ae8579377810 */ /* 0x060fe20007ffe0ff */
[C---:B------:R-:W-:Y:S01]  /*0370*/  VIADD R54, R120.reuse, 0x9e3779b9 ;  /* 0x9e3779b978367836 */ /* 0x040fe20000000000 */
[----:B------:R-:W-:Y:S01]  /*0380*/  IADD3 R52, R121, 0x76cf5d0a, RZ ;  /* 0x76cf5d0a79347810 */ /* 0x000fe20007ffe0ff */
[----:B------:R-:W-:Y:S01]  /*0390*/  VIADD R53, R120, 0x3c6ef372 ;  /* 0x3c6ef37278357836 */ /* 0x000fe20000000000 */
[----:B0-----:R-:W-:Y:S01]  /*03a0*/  @P2 IADD3 R181, P3, R2, R37, RZ ;  /* 0x0000002502b52210 */ /* 0x001fe20007f7e0ff */
[----:B------:R-:W-:Y:S01]  /*03b0*/  IMAD.WIDE.U32 R36, R106, -0x326172a9, RZ ;  /* 0xcd9e8d576a247825 */ /* 0x000fe200078e00ff */
[----:B------:R-:W-:-:S02]  /*03c0*/  IADD3 R49, R120, 0x78dde6e4, RZ ;  /* 0x78dde6e478317810 */ /* 0x000fc40007ffe0ff */
[----:B------:R-:W-:Y:S02]  /*03d0*/  @!P0 CS2R R28, SRZ ;  /* 0x00000000001c8805 */ /* 0x000fe4000001ff00 */
[C---:B------:R-:W-:Y:S01]  /*03e0*/  IADD3 R46, R120.reuse, 0x1715609d, RZ ;  /* 0x1715609d782e7810 */ /* 0x040fe20007ffe0ff */
[----:B------:R-:W-:Y:S01]  /*03f0*/  @P2 IMAD.X R38, RZ, RZ, R3, P3 ;  /* 0x000000ffff262224 */ /* 0x000fe200018e0603 */
[C---:B------:R-:W-:Y:S01]  /*0400*/  IADD3 R43, R121.reuse, 0x1fd5c5a3, RZ ;  /* 0x1fd5c5a3792b7810 */ /* 0x040fe20007ffe0ff */
[----:B------:R-:W-:Y:S01]  /*0410*/  VIADD R51, R121, 0x32370b8f ;  /* 0x32370b8f79337836 */ /* 0x000fe20000000000 */
[----:B------:R-:W-:Y:S01]  /*0420*/  @!P0 CS2R R30, SRZ ;  /* 0x00000000001e8805 */ /* 0x000fe2000001ff00 */
[----:B------:R-:W-:Y:S01]  /*0430*/  VIADD R50, R120, 0xdaa66d2b ;  /* 0xdaa66d2b78327836 */ /* 0x000fe20000000000 */
[--C-:B------:R-:W-:Y:S01]  /*0440*/  SHF.R.U64 R108, R181, 0x2, R38.reuse ;  /* 0x00000002b56c7819 */ /* 0x100fe20000001226 */
[C---:B------:R-:W-:Y:S01]  /*0450*/  VIADD R48, R121.reuse, 0xed9eba14 ;  /* 0xed9eba1479307836 */ /* 0x040fe20000000000 */
[----:B------:R-:W-:Y:S01]  /*0460*/  SHF.R.U32.HI R109, RZ, 0x2, R38 ;  /* 0x00000002ff6d7819 */ /* 0x000fe20000011626 */
[C---:B------:R-:W-:Y:S01]  /*0470*/  VIADD R47, R121.reuse, 0xa9066899 ;  /* 0xa9066899792f7836 */ /* 0x040fe20000000000 */
[----:B------:R-:W-:Y:S01]  /*0480*/  IADD3 R38, R121, -0x24c28bd8, RZ ;  /* 0xdb3d742879267810 */ /* 0x000fe20007ffe0ff */
[----:B------:R-:W-:Y:S01]  /*0490*/  IMAD.WIDE.U32 R2, R108, -0x2daee0ad, RZ ;  /* 0xd2511f536c027825 */ /* 0x000fe200078e00ff */
[----:B------:R-:W-:-:S02]  /*04a0*/  LOP3.LUT R0, R37, R109, R120, 0x96, !PT ;  /* 0x0000006d25007212 */ /* 0x000fc400078e9678 */
[----:B------:R-:W-:Y:S02]  /*04b0*/  @!P0 CS2R R20, SRZ ;  /* 0x0000000000148805 */ /* 0x000fe4000001ff00 */
[----:B------:R-:W-:Y:S01]  /*04c0*/  @!P0 CS2R R22, SRZ ;  /* 0x0000000000168805 */ /* 0x000fe2000001ff00 */
[----:B------:R-:W-:Y:S01]  /*04d0*/  VIADD R45, R120, 0xb54cda56 ;  /* 0xb54cda56782d7836 */ /* 0x000fe20000000000 */
[----:B------:R-:W-:Y:S01]  /*04e0*/  LOP3.LUT R3, R3, R121, RZ, 0x3c, !PT ;  /* 0x0000007903037212 */ /* 0x000fe200078e3cff */
[----:B-1----:R-:W-:Y:S01]  /*04f0*/  IMAD.WIDE.U32 R32, R0, -0x2daee0ad, RZ ;  /* 0xd2511f5300207825 */ /* 0x002fe200078e00ff */
[----:B------:R-:W-:Y:S02]  /*0500*/  @!P0 CS2R R26, SRZ ;  /* 0x00000000001a8805 */ /* 0x000fe4000001ff00 */
[----:B------:R-:W-:Y:S02]  /*0510*/  @!P1 CS2R R12, SRZ ;  /* 0x00000000000c9805 */ /* 0x000fe4000001ff00 */
[----:B------:R-:W-:Y:S01]  /*0520*/  @!P1 CS2R R14, SRZ ;  /* 0x00000000000e9805 */ /* 0x000fe2000001ff00 */
[----:B------:R-:W-:Y:S01]  /*0530*/  IMAD.WIDE.U32 R34, R3, -0x326172a9, RZ ;  /* 0xcd9e8d5703227825 */ /* 0x000fe200078e00ff */
[----:B------:R-:W-:-:S02]  /*0540*/  LOP3.LUT R37, R33, R2, R55, 0x96, !PT ;  /* 0x0000000221257212 */ /* 0x000fc400078e9637 */
[----:B------:R-:W-:Y:S02]  /*0550*/  @!P1 CS2R R16, SRZ ;  /* 0x0000000000109805 */ /* 0x000fe4000001ff00 */
[----:B------:R-:W-:Y:S01]  /*0560*/  @!P0 CS2R R24, SRZ ;  /* 0x0000000000188805 */ /* 0x000fe2000001ff00 */
[----:B------:R-:W-:Y:S01]  /*0570*/  VIADD R44, R121, 0x646e171e ;  /* 0x646e171e792c7836 */ /* 0x000fe20000000000 */
[----:B------:R-:W-:Y:S01]  /*0580*/  LOP3.LUT R2, R35, R54, R36, 0x96, !PT ;  /* 0x0000003623027212 */ /* 0x000fe200078e9624 */
[----:B------:R-:W-:Y:S01]  /*0590*/  IMAD.WIDE.U32 R36, R37, -0x326172a9, RZ ;  /* 0xcd9e8d5725247825 */ /* 0x000fe200078e00ff */
[----:B------:R-:W-:Y:S02]  /*05a0*/  @!P1 CS2R R18, SRZ ;  /* 0x0000000000129805 */ /* 0x000fe4000001ff00 */
[----:B------:R-:W-:Y:S02]  /*05b0*/  @!P1 CS2R R8, SRZ ;  /* 0x0000000000089805 */ /* 0x000fe4000001ff00 */
[----:B------:R-:W-:Y:S01]  /*05c0*/  @!P1 CS2R R10, SRZ ;  /* 0x00000000000a9805 */ /* 0x000fe2000001ff00 */
[----:B------:R-:W-:Y:S01]  /*05d0*/  IMAD.WIDE.U32 R2, R2, -0x2daee0ad, RZ ;  /* 0xd2511f5302027825 */ /* 0x000fe200078e00ff */
[----:B------:R-:W-:Y:S01]  /*05e0*/  LOP3.LUT R33, R37, R34, R53, 0x96, !PT ;  /* 0x0000002225217212 */ /* 0x000fe200078e9635 */
[----:B------:R-:W-:Y:S01]  /*05f0*/  ULDC.64 UR6, c[0x0][0x228] ;  /* 0x00008a0000067ab9 */ /* 0x000fe20000000a00 */
[----:B------:R-:W-:Y:S01]  /*0600*/  PRMT R113, R29, 0x7632, R113 ;  /* 0x000076321d717816 */ /* 0x000fe20000000071 */
[----:B------:R-:W-:Y:S01]  /*0610*/  VIADD R42, R120, 0x5384540f ;  /* 0x5384540f782a7836 */ /* 0x000fe20000000000 */
[----:B------:R-:W-:Y:S01]  /*0620*/  LOP3.LUT R34, R3, R32, R52, 0x96, !PT ;  /* 0x0000002003227212 */ /* 0x000fe200078e9634 */
[----:B------:R-:W-:Y:S01]  /*0630*/  IMAD.WIDE.U32 R32, R33, -0x2daee0ad, RZ ;  /* 0xd2511f5321207825 */ /* 0x000fe200078e00ff */
[----:B------:R-:W-:Y:S01]  /*0640*/  PRMT R117, R31, 0x7632, R117 ;  /* 0x000076321f757816 */ /* 0x000fe20000000075 */
[----:B------:R-:W-:Y:S01]  /*0650*/  HFMA2.MMA R184, -RZ, RZ, 0, 5.9604644775390625e-08 ;  /* 0x00000001ffb87435 */ /* 0x000fe200000001ff */
[----:B------:R-:W-:Y:S01]  /*0660*/  PRMT R129, R20, 0x7632, R129 ;  /* 0x0000763214817816 */ /* 0x000fe20000000081 */
[----:B------:R-:W-:Y:S01]  /*0670*/  IMAD.WIDE.U32 R34, R34, -0x326172a9, RZ ;  /* 0xcd9e8d5722227825 */ /* 0x000fe200078e00ff */
[----:B------:R-:W-:Y:S01]  /*0680*/  LOP3.LUT R37, R33, R2, R51, 0x96, !PT ;  /* 0x0000000221257212 */ /* 0x000fe200078e9633 */
[----:B------:R-:W-:Y:S01]  /*0690*/  ULDC UR10, c[0x0][0x290] ;  /* 0x0000a400000a7ab9 */ /* 0x000fe20000000800 */
[----:B------:R-:W-:Y:S01]  /*06a0*/  PRMT R133, R22, 0x7632, R133 ;  /* 0x0000763216857816 */ /* 0x000fe20000000085 */
        /* <DEDUP_REMOVED lines=10> */
[----:B------:R-:W-:Y:S01]  /*0750*/  IMAD.U32 R41, R28, 0x10000, RZ ;  /* 0x000100001c297824 */ /* 0x000fe200078e00ff */
        /* <DEDUP_REMOVED lines=8> */
[C---:B------:R-:W-:Y:S01]  /*07e0*/  PRMT R115, R30.reuse, 0x7632, R115 ;  /* 0x000076321e737816 */ /* 0x040fe20000000073 */
[----:B------:R-:W-:Y:S01]  /*07f0*/  IMAD.MOV.U32 R110, RZ, RZ, RZ ;  /* 0x000000ffff6e7224 */ /* 0x000fe200078e00ff */
[----:B------:R-:W-:Y:S01]  /*0800*/  LOP3.LUT R2, R35, R36, R46, 0x96, !PT ;  /* 0x0000002423027212 */ /* 0x000fe200078e962e */
[----:B------:R-:W-:Y:S01]  /*0810*/  IMAD.WIDE.U32 R36, R37, -0x326172a9, RZ ;  /* 0xcd9e8d5725247825 */ /* 0x000fe200078e00ff */
[----:B------:R-:W-:Y:S01]  /*0820*/  SHF.L.U32 R39, R30, 0x10, RZ ;  /* 0x000000101e277819 */ /* 0x000fe200000006ff */
[----:B------:R-:W-:Y:S01]  /*0830*/  ULDC.64 UR16, c[0x0][0x210] ;  /* 0x0000840000107ab9 */ /* 0x000fe20000000a00 */
[----:B------:R-:W-:Y:S01]  /*0840*/  PRMT R119, R24, 0x7632, R119 ;  /* 0x0000763218777816 */ /* 0x000fe20000000077 */
[----:B------:R-:W-:Y:S01]  /*0850*/  IMAD.WIDE.U32 R2, R2, -0x2daee0ad, RZ ;  /* 0xd2511f5302027825 */ /* 0x000fe200078e00ff */
[----:B------:R-:W-:-:S02]  /*0860*/  LOP3.LUT R33, R37, R34, R45, 0x96, !PT ;  /* 0x0000002225217212 */ /* 0x000fc400078e962d */
[----:B------:R-:W-:Y:S01]  /*0870*/  PRMT R125, R26, 0x7632, R125 ;  /* 0x000076321a7d7816 */ /* 0x000fe2000000007d */
[----:B------:R-:W-:Y:S01]  /*0880*/  IMAD.U32 R30, R21, 0x10000, RZ ;  /* 0x00010000151e7824 */ /* 0x000fe200078e00ff */
[----:B------:R-:W-:Y:S01]  /*0890*/  LOP3.LUT R34, R3, R32, R44, 0x96, !PT ;  /* 0x0000002003227212 */ /* 0x000fe200078e962c */
[----:B------:R-:W-:Y:S01]  /*08a0*/  IMAD.WIDE.U32 R32, R33, -0x2daee0ad, RZ ;  /* 0xd2511f5321207825 */ /* 0x000fe200078e00ff */
[----:B------:R-:W-:Y:S02]  /*08b0*/  PRMT R131, R21, 0x7632, R131 ;  /* 0x0000763215837816 */ /* 0x000fe40000000083 */
[----:B------:R-:W-:Y:S01]  /*08c0*/  PRMT R114, R17, 0x7632, R114 ;  /* 0x0000763211727816 */ /* 0x000fe20000000072 */
[----:B------:R-:W-:Y:S01]  /*08d0*/  IMAD.WIDE.U32 R34, R34, -0x326172a9, RZ ;  /* 0xcd9e8d5722227825 */ /* 0x000fe200078e00ff */
[----:B------:R-:W-:Y:S02]  /*08e0*/  LOP3.LUT R2, R33, R2, R43, 0x96, !PT ;  /* 0x0000000221027212 */ /* 0x000fe400078e962b */
[----:B------:R-:W-:Y:S01]  /*08f0*/  PRMT R116, R18, 0x7632, R116 ;  /* 0x0000763212747816 */ /* 0x000fe20000000074 */
[----:B------:R-:W-:Y:S01]  /*0900*/  IMAD.U32 R37, R24, 0x10000, RZ ;  /* 0x0001000018257824 */ /* 0x000fe200078e00ff */
[----:B------:R-:W-:Y:S01]  /*0910*/  LOP3.LUT R95, R35, R36, R42, 0x96, !PT ;  /* 0x00000024235f7212 */ /* 0x000fe200078e962a */
[----:B------:R-:W-:Y:S01]  /*0920*/  IMAD.HI.U32 R33, R2, -0x326172a9, RZ ;  /* 0xcd9e8d5702217827 */ /* 0x000fe200078e00ff */
[----:B------:R-:W-:-:S02]  /*0930*/  PRMT R122, R12, 0x7632, R122 ;  /* 0x000076320c7a7816 */ /* 0x000fc4000000007a */
[----:B------:R-:W-:Y:S01]  /*0940*/  PRMT R130, R8, 0x7632, R130 ;  /* 0x0000763208827816 */ /* 0x000fe20000000082 */
[----:B------:R-:W-:Y:S01]  /*0950*/  IMAD.HI.U32 R3, R95, -0x2daee0ad, RZ ;  /* 0xd2511f535f037827 */ /* 0x000fe200078e00ff */
[----:B------:R-:W-:Y:S02]  /*0960*/  LOP3.LUT R182, R33, R34, R40, 0x96, !PT ;  /* 0x0000002221b67212 */ /* 0x000fe400078e9628 */
[----:B------:R-:W-:Y:S01]  /*0970*/  PRMT R134, R10, 0x7632, R134 ;  /* 0x000076320a867816 */ /* 0x000fe20000000086 */
[----:B------:R-:W-:Y:S01]  /*0980*/  IMAD.U32 R36, R29, 0x10000, RZ ;  /* 0x000100001d247824 */ /* 0x000fe200078e00ff */
[----:B------:R-:W-:Y:S01]  /*0990*/  LOP3.LUT R180, R3, R32, R38, 0x96, !PT ;  /* 0x0000002003b47212 */ /* 0x000fe200078e9626 */
        /* <DEDUP_REMOVED lines=8> */
[----:B------:R-:W-:Y:S01]  /*0a20*/  IMAD.U32 R27, R16, 0x10000, RZ ;  /* 0x00010000101b7824 */ /* 0x000fe200078e00ff */
[----:B------:R-:W-:Y:S01]  /*0a30*/  IADD3 R16, R121, -0x695add53, RZ ;  /* 0x96a522ad79107810 */ /* 0x000fe20007ffe0ff */
[----:B------:R-:W-:Y:S01]  /*0a40*/  IMAD R2, R2, -0x326172a9, RZ ;  /* 0xcd9e8d5702027824 */ /* 0x000fe200078e02ff */
[----:B------:R-:W-:Y:S01]  /*0a50*/  SHF.L.U32 R32, R25, 0x10, RZ ;  /* 0x0000001019207819 */ /* 0x000fe200000006ff */
[----:B------:R-:W-:Y:S01]  /*0a60*/  IMAD R95, R95, -0x2daee0ad, RZ ;  /* 0xd2511f535f5f7824 */ /* 0x000fe200078e02ff */
[----:B------:R-:W-:Y:S01]  /*0a70*/  PRMT R135, R23, 0x7632, R135 ;  /* 0x0000763217877816 */ /* 0x000fe20000000087 */
[----:B------:R-:W-:Y:S01]  /*0a80*/  IMAD.HI.U32 R0, R182, -0x2daee0ad, RZ ;  /* 0xd2511f53b6007827 */ /* 0x000fe200078e00ff */
[----:B------:R-:W-:-:S02]  /*0a90*/  PRMT R118, R19, 0x7632, R118 ;  /* 0x0000763213767816 */ /* 0x000fc40000000076 */
[----:B------:R-:W-:Y:S01]  /*0aa0*/  PRMT R126, R14, 0x7632, R126 ;  /* 0x000076320e7e7816 */ /* 0x000fe2000000007e */
[----:B------:R-:W-:Y:S01]  /*0ab0*/  IMAD.HI.U32 R13, R180, -0x326172a9, RZ ;  /* 0xcd9e8d57b40d7827 */ /* 0x000fe200078e00ff */
[----:B------:R-:W-:Y:S02]  /*0ac0*/  PRMT R132, R9, 0x7632, R132 ;  /* 0x0000763209847816 */ /* 0x000fe40000000084 */
[----:B------:R-:W-:Y:S01]  /*0ad0*/  SHF.L.U32 R28, R23, 0x10, RZ ;  /* 0x00000010171c7819 */ /* 0x000fe200000006ff */
[----:B------:R-:W-:Y:S01]  /*0ae0*/  VIADD R15, R120, 0x8ff34781 ;  /* 0x8ff34781780f7836 */ /* 0x000fe20000000000 */
[----:B------:R-:W-:Y:S01]  /*0af0*/  SHF.L.U32 R25, R18, 0x10, RZ ;  /* 0x0000001012197819 */ /* 0x000fe200000006ff */
[----:B------:R-:W-:Y:S01]  /*0b00*/  IMAD.U32 R35, R26, 0x10000, RZ ;  /* 0x000100001a237824 */ /* 0x000fe200078e00ff */
[----:B------:R-:W-:Y:S01]  /*0b10*/  ISETP.NE.U32.AND P0, PT, RZ, UR6, PT ;  /* 0x00000006ff007c0c */ /* 0x000fe2000bf05070 */
[----:B------:R-:W-:Y:S01]  /*0b20*/  IMAD.U32 R26, R17, 0x10000, RZ ;  /* 0x00010000111a7824 */ /* 0x000fe200078e00ff */
[----:B------:R-:W-:Y:S01]  /*0b30*/  LOP3.LUT R95, R0, R95, R16, 0x96, !PT ;  /* 0x0000005f005f7212 */ /* 0x000fe200078e9610 */
[----:B------:R-:W-:Y:S01]  /*0b40*/  IMAD.U32 R21, R14, 0x10000, RZ ;  /* 0x000100000e157824 */ /* 0x000fe200078e00ff */
[----:B------:R-:W-:Y:S01]  /*0b50*/  LOP3.LUT R13, R13, R2, R15, 0x96, !PT ;  /* 0x000000020d0d7212 */ /* 0x000fe200078e960f */
[----:B------:R-:W-:Y:S01]  /*0b60*/  IMAD.U32 R24, R19, 0x10000, RZ ;  /* 0x0001000013187824 */ /* 0x000fe200078e00ff */
[----:B------:R-:W-:Y:S01]  /*0b70*/  SHF.L.U32 R19, R8, 0x10, RZ ;  /* 0x0000001008137819 */ /* 0x000fe200000006ff */
        /* <DEDUP_REMOVED lines=19> */
[----:B------:R-:W-:Y:S01]  /*0cb0*/  ISETP.NE.AND.EX P0, PT, RZ, UR7, PT, P0 ;  /* 0x00000007ff007c0c */ /* 0x000fe2000bf05300 */
[----:B------:R-:W-:Y:S01]  /*0cc0*/  IMAD.U32 R122, R122, 0x10000, RZ ;  /* 0x000100007a7a7824 */ /* 0x000fe200078e00ff */
[----:B------:R-:W-:Y:S01]  /*0cd0*/  ULDC UR6, c[0x0][0x218] ;  /* 0x0000860000067ab9 */ /* 0x000fe20000000800 */
[----:B------:R-:W-:Y:S01]  /*0ce0*/  IMAD.U32 R124, R124, 0x10000, RZ ;  /* 0x000100007c7c7824 */ /* 0x000fe200078e00ff */
[----:B------:R-:W-:Y:S01]  /*0cf0*/  ULDC.U8 UR7, c[0x0][0x2a0] ;  /* 0x0000a80000077ab9 */ /* 0x000fe20000000000 */
        /* <DEDUP_REMOVED lines=19> */
[----:B----4-:R-:W-:Y:S01]  /*0e30*/  IMAD.U32 R2, R70, 0x10000, RZ ;  /* 0x0001000046027824 */ /* 0x010fe200078e00ff */
        /* <DEDUP_REMOVED lines=62> */
.L_x_7432:
        /* <DEDUP_REMOVED lines=14> */
[----:B------:R0:W5:Y:S04]  /*1300*/  @P1 LDG.E.128 R80, desc[UR4][R60.64] ;  /* 0x000000043c501981 */ /* 0x000168000c1e1d00 */
        /* <DEDUP_REMOVED lines=13> */
.L_x_7045:
[----:B------:R-:W-:-:S07]  /*13e0*/  MOV R68, R180 ;  /* 0x000000b400447202 */ /* 0x000fce0000000f00 */
.L_x_7046:
[----:B------:R-:W-:Y:S05]  /*13f0*/  BSYNC B0 ;  /* 0x0000000000007941 */ /* 0x000fea0003800000 */
.L_x_7044:
        /* <DEDUP_REMOVED lines=16> */
.L_x_7050:
[----:B------:R-:W-:Y:S05]  /*1500*/  BSYNC B1 ;  /* 0x0000000000017941 */ /* 0x000fea0003800000 */
.L_x_7049:
        /* <DEDUP_REMOVED lines=42> */
.L_x_7048:
[----:B------:R-:W-:Y:S05]  /*17b0*/  BSYNC B0 ;  /* 0x0000000000007941 */ /* 0x000fea0003800000 */
.L_x_7047:
        /* <DEDUP_REMOVED lines=20> */
.L_x_7051:
        /* <DEDUP_REMOVED lines=12> */
.L_x_7054:
[----:B------:R-:W-:-:S07]  /*19c0*/  IMAD.MOV.U32 R68, RZ, RZ, R180 ;  /* 0x000000ffff447224 */ /* 0x000fce00078e00b4 */
.L_x_7055:
[----:B------:R-:W-:Y:S05]  /*19d0*/  BSYNC B0 ;  /* 0x0000000000007941 */ /* 0x000fea0003800000 */
.L_x_7053:
        /* <DEDUP_REMOVED lines=16> */
.L_x_7059:
[----:B------:R-:W-:Y:S05]  /*1ae0*/  BSYNC B1 ;  /* 0x0000000000017941 */ /* 0x000fea0003800000 */
.L_x_7058:
        /* <DEDUP_REMOVED lines=42> */
.L_x_7057:
[----:B------:R-:W-:Y:S05]  /*1d90*/  BSYNC B0 ;  /* 0x0000000000007941 */ /* 0x000fea0003800000 */
.L_x_7056:
        /* <DEDUP_REMOVED lines=9> */
.L_x_7052:
        /* <DEDUP_REMOVED lines=12> */
.L_x_7061:
[----:B------:R-:W-:-:S07]  /*1ef0*/  IMAD.MOV.U32 R68, RZ, RZ, R180 ;  /* 0x000000ffff447224 */ /* 0x000fce00078e00b4 */
.L_x_7062:
[----:B------:R-:W-:Y:S05]  /*1f00*/  BSYNC B0 ;  /* 0x0000000000007941 */ /* 0x000fea0003800000 */
.L_x_7060:
        /* <DEDUP_REMOVED lines=16> */
.L_x_7066:
[----:B------:R-:W-:Y:S05]  /*2010*/  BSYNC B1 ;  /* 0x0000000000017941 */ /* 0x000fea0003800000 */
.L_x_7065:
        /* <DEDUP_REMOVED lines=42> */
.L_x_7064:
[----:B------:R-:W-:Y:S05]  /*22c0*/  BSYNC B0 ;  /* 0x0000000000007941 */ /* 0x000fea0003800000 */
.L_x_7063:
        /* <DEDUP_REMOVED lines=14> */
.L_x_7067:
        /* <DEDUP_REMOVED lines=12> */
.L_x_7070:
[----:B------:R-:W-:-:S07]  /*2470*/  IMAD.MOV.U32 R68, RZ, RZ, R180 ;  /* 0x000000ffff447224 */ /* 0x000fce00078e00b4 */
.L_x_7071:
[----:B------:R-:W-:Y:S05]  /*2480*/  BSYNC B0 ;  /* 0x0000000000007941 */ /* 0x000fea0003800000 */
.L_x_7069:
        /* <DEDUP_REMOVED lines=16> */
.L_x_7075:
[----:B------:R-:W-:Y:S05]  /*2590*/  BSYNC B1 ;  /* 0x0000000000017941 */ /* 0x000fea0003800000 */
.L_x_7074:
        /* <DEDUP_REMOVED lines=42> */
.L_x_7073:
[----:B------:R-:W-:Y:S05]  /*2840*/  BSYNC B0 ;  /* 0x0000000000007941 */ /* 0x000fea0003800000 */
.L_x_7072:
        /* <DEDUP_REMOVED lines=10> */
.L_x_7068:
        /* <DEDUP_REMOVED lines=12> */
.L_x_7077:
[----:B------:R-:W-:-:S07]  /*29b0*/  IMAD.MOV.U32 R68, RZ, RZ, R180 ;  /* 0x000000ffff447224 */ /* 0x000fce00078e00b4 */
.L_x_7078:
[----:B------:R-:W-:Y:S05]  /*29c0*/  BSYNC B0 ;  /* 0x0000000000007941 */ /* 0x000fea0003800000 */
.L_x_7076:
        /* <DEDUP_REMOVED lines=16> */
.L_x_7082:
[----:B------:R-:W-:Y:S05]  /*2ad0*/  BSYNC B1 ;  /* 0x0000000000017941 */ /* 0x000fea0003800000 */
.L_x_7081:
        /* <DEDUP_REMOVED lines=42> */
.L_x_7080:
[----:B------:R-:W-:Y:S05]  /*2d80*/  BSYNC B0 ;  /* 0x0000000000007941 */ /* 0x000fea0003800000 */
.L_x_7079:
        /* <DEDUP_REMOVED lines=15> */
.L_x_7083:
        /* <DEDUP_REMOVED lines=12> */
.L_x_7086:
[----:B------:R-:W-:-:S07]  /*2f40*/  IMAD.MOV.U32 R67, RZ, RZ, R180 ;  /* 0x000000ffff437224 */ /* 0x000fce00078e00b4 */
.L_x_7087:
[----:B------:R-:W-:Y:S05]  /*2f50*/  BSYNC B0 ;  /* 0x0000000000007941 */ /* 0x000fea0003800000 */
.L_x_7085:
        /* <DEDUP_REMOVED lines=16> */
.L_x_7091:
[----:B------:R-:W-:Y:S05]  /*3060*/  BSYNC B1 ;  /* 0x0000000000017941 */ /* 0x000fea0003800000 */
.L_x_7090:
        /* <DEDUP_REMOVED lines=42> */
.L_x_7089:
[----:B------:R-:W-:Y:S05]  /*3310*/  BSYNC B0 ;  /* 0x0000000000007941 */ /* 0x000fea0003800000 */
.L_x_7088:
        /* <DEDUP_REMOVED lines=9> */
.L_x_7084:
        /* <DEDUP_REMOVED lines=12> */
.L_x_7093:
[----:B------:R-:W-:-:S07]  /*3470*/  IMAD.MOV.U32 R67, RZ, RZ, R180 ;  /* 0x000000ffff437224 */ /* 0x000fce00078e00b4 */
.L_x_7094:
[----:B------:R-:W-:Y:S05]  /*3480*/  BSYNC B0 ;  /* 0x0000000000007941 */ /* 0x000fea0003800000 */
.L_x_7092:
        /* <DEDUP_REMOVED lines=16> */
.L_x_7098:
[----:B------:R-:W-:Y:S05]  /*3590*/  BSYNC B1 ;  /* 0x0000000000017941 */ /* 0x000fea0003800000 */
.L_x_7097:
        /* <DEDUP_REMOVED lines=42> */
.L_x_7096:
[----:B------:R-:W-:Y:S05]  /*3840*/  BSYNC B0 ;  /* 0x0000000000007941 */ /* 0x000fea0003800000 */
.L_x_7095:
        /* <DEDUP_REMOVED lines=14> */
.L_x_7099:
        /* <DEDUP_REMOVED lines=12> */
.L_x_7102:
[----:B------:R-:W-:-:S07]  /*39f0*/  IMAD.MOV.U32 R66, RZ, RZ, R180 ;  /* 0x000000ffff427224 */ /* 0x000fce00078e00b4 */
.L_x_7103:
[----:B------:R-:W-:Y:S05]  /*3a00*/  BSYNC B0 ;  /* 0x0000000000007941 */ /* 0x000fea0003800000 */
.L_x_7101:
        /* <DEDUP_REMOVED lines=16> */
.L_x_7107:
[----:B------:R-:W-:Y:S05]  /*3b10*/  BSYNC B1 ;  /* 0x0000000000017941 */ /* 0x000fea0003800000 */
.L_x_7106:
        /* <DEDUP_REMOVED lines=42> */
.L_x_7105:
[----:B------:R-:W-:Y:S05]  /*3dc0*/  BSYNC B0 ;  /* 0x0000000000007941 */ /* 0x000fea0003800000 */
.L_x_7104:
        /* <DEDUP_REMOVED lines=10> */
.L_x_7100:
        /* <DEDUP_REMOVED lines=12> */
.L_x_7109:
[----:B------:R-:W-:-:S07]  /*3f30*/  IMAD.MOV.U32 R66, RZ, RZ, R180 ;  /* 0x000000ffff427224 */ /* 0x000fce00078e00b4 */
.L_x_7110:
[----:B------:R-:W-:Y:S05]  /*3f40*/  BSYNC B0 ;  /* 0x0000000000007941 */ /* 0x000fea0003800000 */
.L_x_7108:
        /* <DEDUP_REMOVED lines=16> */
.L_x_7114:
[----:B------:R-:W-:Y:S05]  /*4050*/  BSYNC B1 ;  /* 0x0000000000017941 */ /* 0x000fea0003800000 */
.L_x_7113:
        /* <DEDUP_REMOVED lines=42> */
.L_x_7112:
[----:B------:R-:W-:Y:S05]  /*4300*/  BSYNC B0 ;  /* 0x0000000000007941 */ /* 0x000fea0003800000 */
.L_x_7111:
        /* <DEDUP_REMOVED lines=15> */
.L_x_7115:
        /* <DEDUP_REMOVED lines=12> */
.L_x_7118:
[----:B------:R-:W-:-:S07]  /*44c0*/  IMAD.MOV.U32 R66, RZ, RZ, R180 ;  /* 0x000000ffff427224 */ /* 0x000fce00078e00b4 */
.L_x_7119:
[----:B------:R-:W-:Y:S05]  /*44d0*/  BSYNC B0 ;  /* 0x0000000000007941 */ /* 0x000fea0003800000 */
.L_x_7117:
        /* <DEDUP_REMOVED lines=16> */
.L_x_7123:
[----:B------:R-:W-:Y:S05]  /*45e0*/  BSYNC B1 ;  /* 0x0000000000017941 */ /* 0x000fea0003800000 */
.L_x_7122:
        /* <DEDUP_REMOVED lines=42> */
.L_x_7121:
[----:B------:R-:W-:Y:S05]  /*4890*/  BSYNC B0 ;  /* 0x0000000000007941 */ /* 0x000fea0003800000 */
.L_x_7120:
        /* <DEDUP_REMOVED lines=9> */
.L_x_7116:
        /* <DEDUP_REMOVED lines=12> */
.L_x_7125:
[----:B------:R-:W-:-:S07]  /*49f0*/  IMAD.MOV.U32 R66, RZ, RZ, R180 ;  /* 0x000000ffff427224 */ /* 0x000fce00078e00b4 */
.L_x_7126:
[----:B------:R-:W-:Y:S05]  /*4a00*/  BSYNC B0 ;  /* 0x0000000000007941 */ /* 0x000fea0003800000 */
.L_x_7124:
        /* <DEDUP_REMOVED lines=16> */
.L_x_7130:
[----:B------:R-:W-:Y:S05]  /*4b10*/  BSYNC B1 ;  /* 0x0000000000017941 */ /* 0x000fea0003800000 */
.L_x_7129:
        /* <DEDUP_REMOVED lines=42> */
.L_x_7128:
[----:B------:R-:W-:Y:S05]  /*4dc0*/  BSYNC B0 ;  /* 0x0000000000007941 */ /* 0x000fea0003800000 */
.L_x_7127:
        /* <DEDUP_REMOVED lines=12> */
.L_x_7131:
        /* <DEDUP_REMOVED lines=12> */
.L_x_7134:
[----:B------:R-:W-:-:S07]  /*4f50*/  IMAD.MOV.U32 R58, RZ, RZ, R180 ;  /* 0x000000ffff3a7224 */ /* 0x000fce00078e00b4 */
.L_x_7135:
[----:B------:R-:W-:Y:S05]  /*4f60*/  BSYNC B0 ;  /* 0x0000000000007941 */ /* 0x000fea0003800000 */
.L_x_7133:
        /* <DEDUP_REMOVED lines=16> */
.L_x_7139:
[----:B------:R-:W-:Y:S05]  /*5070*/  BSYNC B1 ;  /* 0x0000000000017941 */ /* 0x000fea0003800000 */
.L_x_7138:
        /* <DEDUP_REMOVED lines=42> */
.L_x_7137:
[----:B------:R-:W-:Y:S05]  /*5320*/  BSYNC B0 ;  /* 0x0000000000007941 */ /* 0x000fea0003800000 */
.L_x_7136:
        /* <DEDUP_REMOVED lines=10> */
.L_x_7132:
        /* <DEDUP_REMOVED lines=12> */
.L_x_7141:
[----:B------:R-:W-:-:S07]  /*5490*/  IMAD.MOV.U32 R58, RZ, RZ, R180 ;  /* 0x000000ffff3a7224 */ /* 0x000fce00078e00b4 */
.L_x_7142:
[----:B------:R-:W-:Y:S05]  /*54a0*/  BSYNC B0 ;  /* 0x0000000000007941 */ /* 0x000fea0003800000 */
.L_x_7140:
        /* <DEDUP_REMOVED lines=16> */
.L_x_7146:
[----:B------:R-:W-:Y:S05]  /*55b0*/  BSYNC B1 ;  /* 0x0000000000017941 */ /* 0x000fea0003800000 */
.L_x_7145:
        /* <DEDUP_REMOVED lines=42> */
.L_x_7144:
[----:B------:R-:W-:Y:S05]  /*5860*/  BSYNC B0 ;  /* 0x0000000000007941 */ /* 0x000fea0003800000 */
.L_x_7143:
        /* <DEDUP_REMOVED lines=13> */
.L_x_7147:
        /* <DEDUP_REMOVED lines=12> */
.L_x_7150:
[----:B------:R-:W-:-:S07]  /*5a00*/  IMAD.MOV.U32 R65, RZ, RZ, R180 ;  /* 0x000000ffff417224 */ /* 0x000fce00078e00b4 */
.L_x_7151:
[----:B------:R-:W-:Y:S05]  /*5a10*/  BSYNC B0 ;  /* 0x0000000000007941 */ /* 0x000fea0003800000 */
.L_x_7149:
        /* <DEDUP_REMOVED lines=16> */
.L_x_7155:
[----:B------:R-:W-:Y:S05]  /*5b20*/  BSYNC B1 ;  /* 0x0000000000017941 */ /* 0x000fea0003800000 */
.L_x_7154:
        /* <DEDUP_REMOVED lines=42> */
.L_x_7153:
[----:B------:R-:W-:Y:S05]  /*5dd0*/  BSYNC B0 ;  /* 0x0000000000007941 */ /* 0x000fea0003800000 */
.L_x_7152:
        /* <DEDUP_REMOVED lines=9> */
.L_x_7148:
        /* <DEDUP_REMOVED lines=12> */
.L_x_7157:
[----:B------:R-:W-:-:S07]  /*5f30*/  IMAD.MOV.U32 R65, RZ, RZ, R180 ;  /* 0x000000ffff417224 */ /* 0x000fce00078e00b4 */
.L_x_7158:
[----:B------:R-:W-:Y:S05]  /*5f40*/  BSYNC B0 ;  /* 0x0000000000007941 */ /* 0x000fea0003800000 */
.L_x_7156:
        /* <DEDUP_REMOVED lines=16> */
.L_x_7162:
[----:B------:R-:W-:Y:S05]  /*6050*/  BSYNC B1 ;  /* 0x0000000000017941 */ /* 0x000fea0003800000 */
.L_x_7161:
        /* <DEDUP_REMOVED lines=42> */
.L_x_7160:
[----:B------:R-:W-:Y:S05]  /*6300*/  BSYNC B0 ;  /* 0x0000000000007941 */ /* 0x000fea0003800000 */
.L_x_7159:
        /* <DEDUP_REMOVED lines=12> */
.L_x_7163:
        /* <DEDUP_REMOVED lines=12> */
.L_x_7166:
[----:B------:R-:W-:-:S07]  /*6490*/  IMAD.MOV.U32 R64, RZ, RZ, R180 ;  /* 0x000000ffff407224 */ /* 0x000fce00078e00b4 */
.L_x_7167:
[----:B------:R-:W-:Y:S05]  /*64a0*/  BSYNC B0 ;  /* 0x0000000000007941 */ /* 0x000fea0003800000 */
.L_x_7165:
        /* <DEDUP_REMOVED lines=18> */
.L_x_7171:
[----:B------:R-:W-:Y:S05]  /*65d0*/  BSYNC B1 ;  /* 0x0000000000017941 */ /* 0x000fea0003800000 */
.L_x_7170:
        /* <DEDUP_REMOVED lines=42> */
.L_x_7169:
[----:B------:R-:W-:Y:S05]  /*6880*/  BSYNC B0 ;  /* 0x0000000000007941 */ /* 0x000fea0003800000 */
.L_x_7168:
        /* <DEDUP_REMOVED lines=10> */
.L_x_7164:
[----:B------:R-:W0:Y:S01]  /*6930*/  LDC.64 R142, c[0x0][0x238] ;  /* 0x00008e00ff8e7b82 */ /* 0x000e220000000a00 */
[----:B------:R-:W-:Y:S02]  /*6940*/  P2R R56, PR, RZ, 0x4 ;  /* 0x00000004ff387803 */ /* 0x000fe40000000000 */
[C---:B------:R-:W-:Y:S02]  /*6950*/  LOP3.LUT P2, RZ, R172.reuse, 0x4, RZ, 0xc0, !PT ;  /* 0x00000004acff7812 */ /* 0x040fe4000784c0ff */
[----:B------:R-:W-:Y:S02]  /*6960*/  SEL R57, RZ, 0x10000, P4 ;  /* 0x00010000ff397807 */ /* 0x000fe40002000000 */
[----:B------:R-:W-:Y:S01]  /*6970*/  SEL R66, RZ, 0x100, P3 ;  /* 0x00000100ff427807 */ /* 0x000fe20001800000 */
[----:B------:R-:W1:Y:S01]  /*6980*/  LDC.64 R144, c[0x0][0x240] ;  /* 0x00009000ff907b82 */ /* 0x000e620000000a00 */
[C---:B------:R-:W-:Y:S02]  /*6990*/  LOP3.LUT P4, RZ, R172.reuse, 0x10, RZ, 0xc0, !PT ;  /* 0x00000010acff7812 */ /* 0x040fe4000788c0ff */
[----:B------:R-:W-:-:S02]  /*69a0*/  LOP3.LUT P3, RZ, R172, 0x8, RZ, 0xc0, !PT ;  /* 0x00000008acff7812 */ /* 0x000fc4000786c0ff */
[----:B------:R-:W-:Y:S02]  /*69b0*/  SEL R64, RZ, 0x1, P2 ;  /* 0x00000001ff407807 */ /* 0x000fe40001000000 */
[----:B------:R-:W-:Y:S01]  /*69c0*/  ISETP.NE.AND P2, PT, R56, RZ, PT ;  /* 0x000000ff3800720c */ /* 0x000fe20003f45270 */
[----:B------:R-:W2:Y:S01]  /*69d0*/  @P0 LDC.64 R62, c[0x0][0x228] ;  /* 0x00008a00ff3e0b82 */ /* 0x000ea20000000a00 */
[----:B------:R-:W-:Y:S01]  /*69e0*/  SEL R59, RZ, 0x1000000, P5 ;  /* 0x01000000ff3b7807 */ /* 0x000fe20002800000 */
[----:B------:R-:W-:Y:S01]  /*69f0*/  IMAD.WIDE.U32 R64, R64, 0x1000000, RZ ;  /* 0x0100000040407825 */ /* 0x000fe200078e00ff */
[----:B------:R-:W-:Y:S02]  /*6a00*/  SEL R58, RZ, 0x1, P3 ;  /* 0x00000001ff3a7807 */ /* 0x000fe40001800000 */
[----:B------:R-:W-:Y:S02]  /*6a10*/  SEL R56, RZ, 0x1, P4 ;  /* 0x00000001ff387807 */ /* 0x000fe40002000000 */
[----:B------:R-:W-:Y:S01]  /*6a20*/  LOP3.LUT P5, RZ, R172, 0x2, RZ, 0xc0, !PT ;  /* 0x00000002acff7812 */ /* 0x000fe200078ac0ff */
[----:B------:R-:W3:Y:S01]  /*6a30*/  @P1 LDC.64 R60, c[0x0][0x230] ;  /* 0x00008c00ff3c1b82 */ /* 0x000ee20000000a00 */
[----:B------:R-:W-:Y:S01]  /*6a40*/  LOP3.LUT R66, R66, R59, R57, 0xfe, !PT ;  /* 0x0000003b42427212 */ /* 0x000fe200078efe39 */
[----:B------:R-:W-:Y:S01]  /*6a50*/  IMAD.WIDE.U32 R58, R58, 0x10000, RZ ;  /* 0x000100003a3a7825 */ /* 0x000fe200078e00ff */
[----:B------:R-:W-:-:S02]  /*6a60*/  SEL R91, RZ, 0x1, P5 ;  /* 0x00000001ff5b7807 */ /* 0x000fc40002800000 */
[----:B------:R-:W-:Y:S01]  /*6a70*/  LOP3.LUT P6, RZ, R172, 0x20, RZ, 0xc0, !PT ;  /* 0x00000020acff7812 */ /* 0x000fe200078cc0ff */
[----:B------:R-:W-:Y:S01]  /*6a80*/  IMAD.WIDE.U32 R56, R56, 0x100, RZ ;  /* 0x0000010038387825 */ /* 0x000fe200078e00ff */
[----:B------:R-:W-:Y:S02]  /*6a90*/  LOP3.LUT R91, R65, R66, R91, 0xfe, !PT ;  /* 0x00000042415b7212 */ /* 0x000fe400078efe5b */
[----:B------:R-:W-:Y:S01]  /*6aa0*/  SEL R65, RZ, 0x1, P6 ;  /* 0x00000001ff417807 */ /* 0x000fe20003000000 */
[----:B0-----:R-:W-:Y:S01]  /*6ab0*/  IMAD.WIDE.U32 R66, R185, 0x20, R142 ;  /* 0x00000020b9427825 */ /* 0x001fe200078e008e */
[----:B------:R-:W-:Y:S02]  /*6ac0*/  LOP3.LUT R64, R56, R64, R58, 0xfe, !PT ;  /* 0x0000004038407212 */ /* 0x000fe400078efe3a */
[----:B------:R-:W-:Y:S02]  /*6ad0*/  LOP3.LUT R57, R57, R91, R59, 0xfe, !PT ;  /* 0x0000005b39397212 */ /* 0x000fe400078efe3b */
[----:B------:R-:W-:Y:S01]  /*6ae0*/  LOP3.LUT R56, R64, R65, RZ, 0xfc, !PT ;  /* 0x0000004140387212 */ /* 0x000fe200078efcff */
[C---:B-1----:R-:W-:Y:S01]  /*6af0*/  IMAD.WIDE.U32 R64, R185.reuse, 0x8, R144 ;  /* 0x00000008b9407825 */ /* 0x042fe200078e0090 */
[----:B------:R0:W-:Y:S01]  /*6b00*/  STG.E.128 desc[UR4][R66.64], R72 ;  /* 0x0000004842007986 */ /* 0x0001e2000c101d04 */
[----:B------:R-:W-:-:S03]  /*6b10*/  IADD3 R187, R185, 0x100, RZ ;  /* 0x00000100b9bb7810 */ /* 0x000fc60007ffe0ff */
[----:B------:R0:W-:Y:S02]  /*6b20*/  STG.E.128 desc[UR4][R66.64+0x10], R68 ;  /* 0x0000104442007986 */ /* 0x0001e4000c101d04 */
[C---:B------:R-:W-:Y:S02]  /*6b30*/  IMAD.WIDE.U32 R58, R187.reuse, 0x10, R88 ;  /* 0x00000010bb3a7825 */ /* 0x040fe400078e0058 */
[----:B------:R0:W-:Y:S02]  /*6b40*/  STG.E.64 desc[UR4][R64.64], R56 ;  /* 0x0000003840007986 */ /* 0x0001e4000c101b04 */
[----:B--2---:R-:W-:-:S04]  /*6b50*/  @P0 IMAD.WIDE.U32 R62, R187, 0x10, R62 ;  /* 0x00000010bb3e0825 */ /* 0x004fc800078e003e */
        /* <DEDUP_REMOVED lines=22> */
.L_x_7172:
[----:B------:R2:W5:Y:S04]  /*6cc0*/  @P0 LDG.E.128 R84, desc[UR4][R62.64] ;  /* 0x000000043e540981 */ /* 0x000568000c1e1d00 */
[----:B------:R2:W5:Y:S04]  /*6cd0*/  @P1 LDG.E.128 R80, desc[UR4][R60.64] ;  /* 0x000000043c501981 */ /* 0x000568000c1e1d00 */
[----:B------:R2:W5:Y:S04]  /*6ce0*/  @P1 LDG.E.128 R76, desc[UR4][R60.64+0x10] ;  /* 0x000010043c4c1981 */ /* 0x000568000c1e1d00 */
[----:B01----:R-:W5:Y:S01]  /*6cf0*/  LDG.E.128 R56, desc[UR4][R58.64] ;  /* 0x000000043a387981 */ /* 0x003f62000c1e1d00 */
        /* <DEDUP_REMOVED lines=12> */
.L_x_7174:
[----:B------:R-:W-:-:S07]  /*6dc0*/  MOV R90, R180 ;  /* 0x000000b4005a7202 */ /* 0x000fce0000000f00 */
.L_x_7175:
[----:B------:R-:W-:Y:S05]  /*6dd0*/  BSYNC B0 ;  /* 0x0000000000007941 */ /* 0x000fea0003800000 */
.L_x_7173:
        /* <DEDUP_REMOVED lines=16> */
.L_x_7179:
[----:B------:R-:W-:Y:S05]  /*6ee0*/  BSYNC B1 ;  /* 0x0000000000017941 */ /* 0x000fea0003800000 */
.L_x_7178:
        /* <DEDUP_REMOVED lines=42> */
.L_x_7177:
[----:B------:R-:W-:Y:S05]  /*7190*/  BSYNC B0 ;  /* 0x0000000000007941 */ /* 0x000fea0003800000 */
.L_x_7176:
[----:B------:R-:W-:Y:S02]  /*71a0*/  I2FP.F32.U32 R60, R90 ;  /* 0x0000005a003c7245 */ /* 0x000fe40000201000 */
[----:B-----5:R-:W-:Y:S02]  /*71b0*/  SHF.L.U32 R63, R56, 0x10, RZ ;  /* 0x00000010383f7819 */ /* 0x020fe400000006ff */
        /* <DEDUP_REMOVED lines=13> */
.L_x_7180:
        /* <DEDUP_REMOVED lines=12> */
.L_x_7183:
[----:B------:R-:W-:-:S07]  /*7350*/  IMAD.MOV.U32 R148, RZ, RZ, R180 ;  /* 0x000000ffff947224 */ /* 0x000fce00078e00b4 */
.L_x_7184:
[----:B------:R-:W-:Y:S05]  /*7360*/  BSYNC B0 ;  /* 0x0000000000007941 */ /* 0x000fea0003800000 */
.L_x_7182:
        /* <DEDUP_REMOVED lines=16> */
.L_x_7188:
[----:B------:R-:W-:Y:S05]  /*7470*/  BSYNC B1 ;  /* 0x0000000000017941 */ /* 0x000fea0003800000 */
.L_x_7187:
        /* <DEDUP_REMOVED lines=42> */
.L_x_7186:
[----:B------:R-:W-:Y:S05]  /*7720*/  BSYNC B0 ;  /* 0x0000000000007941 */ /* 0x000fea0003800000 */
.L_x_7185:
        /* <DEDUP_REMOVED lines=9> */
.L_x_7181:
        /* <DEDUP_REMOVED lines=12> */
.L_x_7190:
[----:B------:R-:W-:-:S07]  /*7880*/  MOV R65, R180 ;  /* 0x000000b400417202 */ /* 0x000fce0000000f00 */
.L_x_7191:
[----:B------:R-:W-:Y:S05]  /*7890*/  BSYNC B0 ;  /* 0x0000000000007941 */ /* 0x000fea0003800000 */
.L_x_7189:
        /* <DEDUP_REMOVED lines=16> */
.L_x_7195:
[----:B------:R-:W-:Y:S05]  /*79a0*/  BSYNC B1 ;  /* 0x0000000000017941 */ /* 0x000fea0003800000 */
.L_x_7194:
        /* <DEDUP_REMOVED lines=42> */
.L_x_7193:
[----:B------:R-:W-:Y:S05]  /*7c50*/  BSYNC B0 ;  /* 0x0000000000007941 */ /* 0x000fea0003800000 */
.L_x_7192:
        /* <DEDUP_REMOVED lines=14> */
.L_x_7196:
        /* <DEDUP_REMOVED lines=12> */
.L_x_7199:
[----:B------:R-:W-:-:S07]  /*7e00*/  IMAD.MOV.U32 R148, RZ, RZ, R180 ;  /* 0x000000ffff947224 */ /* 0x000fce00078e00b4 */
.L_x_7200:
[----:B------:R-:W-:Y:S05]  /*7e10*/  BSYNC B0 ;  /* 0x0000000000007941 */ /* 0x000fea0003800000 */
.L_x_7198:
        /* <DEDUP_REMOVED lines=16> */
.L_x_7204:
[----:B------:R-:W-:Y:S05]  /*7f20*/  BSYNC B1 ;  /* 0x0000000000017941 */ /* 0x000fea0003800000 */
.L_x_7203:
        /* <DEDUP_REMOVED lines=42> */
.L_x_7202:
[----:B------:R-:W-:Y:S05]  /*81d0*/  BSYNC B0 ;  /* 0x0000000000007941 */ /* 0x000fea0003800000 */
.L_x_7201:
        /* <DEDUP_REMOVED lines=10> */
.L_x_7197:
        /* <DEDUP_REMOVED lines=12> */
.L_x_7206:
[----:B------:R-:W-:-:S07]  /*8340*/  MOV R148, R180 ;  /* 0x000000b400947202 */ /* 0x000fce0000000f00 */
.L_x_7207:
[----:B------:R-:W-:Y:S05]  /*8350*/  BSYNC B0 ;  /* 0x0000000000007941 */ /* 0x000fea0003800000 */
.L_x_7205:
        /* <DEDUP_REMOVED lines=16> */
.L_x_7211:
[----:B------:R-:W-:Y:S05]  /*8460*/  BSYNC B1 ;  /* 0x0000000000017941 */ /* 0x000fea0003800000 */
.L_x_7210:
        /* <DEDUP_REMOVED lines=42> */
.L_x_7209:
[----:B------:R-:W-:Y:S05]  /*8710*/  BSYNC B0 ;  /* 0x0000000000007941 */ /* 0x000fea0003800000 */
.L_x_7208:
        /* <DEDUP_REMOVED lines=15> */
.L_x_7212:
        /* <DEDUP_REMOVED lines=12> */
.L_x_7215:
[----:B------:R-:W-:-:S07]  /*88d0*/  IMAD.MOV.U32 R148, RZ, RZ, R180 ;  /* 0x000000ffff947224 */ /* 0x000fce00078e00b4 */
.L_x_7216:
[----:B------:R-:W-:Y:S05]  /*88e0*/  BSYNC B0 ;  /* 0x0000000000007941 */ /* 0x000fea0003800000 */
.L_x_7214:
        /* <DEDUP_REMOVED lines=16> */
.L_x_7220:
[----:B------:R-:W-:Y:S05]  /*89f0*/  BSYNC B1 ;  /* 0x0000000000017941 */ /* 0x000fea0003800000 */
.L_x_7219:
        /* <DEDUP_REMOVED lines=42> */
.L_x_7218:
[----:B------:R-:W-:Y:S05]  /*8ca0*/  BSYNC B0 ;  /* 0x0000000000007941 */ /* 0x000fea0003800000 */
.L_x_7217:
        /* <DEDUP_REMOVED lines=9> */
.L_x_7213:
        /* <DEDUP_REMOVED lines=12> */
.L_x_7222:
[----:B------:R-:W-:-:S07]  /*8e00*/  MOV R148, R180 ;  /* 0x000000b400947202 */ /* 0x000fce0000000f00 */
.L_x_7223:
[----:B------:R-:W-:Y:S05]  /*8e10*/  BSYNC B0 ;  /* 0x0000000000007941 */ /* 0x000fea0003800000 */
.L_x_7221:
        /* <DEDUP_REMOVED lines=16> */
.L_x_7227:
[----:B------:R-:W-:Y:S05]  /*8f20*/  BSYNC B1 ;  /* 0x0000000000017941 */ /* 0x000fea0003800000 */
.L_x_7226:
        /* <DEDUP_REMOVED lines=42> */
.L_x_7225:
[----:B------:R-:W-:Y:S05]  /*91d0*/  BSYNC B0 ;  /* 0x0000000000007941 */ /* 0x000fea0003800000 */
.L_x_7224:
        /* <DEDUP_REMOVED lines=14> */
.L_x_7228:
        /* <DEDUP_REMOVED lines=12> */
.L_x_7231:
[----:B------:R-:W-:-:S07]  /*9380*/  IMAD.MOV.U32 R148, RZ, RZ, R180 ;  /* 0x000000ffff947224 */ /* 0x000fce00078e00b4 */
.L_x_7232:
[----:B------:R-:W-:Y:S05]  /*9390*/  BSYNC B0 ;  /* 0x0000000000007941 */ /* 0x000fea0003800000 */
.L_x_7230:
        /* <DEDUP_REMOVED lines=16> */
.L_x_7236:
[----:B------:R-:W-:Y:S05]  /*94a0*/  BSYNC B1 ;  /* 0x0000000000017941 */ /* 0x000fea0003800000 */
.L_x_7235:
        /* <DEDUP_REMOVED lines=42> */
.L_x_7234:
[----:B------:R-:W-:Y:S05]  /*9750*/  BSYNC B0 ;  /* 0x0000000000007941 */ /* 0x000fea0003800000 */
.L_x_7233:
        /* <DEDUP_REMOVED lines=10> */
.L_x_7229:
        /* <DEDUP_REMOVED lines=12> */
.L_x_7238:
[----:B------:R-:W-:-:S07]  /*98c0*/  MOV R148, R180 ;  /* 0x000000b400947202 */ /* 0x000fce0000000f00 */
.L_x_7239:
[----:B------:R-:W-:Y:S05]  /*98d0*/  BSYNC B0 ;  /* 0x0000000000007941 */ /* 0x000fea0003800000 */
.L_x_7237:
        /* <DEDUP_REMOVED lines=16> */
.L_x_7243:
[----:B------:R-:W-:Y:S05]  /*99e0*/  BSYNC B1 ;  /* 0x0000000000017941 */ /* 0x000fea0003800000 */
.L_x_7242:
        /* <DEDUP_REMOVED lines=42> */
.L_x_7241:
[----:B------:R-:W-:Y:S05]  /*9c90*/  BSYNC B0 ;  /* 0x0000000000007941 */ /* 0x000fea0003800000 */
.L_x_7240:
        /* <DEDUP_REMOVED lines=15> */
.L_x_7244:
        /* <DEDUP_REMOVED lines=12> */
.L_x_7247:
[----:B------:R-:W-:-:S07]  /*9e50*/  IMAD.MOV.U32 R61, RZ, RZ, R180 ;  /* 0x000000ffff3d7224 */ /* 0x000fce00078e00b4 */
.L_x_7248:
[----:B------:R-:W-:Y:S05]  /*9e60*/  BSYNC B0 ;  /* 0x0000000000007941 */ /* 0x000fea0003800000 */
.L_x_7246:
        /* <DEDUP_REMOVED lines=16> */
.L_x_7252:
[----:B------:R-:W-:Y:S05]  /*9f70*/  BSYNC B1 ;  /* 0x0000000000017941 */ /* 0x000fea0003800000 */
.L_x_7251:
        /* <DEDUP_REMOVED lines=42> */
.L_x_7250:
[----:B------:R-:W-:Y:S05]  /*a220*/  BSYNC B0 ;  /* 0x0000000000007941 */ /* 0x000fea0003800000 */
.L_x_7249:
        /* <DEDUP_REMOVED lines=9> */
.L_x_7245:
        /* <DEDUP_REMOVED lines=12> */
.L_x_7254:
[----:B------:R-:W-:-:S07]  /*a380*/  MOV R61, R180 ;  /* 0x000000b4003d7202 */ /* 0x000fce0000000f00 */
.L_x_7255:
[----:B------:R-:W-:Y:S05]  /*a390*/  BSYNC B0 ;  /* 0x0000000000007941 */ /* 0x000fea0003800000 */
.L_x_7253:
        /* <DEDUP_REMOVED lines=16> */
.L_x_7259:
[----:B------:R-:W-:Y:S05]  /*a4a0*/  BSYNC B1 ;  /* 0x0000000000017941 */ /* 0x000fea0003800000 */
.L_x_7258:
        /* <DEDUP_REMOVED lines=42> */
.L_x_7257:
[----:B------:R-:W-:Y:S05]  /*a750*/  BSYNC B0 ;  /* 0x0000000000007941 */ /* 0x000fea0003800000 */
.L_x_7256:
        /* <DEDUP_REMOVED lines=12> */
.L_x_7260:
        /* <DEDUP_REMOVED lines=12> */
.L_x_7263:
[----:B------:R-:W-:-:S07]  /*a8e0*/  IMAD.MOV.U32 R58, RZ, RZ, R180 ;  /* 0x000000ffff3a7224 */ /* 0x000fce00078e00b4 */
.L_x_7264:
[----:B------:R-:W-:Y:S05]  /*a8f0*/  BSYNC B0 ;  /* 0x0000000000007941 */ /* 0x000fea0003800000 */
.L_x_7262:
        /* <DEDUP_REMOVED lines=16> */
.L_x_7268:
[----:B------:R-:W-:Y:S05]  /*aa00*/  BSYNC B1 ;  /* 0x0000000000017941 */ /* 0x000fea0003800000 */
.L_x_7267:
        /* <DEDUP_REMOVED lines=42> */
.L_x_7266:
[----:B------:R-:W-:Y:S05]  /*acb0*/  BSYNC B0 ;  /* 0x0000000000007941 */ /* 0x000fea0003800000 */
.L_x_7265:
        /* <DEDUP_REMOVED lines=10> */
.L_x_7261:
        /* <DEDUP_REMOVED lines=12> */
.L_x_7270:
[----:B------:R-:W-:-:S07]  /*ae20*/  MOV R58, R180 ;  /* 0x000000b4003a7202 */ /* 0x000fce0000000f00 */
.L_x_7271:
[----:B------:R-:W-:Y:S05]  /*ae30*/  BSYNC B0 ;  /* 0x0000000000007941 */ /* 0x000fea0003800000 */
.L_x_7269:
        /* <DEDUP_REMOVED lines=16> */
.L_x_7275:
[----:B------:R-:W-:Y:S05]  /*af40*/  BSYNC B1 ;  /* 0x0000000000017941 */ /* 0x000fea0003800000 */
.L_x_7274:
        /* <DEDUP_REMOVED lines=42> */
.L_x_7273:
[----:B------:R-:W-:Y:S05]  /*b1f0*/  BSYNC B0 ;  /* 0x0000000000007941 */ /* 0x000fea0003800000 */
.L_x_7272:
        /* <DEDUP_REMOVED lines=13> */
.L_x_7276:
        /* <DEDUP_REMOVED lines=12> */
.L_x_7279:
[----:B------:R-:W-:-:S07]  /*b390*/  IMAD.MOV.U32 R150, RZ, RZ, R180 ;  /* 0x000000ffff967224 */ /* 0x000fce00078e00b4 */
.L_x_7280:
[----:B------:R-:W-:Y:S05]  /*b3a0*/  BSYNC B0 ;  /* 0x0000000000007941 */ /* 0x000fea0003800000 */
.L_x_7278:
        /* <DEDUP_REMOVED lines=16> */
.L_x_7284:
[----:B------:R-:W-:Y:S05]  /*b4b0*/  BSYNC B1 ;  /* 0x0000000000017941 */ /* 0x000fea0003800000 */
.L_x_7283:
        /* <DEDUP_REMOVED lines=42> */
.L_x_7282:
[----:B------:R-:W-:Y:S05]  /*b760*/  BSYNC B0 ;  /* 0x0000000000007941 */ /* 0x000fea0003800000 */
.L_x_7281:
        /* <DEDUP_REMOVED lines=9> */
.L_x_7277:
        /* <DEDUP_REMOVED lines=12> */
.L_x_7286:
[----:B------:R-:W-:-:S07]  /*b8c0*/  MOV R150, R180 ;  /* 0x000000b400967202 */ /* 0x000fce0000000f00 */
.L_x_7287:
[----:B------:R-:W-:Y:S05]  /*b8d0*/  BSYNC B0 ;  /* 0x0000000000007941 */ /* 0x000fea0003800000 */
.L_x_7285:
        /* <DEDUP_REMOVED lines=16> */
.L_x_7291:
[----:B------:R-:W-:Y:S05]  /*b9e0*/  BSYNC B1 ;  /* 0x0000000000017941 */ /* 0x000fea0003800000 */
.L_x_7290:
        /* <DEDUP_REMOVED lines=42> */
.L_x_7289:
[----:B------:R-:W-:Y:S05]  /*bc90*/  BSYNC B0 ;  /* 0x0000000000007941 */ /* 0x000fea0003800000 */
.L_x_7288:
        /* <DEDUP_REMOVED lines=12> */
.L_x_7292:
        /* <DEDUP_REMOVED lines=12> */
.L_x_7295:
[----:B------:R-:W-:-:S07]  /*be20*/  IMAD.MOV.U32 R150, RZ, RZ, R180 ;  /* 0x000000ffff967224 */ /* 0x000fce00078e00b4 */
.L_x_7296:
[----:B------:R-:W-:Y:S05]  /*be30*/  BSYNC B0 ;  /* 0x0000000000007941 */ /* 0x000fea0003800000 */
.L_x_7294:
        /* <DEDUP_REMOVED lines=18> */
.L_x_7300:
[----:B------:R-:W-:Y:S05]  /*bf60*/  BSYNC B1 ;  /* 0x0000000000017941 */ /* 0x000fea0003800000 */
.L_x_7299:
        /* <DEDUP_REMOVED lines=41> */
[----:B------:R-:W-:-:S08]  /*c200*/  LOP3.LUT R95, R183, R56, R16, 0x96, !PT ;  /* 0x00000038b75f7212 */ /* 0x000fd000078e9610 */
.L_x_7298:
[----:B------:R-:W-:Y:S05]  /*c210*/  BSYNC B0 ;  /* 0x0000000000007941 */ /* 0x000fea0003800000 */
.L_x_7297:
        /* <DEDUP_REMOVED lines=10> */
.L_x_7293:
[----:B------:R-:W-:Y:S01]  /*c2c0*/  P2R R56, PR, RZ, 0x4 ;  /* 0x00000004ff387803 */ /* 0x000fe20000000000 */
[----:B------:R-:W0:Y:S01]  /*c2d0*/  @P1 LDC.64 R58, c[0x0][0x230] ;  /* 0x00008c00ff3a1b82 */ /* 0x000e220000000a00 */
[C---:B------:R-:W-:Y:S02]  /*c2e0*/  LOP3.LUT P2, RZ, R172.reuse, 0x4, RZ, 0xc0, !PT ;  /* 0x00000004acff7812 */ /* 0x040fe4000784c0ff */
[----:B------:R-:W-:Y:S02]  /*c2f0*/  SEL R152, RZ, 0x10000, P4 ;  /* 0x00010000ff987807 */ /* 0x000fe40002000000 */
[----:B------:R-:W-:Y:S02]  /*c300*/  SEL R183, RZ, 0x100, P3 ;  /* 0x00000100ffb77807 */ /* 0x000fe40001800000 */
[C---:B------:R-:W-:Y:S02]  /*c310*/  LOP3.LUT P4, RZ, R172.reuse, 0x10, RZ, 0xc0, !PT ;  /* 0x00000010acff7812 */ /* 0x040fe4000788c0ff */
[----:B------:R-:W-:-:S02]  /*c320*/  LOP3.LUT P3, RZ, R172, 0x8, RZ, 0xc0, !PT ;  /* 0x00000008acff7812 */ /* 0x000fc4000786c0ff */
[----:B------:R-:W-:Y:S02]  /*c330*/  SEL R91, RZ, 0x1000000, P5 ;  /* 0x01000000ff5b7807 */ /* 0x000fe40002800000 */
[----:B------:R-:W-:Y:S02]  /*c340*/  SEL R90, RZ, 0x1, P2 ;  /* 0x00000001ff5a7807 */ /* 0x000fe40001000000 */
[----:B------:R-:W-:Y:S02]  /*c350*/  SEL R148, RZ, 0x1, P3 ;  /* 0x00000001ff947807 */ /* 0x000fe40001800000 */
[----:B------:R-:W-:Y:S02]  /*c360*/  SEL R150, RZ, 0x1, P4 ;  /* 0x00000001ff967807 */ /* 0x000fe40002000000 */
[----:B------:R-:W-:Y:S01]  /*c370*/  LOP3.LUT P5, RZ, R172, 0x2, RZ, 0xc0, !PT ;  /* 0x00000002acff7812 */ /* 0x000fe200078ac0ff */
[----:B------:R-:W-:Y:S01]  /*c380*/  IMAD.WIDE.U32 R148, R148, 0x10000, RZ ;  /* 0x0001000094947825 */ /* 0x000fe200078e00ff */
[----:B------:R-:W-:-:S02]  /*c390*/  LOP3.LUT R183, R183, R91, R152, 0xfe, !PT ;  /* 0x0000005bb7b77212 */ /* 0x000fc400078efe98 */
[----:B------:R-:W-:Y:S01]  /*c3a0*/  SEL R191, RZ, 0x1, P5 ;  /* 0x00000001ffbf7807 */ /* 0x000fe20002800000 */
[----:B------:R-:W-:Y:S01]  /*c3b0*/  IMAD.WIDE.U32 R90, R90, 0x1000000, RZ ;  /* 0x010000005a5a7825 */ /* 0x000fe200078e00ff */
[----:B------:R-:W-:Y:S02]  /*c3c0*/  LOP3.LUT P6, RZ, R172, 0x20, RZ, 0xc0, !PT ;  /* 0x00000020acff7812 */ /* 0x000fe400078cc0ff */
[----:B------:R-:W-:Y:S01]  /*c3d0*/  ISETP.NE.AND P2, PT, R56, RZ, PT ;  /* 0x000000ff3800720c */ /* 0x000fe20003f45270 */
[----:B------:R-:W-:Y:S01]  /*c3e0*/  IMAD.WIDE.U32 R150, R150, 0x100, RZ ;  /* 0x0000010096967825 */ /* 0x000fe200078e00ff */
[----:B------:R-:W-:Y:S01]  /*c3f0*/  LOP3.LUT R191, R91, R183, R191, 0xfe, !PT ;  /* 0x000000b75bbf7212 */ /* 0x000fe200078efebf */
[----:B------:R-:W1:Y:S01]  /*c400*/  @P0 LDC.64 R56, c[0x0][0x228] ;  /* 0x00008a00ff380b82 */ /* 0x000e620000000a00 */
[----:B------:R-:W-:Y:S01]  /*c410*/  SEL R91, RZ, 0x1, P6 ;  /* 0x00000001ff5b7807 */ /* 0x000fe20003000000 */
[----:B------:R-:W-:Y:S01]  /*c420*/  IMAD.WIDE.U32 R152, R187, 0x20, R142 ;  /* 0x00000020bb987825 */ /* 0x000fe200078e008e */
[----:B------:R-:W-:-:S02]  /*c430*/  LOP3.LUT R90, R150, R90, R148, 0xfe, !PT ;  /* 0x0000005a965a7212 */ /* 0x000fc400078efe94 */
[----:B------:R-:W-:Y:S01]  /*c440*/  LOP3.LUT R149, R151, R191, R149, 0xfe, !PT ;  /* 0x000000bf97957212 */ /* 0x000fe200078efe95 */
[----:B------:R-:W-:Y:S01]  /*c450*/  VIADD R183, R185, 0x200 ;  /* 0x00000200b9b77836 */ /* 0x000fe20000000000 */
[----:B------:R-:W-:Y:S01]  /*c460*/  LOP3.LUT R148, R90, R91, RZ, 0xfc, !PT ;  /* 0x0000005b5a947212 */ /* 0x000fe200078efcff */
[----:B------:R-:W-:Y:S01]  /*c470*/  IMAD.WIDE.U32 R90, R187, 0x8, R144 ;  /* 0x00000008bb5a7825 */ /* 0x000fe200078e0090 */
[----:B------:R2:W-:Y:S03]  /*c480*/  STG.E.128 desc[UR4][R152.64], R64 ;  /* 0x0000004098007986 */ /* 0x0005e6000c101d04 */
[C---:B------:R-:W-:Y:S01]  /*c490*/  IMAD.WIDE.U32 R88, R183.reuse, 0x10, R88 ;  /* 0x00000010b7587825 */ /* 0x040fe200078e0058 */
[----:B------:R2:W-:Y:S03]  /*c4a0*/  STG.E.128 desc[UR4][R152.64+0x10], R60 ;  /* 0x0000103c98007986 */ /* 0x0005e6000c101d04 */
[C---:B0-----:R-:W-:Y:S01]  /*c4b0*/  @P1 IMAD.WIDE.U32 R58, R183.reuse, 0x20, R58 ;  /* 0x00000020b73a1825 */ /* 0x041fe200078e003a */
[----:B------:R2:W-:Y:S03]  /*c4c0*/  STG.E.64 desc[UR4][R90.64], R148 ;  /* 0x000000945a007986 */ /* 0x0005e6000c101b04 */
[----:B-1----:R-:W-:Y:S01]  /*c4d0*/  @P0 IMAD.WIDE.U32 R56, R183, 0x10, R56 ;  /* 0x00000010b7380825 */ /* 0x002fe200078e0038 */
[----:B--2---:R-:W-:Y:S06]  /*c4e0*/  @!P0 BRA `(.L_x_7301) ;  /* 0x0000000000508947 */ /* 0x004fec0003800000 */
[----:B------:R-:W-:Y:S01]  /*c4f0*/  SHF.L.U32 R149, R178, 0x10, RZ ;  /* 0x00000010b2957819 */ /* 0x000fe200000006ff */
        /* <DEDUP_REMOVED lines=19> */
.L_x_7301:
[----:B------:R1:W5:Y:S04]  /*c630*/  @P0 LDG.E.128 R84, desc[UR4][R56.64] ;  /* 0x0000000438540981 */ /* 0x000368000c1e1d00 */
[----:B------:R1:W5:Y:S04]  /*c640*/  @P1 LDG.E.128 R80, desc[UR4][R58.64] ;  /* 0x000000043a501981 */ /* 0x000368000c1e1d00 */
[----:B------:R1:W5:Y:S04]  /*c650*/  @P1 LDG.E.128 R76, desc[UR4][R58.64+0x10] ;  /* 0x000010043a4c1981 */ /* 0x000368000c1e1d00 */
[----:B0-----:R-:W5:Y:S01]  /*c660*/  LDG.E.128 R88, desc[UR4][R88.64] ;  /* 0x0000000458587981 */ /* 0x001f62000c1e1d00 */
        /* <DEDUP_REMOVED lines=12> */
.L_x_7303:
[----:B------:R-:W-:-:S07]  /*c730*/  IMAD.MOV.U32 R152, RZ, RZ, R180 ;  /* 0x000000ffff987224 */ /* 0x000fce00078e00b4 */
.L_x_7304:
[----:B------:R-:W-:Y:S05]  /*c740*/  BSYNC B0 ;  /* 0x0000000000007941 */ /* 0x000fea0003800000 */
.L_x_7302:
        /* <DEDUP_REMOVED lines=16> */
.L_x_7308:
[----:B------:R-:W-:Y:S05]  /*c850*/  BSYNC B1 ;  /* 0x0000000000017941 */ /* 0x000fea0003800000 */
.L_x_7307:
        /* <DEDUP_REMOVED lines=43> */
.L_x_7306:
[----:B------:R-:W-:Y:S05]  /*cb10*/  BSYNC B0 ;  /* 0x0000000000007941 */ /* 0x000fea0003800000 */
.L_x_7305:
        /* <DEDUP_REMOVED lines=15> */
.L_x_7309:
        /* <DEDUP_REMOVED lines=12> */
.L_x_7312:
[----:B------:R-:W-:-:S07]  /*ccd0*/  IMAD.MOV.U32 R171, RZ, RZ, R180 ;  /* 0x000000ffffab7224 */ /* 0x000fce00078e00b4 */
.L_x_7313:
[----:B------:R-:W-:Y:S05]  /*cce0*/  BSYNC B0 ;  /* 0x0000000000007941 */ /* 0x000fea0003800000 */
.L_x_7311:
        /* <DEDUP_REMOVED lines=16> */
.L_x_7317:
[----:B------:R-:W-:Y:S05]  /*cdf0*/  BSYNC B1 ;  /* 0x0000000000017941 */ /* 0x000fea0003800000 */
.L_x_7316:
        /* <DEDUP_REMOVED lines=43> */
.L_x_7315:
[----:B------:R-:W-:Y:S05]  /*d0b0*/  BSYNC B0 ;  /* 0x0000000000007941 */ /* 0x000fea0003800000 */
.L_x_7314:
        /* <DEDUP_REMOVED lines=9> */
.L_x_7310:
        /* <DEDUP_REMOVED lines=12> */
.L_x_7319:
[----:B------:R-:W-:-:S07]  /*d210*/  IMAD.MOV.U32 R190, RZ, RZ, R180 ;  /* 0x000000ffffbe7224 */ /* 0x000fce00078e00b4 */
.L_x_7320:
[----:B------:R-:W-:Y:S05]  /*d220*/  BSYNC B0 ;  /* 0x0000000000007941 */ /* 0x000fea0003800000 */
.L_x_7318:
        /* <DEDUP_REMOVED lines=16> */
.L_x_7324:
[----:B------:R-:W-:Y:S05]  /*d330*/  BSYNC B1 ;  /* 0x0000000000017941 */ /* 0x000fea0003800000 */
.L_x_7323:
        /* <DEDUP_REMOVED lines=43> */
.L_x_7322:
[----:B------:R-:W-:Y:S05]  /*d5f0*/  BSYNC B0 ;  /* 0x0000000000007941 */ /* 0x000fea0003800000 */
.L_x_7321:
        /* <DEDUP_REMOVED lines=14> */
.L_x_7325:
        /* <DEDUP_REMOVED lines=12> */
.L_x_7328:
[----:B------:R-:W-:-:S07]  /*d7a0*/  MOV R88, R180 ;  /* 0x000000b400587202 */ /* 0x000fce0000000f00 */
.L_x_7329:
[----:B------:R-:W-:Y:S05]  /*d7b0*/  BSYNC B0 ;  /* 0x0000000000007941 */ /* 0x000fea0003800000 */
.L_x_7327:
        /* <DEDUP_REMOVED lines=16> */
.L_x_7333:
[----:B------:R-:W-:Y:S05]  /*d8c0*/  BSYNC B1 ;  /* 0x0000000000017941 */ /* 0x000fea0003800000 */
.L_x_7332:
        /* <DEDUP_REMOVED lines=43> */
.L_x_7331:
[----:B------:R-:W-:Y:S05]  /*db80*/  BSYNC B0 ;  /* 0x0000000000007941 */ /* 0x000fea0003800000 */
.L_x_7330:
        /* <DEDUP_REMOVED lines=10> */
.L_x_7326:
        /* <DEDUP_REMOVED lines=12> */
.L_x_7335:
[----:B------:R-:W-:-:S07]  /*dcf0*/  MOV R190, R180 ;  /* 0x000000b400be7202 */ /* 0x000fce0000000f00 */
.L_x_7336:
[----:B------:R-:W-:Y:S05]  /*dd00*/  BSYNC B0 ;  /* 0x0000000000007941 */ /* 0x000fea0003800000 */
.L_x_7334:
        /* <DEDUP_REMOVED lines=16> */
.L_x_7340:
[----:B------:R-:W-:Y:S05]  /*de10*/  BSYNC B1 ;  /* 0x0000000000017941 */ /* 0x000fea0003800000 */
.L_x_7339:
        /* <DEDUP_REMOVED lines=43> */
.L_x_7338:
[----:B------:R-:W-:Y:S05]  /*e0d0*/  BSYNC B0 ;  /* 0x0000000000007941 */ /* 0x000fea0003800000 */
.L_x_7337:
[----:B------:R-:W-:Y:S02]  /*e0e0*/  I2FP.F32.U32 R58, R190 ;  /* 0x000000be003a7245 */ /* 0x000fe40000201000 */
[----:B------:R-:W-:Y:S02]  /*e0f0*/  SHF.L.U32 R149, R89, 0x10, RZ ;  /* 0x0000001059957819 */ /* 0x000fe400000006ff */
[----:B------:R-:W-:Y:S01]  /*e100*/  LOP3.LUT R172, R172, 0xfffffffb, RZ, 0xc0, !PT ;  /* 0xfffffffbacac7812 */ /* 0x000fe200078ec0ff */
[----:B------:R-:W-:Y:S02]  /*e110*/  FFMA.FTZ R59, R58, R189, 1.1641532182693481445e-10 ;  /* 0x2f0000003a3b7423 */ /* 0x000fe400000100bd */
[----:B------:R-:W-:-:S03]  /*e120*/  FMUL.FTZ R149, R149, R188 ;  /* 0x000000bc95957220 */ /* 0x000fc60000410000 */
[----:B------:R-:W-:Y:S02]  /*e130*/  FSETP.GTU.FTZ.AND P3, PT, R59, R186, PT ;  /* 0x000000ba3b00720b */ /* 0x000fe40003f7c000 */
[----:B------:R-:W-:Y:S02]  /*e140*/  PRMT R59, R89, 0x7632, R59 ;  /* 0x00007632593b7816 */ /* 0x000fe4000000003b */
        /* <DEDUP_REMOVED lines=8> */
.L_x_7341:
        /* <DEDUP_REMOVED lines=12> */
.L_x_7344:
[----:B------:R-:W-:-:S07]  /*e290*/  IMAD.MOV.U32 R174, RZ, RZ, R180 ;  /* 0x000000ffffae7224 */ /* 0x000fce00078e00b4 */
.L_x_7345:
[----:B------:R-:W-:Y:S05]  /*e2a0*/  BSYNC B0 ;  /* 0x0000000000007941 */ /* 0x000fea0003800000 */
.L_x_7343:
        /* <DEDUP_REMOVED lines=16> */
.L_x_7349:
[----:B------:R-:W-:Y:S05]  /*e3b0*/  BSYNC B1 ;  /* 0x0000000000017941 */ /* 0x000fea0003800000 */
.L_x_7348:
        /* <DEDUP_REMOVED lines=43> */
.L_x_7347:
[----:B------:R-:W-:Y:S05]  /*e670*/  BSYNC B0 ;  /* 0x0000000000007941 */ /* 0x000fea0003800000 */
.L_x_7346:
        /* <DEDUP_REMOVED lines=9> */
.L_x_7342:
        /* <DEDUP_REMOVED lines=12> */
.L_x_7351:
[----:B------:R-:W-:-:S07]  /*e7d0*/  MOV R190, R180 ;  /* 0x000000b400be7202 */ /* 0x000fce0000000f00 */
.L_x_7352:
[----:B------:R-:W-:Y:S05]  /*e7e0*/  BSYNC B0 ;  /* 0x0000000000007941 */ /* 0x000fea0003800000 */
.L_x_7350:
        /* <DEDUP_REMOVED lines=16> */
.L_x_7356:
[----:B------:R-:W-:Y:S05]  /*e8f0*/  BSYNC B1 ;  /* 0x0000000000017941 */ /* 0x000fea0003800000 */
.L_x_7355:
        /* <DEDUP_REMOVED lines=43> */
.L_x_7354:
[----:B------:R-:W-:Y:S05]  /*ebb0*/  BSYNC B0 ;  /* 0x0000000000007941 */ /* 0x000fea0003800000 */
.L_x_7353:
        /* <DEDUP_REMOVED lines=14> */
.L_x_7357:
        /* <DEDUP_REMOVED lines=12> */
.L_x_7360:
[----:B------:R-:W-:-:S07]  /*ed60*/  IMAD.MOV.U32 R175, RZ, RZ, R180 ;  /* 0x000000ffffaf7224 */ /* 0x000fce00078e00b4 */
.L_x_7361:
[----:B------:R-:W-:Y:S05]  /*ed70*/  BSYNC B0 ;  /* 0x0000000000007941 */ /* 0x000fea0003800000 */
.L_x_7359:
        /* <DEDUP_REMOVED lines=16> */
.L_x_7365:
[----:B------:R-:W-:Y:S05]  /*ee80*/  BSYNC B1 ;  /* 0x0000000000017941 */ /* 0x000fea0003800000 */
.L_x_7364:
        /* <DEDUP_REMOVED lines=43> */
.L_x_7363:
[----:B------:R-:W-:Y:S05]  /*f140*/  BSYNC B0 ;  /* 0x0000000000007941 */ /* 0x000fea0003800000 */
.L_x_7362:
        /* <DEDUP_REMOVED lines=10> */
.L_x_7358:
        /* <DEDUP_REMOVED lines=12> */
.L_x_7367:
[----:B------:R-:W-:-:S07]  /*f2b0*/  MOV R190, R180 ;  /* 0x000000b400be7202 */ /* 0x000fce0000000f00 */
.L_x_7368:
[----:B------:R-:W-:Y:S05]  /*f2c0*/  BSYNC B0 ;  /* 0x0000000000007941 */ /* 0x000fea0003800000 */
.L_x_7366:
        /* <DEDUP_REMOVED lines=16> */
.L_x_7372:
[----:B------:R-:W-:Y:S05]  /*f3d0*/  BSYNC B1 ;  /* 0x0000000000017941 */ /* 0x000fea0003800000 */
.L_x_7371:
        /* <DEDUP_REMOVED lines=43> */
.L_x_7370:
[----:B------:R-:W-:Y:S05]  /*f690*/  BSYNC B0 ;  /* 0x0000000000007941 */ /* 0x000fea0003800000 */
.L_x_7369:
        /* <DEDUP_REMOVED lines=15> */
.L_x_7373:
        /* <DEDUP_REMOVED lines=12> */
.L_x_7376:
[----:B------:R-:W-:-:S07]  /*f850*/  IMAD.MOV.U32 R176, RZ, RZ, R180 ;  /* 0x000000ffffb07224 */ /* 0x000fce00078e00b4 */
.L_x_7377:
[----:B------:R-:W-:Y:S05]  /*f860*/  BSYNC B0 ;  /* 0x0000000000007941 */ /* 0x000fea0003800000 */
.L_x_7375:
        /* <DEDUP_REMOVED lines=16> */
.L_x_7381:
[----:B------:R-:W-:Y:S05]  /*f970*/  BSYNC B1 ;  /* 0x0000000000017941 */ /* 0x000fea0003800000 */
.L_x_7380:
        /* <DEDUP_REMOVED lines=43> */
.L_x_7379:
[----:B------:R-:W-:Y:S05]  /*fc30*/  BSYNC B0 ;  /* 0x0000000000007941 */ /* 0x000fea0003800000 */
.L_x_7378:
        /* <DEDUP_REMOVED lines=9> */
.L_x_7374:
        /* <DEDUP_REMOVED lines=12> */
.L_x_7383:
[----:B------:R-:W-:-:S07]  /*fd90*/  MOV R190, R180 ;  /* 0x000000b400be7202 */ /* 0x000fce0000000f00 */
.L_x_7384:
[----:B------:R-:W-:Y:S05]  /*fda0*/  BSYNC B0 ;  /* 0x0000000000007941 */ /* 0x000fea0003800000 */
.L_x_7382:
        /* <DEDUP_REMOVED lines=16> */
.L_x_7388:
[----:B------:R-:W-:Y:S05]  /*feb0*/  BSYNC B1 ;  /* 0x0000000000017941 */ /* 0x000fea0003800000 */
.L_x_7387:
        /* <DEDUP_REMOVED lines=43> */
.L_x_7386:
[----:B------:R-:W-:Y:S05]  /*10170*/  BSYNC B0 ;  /* 0x0000000000007941 */ /* 0x000fea0003800000 */
.L_x_7385:
        /* <DEDUP_REMOVED lines=12> */
.L_x_7389:
        /* <DEDUP_REMOVED lines=12> */
.L_x_7392:
[----:B------:R-:W-:-:S07]  /*10300*/  IMAD.MOV.U32 R177, RZ, RZ, R180 ;  /* 0x000000ffffb17224 */ /* 0x000fce00078e00b4 */
.L_x_7393:
[----:B------:R-:W-:Y:S05]  /*10310*/  BSYNC B0 ;  /* 0x0000000000007941 */ /* 0x000fea0003800000 */
.L_x_7391:
        /* <DEDUP_REMOVED lines=16> */
.L_x_7397:
[----:B------:R-:W-:Y:S05]  /*10420*/  BSYNC B1 ;  /* 0x0000000000017941 */ /* 0x000fea0003800000 */
.L_x_7396:
        /* <DEDUP_REMOVED lines=43> */
.L_x_7395:
[----:B------:R-:W-:Y:S05]  /*106e0*/  BSYNC B0 ;  /* 0x0000000000007941 */ /* 0x000fea0003800000 */
.L_x_7394:
        /* <DEDUP_REMOVED lines=10> */
.L_x_7390:
        /* <DEDUP_REMOVED lines=12> */
.L_x_7399:
[----:B------:R-:W-:-:S07]  /*10850*/  MOV R190, R180 ;  /* 0x000000b400be7202 */ /* 0x000fce0000000f00 */
.L_x_7400:
[----:B------:R-:W-:Y:S05]  /*10860*/  BSYNC B0 ;  /* 0x0000000000007941 */ /* 0x000fea0003800000 */
.L_x_7398:
        /* <DEDUP_REMOVED lines=16> */
.L_x_7404:
[----:B------:R-:W-:Y:S05]  /*10970*/  BSYNC B1 ;  /* 0x0000000000017941 */ /* 0x000fea0003800000 */
.L_x_7403:
        /* <DEDUP_REMOVED lines=43> */
.L_x_7402:
[----:B------:R-:W-:Y:S05]  /*10c30*/  BSYNC B0 ;  /* 0x0000000000007941 */ /* 0x000fea0003800000 */
.L_x_7401:
        /* <DEDUP_REMOVED lines=13> */
.L_x_7405:
        /* <DEDUP_REMOVED lines=12> */
.L_x_7408:
[----:B------:R-:W-:-:S07]  /*10dd0*/  IMAD.MOV.U32 R178, RZ, RZ, R180 ;  /* 0x000000ffffb27224 */ /* 0x000fce00078e00b4 */
.L_x_7409:
[----:B------:R-:W-:Y:S05]  /*10de0*/  BSYNC B0 ;  /* 0x0000000000007941 */ /* 0x000fea0003800000 */
.L_x_7407:
        /* <DEDUP_REMOVED lines=16> */
.L_x_7413:
[----:B------:R-:W-:Y:S05]  /*10ef0*/  BSYNC B1 ;  /* 0x0000000000017941 */ /* 0x000fea0003800000 */
.L_x_7412:
        /* <DEDUP_REMOVED lines=43> */
.L_x_7411:
[----:B------:R-:W-:Y:S05]  /*111b0*/  BSYNC B0 ;  /* 0x0000000000007941 */ /* 0x000fea0003800000 */
.L_x_7410:
        /* <DEDUP_REMOVED lines=9> */
.L_x_7406:
        /* <DEDUP_REMOVED lines=12> */
.L_x_7415:
[----:B------:R-:W-:-:S07]  /*11310*/  MOV R190, R180 ;  /* 0x000000b400be7202 */ /* 0x000fce0000000f00 */
.L_x_7416:
[----:B------:R-:W-:Y:S05]  /*11320*/  BSYNC B0 ;  /* 0x0000000000007941 */ /* 0x000fea0003800000 */
.L_x_7414:
        /* <DEDUP_REMOVED lines=16> */
.L_x_7420:
[----:B------:R-:W-:Y:S05]  /*11430*/  BSYNC B1 ;  /* 0x0000000000017941 */ /* 0x000fea0003800000 */
.L_x_7419:
        /* <DEDUP_REMOVED lines=44> */
.L_x_7418:
[----:B------:R-:W-:Y:S05]  /*11700*/  BSYNC B0 ;  /* 0x0000000000007941 */ /* 0x000fea0003800000 */
.L_x_7417:
        /* <DEDUP_REMOVED lines=12> */
.L_x_7421:
        /* <DEDUP_REMOVED lines=12> */
.L_x_7424:
[----:B------:R-:W-:-:S07]  /*11890*/  MOV R179, R180 ;  /* 0x000000b400b37202 */ /* 0x000fce0000000f00 */
.L_x_7425:
[----:B------:R-:W-:Y:S05]  /*118a0*/  BSYNC B0 ;  /* 0x0000000000007941 */ /* 0x000fea0003800000 */
.L_x_7423:
        /* <DEDUP_REMOVED lines=16> */
.L_x_7429:
[----:B------:R-:W-:Y:S05]  /*119b0*/  BSYNC B1 ;  /* 0x0000000000017941 */ /* 0x000fea0003800000 */
.L_x_7428:
        /* <DEDUP_REMOVED lines=41> */
[----:B------:R-:W-:Y:S02]  /*11c50*/  LOP3.LUT R95, R149, R150, R16, 0x96, !PT ;  /* 0x00000096955f7212 */ /* 0x000fe400078e9610 */
[----:B------:R-:W-:-:S07]  /*11c60*/  MOV R182, R148 ;  /* 0x0000009400b67202 */ /* 0x000fce0000000f00 */
.L_x_7427:
[----:B------:R-:W-:Y:S05]  /*11c70*/  BSYNC B0 ;  /* 0x0000000000007941 */ /* 0x000fea0003800000 */
.L_x_7426:
        /* <DEDUP_REMOVED lines=10> */
.L_x_7422:
[----:B------:R-:W-:Y:S01]  /*11d20*/  FADD.FTZ R148, RZ, R72 ;  /* 0x00000048ff947221 */ /* 0x000fe20000010000 */
[----:B------:R-:W-:Y:S01]  /*11d30*/  SEL R150, RZ, 0x1000000, P5 ;  /* 0x01000000ff967807 */ /* 0x000fe20002800000 */
[----:B------:R-:W0:Y:S01]  /*11d40*/  S2R R186, SR_TID.X ;  /* 0x0000000000ba7919 */ /* 0x000e220000002100 */
[----:B------:R-:W-:Y:S01]  /*11d50*/  SEL R151, RZ, 0x10000, P4 ;  /* 0x00010000ff977807 */ /* 0x000fe20002000000 */
[----:B------:R-:W-:Y:S01]  /*11d60*/  FADD.FTZ R149, R148, R73 ;  /* 0x0000004994957221 */ /* 0x000fe20000010000 */
[----:B------:R-:W-:Y:S01]  /*11d70*/  SEL R190, RZ, 0x100, P3 ;  /* 0x00000100ffbe7807 */ /* 0x000fe20001800000 */
[----:B------:R-:W-:Y:S01]  /*11d80*/  IMAD.WIDE.U32 R142, R183, 0x20, R142 ;  /* 0x00000020b78e7825 */ /* 0x000fe200078e008e */
[----:B------:R-:W-:-:S03]  /*11d90*/  LOP3.LUT P6, RZ, R172, 0x8, RZ, 0xc0, !PT ;  /* 0x00000008acff7812 */ /* 0x000fc600078cc0ff */
[----:B------:R-:W-:Y:S01]  /*11da0*/  FADD.FTZ R148, R149, R74 ;  /* 0x0000004a95947221 */ /* 0x000fe20000010000 */
[C---:B------:R-:W-:Y:S01]  /*11db0*/  LOP3.LUT P5, RZ, R172.reuse, 0x4, RZ, 0xc0, !PT ;  /* 0x00000004acff7812 */ /* 0x040fe200078ac0ff */
[----:B------:R-:W-:Y:S01]  /*11dc0*/  IMAD.WIDE.U32 R144, R183, 0x8, R144 ;  /* 0x00000008b7907825 */ /* 0x000fe200078e0090 */
[----:B------:R-:W-:-:S03]  /*11dd0*/  LOP3.LUT P4, RZ, R172, 0x2, RZ, 0xc0, !PT ;  /* 0x00000002acff7812 */ /* 0x000fc6000788c0ff */
[----:B------:R-:W-:Y:S01]  /*11de0*/  FADD.FTZ R149, R148, R75 ;  /* 0x0000004b94957221 */ /* 0x000fe20000010000 */
[----:B------:R-:W-:Y:S01]  /*11df0*/  LOP3.LUT R190, R190, R150, R151, 0xfe, !PT ;  /* 0x00000096bebe7212 */ /* 0x000fe200078efe97 */
[----:B------:R1:W-:Y:S01]  /*11e00*/  STG.E.128 desc[UR4][R142.64], R56 ;  /* 0x000000388e007986 */ /* 0x0003e2000c101d04 */
[----:B------:R-:W-:Y:S01]  /*11e10*/  SEL R152, RZ, 0x1, P4 ;  /* 0x00000001ff987807 */ /* 0x000fe20002000000 */
[----:B------:R-:W-:Y:S01]  /*11e20*/  FADD.FTZ R148, R149, R68 ;  /* 0x0000004495947221 */ /* 0x000fe20000010000 */
[----:B------:R-:W-:Y:S01]  /*11e30*/  SEL R150, RZ, 0x1, P5 ;  /* 0x00000001ff967807 */ /* 0x000fe20002800000 */
[----:B------:R1:W-:Y:S01]  /*11e40*/  STG.E.128 desc[UR4][R142.64+0x10], R88 ;  /* 0x000010588e007986 */ /* 0x0003e2000c101d04 */
[----:B------:R-:W-:Y:S01]  /*11e50*/  LOP3.LUT P2, RZ, R172, 0x1, RZ, 0xc0, !PT ;  /* 0x00000001acff7812 */ /* 0x000fe2000784c0ff */
[----:B------:R-:W-:Y:S01]  /*11e60*/  FADD.FTZ R149, R148, R69 ;  /* 0x0000004594957221 */ /* 0x000fe20000010000 */
[----:B------:R-:W-:Y:S01]  /*11e70*/  IMAD.WIDE.U32 R152, R152, 0x1000000, RZ ;  /* 0x0100000098987825 */ /* 0x000fe200078e00ff */
[----:B------:R-:W-:-:S03]  /*11e80*/  LOP3.LUT P1, RZ, R172, 0x10, RZ, 0xc0, !PT ;  /* 0x00000010acff7812 */ /* 0x000fc6000782c0ff */
[----:B------:R-:W-:Y:S01]  /*11e90*/  FADD.FTZ R148, R149, R70 ;  /* 0x0000004695947221 */ /* 0x000fe20000010000 */
[----:B------:R-:W-:Y:S01]  /*11ea0*/  IMAD.WIDE.U32 R150, R150, 0x10000, RZ ;  /* 0x0001000096967825 */ /* 0x000fe200078e00ff */
[----:B------:R-:W-:-:S03]  /*11eb0*/  SEL R191, RZ, 0x1, P2 ;  /* 0x00000001ffbf7807 */ /* 0x000fc60001000000 */
[----:B------:R-:W-:Y:S01]  /*11ec0*/  FADD.FTZ R149, R148, R71 ;  /* 0x0000004794957221 */ /* 0x000fe20000010000 */
[----:B------:R-:W-:-:S03]  /*11ed0*/  LOP3.LUT R191, R153, R190, R191, 0xfe, !PT ;  /* 0x000000be99bf7212 */ /* 0x000fc600078efebf */
[----:B------:R-:W-:Y:S01]  /*11ee0*/  FADD.FTZ R148, R149, R64 ;  /* 0x0000004095947221 */ /* 0x000fe20000010000 */
[----:B0-----:R-:W-:-:S03]  /*11ef0*/  LOP3.LUT P2, RZ, R186, 0x1f, RZ, 0xc0, !PT ;  /* 0x0000001fbaff7812 */ /* 0x001fc6000784c0ff */
[----:B------:R-:W-:-:S04]  /*11f00*/  FADD.FTZ R149, R148, R65 ;  /* 0x0000004194957221 */ /* 0x000fc80000010000 */
        /* <DEDUP_REMOVED lines=10> */
[----:B------:R-:W-:Y:S02]  /*11fb0*/  SEL R189, RZ, 0x1, P1 ;  /* 0x00000001ffbd7807 */ /* 0x000fe40000800000 */
[----:B------:R-:W-:Y:S01]  /*11fc0*/  LOP3.LUT R149, R149, R191, R151, 0xfe, !PT ;  /* 0x000000bf95957212 */ /* 0x000fe200078efe97 */
[----:B------:R-:W-:Y:S01]  /*11fd0*/  FADD.FTZ R153, R188, R57 ;  /* 0x00000039bc997221 */ /* 0x000fe20000010000 */
[----:B------:R-:W-:Y:S02]  /*11fe0*/  LOP3.LUT R148, R152, R189, RZ, 0xfc, !PT ;  /* 0x000000bd98947212 */ /* 0x000fe400078efcff */
[----:B------:R-:W-:Y:S01]  /*11ff0*/  SHF.R.U32.HI R152, RZ, 0x5, R186 ;  /* 0x00000005ff987819 */ /* 0x000fe200000116ba */
[----:B------:R-:W-:Y:S01]  /*12000*/  FADD.FTZ R150, R153, R58 ;  /* 0x0000003a99967221 */ /* 0x000fe20000010000 */
[----:B------:R-:W-:Y:S01]  /*12010*/  LOP3.LUT P1, RZ, R184, 0xff, RZ, 0xc0, !PT ;  /* 0x000000ffb8ff7812 */ /* 0x000fe2000782c0ff */
[----:B------:R1:W-:Y:S01]  /*12020*/  STG.E.64 desc[UR4][R144.64], R148 ;  /* 0x0000009490007986 */ /* 0x0003e2000c101b04 */
[----:B------:R-:W-:Y:S01]  /*12030*/  LOP3.LUT R153, R152, 0x7fffff8, RZ, 0xc0, !PT ;  /* 0x07fffff898997812 */ /* 0x000fe200078ec0ff */
[----:B------:R-:W-:-:S04]  /*12040*/  FADD.FTZ R151, R150, R59 ;  /* 0x0000003b96977221 */ /* 0x000fc80000010000 */
[----:B------:R-:W-:-:S04]  /*12050*/  FADD.FTZ R150, R151, R88 ;  /* 0x0000005897967221 */ /* 0x000fc80000010000 */
[----:B------:R-:W-:-:S04]  /*12060*/  FADD.FTZ R151, R150, R89 ;  /* 0x0000005996977221 */ /* 0x000fc80000010000 */
[----:B------:R-:W-:Y:S01]  /*12070*/  FADD.FTZ R184, R151, R90 ;  /* 0x0000005a97b87221 */ /* 0x000fe20000010000 */
[----:B-1----:R-:W-:Y:S06]  /*12080*/  @!P0 BRA `(.L_x_7430) ;  /* 0x0000000000508947 */ /* 0x002fec0003800000 */
[----:B------:R-:W-:Y:S01]  /*12090*/  IMAD.U32 R145, R178, 0x10000, RZ ;  /* 0x00010000b2917824 */ /* 0x000fe200078e00ff */
        /* <DEDUP_REMOVED lines=19> */
.L_x_7430:
[----:B------:R-:W-:Y:S01]  /*121d0*/  UMOV UR11, 0xffffffff ;  /* 0xffffffff000b7882 */ /* 0x000fe20000000000 */
[----:B------:R-:W-:Y:S01]  /*121e0*/  @!P1 IADD3 R153, R153, 0x8, RZ ;  /* 0x0000000899999810 */ /* 0x000fe20007ffe0ff */
        /* <DEDUP_REMOVED lines=70> */
.L_x_7443:
[----:B------:R-:W2:Y:S01]  /*12650*/  @!P2 S2R R144, SR_CgaCtaId ;  /* 0x000000000090a919 */ /* 0x000ea20000008800 */
[----:B------:R-:W-:Y:S01]  /*12660*/  LOP3.LUT R184, R186, 0x1f, RZ, 0xc0, !PT ;  /* 0x0000001fbab87812 */ /* 0x000fe200078ec0ff */
[----:B------:R-:W-:Y:S05]  /*12670*/  WARPSYNC.ALL ;  /* 0x0000000000007948 */ /* 0x000fea0003800000 */
[----:B------:R-:W-:Y:S02]  /*12680*/  ISETP.GT.U32.AND P3, PT, R184, 0x7, PT ;  /* 0x00000007b800780c */ /* 0x000fe40003f64070 */
[----:B------:R-:W-:Y:S02]  /*12690*/  @!P2 MOV R143, 0x400 ;  /* 0x00000400008fa802 */ /* 0x000fe40000000f00 */
[----:B------:R-:W-:-:S09]  /*126a0*/  LOP3.LUT R152, R152, 0x7, RZ, 0xc0, !PT ;  /* 0x0000000798987812 */ /* 0x000fd200078ec0ff */
[----:B------:R-:W3:Y:S01]  /*126b0*/  @!P3 S2R R145, SR_CgaCtaId ;  /* 0x000000000091b919 */ /* 0x000ee20000008800 */
[----:B--2---:R-:W-:Y:S01]  /*126c0*/  @!P2 LEA R144, R144, R143, 0x18 ;  /* 0x0000008f9090a211 */ /* 0x004fe200078ec0ff */
[C---:B------:R-:W-:Y:S02]  /*126d0*/  @!P2 IMAD.IADD R143, R153.reuse, 0x1, R152 ;  /* 0x00000001998fa824 */ /* 0x040fe400078e0298 */
[----:B------:R-:W-:-:S03]  /*126e0*/  @!P3 IMAD.IADD R153, R153, 0x1, R184 ;  /* 0x000000019999b824 */ /* 0x000fc600078e02b8 */
[----:B------:R-:W-:Y:S01]  /*126f0*/  @!P2 LEA R148, R143, R144, 0x3 ;  /* 0x000000908f94a211 */ /* 0x000fe200078e18ff */
[----:B-1----:R-:W-:Y:S01]  /*12700*/  FADD.FTZ R143, R149, R150 ;  /* 0x00000096958f7221 */ /* 0x002fe20000010000 */
[----:B------:R-:W-:Y:S01]  /*12710*/  @!P3 MOV R144, 0x400 ;  /* 0x000004000090b802 */ /* 0x000fe20000000f00 */
[----:B0-----:R-:W-:Y:S01]  /*12720*/  IMAD.MOV.U32 R149, RZ, RZ, RZ ;  /* 0x000000ffff957224 */ /* 0x001fe200078e00ff */
[----:B------:R-:W-:Y:S02]  /*12730*/  @!P3 MOV R149, 0x300 ;  /* 0x000003000095b802 */ /* 0x000fe40000000f00 */
[----:B------:R-:W-:Y:S01]  /*12740*/  @!P2 STS.64 [R148], R142 ;  /* 0x0000008e9400a388 */ /* 0x000fe20000000a00 */
[----:B------:R-:W-:Y:S01]  /*12750*/  BAR.SYNC.DEFER_BLOCKING 0x0 ;  /* 0x0000000000007b1d */ /* 0x000fe20000010000 */
[----:B------:R-:W-:Y:S02]  /*12760*/  LOP3.LUT P2, RZ, R152, 0x1f, R186, 0xf8, !PT ;  /* 0x0000001f98ff7812 */ /* 0x000fe4000784f8ba */
[----:B---3--:R-:W-:-:S04]  /*12770*/  @!P3 LEA R144, R145, R144, 0x18 ;  /* 0x000000909190b211 */ /* 0x008fc800078ec0ff */
[----:B------:R-:W-:Y:S02]  /*12780*/  @!P3 LEA R153, R153, R144, 0x3 ;  /* 0x000000909999b211 */ /* 0x000fe400078e18ff */
[----:B------:R-:W-:Y:S01]  /*12790*/  CS2R R144, SRZ ;  /* 0x0000000000907805 */ /* 0x000fe2000001ff00 */
[----:B------:R-:W0:Y:S05]  /*127a0*/  SHFL.DOWN PT, R150, R149, 0x4, 0x1f ;  /* 0x08801f0095967f89 */ /* 0x000e2a00000e0000 */
[----:B------:R-:W1:Y:S01]  /*127b0*/  @!P3 LDS.64 R144, [R153] ;  /* 0x000000009990b984 */ /* 0x000e620000000a00 */
[----:B------:R-:W-:Y:S01]  /*127c0*/  ISETP.NE.AND P3, PT, RZ, UR7, PT ;  /* 0x00000007ff007c0c */ /* 0x000fe2000bf65270 */
[----:B0-----:R-:W-:Y:S01]  /*127d0*/  IMAD.IADD R143, R150, 0x1, R149 ;  /* 0x00000001968f7824 */ /* 0x001fe200078e0295 */
[----:B------:R-:W-:-:S02]  /*127e0*/  I2FP.F32.S32 R188, R150 ;  /* 0x0000009600bc7245 */ /* 0x000fc40000201400 */
[----:B------:R-:W-:Y:S02]  /*127f0*/  I2FP.F32.S32 R150, R149 ;  /* 0x0000009500967245 */ /* 0x000fe40000201400 */
[----:B------:R-:W-:Y:S01]  /*12800*/  I2FP.F32.S32 R148, R143 ;  /* 0x0000008f00947245 */ /* 0x000fe20000201400 */
[----:B------:R-:W0:Y:S03]  /*12810*/  SHFL.DOWN PT, R190, R143, 0x2, 0x1f ;  /* 0x08401f008fbe7f89 */ /* 0x000e2600000e0000 */
[----:B------:R-:W2:Y:S01]  /*12820*/  MUFU.RCP R184, R148 ;  /* 0x0000009400b87308 */ /* 0x000ea20000001000 */
[----:B-1----:R-:W1:Y:S01]  /*12830*/  SHFL.DOWN PT, R151, R144, 0x4, 0x1f ;  /* 0x08801f0090977f89 */ /* 0x002e6200000e0000 */
[-C--:B0-----:R-:W-:Y:S02]  /*12840*/  IADD3 R143, R143, R190.reuse, RZ ;  /* 0x000000be8f8f7210 */ /* 0x081fe40007ffe0ff */
[----:B------:R-:W-:Y:S01]  /*12850*/  I2FP.F32.S32 R189, R190 ;  /* 0x000000be00bd7245 */ /* 0x000fe20000201400 */
[----:B------:R-:W0:Y:S01]  /*12860*/  SHFL.DOWN PT, R142, R145, 0x4, 0x1f ;  /* 0x08801f00918e7f89 */ /* 0x000e2200000e0000 */
[----:B------:R-:W-:Y:S01]  /*12870*/  I2FP.F32.S32 R149, R143 ;  /* 0x0000008f00957245 */ /* 0x000fe20000201400 */
[C---:B-1----:R-:W-:Y:S01]  /*12880*/  FMUL.FTZ R153, R151.reuse, R188 ;  /* 0x000000bc97997220 */ /* 0x042fe20000410000 */
[----:B------:R-:W-:-:S03]  /*12890*/  FADD.FTZ R151, -R151, R144 ;  /* 0x0000009097977221 */ /* 0x000fc60000010100 */
[----:B------:R-:W-:Y:S01]  /*128a0*/  FFMA.FTZ R153, R150, R144, R153 ;  /* 0x0000009096997223 */ /* 0x000fe20000010099 */
[----:B------:R-:W-:Y:S01]  /*128b0*/  FMUL.FTZ R151, R151, R151 ;  /* 0x0000009797977220 */ /* 0x000fe20000410000 */
[----:B0-----:R-:W-:Y:S02]  /*128c0*/  FADD.FTZ R145, R142, R145 ;  /* 0x000000918e917221 */ /* 0x001fe40000010000 */
[----:B--2---:R-:W-:Y:S01]  /*128d0*/  FMUL.FTZ R153, R184, R153 ;  /* 0x00000099b8997220 */ /* 0x004fe20000410000 */
[----:B------:R-:W-:Y:S02]  /*128e0*/  FMUL.FTZ R151, R151, R150 ;  /* 0x0000009697977220 */ /* 0x000fe40000410000 */
[----:B------:R-:W0:Y:S02]  /*128f0*/  MUFU.RCP R150, R149 ;  /* 0x0000009500967308 */ /* 0x000e240000001000 */
[----:B------:R-:W1:Y:S01]  /*12900*/  SHFL.DOWN PT, R144, R153, 0x2, 0x1f ;  /* 0x08401f0099907f89 */ /* 0x000e6200000e0000 */
[----:B------:R-:W-:-:S04]  /*12910*/  FMUL.FTZ R151, R151, R188 ;  /* 0x000000bc97977220 */ /* 0x000fc80000410000 */
[----:B------:R-:W-:Y:S02]  /*12920*/  FFMA.FTZ R145, R184, R151, R145 ;  /* 0x00000097b8917223 */ /* 0x000fe40000010091 */
[----:B------:R-:W-:Y:S04]  /*12930*/  SHFL.DOWN PT, R184, R143, 0x1, 0x1f ;  /* 0x08201f008fb87f89 */ /* 0x000fe800000e0000 */
[----:B------:R-:W2:Y:S01]  /*12940*/  SHFL.DOWN PT, R142, R145, 0x2, 0x1f ;  /* 0x08401f00918e7f89 */ /* 0x000ea200000e0000 */
[----:B-1----:R-:W-:Y:S01]  /*12950*/  FMUL.FTZ R151, R144, R189 ;  /* 0x000000bd90977220 */ /* 0x002fe20000410000 */
[----:B------:R-:W-:-:S03]  /*12960*/  FADD.FTZ R144, R153, -R144 ;  /* 0x8000009099907221 */ /* 0x000fc60000010000 */
[----:B------:R-:W-:Y:S01]  /*12970*/  FFMA.FTZ R153, R148, R153, R151 ;  /* 0x0000009994997223 */ /* 0x000fe20000010097 */
[----:B------:R-:W-:-:S03]  /*12980*/  FMUL.FTZ R151, R144, R144 ;  /* 0x0000009090977220 */ /* 0x000fc60000410000 */
[----:B0-----:R-:W-:Y:S01]  /*12990*/  FMUL.FTZ R144, R150, R153 ;  /* 0x0000009996907220 */ /* 0x001fe20000410000 */
[----:B------:R-:W-:Y:S01]  /*129a0*/  FMUL.FTZ R148, R148, R151 ;  /* 0x0000009794947220 */ /* 0x000fe20000410000 */
[----:B--2---:R-:W-:Y:S01]  /*129b0*/  FADD.FTZ R151, R145, R142 ;  /* 0x0000008e91977221 */ /* 0x004fe20000010000 */
[----:B------:R-:W-:Y:S02]  /*129c0*/  IMAD.IADD R142, R143, 0x1, R184 ;  /* 0x000000018f8e7824 */ /* 0x000fe400078e02b8 */
[----:B------:R-:W0:Y:S01]  /*129d0*/  SHFL.DOWN PT, R153, R144, 0x1, 0x1f ;  /* 0x08201f0090997f89 */ /* 0x000e2200000e0000 */
[----:B------:R-:W-:Y:S01]  /*129e0*/  FMUL.FTZ R148, R148, R189 ;  /* 0x000000bd94947220 */ /* 0x000fe20000410000 */
[----:B------:R-:W-:Y:S02]  /*129f0*/  I2FP.F32.S32 R184, R184 ;  /* 0x000000b800b87245 */ /* 0x000fe40000201400 */
[----:B------:R-:W-:Y:S01]  /*12a00*/  I2FP.F32.S32 R142, R142 ;  /* 0x0000008e008e7245 */ /* 0x000fe20000201400 */
[----:B------:R-:W-:-:S05]  /*12a10*/  FFMA.FTZ R148, R150, R148, R151 ;  /* 0x0000009496947223 */ /* 0x000fca0000010097 */
[----:B------:R-:W1:Y:S01]  /*12a20*/  SHFL.DOWN PT, R143, R148, 0x1, 0x1f ;  /* 0x08201f00948f7f89 */ /* 0x000e6200000e0000 */
[----:B------:R-:W2:Y:S01]  /*12a30*/  MUFU.RCP R142, R142 ;  /* 0x0000008e008e7308 */ /* 0x000ea20000001000 */
[----:B0-----:R-:W-:Y:S01]  /*12a40*/  FADD.FTZ R145, R144, -R153 ;  /* 0x8000009990917221 */ /* 0x001fe20000010000 */
[----:B------:R-:W-:Y:S02]  /*12a50*/  FMUL.FTZ R188, R153, R184 ;  /* 0x000000b899bc7220 */ /* 0x000fe40000410000 */
[----:B------:R-:W0:Y:S01]  /*12a60*/  LDC R153, c[0x0][0x2d8] ;  /* 0x0000b600ff997b82 */ /* 0x000e220000000800 */
[----:B------:R-:W-:Y:S01]  /*12a70*/  FMUL.FTZ R150, R145, R145 ;  /* 0x0000009191967220 */ /* 0x000fe20000410000 */
[----:B------:R-:W-:-:S03]  /*12a80*/  FFMA.FTZ R145, R149, R144, R188 ;  /* 0x0000009095917223 */ /* 0x000fc600000100bc */
[----:B------:R-:W-:Y:S01]  /*12a90*/  FMUL.FTZ R150, R149, R150 ;  /* 0x0000009695967220 */ /* 0x000fe20000410000 */
[----:B--2---:R-:W-:Y:S01]  /*12aa0*/  FMUL.FTZ R145, R142, R145 ;  /* 0x000000918e917220 */ /* 0x004fe20000410000 */
[----:B-1----:R-:W-:Y:S02]  /*12ab0*/  FADD.FTZ R143, R148, R143 ;  /* 0x0000008f948f7221 */ /* 0x002fe40000010000 */
[----:B------:R-:W-:Y:S02]  /*12ac0*/  FMUL.FTZ R150, R150, R184 ;  /* 0x000000b896967220 */ /* 0x000fe40000410000 */
[----:B------:R-:W1:Y:S02]  /*12ad0*/  SHFL.IDX PT, R193, R145, RZ, 0x1f ;  /* 0x00001fff91c17589 */ /* 0x000e6400000e0000 */
[----:B------:R-:W-:Y:S02]  /*12ae0*/  FFMA.FTZ R150, R142, R150, R143 ;  /* 0x000000968e967223 */ /* 0x000fe4000001008f */
[----:B------:R-:W2:Y:S04]  /*12af0*/  @!P2 LDC.64 R142, c[0x0][0x250] ;  /* 0x00009400ff8eab82 */ /* 0x000ea80000000a00 */
[----:B------:R-:W0:Y:S01]  /*12b00*/  SHFL.IDX PT, R150, R150, RZ, 0x1f ;  /* 0x00001fff96967589 */ /* 0x000e2200000e0000 */
[C---:B-1----:R-:W-:Y:S01]  /*12b10*/  FSEL R148, R193.reuse, RZ, !P3 ;  /* 0x000000ffc1947208 */ /* 0x042fe20005800000 */
[----:B------:R-:W-:Y:S01]  /*12b20*/  FMUL.FTZ R144, R193, R193 ;  /* 0x000000c1c1907220 */ /* 0x000fe20000410000 */
[----:B--2---:R-:W-:-:S04]  /*12b30*/  @!P2 IMAD.WIDE R142, R92, 0x4, R142 ;  /* 0x000000045c8ea825 */ /* 0x004fc800078e028e */
[C---:B------:R-:W-:Y:S01]  /*12b40*/  FADD.FTZ R152, -R148.reuse, R75 ;  /* 0x0000004b94987221 */ /* 0x040fe20000010100 */
[----:B------:R-:W-:Y:S01]  /*12b50*/  FADD.FTZ R145, -R148, R74 ;  /* 0x0000004a94917221 */ /* 0x000fe20000010100 */
[----:B------:R-:W-:Y:S01]  /*12b60*/  FSEL R75, R144, RZ, P3 ;  /* 0x000000ff904b7208 */ /* 0x000fe20001800000 */
[----:B0-----:R-:W-:Y:S01]  /*12b70*/  FFMA.FTZ R74, R150, UR10, R153 ;  /* 0x0000000a964a7c23 */ /* 0x001fe20008010099 */
[C---:B------:R-:W-:Y:S01]  /*12b80*/  FADD.FTZ R149, -R148.reuse, R72 ;  /* 0x0000004894957221 */ /* 0x040fe20000010100 */
[C---:B------:R-:W-:Y:S01]  /*12b90*/  FADD.FTZ R151, -R148.reuse, R73 ;  /* 0x0000004994977221 */ /* 0x040fe20000010100 */
[----:B------:R-:W-:Y:S01]  /*12ba0*/  FADD.FTZ R144, -R148, R60 ;  /* 0x0000003c94907221 */ /* 0x000fe20000010100 */
[----:B------:R-:W-:Y:S01]  /*12bb0*/  FADD.FTZ R74, R74, R75 ;  /* 0x0000004b4a4a7221 */ /* 0x000fe20000010000 */
[----:B------:R-:W0:Y:S01]  /*12bc0*/  @!P2 LDC.64 R72, c[0x0][0x258] ;  /* 0x00009600ff48ab82 */ /* 0x000e220000000a00 */
[C---:B------:R-:W-:Y:S01]  /*12bd0*/  FADD.FTZ R56, -R148.reuse, R56 ;  /* 0x0000003894387221 */ /* 0x040fe20000010100 */
[C---:B------:R-:W-:Y:S01]  /*12be0*/  FADD.FTZ R57, -R148.reuse, R57 ;  /* 0x0000003994397221 */ /* 0x040fe20000010100 */
[----:B------:R1:W2:Y:S01]  /*12bf0*/  MUFU.RSQ R194, R74 ;  /* 0x0000004a00c27308 */ /* 0x0002a20000001400 */
        /* <DEDUP_REMOVED lines=8> */
[C---:B-1----:R-:W-:Y:S01]  /*12c80*/  FADD.FTZ R74, -R148.reuse, R88 ;  /* 0x00000058944a7221 */ /* 0x042fe20000010100 */
        /* <DEDUP_REMOVED lines=20> */
[----:B------:R-:W-:Y:S01]  /*12dd0*/  F2FP.BF16.F32.PACK_AB R56, R57, R56 ;  /* 0x000000383938723e */ /* 0x000fe200000010ff */
[C---:B------:R-:W-:Y:S01]  /*12de0*/  FMUL.FTZ R149, R194.reuse, R66 ;  /* 0x00000042c2957220 */ /* 0x040fe20000410000 */
[C---:B------:R-:W-:Y:S01]  /*12df0*/  FMUL.FTZ R186, R194.reuse, R62 ;  /* 0x0000003ec2ba7220 */ /* 0x040fe20000410000 */
[----:B------:R-:W-:Y:S01]  /*12e00*/  FMUL.FTZ R91, R194, R59 ;  /* 0x0000003bc25b7220 */ /* 0x000fe20000410000 */
[----:B------:R-:W-:Y:S01]  /*12e10*/  FFMA.FTZ R57, R145, R11, R36 ;  /* 0x0000000b91397223 */ /* 0x000fe20000010024 */
[----:B------:R-:W-:Y:S01]  /*12e20*/  FFMA.FTZ R58, R152, R140, R113 ;  /* 0x0000008c983a7223 */ /* 0x000fe20000010071 */
[----:B------:R1:W-:Y:S01]  /*12e30*/  @!P2 STG.E desc[UR4][R142.64], R193 ;  /* 0x000000c18e00a986 */ /* 0x0003e2000c101904 */
[----:B------:R-:W-:Y:S01]  /*12e40*/  FMUL.FTZ R188, R194, R63 ;  /* 0x0000003fc2bc7220 */ /* 0x000fe20000410000 */
[C---:B------:R-:W-:Y:S01]  /*12e50*/  FFMA.FTZ R59, R68.reuse, R10, R39 ;  /* 0x0000000a443b7223 */ /* 0x040fe20000010027 */
[----:B------:R-:W-:Y:S01]  /*12e60*/  FFMA.FTZ R62, R68, R6, R25 ;  /* 0x00000006443e7223 */ /* 0x000fe20000010019 */
[----:B------:R-:W-:Y:S01]  /*12e70*/  FFMA.FTZ R66, R64, R146, R115 ;  /* 0x0000009240427223 */ /* 0x000fe20000010073 */
[----:B------:R-:W-:Y:S01]  /*12e80*/  FFMA.FTZ R63, R61, R9, R34 ;  /* 0x000000093d3f7223 */ /* 0x000fe20000010022 */
[C---:B------:R-:W-:Y:S01]  /*12e90*/  FFMA.FTZ R68, R70.reuse, R154, R117 ;  /* 0x0000009a46447223 */ /* 0x040fe20000010075 */
[----:B------:R-:W-:Y:S01]  /*12ea0*/  FFMA.FTZ R70, R70, R147, R118 ;  /* 0x0000009346467223 */ /* 0x000fe20000010076 */
[----:B------:R-:W-:Y:S01]  /*12eb0*/  F2FP.BF16.F32.PACK_AB R57, R58, R57 ;  /* 0x000000393a39723e */ /* 0x000fe200000010ff */
[----:B0-----:R-:W-:Y:S01]  /*12ec0*/  @!P2 IMAD.WIDE R72, R92, 0x4, R72 ;  /* 0x000000045c48a825 */ /* 0x001fe200078e0248 */
[----:B------:R-:W-:-:S03]  /*12ed0*/  F2FP.BF16.F32.PACK_AB R58, R66, R59 ;  /* 0x0000003b423a723e */ /* 0x000fc600000010ff */
[----:B------:R-:W-:Y:S01]  /*12ee0*/  FADD.FTZ R67, -R148, R67 ;  /* 0x0000004394437221 */ /* 0x000fe20000010100 */
[----:B-1----:R-:W-:Y:S01]  /*12ef0*/  FMUL.FTZ R143, R194, R65 ;  /* 0x00000041c28f7220 */ /* 0x002fe20000410000 */
[----:B------:R-:W-:Y:S01]  /*12f00*/  FFMA.FTZ R65, R61, R5, R24 ;  /* 0x000000053d417223 */ /* 0x000fe20000010018 */
[----:B------:R-:W-:Y:S01]  /*12f10*/  F2FP.BF16.F32.PACK_AB R59, R68, R63 ;  /* 0x0000003f443b723e */ /* 0x000fe200000010ff */
[----:B------:R-:W-:Y:S01]  /*12f20*/  FFMA.FTZ R61, R64, R141, R116 ;  /* 0x0000008d403d7223 */ /* 0x000fe20000010074 */
[----:B------:R-:W-:Y:S01]  /*12f30*/  FMUL.FTZ R148, R194, R75 ;  /* 0x0000004bc2947220 */ /* 0x000fe20000410000 */
[----:B------:R0:W-:Y:S01]  /*12f40*/  @!P2 STG.E desc[UR4][R72.64], R194 ;  /* 0x000000c24800a986 */ /* 0x0001e2000c101904 */
[----:B------:R-:W-:Y:S01]  /*12f50*/  F2FP.BF16.F32.PACK_AB R63, R70, R65 ;  /* 0x00000041463f723e */ /* 0x000fe200000010ff */
[C---:B------:R-:W-:Y:S01]  /*12f60*/  FMUL.FTZ R184, R194.reuse, R144 ;  /* 0x00000090c2b87220 */ /* 0x040fe20000410000 */
[----:B------:R-:W1:Y:S01]  /*12f70*/  LDC.64 R70, c[0x0][0x2b8] ;  /* 0x0000ae00ff467b82 */ /* 0x000e620000000a00 */
[----:B------:R-:W-:Y:S01]  /*12f80*/  FMUL.FTZ R144, R194, R74 ;  /* 0x0000004ac2907220 */ /* 0x000fe20000410000 */
[----:B------:R-:W-:Y:S01]  /*12f90*/  F2FP.BF16.F32.PACK_AB R62, R61, R62 ;  /* 0x0000003e3d3e723e */ /* 0x000fe200000010ff */
[----:B------:R-:W-:Y:S01]  /*12fa0*/  FFMA.FTZ R64, R148, R4, R37 ;  /* 0x0000000494407223 */ /* 0x000fe20000010025 */
[----:B------:R-:W-:Y:S01]  /*12fb0*/  FFMA.FTZ R65, R143, R156, R119 ;  /* 0x0000009c8f417223 */ /* 0x000fe20000010077 */
[----:B------:R-:W-:Y:S01]  /*12fc0*/  FFMA.FTZ R61, R145, R7, R26 ;  /* 0x00000007913d7223 */ /* 0x000fe2000001001a */
[----:B------:R-:W-:Y:S01]  /*12fd0*/  FFMA.FTZ R152, R152, R139, R114 ;  /* 0x0000008b98987223 */ /* 0x000fe20000010072 */
[----:B------:R-:W-:Y:S01]  /*12fe0*/  FFMA.FTZ R60, R60, R8, R27 ;  /* 0x000000083c3c7223 */ /* 0x000fe2000001001b */
[----:B------:R-:W-:Y:S01]  /*12ff0*/  FFMA.FTZ R151, R151, R137, R112 ;  /* 0x0000008997977223 */ /* 0x000fe20000010070 */
[----:B0-----:R-:W-:Y:S01]  /*13000*/  SHF.L.U32 R72, R185, 0x4, RZ ;  /* 0x00000004b9487819 */ /* 0x001fe200000006ff */
[C---:B------:R-:W-:Y:S01]  /*13010*/  FMUL.FTZ R150, R194.reuse, R67 ;  /* 0x00000043c2967220 */ /* 0x040fe20000410000 */
[----:B------:R-:W-:Y:S01]  /*13020*/  SHF.R.U32.HI R185, RZ, 0x1c, R185 ;  /* 0x0000001cffb97819 */ /* 0x000fe200000116b9 */
[----:B------:R-:W-:Y:S01]  /*13030*/  FMUL.FTZ R153, R194, R153 ;  /* 0x00000099c2997220 */ /* 0x000fe20000410000 */
[----:B------:R-:W-:Y:S01]  /*13040*/  IADD3 R74, P2, R72, UR12, RZ ;  /* 0x0000000c484a7c10 */ /* 0x000fe2000ff5e0ff */
[----:B------:R-:W-:Y:S01]  /*13050*/  FMUL.FTZ R142, R194, R189 ;  /* 0x000000bdc28e7220 */ /* 0x000fe20000410000 */
[----:B------:R-:W-:Y:S01]  /*13060*/  IADD3 R72, P3, R72, UR14, RZ ;  /* 0x0000000e48487c10 */ /* 0x000fe2000ff7e0ff */
[----:B------:R-:W0:Y:S01]  /*13070*/  LDC.64 R68, c[0x0][0x2c0] ;  /* 0x0000b000ff447b82 */ /* 0x000e220000000a00 */
[----:B------:R-:W-:Y:S01]  /*13080*/  F2FP.BF16.F32.PACK_AB R64, R65, R64 ;  /* 0x000000404140723e */ /* 0x000fe200000010ff */
[----:B------:R-:W-:Y:S01]  /*13090*/  FFMA.FTZ R65, R149, R3, R32 ;  /* 0x0000000395417223 */ /* 0x000fe20000010020 */
[----:B------:R-:W-:Y:S01]  /*130a0*/  IADD3.X R75, R185, UR13, RZ, P2, !PT ;  /* 0x0000000db94b7c10 */ /* 0x000fe200097fe4ff */
[----:B------:R-:W-:Y:S01]  /*130b0*/  FFMA.FTZ R66, R150, R158, R123 ;  /* 0x0000009e96427223 */ /* 0x000fe2000001007b */
[----:B------:R-:W-:Y:S01]  /*130c0*/  F2FP.BF16.F32.PACK_AB R61, R152, R61 ;  /* 0x0000003d983d723e */ /* 0x000fe200000010ff */
[----:B------:R-:W-:Y:S01]  /*130d0*/  FMUL.FTZ R189, R194, R190 ;  /* 0x000000bec2bd7220 */ /* 0x000fe20000410000 */
[----:B------:R-:W-:Y:S01]  /*130e0*/  F2FP.BF16.F32.PACK_AB R60, R151, R60 ;  /* 0x0000003c973c723e */ /* 0x000fe200000010ff */
[----:B------:R-:W-:Y:S01]  /*130f0*/  FFMA.FTZ R67, R184, R2, R35 ;  /* 0x00000002b8437223 */ /* 0x000fe20000010023 */
[----:B------:R-:W-:Y:S01]  /*13100*/  IADD3.X R73, R185, UR15, RZ, P3, !PT ;  /* 0x0000000fb9497c10 */ /* 0x000fe20009ffe4ff */
[----:B------:R-:W-:Y:S01]  /*13110*/  FFMA.FTZ R152, R153, R160, R125 ;  /* 0x000000a099987223 */ /* 0x000fe2000001007d */
[----:B------:R-:W-:Y:S01]  /*13120*/  FFMA.FTZ R145, R186, R0, R33 ;  /* 0x00000000ba917223 */ /* 0x000fe20000010021 */
[----:B------:R-:W-:Y:S01]  /*13130*/  FFMA.FTZ R190, R188, R162, R127 ;  /* 0x000000a2bcbe7223 */ /* 0x000fe2000001007f */
[----:B------:R2:W-:Y:S01]  /*13140*/  STG.E.128 desc[UR4][R74.64], R56 ;  /* 0x000000384a007986 */ /* 0x0005e2000c101d04 */
[----:B------:R-:W-:Y:S01]  /*13150*/  F2FP.BF16.F32.PACK_AB R65, R66, R65 ;  /* 0x000000414241723e */ /* 0x000fe200000010ff */
[----:B-1----:R-:W-:Y:S01]  /*13160*/  IMAD.WIDE.U32 R70, R187, 0x10, R70 ;  /* 0x00000010bb467825 */ /* 0x002fe200078e0046 */
[----:B------:R-:W-:Y:S01]  /*13170*/  F2FP.BF16.F32.PACK_AB R66, R152, R67 ;  /* 0x000000439842723e */ /* 0x000fe200000010ff */
[----:B------:R1:W-:Y:S01]  /*13180*/  STG.E.128 desc[UR4][R72.64], R60 ;  /* 0x0000003c48007986 */ /* 0x0003e2000c101d04 */
[----:B------:R-:W-:Y:S01]  /*13190*/  F2FP.BF16.F32.PACK_AB R67, R190, R145 ;  /* 0x00000091be43723e */ /* 0x000fe200000010ff */
[----:B------:R-:W-:Y:S01]  /*131a0*/  FMUL.FTZ R192, R194, R191 ;  /* 0x000000bfc2c07220 */ /* 0x000fe20000410000 */
        /* <DEDUP_REMOVED lines=9> */
[----:B0-----:R-:W-:Y:S01]  /*13240*/  IMAD.WIDE.U32 R68, R187, 0x10, R68 ;  /* 0x00000010bb447825 */ /* 0x001fe200078e0044 */
[----:B------:R-:W-:-:S03]  /*13250*/  IADD3 R92, R92, UR16, RZ ;  /* 0x000000105c5c7c10 */ /* 0x000fc6000fffe0ff */
[----:B--2---:R-:W-:Y:S01]  /*13260*/  FFMA.FTZ R74, R91, R165, R132 ;  /* 0x000000a55b4a7223 */ /* 0x004fe20000010084 */
[----:B------:R-:W-:Y:S01]  /*13270*/  FFMA.FTZ R75, R88, R163, R130 ;  /* 0x000000a3584b7223 */ /* 0x000fe20000010082 */
[----:B------:R-:W-:Y:S01]  /*13280*/  F2FP.BF16.F32.PACK_AB R59, R145, R186 ;  /* 0x000000ba913b723e */ /* 0x000fe200000010ff */
[----:B-1----:R-:W-:Y:S01]  /*13290*/  FFMA.FTZ R60, R90, R98, R31 ;  /* 0x000000625a3c7223 */ /* 0x002fe2000001001f */
        /* <DEDUP_REMOVED lines=25> */
[C---:B------:R-:W-:Y:S01]  /*13430*/  IADD3.X R73, R183.reuse, UR13, RZ, P2, !PT ;  /* 0x0000000db7497c10 */ /* 0x040fe200097fe4ff */
        /* <DEDUP_REMOVED lines=11> */
.L_x_7431:
[----:B------:R-:W-:Y:S01]  /*134f0*/  HFMA2.MMA R189, -RZ, RZ, 0, 1.847743988037109375e-06 ;  /* 0x0000001fffbd7435 */ /* 0x000fe200000001ff */
[----:B------:R-:W-:Y:S02]  /*13500*/  IMAD.MOV.U32 R188, RZ, RZ, 0x1 ;  /* 0x00000001ffbc7424 */ /* 0x000fe400078e00ff */
[----:B------:R-:W-:-:S08]  /*13510*/  IMAD.MOV.U32 R151, RZ, RZ, -0x1 ;  /* 0xffffffffff977424 */ /* 0x000fd000078e00ff */
[----:B0-----:R-:W-:Y:S05]  /*13520*/  WARPSYNC.COLLECTIVE R151, `(.L_x_7433) ;  /* 0x0000000097087348 */ /* 0x001fea0003c00000 */
[----:B------:R1:W2:Y:S02]  /*13530*/  SHFL.BFLY P3, R150, R184, R188, R189 ;  /* 0x0c0000bcb8967389 */ /* 0x0002a400000600bd */
[----:B012---:R-:W-:Y:S01]  /*13540*/  ENDCOLLECTIVE ;  /* 0x000000000000791b */ /* 0x007fe20003800000 */
.L_x_7433:
[----:B------:R-:W-:Y:S01]  /*13550*/  HFMA2.MMA R188, -RZ, RZ, 0, 1.1920928955078125e-07 ;  /* 0x00000002ffbc7435 */ /* 0x000fe200000001ff */
[----:B------:R-:W-:-:S05]  /*13560*/  MOV R143, R150 ;  /* 0x00000096008f7202 */ /* 0x000fca0000000f00 */
[----:B------:R-:W-:-:S04]  /*13570*/  FADD.FTZ R144, R184, R143 ;  /* 0x0000008fb8907221 */ /* 0x000fc80000010000 */
[----:B------:R-:W-:-:S07]  /*13580*/  IMAD.MOV.U32 R184, RZ, RZ, R144 ;  /* 0x000000ffffb87224 */ /* 0x000fce00078e0090 */
[----:B------:R-:W-:Y:S05]  /*13590*/  WARPSYNC.COLLECTIVE R151, `(.L_x_7434) ;  /* 0x0000000097087348 */ /* 0x000fea0003c00000 */
[----:B------:R0:W1:Y:S02]  /*135a0*/  SHFL.BFLY P3, R150, R184, R188, R189 ;  /* 0x0c0000bcb8967389 */ /* 0x00006400000600bd */
[----:B01----:R-:W-:Y:S01]  /*135b0*/  ENDCOLLECTIVE ;  /* 0x000000000000791b */ /* 0x003fe20003800000 */
.L_x_7434:
[----:B------:R-:W-:Y:S02]  /*135c0*/  IMAD.MOV.U32 R188, RZ, RZ, 0x4 ;  /* 0x00000004ffbc7424 */ /* 0x000fe400078e00ff */
[----:B------:R-:W-:-:S04]  /*135d0*/  IMAD.MOV.U32 R143, RZ, RZ, R150 ;  /* 0x000000ffff8f7224 */ /* 0x000fc800078e0096 */
[----:B------:R-:W-:-:S05]  /*135e0*/  FADD.FTZ R145, R144, R143 ;  /* 0x0000008f90917221 */ /* 0x000fca0000010000 */
[----:B------:R-:W-:-:S07]  /*135f0*/  MOV R184, R145 ;  /* 0x0000009100b87202 */ /* 0x000fce0000000f00 */
[----:B------:R-:W-:Y:S05]  /*13600*/  WARPSYNC.COLLECTIVE R151, `(.L_x_7435) ;  /* 0x0000000097087348 */ /* 0x000fea0003c00000 */
[----:B------:R0:W1:Y:S02]  /*13610*/  SHFL.BFLY P3, R150, R184, R188, R189 ;  /* 0x0c0000bcb8967389 */ /* 0x00006400000600bd */
[----:B01----:R-:W-:Y:S01]  /*13620*/  ENDCOLLECTIVE ;  /* 0x000000000000791b */ /* 0x003fe20003800000 */
.L_x_7435:
[----:B------:R-:W-:Y:S01]  /*13630*/  HFMA2.MMA R188, -RZ, RZ, 0, 4.76837158203125e-07 ;  /* 0x00000008ffbc7435 */ /* 0x000fe200000001ff */
[----:B------:R-:W-:-:S05]  /*13640*/  MOV R142, R150 ;  /* 0x00000096008e7202 */ /* 0x000fca0000000f00 */
[----:B------:R-:W-:-:S04]  /*13650*/  FADD.FTZ R148, R145, R142 ;  /* 0x0000008e91947221 */ /* 0x000fc80000010000 */
[----:B------:R-:W-:-:S07]  /*13660*/  IMAD.MOV.U32 R184, RZ, RZ, R148 ;  /* 0x000000ffffb87224 */ /* 0x000fce00078e0094 */
[----:B------:R-:W-:Y:S05]  /*13670*/  WARPSYNC.COLLECTIVE R151, `(.L_x_7436) ;  /* 0x0000000097087348 */ /* 0x000fea0003c00000 */
[----:B------:R0:W1:Y:S02]  /*13680*/  SHFL.BFLY P3, R150, R184, R188, R189 ;  /* 0x0c0000bcb8967389 */ /* 0x00006400000600bd */
[----:B01----:R-:W-:Y:S01]  /*13690*/  ENDCOLLECTIVE ;  /* 0x000000000000791b */ /* 0x003fe20003800000 */
.L_x_7436:
[----:B------:R-:W-:Y:S02]  /*136a0*/  IMAD.MOV.U32 R188, RZ, RZ, 0x10 ;  /* 0x00000010ffbc7424 */ /* 0x000fe400078e00ff */
[----:B------:R-:W-:-:S04]  /*136b0*/  IMAD.MOV.U32 R143, RZ, RZ, R150 ;  /* 0x000000ffff8f7224 */ /* 0x000fc800078e0096 */
[----:B------:R-:W-:-:S05]  /*136c0*/  FADD.FTZ R149, R148, R143 ;  /* 0x0000008f94957221 */ /* 0x000fca0000010000 */
[----:B------:R-:W-:-:S07]  /*136d0*/  MOV R184, R149 ;  /* 0x0000009500b87202 */ /* 0x000fce0000000f00 */
[----:B------:R-:W-:Y:S05]  /*136e0*/  WARPSYNC.COLLECTIVE R151, `(.L_x_7437) ;  /* 0x0000000097087348 */ /* 0x000fea0003c00000 */
[----:B------:R0:W1:Y:S02]  /*136f0*/  SHFL.BFLY P3, R150, R184, R188, R189 ;  /* 0x0c0000bcb8967389 */ /* 0x00006400000600bd */
[----:B01----:R-:W-:Y:S01]  /*13700*/  ENDCOLLECTIVE ;  /* 0x000000000000791b */ /* 0x003fe20003800000 */
.L_x_7437:
        /* <DEDUP_REMOVED lines=56> */
.L_x_7438:
[----:B------:R-:W-:Y:S02]  /*13a90*/  IMAD.MOV.U32 R188, RZ, RZ, 0x2 ;  /* 0x00000002ffbc7424 */ /* 0x000fe400078e00ff */
[----:B------:R-:W-:-:S04]  /*13aa0*/  IMAD.MOV.U32 R144, RZ, RZ, R150 ;  /* 0x000000ffff907224 */ /* 0x000fc800078e0096 */
[----:B------:R-:W-:-:S05]  /*13ab0*/  FADD.FTZ R144, R143, R144 ;  /* 0x000000908f907221 */ /* 0x000fca0000010000 */
[----:B------:R-:W-:-:S07]  /*13ac0*/  MOV R184, R144 ;  /* 0x0000009000b87202 */ /* 0x000fce0000000f00 */
[----:B------:R-:W-:Y:S05]  /*13ad0*/  WARPSYNC.COLLECTIVE R151, `(.L_x_7439) ;  /* 0x0000000097087348 */ /* 0x000fea0003c00000 */
[----:B------:R0:W1:Y:S02]  /*13ae0*/  SHFL.BFLY P3, R150, R184, R188, R189 ;  /* 0x0c0000bcb8967389 */ /* 0x00006400000600bd */
[----:B01----:R-:W-:Y:S01]  /*13af0*/  ENDCOLLECTIVE ;  /* 0x000000000000791b */ /* 0x003fe20003800000 */
.L_x_7439:
[----:B------:R-:W-:Y:S01]  /*13b00*/  HFMA2.MMA R188, -RZ, RZ, 0, 2.384185791015625e-07 ;  /* 0x00000004ffbc7435 */ /* 0x000fe200000001ff */
[----:B------:R-:W-:-:S05]  /*13b10*/  MOV R145, R150 ;  /* 0x0000009600917202 */ /* 0x000fca0000000f00 */
[----:B------:R-:W-:-:S04]  /*13b20*/  FADD.FTZ R145, R144, R145 ;  /* 0x0000009190917221 */ /* 0x000fc80000010000 */
[----:B------:R-:W-:-:S07]  /*13b30*/  IMAD.MOV.U32 R184, RZ, RZ, R145 ;  /* 0x000000ffffb87224 */ /* 0x000fce00078e0091 */
[----:B------:R-:W-:Y:S05]  /*13b40*/  WARPSYNC.COLLECTIVE R151, `(.L_x_7440) ;  /* 0x0000000097087348 */ /* 0x000fea0003c00000 */
[----:B------:R0:W1:Y:S02]  /*13b50*/  SHFL.BFLY P3, R150, R184, R188, R189 ;  /* 0x0c0000bcb8967389 */ /* 0x00006400000600bd */
[----:B01----:R-:W-:Y:S01]  /*13b60*/  ENDCOLLECTIVE ;  /* 0x000000000000791b */ /* 0x003fe20003800000 */
.L_x_7440:
[----:B------:R-:W-:Y:S02]  /*13b70*/  IMAD.MOV.U32 R188, RZ, RZ, 0x8 ;  /* 0x00000008ffbc7424 */ /* 0x000fe400078e00ff */
[----:B------:R-:W-:-:S04]  /*13b80*/  IMAD.MOV.U32 R148, RZ, RZ, R150 ;  /* 0x000000ffff947224 */ /* 0x000fc800078e0096 */
[----:B------:R-:W-:-:S05]  /*13b90*/  FADD.FTZ R148, R145, R148 ;  /* 0x0000009491947221 */ /* 0x000fca0000010000 */
[----:B------:R-:W-:-:S07]  /*13ba0*/  MOV R184, R148 ;  /* 0x0000009400b87202 */ /* 0x000fce0000000f00 */
[----:B------:R-:W-:Y:S05]  /*13bb0*/  WARPSYNC.COLLECTIVE R151, `(.L_x_7441) ;  /* 0x0000000097087348 */ /* 0x000fea0003c00000 */
[----:B------:R0:W1:Y:S02]  /*13bc0*/  SHFL.BFLY P3, R150, R184, R188, R189 ;  /* 0x0c0000bcb8967389 */ /* 0x00006400000600bd */
[----:B01----:R-:W-:Y:S01]  /*13bd0*/  ENDCOLLECTIVE ;  /* 0x000000000000791b */ /* 0x003fe20003800000 */
.L_x_7441:
[----:B------:R-:W-:Y:S01]  /*13be0*/  HFMA2.MMA R188, -RZ, RZ, 0, 9.5367431640625e-07 ;  /* 0x00000010ffbc7435 */ /* 0x000fe200000001ff */
[----:B------:R-:W-:-:S05]  /*13bf0*/  MOV R149, R150 ;  /* 0x0000009600957202 */ /* 0x000fca0000000f00 */
[----:B------:R-:W-:-:S04]  /*13c00*/  FADD.FTZ R149, R148, R149 ;  /* 0x0000009594957221 */ /* 0x000fc80000010000 */
[----:B------:R-:W-:-:S07]  /*13c10*/  IMAD.MOV.U32 R184, RZ, RZ, R149 ;  /* 0x000000ffffb87224 */ /* 0x000fce00078e0095 */
[----:B------:R-:W-:Y:S05]  /*13c20*/  WARPSYNC.COLLECTIVE R151, `(.L_x_7442) ;  /* 0x0000000097087348 */ /* 0x000fea0003c00000 */
[----:B------:R0:W1:Y:S02]  /*13c30*/  SHFL.BFLY P3, R150, R184, R188, R189 ;  /* 0x0c0000bcb8967389 */ /* 0x00006400000600bd */
[----:B01----:R-:W-:Y:S01]  /*13c40*/  ENDCOLLECTIVE ;  /* 0x000000000000791b */ /* 0x003fe20003800000 */
.L_x_7442:
[----:B------:R-:W-:Y:S05]  /*13c50*/  BRA `(.L_x_7443) ;  /* 0xffffffe8007c7947 */ /* 0x000fea000383ffff */
.L_x_7444:
        /* <DEDUP_REMOVED lines=10> */
.L_x_20569:


//--------------------- .text._ZN10layer_norm31ln_parallel_residual_fwd_kernelINS_13Kernel_traitsI13__nv_bfloat16S2_fS2_fjLj6144ELj1ELj1ELj8ELj16ENS_18Kernel_traits_baseILj6144ES2_S2_fS2_fjLj256EEEEELb1ELb1ELb0EEEvNS_9FwdParamsE --------------------------
	.section	.text._ZN10layer_norm31ln_parallel_residual_fwd_kernelINS_13Kernel_traitsI13__nv_bfloat16S2_fS2_fjLj6144ELj1ELj1ELj8ELj16ENS_18Kernel_traits_baseILj6144ES2_S2_fS2_fjLj256EEEEELb1ELb1ELb0EEEvNS_9FwdParamsE,"ax",@progbits
	.align	128
        .global         _ZN10layer_norm31ln_parallel_residual_fwd_kernelINS_13Kernel_traitsI13__nv_bfloat16S2_fS2_fjLj6144ELj1ELj1ELj8ELj16ENS_18Kernel_traits_baseILj6144ES2_S2_fS2_fjLj256EEEEELb1ELb1ELb0EEEvNS_9FwdParamsE
        .type           _ZN10layer_norm31ln_parallel_residual_fwd_kernelINS_13Kernel_traitsI13__nv_bfloat16S2_fS2_fjLj6144ELj1ELj1ELj8ELj16ENS_18Kernel_traits_baseILj6144ES2_S2_fS2_fjLj256EEEEELb1ELb1ELb0EEEvNS_9FwdParamsE,@function
        .size           _ZN10layer_norm31ln_parallel_residual_fwd_kernelINS_13Kernel_traitsI13__nv_bfloat16S2_fS2_fjLj6144ELj1ELj1ELj8ELj16ENS_18Kernel_traits_baseILj6144ES2_S2_fS2_fjLj256EEEEELb1ELb1ELb0EEEvNS_9FwdParamsE,(.L_x_20570 - _ZN10layer_norm31ln_parallel_residual_fwd_kernelINS_13Kernel_traitsI13__nv_bfloat16S2_fS2_fjLj6144ELj1ELj1ELj8ELj16ENS_18Kernel_traits_baseILj6144ES2_S2_fS2_fjLj256EEEEELb1ELb1ELb0EEEvNS_9FwdParamsE)
        .other          _ZN10layer_norm31ln_parallel_residual_fwd_kernelINS_13Kernel_traitsI13__nv_bfloat16S2_fS2_fjLj6144ELj1ELj1ELj8ELj16ENS_18Kernel_traits_baseILj6144ES2_S2_fS2_fjLj256EEEEELb1ELb1ELb0EEEvNS_9FwdParamsE,@"STO_CUDA_ENTRY STV_DEFAULT"
_ZN10layer_norm31ln_parallel_residual_fwd_kernelINS_13Kernel_traitsI13__nv_bfloat16S2_fS2_fjLj6144ELj1ELj1ELj8ELj16ENS_18Kernel_traits_baseILj6144ES2_S2_fS2_fjLj256EEEEELb1ELb1ELb0EEEvNS_9FwdParamsE:
.text._ZN10layer_norm31ln_parallel_residual_fwd_kernelINS_13Kernel_traitsI13__nv_bfloat16S2_fS2_fjLj6144ELj1ELj1ELj8ELj16ENS_18Kernel_traits_baseILj6144ES2_S2_fS2_fjLj256EEEEELb1ELb1ELb0EEEvNS_9FwdParamsE:
        /* <DEDUP_REMOVED lines=20> */
[----:B------:R-:W-:Y:S02]  /*0140*/  MOV R15, R19 ;  /* 0x00000013000f7202 */ /* 0x000fe40000000f00 */
[----:B-1----:R-:W-:-:S04]  /*0150*/  SHF.R.S32.HI R0, RZ, 0x1f, R11 ;  /* 0x0000001fff007819 */ /* 0x002fc8000001140b */
[----:B------:R-:W-:Y:S01]  /*0160*/  LEA.HI R42, R0, R11, RZ, 0x3 ;  /* 0x0000000b002a7211 */ /* 0x000fe200078f18ff */
        /* <DEDUP_REMOVED lines=44> */
[----:B------:R-:W-:-:S03]  /*0430*/  UIADD3 UR30, UR6, -0x4ab325aa, URZ ;  /* 0xb54cda56061e7890 */ /* 0x000fc6000fffe03f */
[----:B------:R-:W-:Y:S01]  /*0440*/  IMAD.WIDE.U32 R4, R5, -0x326172a9, RZ ;  /* 0xcd9e8d5705047825 */ /* 0x000fe200078e00ff */
[----:B------:R-:W-:Y:S02]  /*0450*/  LOP3.LUT R112, R3, UR31, R6, 0x96, !PT ;  /* 0x0000001f03707c12 */ /* 0x000fe4000f8e9606 */
[----:B------:R-:W-:Y:S02]  /*0460*/  LOP3.LUT R3, R15, 0xff, RZ, 0x3c, !PT ;  /* 0x000000ff0f037812 */ /* 0x000fe400078e3cff */
[----:B------:R-:W-:Y:S02]  /*0470*/  LOP3.LUT R12, R5, UR30, R8, 0x96, !PT ;  /* 0x0000001e050c7c12 */ /* 0x000fe4000f8e9608 */
[----:B------:R-:W-:Y:S01]  /*0480*/  LEA.HI.SX32 R18, R42, R3, 0x1d ;  /* 0x000000032a127211 */ /* 0x000fe200078feaff */
[----:B------:R-:W-:Y:S02]  /*0490*/  UIADD3 UR33, UR7, 0x1fd5c5a3, URZ ;  /* 0x1fd5c5a307217890 */ /* 0x000fe4000fffe03f */
[----:B------:R-:W-:Y:S01]  /*04a0*/  IMAD.WIDE.U32 R12, R12, -0x2daee0ad, RZ ;  /* 0xd2511f530c0c7825 */ /* 0x000fe200078e00ff */
[----:B------:R-:W-:Y:S01]  /*04b0*/  LOP3.LUT P4, RZ, R18, 0xffffff00, RZ, 0xc0, !PT ;  /* 0xffffff0012ff7812 */ /* 0x000fe2000788c0ff */
[----:B------:R-:W-:-:S02]  /*04c0*/  UIADD3 UR32, UR6, 0x5384540f, URZ ;  /* 0x5384540f06207890 */ /* 0x000fc4000fffe03f */
[----:B------:R-:W-:Y:S01]  /*04d0*/  IMAD.WIDE.U32 R112, R112, -0x326172a9, RZ ;  /* 0xcd9e8d5770707825 */ /* 0x000fe200078e00ff */
[----:B------:R-:W-:Y:S01]  /*04e0*/  LOP3.LUT R44, R13, UR33, R2, 0x96, !PT ;  /* 0x000000210d2c7c12 */ /* 0x000fe2000f8e9602 */
[----:B------:R-:W-:Y:S01]  /*04f0*/  UIADD3 UR34, UR6, -0xe443238, URZ ;  /* 0xf1bbcdc806227890 */ /* 0x000fe2000fffe03f */
[----:B------:R-:W-:Y:S02]  /*0500*/  ISETP.GE.U32.AND P3, PT, R18, 0x200, PT ;  /* 0x000002001200780c */ /* 0x000fe40003f66070 */
[----:B------:R-:W-:Y:S01]  /*0510*/  LOP3.LUT R43, R113, UR32, R4, 0x96, !PT ;  /* 0x00000020712b7c12 */ /* 0x000fe2000f8e9604 */
[----:B------:R-:W-:Y:S01]  /*0520*/  IMAD.HI.U32 R3, R44, -0x326172a9, RZ ;  /* 0xcd9e8d572c037827 */ /* 0x000fe200078e00ff */
[----:B------:R-:W-:Y:S01]  /*0530*/  ISETP.GE.U32.AND P2, PT, R18, 0x300, PT ;  /* 0x000003001200780c */ /* 0x000fe20003f46070 */
[----:B------:R-:W-:Y:S02]  /*0540*/  UIADD3 UR35, UR7, -0x24c28bd8, URZ ;  /* 0xdb3d742807237890 */ /* 0x000fe4000fffe03f */
[----:B------:R-:W-:-:S02]  /*0550*/  UIADD3 UR36, UR6, -0x700cb87f, URZ ;  /* 0x8ff3478106247890 */ /* 0x000fc4000fffe03f */
[----:B------:R-:W-:Y:S01]  /*0560*/  UIADD3 UR37, UR7, -0x695add53, URZ ;  /* 0x96a522ad07257890 */ /* 0x000fe2000fffe03f */
[----:B------:R-:W-:Y:S01]  /*0570*/  P2R R64, PR, RZ, 0x10 ;  /* 0x00000010ff407803 */ /* 0x000fe20000000000 */
[----:B------:R-:W-:Y:S01]  /*0580*/  IMAD.HI.U32 R41, R43, -0x2daee0ad, RZ ;  /* 0xd2511f532b297827 */ /* 0x000fe200078e00ff */
[----:B------:R-:W-:Y:S02]  /*0590*/  P2R R65, PR, RZ, 0x8 ;  /* 0x00000008ff417803 */ /* 0x000fe40000000000 */
        /* <DEDUP_REMOVED lines=19> */
.L_x_7446:
[----:B------:R-:W-:Y:S05]  /*06d0*/  BSYNC B0 ;  /* 0x0000000000007941 */ /* 0x000fea0003800000 */
.L_x_7445:
        /* <DEDUP_REMOVED lines=18> */
.L_x_7448:
[----:B------:R-:W-:Y:S05]  /*0800*/  BSYNC B0 ;  /* 0x0000000000007941 */ /* 0x000fea0003800000 */
.L_x_7447:
        /* <DEDUP_REMOVED lines=13> */
.L_x_7450:
[----:B------:R-:W-:Y:S05]  /*08e0*/  BSYNC B0 ;  /* 0x0000000000007941 */ /* 0x000fea0003800000 */
.L_x_7449:
[----:B------:R-:W-:Y:S01]  /*08f0*/  ULDC UR8, c[0x0][0x214] ;  /* 0x0000850000087ab9 */ /* 0x000fe20000000800 */
[----:B------:R-:W-:Y:S02]  /*0900*/  LOP3.LUT R41, R41, UR35, R12, 0x96, !PT ;  /* 0x0000002329297c12 */ /* 0x000fe4000f8e960c */
[----:B------:R-:W-:-:S13]  /*0910*/  ISETP.GE.AND P0, PT, R17, UR8, PT ;  /* 0x0000000811007c0c */ /* 0x000fda000bf06270 */
[----:B------:R-:W-:Y:S05]  /*0920*/  @P0 EXIT ;  /* 0x000000000000094d */ /* 0x000fea0003800000 */
[----:B------:R-:W-:Y:S01]  /*0930*/  SHF.R.S32.HI R42, RZ, 0x3, R42 ;  /* 0x00000003ff2a7819 */ /* 0x000fe2000001142a */
[----:B-----5:R-:W-:Y:S01]  /*0940*/  IMAD.U32 R68, R25, 0x10000, RZ ;  /* 0x0001000019447824 */ /* 0x020fe200078e00ff */
[----:B------:R-:W-:Y:S01]  /*0950*/  PRMT R88, R24, 0x7632, R88 ;  /* 0x0000763218587816 */ /* 0x000fe20000000058 */
[----:B------:R-:W-:Y:S01]  /*0960*/  IMAD.U32 R69, R26, 0x10000, RZ ;  /* 0x000100001a457824 */ /* 0x000fe200078e00ff */
[----:B------:R-:W-:Y:S01]  /*0970*/  SHF.L.U32 R67, R24, 0x10, RZ ;  /* 0x0000001018437819 */ /* 0x000fe200000006ff */
[----:B------:R-:W-:Y:S01]  /*0980*/  IMAD.U32 R72, R29, 0x10000, RZ ;  /* 0x000100001d487824 */ /* 0x000fe200078e00ff */
[----:B------:R-:W-:Y:S01]  /*0990*/  PRMT R90, R25, 0x7632, R90 ;  /* 0x00007632195a7816 */ /* 0x000fe2000000005a */
[----:B------:R-:W-:Y:S01]  /*09a0*/  IMAD.HI.U32 R108, R41, -0x326172a9, RZ ;  /* 0xcd9e8d57296c7827 */ /* 0x000fe200078e00ff */
[----:B------:R-:W-:Y:S01]  /*09b0*/  LOP3.LUT R25, R23, 0xe0, RZ, 0xc0, !PT ;  /* 0x000000e017197812 */ /* 0x000fe200078ec0ff */
[----:B------:R-:W-:Y:S01]  /*09c0*/  ULDC.U8 UR14, c[0x0][0x2a0] ;  /* 0x0000a800000e7ab9 */ /* 0x000fe20000000000 */
[----:B------:R-:W-:Y:S01]  /*09d0*/  LOP3.LUT R24, R42, 0xff, RZ, 0xc0, !PT ;  /* 0x000000ff2a187812 */ /* 0x000fe200078ec0ff */
[----:B------:R-:W-:Y:S01]  /*09e0*/  IMAD.HI.U32 R109, R112, -0x2daee0ad, RZ ;  /* 0xd2511f53706d7827 */ /* 0x000fe200078e00ff */
[----:B------:R-:W-:Y:S01]  /*09f0*/  SHF.R.U32.HI R42, RZ, 0x3, R42 ;  /* 0x00000003ff2a7819 */ /* 0x000fe2000001162a */
[----:B------:R-:W-:Y:S01]  /*0a00*/  ULDC UR38, c[0x0][0x218] ;  /* 0x0000860000267ab9 */ /* 0x000fe20000000800 */
[----:B------:R-:W-:Y:S01]  /*0a10*/  VIADDMNMX R25, R24, -R25, RZ, !PT ;  /* 0x8000001918197246 */ /* 0x000fe200078001ff */
[----:B------:R-:W-:Y:S01]  /*0a20*/  IMAD.U32 R14, R10, 0x10000, RZ ;  /* 0x000100000a0e7824 */ /* 0x000fe200078e00ff */
        /* <DEDUP_REMOVED lines=10> */
[----:B------:R-:W-:Y:S01]  /*0ad0*/  PRMT R94, R27, 0x7632, R94 ;  /* 0x000076321b5e7816 */ /* 0x000fe2000000005e */
[----:B------:R-:W-:Y:S01]  /*0ae0*/  IMAD.SHL.U32 R25, R25, 0x8, RZ ;  /* 0x0000000819197824 */ /* 0x000fe200078e00ff */
[----:B------:R-:W-:Y:S01]  /*0af0*/  SHF.L.U32 R70, R27, 0x10, RZ ;  /* 0x000000101b467819 */ /* 0x000fe200000006ff */
[----:B------:R-:W-:Y:S01]  /*0b00*/  IMAD.U32 R5, R39, 0x10000, RZ ;  /* 0x0001000027057824 */ /* 0x000fe200078e00ff */
[----:B------:R-:W-:Y:S01]  /*0b10*/  LOP3.LUT R27, R26, 0x3e0, RZ, 0xc0, !PT ;  /* 0x000003e01a1b7812 */ /* 0x000fe200078ec0ff */
[----:B------:R-:W-:Y:S01]  /*0b20*/  IMAD.U32 R2, R34, 0x10000, RZ ;  /* 0x0001000022027824 */ /* 0x000fe200078e00ff */
[----:B------:R-:W-:Y:S01]  /*0b30*/  I2FP.F32.U32 R25, R25 ;  /* 0x0000001900197245 */ /* 0x000fe20000201000 */
[----:B------:R-:W-:Y:S01]  /*0b40*/  IMAD.U32 R0, R35, 0x10000, RZ ;  /* 0x0001000023007824 */ /* 0x000fe200078e00ff */
[----:B------:R-:W-:Y:S01]  /*0b50*/  VIADDMNMX R27, R24, -R27, RZ, !PT ;  /* 0x8000001b181b7246 */ /* 0x000fe200078001ff */
[----:B------:R-:W-:Y:S01]  /*0b60*/  IMAD R24, R43, -0x2daee0ad, RZ ;  /* 0xd2511f532b187824 */ /* 0x000fe200078e02ff */
[----:B------:R0:W1:Y:S01]  /*0b70*/  MUFU.RCP R115, R25 ;  /* 0x0000001900737308 */ /* 0x0000620000001000 */
[----:B------:R-:W-:Y:S01]  /*0b80*/  PRMT R91, R29, 0x7632, R91 ;  /* 0x000076321d5b7816 */ /* 0x000fe2000000005b */
[----:B------:R-:W-:Y:S01]  /*0b90*/  IMAD R29, R44, -0x326172a9, RZ ;  /* 0xcd9e8d572c1d7824 */ /* 0x000fe200078e02ff */
[----:B------:R-:W-:Y:S01]  /*0ba0*/  VIMNMX R27, R27, 0x20, PT ;  /* 0x000000201b1b7848 */ /* 0x000fe20003fe0100 */
        /* <DEDUP_REMOVED lines=18> */
[----:B------:R-:W-:Y:S01]  /*0cd0*/  IMAD R113, R41, -0x326172a9, RZ ;  /* 0xcd9e8d5729717824 */ /* 0x000fe200078e02ff */
[----:B------:R-:W-:Y:S01]  /*0ce0*/  PRMT R82, R38, 0x7632, R82 ;  /* 0x0000763226527816 */ /* 0x000fe20000000052 */
[----:B------:R-:W-:Y:S01]  /*0cf0*/  IMAD R112, R112, -0x2daee0ad, RZ ;  /* 0xd2511f5370707824 */ /* 0x000fe200078e02ff */
[----:B------:R-:W-:Y:S01]  /*0d00*/  PRMT R85, R33, 0x7632, R85 ;  /* 0x0000763221557816 */ /* 0x000fe20000000055 */
[----:B------:R-:W-:Y:S01]  /*0d10*/  IMAD.MOV.U32 R60, RZ, RZ, 0x1 ;  /* 0x00000001ff3c7424 */ /* 0x000fe200078e00ff */
[----:B------:R-:W-:Y:S01]  /*0d20*/  SHF.L.U32 R15, R9, 0x10, RZ ;  /* 0x00000010090f7819 */ /* 0x000fe200000006ff */
[----:B------:R-:W-:Y:S01]  /*0d30*/  IMAD.MOV.U32 R110, RZ, RZ, RZ ;  /* 0x000000ffff6e7224 */ /* 0x000fe200078e00ff */
        /* <DEDUP_REMOVED lines=36> */
.L_x_7850:
[----:B------:R-:W-:Y:S01]  /*0f80*/  IMAD R61, R17, UR38, RZ ;  /* 0x00000026113d7c24 */ /* 0x000fe2000f8e02ff */
        /* <DEDUP_REMOVED lines=15> */
[----:B------:R-:W-:-:S03]  /*1080*/  ISETP.NE.AND.EX P1, PT, R37, RZ, PT, P1 ;  /* 0x000000ff2500720c */ /* 0x000fc60003f25310 */
[----:B------:R0:W5:Y:S01]  /*1090*/  @P0 LDG.E.128 R28, desc[UR4][R42.64+0x10] ;  /* 0x000010042a1c0981 */ /* 0x000162000c1e1d00 */
[----:B-1----:R-:W-:-:S09]  /*10a0*/  IMAD.WIDE.U32 R38, R107, 0x10, R38 ;  /* 0x000000106b267825 */ /* 0x002fd200078e0026 */
[----:B------:R-:W-:-:S04]  /*10b0*/  @P1 LEA R40, P2, R107, R36, 0x4 ;  /* 0x000000246b281211 */ /* 0x000fc800078420ff */
[----:B------:R-:W-:-:S05]  /*10c0*/  @P1 LEA.HI.X R41, R107, R37, RZ, 0x4, P2 ;  /* 0x000000256b291211 */ /* 0x000fca00010f24ff */
[----:B------:R0:W5:Y:S04]  /*10d0*/  @P1 LDG.E.128 R32, desc[UR4][R40.64] ;  /* 0x0000000428201981 */ /* 0x000168000c1e1d00 */
[----:B------:R0:W5:Y:S01]  /*10e0*/  LDG.E.128 R40, desc[UR4][R38.64] ;  /* 0x0000000426287981 */ /* 0x000162000c1e1d00 */
        /* <DEDUP_REMOVED lines=12> */
.L_x_7454:
[----:B------:R-:W-:-:S07]  /*11b0*/  IMAD.MOV.U32 R61, RZ, RZ, R113 ;  /* 0x000000ffff3d7224 */ /* 0x000fce00078e0071 */
.L_x_7455:
[----:B------:R-:W-:Y:S05]  /*11c0*/  BSYNC B1 ;  /* 0x0000000000017941 */ /* 0x000fea0003800000 */
.L_x_7453:
        /* <DEDUP_REMOVED lines=16> */
.L_x_7459:
[----:B------:R-:W-:Y:S05]  /*12d0*/  BSYNC B2 ;  /* 0x0000000000027941 */ /* 0x000fea0003800000 */
.L_x_7458:
        /* <DEDUP_REMOVED lines=44> */
.L_x_7457:
[----:B------:R-:W-:Y:S05]  /*15a0*/  BSYNC B1 ;  /* 0x0000000000017941 */ /* 0x000fea0003800000 */
.L_x_7456:
[----:B------:R-:W0:Y:S01]  /*15b0*/  LDC R116, c[0x0][0x298] ;  /* 0x0000a600ff747b82 */ /* 0x000e220000000800 */
[----:B------:R-:W-:Y:S01]  /*15c0*/  ISETP.NE.U32.AND P2, PT, R36, RZ, PT ;  /* 0x000000ff2400720c */ /* 0x000fe20003f45070 */
[C---:B-----5:R-:W-:Y:S01]  /*15d0*/  IMAD.U32 R39, R40.reuse, 0x10000, RZ ;  /* 0x0001000028277824 */ /* 0x060fe200078e00ff */
[----:B------:R-:W-:Y:S01]  /*15e0*/  I2FP.F32.U32 R38, R61 ;  /* 0x0000003d00267245 */ /* 0x000fe20000201000 */
[----:B------:R-:W-:Y:S01]  /*15f0*/  IMAD.MOV.U32 R61, RZ, RZ, 0x2f800000 ;  /* 0x2f800000ff3d7424 */ /* 0x000fe200078e00ff */
        /* <DEDUP_REMOVED lines=11> */
[----:B------:R-:W-:Y:S02]  /*16b0*/  IMAD.MOV.U32 R38, RZ, RZ, R62 ;  /* 0x000000ffff267224 */ /* 0x000fe400078e003e */
[----:B------:R-:W-:Y:S01]  /*16c0*/  FADD.FTZ R36, R24, R36 ;  /* 0x0000002418247221 */ /* 0x000fe20000010000 */
[----:B------:R-:W-:Y:S06]  /*16d0*/  BRA `(.L_x_7461) ;  /* 0x0000000400547947 */ /* 0x000fec0003800000 */
.L_x_7460:
        /* <DEDUP_REMOVED lines=12> */
.L_x_7463:
[----:B------:R-:W-:-:S07]  /*17a0*/  MOV R37, R113 ;  /* 0x0000007100257202 */ /* 0x000fce0000000f00 */
.L_x_7464:
[----:B------:R-:W-:Y:S05]  /*17b0*/  BSYNC B1 ;  /* 0x0000000000017941 */ /* 0x000fea0003800000 */
.L_x_7462:
        /* <DEDUP_REMOVED lines=16> */
.L_x_7468:
[----:B------:R-:W-:Y:S05]  /*18c0*/  BSYNC B2 ;  /* 0x0000000000027941 */ /* 0x000fea0003800000 */
.L_x_7467:
        /* <DEDUP_REMOVED lines=44> */
.L_x_7466:
[----:B------:R-:W-:Y:S05]  /*1b90*/  BSYNC B1 ;  /* 0x0000000000017941 */ /* 0x000fea0003800000 */
.L_x_7465:
        /* <DEDUP_REMOVED lines=9> */
.L_x_7461:
        /* <DEDUP_REMOVED lines=12> */
.L_x_7470:
[----:B------:R-:W-:-:S07]  /*1cf0*/  IMAD.MOV.U32 R37, RZ, RZ, R113 ;  /* 0x000000ffff257224 */ /* 0x000fce00078e0071 */
.L_x_7471:
[----:B------:R-:W-:Y:S05]  /*1d00*/  BSYNC B1 ;  /* 0x0000000000017941 */ /* 0x000fea0003800000 */
.L_x_7469:
        /* <DEDUP_REMOVED lines=16> */
.L_x_7475:
[----:B------:R-:W-:Y:S05]  /*1e10*/  BSYNC B2 ;  /* 0x0000000000027941 */ /* 0x000fea0003800000 */
.L_x_7474:
        /* <DEDUP_REMOVED lines=44> */
.L_x_7473:
[----:B------:R-:W-:Y:S05]  /*20e0*/  BSYNC B1 ;  /* 0x0000000000017941 */ /* 0x000fea0003800000 */
.L_x_7472:
        /* <DEDUP_REMOVED lines=10> */
[----:B------:R-:W-:Y:S02]  /*2190*/  IMAD.MOV.U32 R38, RZ, RZ, R39 ;  /* 0x000000ffff267224 */ /* 0x000fe400078e0027 */
[----:B------:R-:W-:Y:S01]  /*21a0*/  FADD.FTZ R37, R25, R37 ;  /* 0x0000002519257221 */ /* 0x000fe20000010000 */
[----:B------:R-:W-:Y:S06]  /*21b0*/  BRA `(.L_x_7477) ;  /* 0x0000000400587947 */ /* 0x000fec0003800000 */
.L_x_7476:
        /* <DEDUP_REMOVED lines=12> */
.L_x_7479:
[----:B------:R-:W-:-:S07]  /*2280*/  IMAD.MOV.U32 R40, RZ, RZ, R113 ;  /* 0x000000ffff287224 */ /* 0x000fce00078e0071 */
.L_x_7480:
[----:B------:R-:W-:Y:S05]  /*2290*/  BSYNC B1 ;  /* 0x0000000000017941 */ /* 0x000fea0003800000 */
.L_x_7478:
        /* <DEDUP_REMOVED lines=16> */
.L_x_7484:
[----:B------:R-:W-:Y:S05]  /*23a0*/  BSYNC B2 ;  /* 0x0000000000027941 */ /* 0x000fea0003800000 */
.L_x_7483:
        /* <DEDUP_REMOVED lines=44> */
.L_x_7482:
[----:B------:R-:W-:Y:S05]  /*2670*/  BSYNC B1 ;  /* 0x0000000000017941 */ /* 0x000fea0003800000 */
.L_x_7481:
        /* <DEDUP_REMOVED lines=10> */
.L_x_7477:
        /* <DEDUP_REMOVED lines=12> */
.L_x_7486:
[----:B------:R-:W-:-:S07]  /*27e0*/  IMAD.MOV.U32 R40, RZ, RZ, R113 ;  /* 0x000000ffff287224 */ /* 0x000fce00078e0071 */
.L_x_7487:
[----:B------:R-:W-:Y:S05]  /*27f0*/  BSYNC B1 ;  /* 0x0000000000017941 */ /* 0x000fea0003800000 */
.L_x_7485:
        /* <DEDUP_REMOVED lines=16> */
.L_x_7491:
[----:B------:R-:W-:Y:S05]  /*2900*/  BSYNC B2 ;  /* 0x0000000000027941 */ /* 0x000fea0003800000 */
.L_x_7490:
        /* <DEDUP_REMOVED lines=44> */
.L_x_7489:
[----:B------:R-:W-:Y:S05]  /*2bd0*/  BSYNC B1 ;  /* 0x0000000000017941 */ /* 0x000fea0003800000 */
.L_x_7488:
        /* <DEDUP_REMOVED lines=11> */
[----:B------:R-:W-:Y:S01]  /*2c90*/  MOV R40, R62 ;  /* 0x0000003e00287202 */ /* 0x000fe20000000f00 */
[----:B------:R-:W-:Y:S01]  /*2ca0*/  FADD.FTZ R38, R26, R38 ;  /* 0x000000261a267221 */ /* 0x000fe20000010000 */
[----:B------:R-:W-:Y:S06]  /*2cb0*/  BRA `(.L_x_7493) ;  /* 0x0000000400547947 */ /* 0x000fec0003800000 */
.L_x_7492:
        /* <DEDUP_REMOVED lines=12> */
.L_x_7495:
[----:B------:R-:W-:-:S07]  /*2d80*/  IMAD.MOV.U32 R104, RZ, RZ, R113 ;  /* 0x000000ffff687224 */ /* 0x000fce00078e0071 */
.L_x_7496:
[----:B------:R-:W-:Y:S05]  /*2d90*/  BSYNC B1 ;  /* 0x0000000000017941 */ /* 0x000fea0003800000 */
.L_x_7494:
        /* <DEDUP_REMOVED lines=16> */
.L_x_7500:
[----:B------:R-:W-:Y:S05]  /*2ea0*/  BSYNC B2 ;  /* 0x0000000000027941 */ /* 0x000fea0003800000 */
.L_x_7499:
        /* <DEDUP_REMOVED lines=44> */
.L_x_7498:
[----:B------:R-:W-:Y:S05]  /*3170*/  BSYNC B1 ;  /* 0x0000000000017941 */ /* 0x000fea0003800000 */
.L_x_7497:
        /* <DEDUP_REMOVED lines=9> */
.L_x_7493:
        /* <DEDUP_REMOVED lines=12> */
.L_x_7502:
[----:B------:R-:W-:-:S07]  /*32d0*/  MOV R111, R113 ;  /* 0x00000071006f7202 */ /* 0x000fce0000000f00 */
.L_x_7503:
[----:B------:R-:W-:Y:S05]  /*32e0*/  BSYNC B1 ;  /* 0x0000000000017941 */ /* 0x000fea0003800000 */
.L_x_7501:
        /* <DEDUP_REMOVED lines=16> */
.L_x_7507:
[----:B------:R-:W-:Y:S05]  /*33f0*/  BSYNC B2 ;  /* 0x0000000000027941 */ /* 0x000fea0003800000 */
.L_x_7506:
        /* <DEDUP_REMOVED lines=44> */
.L_x_7505:
[----:B------:R-:W-:Y:S05]  /*36c0*/  BSYNC B1 ;  /* 0x0000000000017941 */ /* 0x000fea0003800000 */
.L_x_7504:
        /* <DEDUP_REMOVED lines=13> */
.L_x_7508:
        /* <DEDUP_REMOVED lines=12> */
.L_x_7511:
[----:B------:R-:W-:-:S07]  /*3860*/  MOV R103, R113 ;  /* 0x0000007100677202 */ /* 0x000fce0000000f00 */
.L_x_7512:
[----:B------:R-:W-:Y:S05]  /*3870*/  BSYNC B1 ;  /* 0x0000000000017941 */ /* 0x000fea0003800000 */
.L_x_7510:
        /* <DEDUP_REMOVED lines=16> */
.L_x_7516:
[----:B------:R-:W-:Y:S05]  /*3980*/  BSYNC B2 ;  /* 0x0000000000027941 */ /* 0x000fea0003800000 */
.L_x_7515:
        /* <DEDUP_REMOVED lines=44> */
.L_x_7514:
[----:B------:R-:W-:Y:S05]  /*3c50*/  BSYNC B1 ;  /* 0x0000000000017941 */ /* 0x000fea0003800000 */
.L_x_7513:
        /* <DEDUP_REMOVED lines=10> */
.L_x_7509:
        /* <DEDUP_REMOVED lines=12> */
.L_x_7518:
[----:B------:R-:W-:-:S07]  /*3dc0*/  IMAD.MOV.U32 R111, RZ, RZ, R113 ;  /* 0x000000ffff6f7224 */ /* 0x000fce00078e0071 */
.L_x_7519:
[----:B------:R-:W-:Y:S05]  /*3dd0*/  BSYNC B1 ;  /* 0x0000000000017941 */ /* 0x000fea0003800000 */
.L_x_7517:
        /* <DEDUP_REMOVED lines=16> */
.L_x_7523:
[----:B------:R-:W-:Y:S05]  /*3ee0*/  BSYNC B2 ;  /* 0x0000000000027941 */ /* 0x000fea0003800000 */
.L_x_7522:
        /* <DEDUP_REMOVED lines=44> */
.L_x_7521:
[----:B------:R-:W-:Y:S05]  /*41b0*/  BSYNC B1 ;  /* 0x0000000000017941 */ /* 0x000fea0003800000 */
.L_x_7520:
        /* <DEDUP_REMOVED lines=14> */
.L_x_7524:
        /* <DEDUP_REMOVED lines=12> */
.L_x_7527:
[----:B------:R-:W-:-:S07]  /*4360*/  IMAD.MOV.U32 R41, RZ, RZ, R113 ;  /* 0x000000ffff297224 */ /* 0x000fce00078e0071 */
.L_x_7528:
[----:B------:R-:W-:Y:S05]  /*4370*/  BSYNC B1 ;  /* 0x0000000000017941 */ /* 0x000fea0003800000 */
.L_x_7526:
        /* <DEDUP_REMOVED lines=16> */
.L_x_7532:
[----:B------:R-:W-:Y:S05]  /*4480*/  BSYNC B2 ;  /* 0x0000000000027941 */ /* 0x000fea0003800000 */
.L_x_7531:
        /* <DEDUP_REMOVED lines=40> */
[----:B------:R-:W-:Y:S02]  /*4710*/  MOV R113, R124 ;  /* 0x0000007c00717202 */ /* 0x000fe40000000f00 */
[----:B------:R-:W-:Y:S01]  /*4720*/  LOP3.LUT R109, R63, UR37, R112, 0x96, !PT ;  /* 0x000000253f6d7c12 */ /* 0x000fe2000f8e9670 */
[----:B------:R-:W-:Y:S02]  /*4730*/  IMAD.MOV.U32 R112, RZ, RZ, R62 ;  /* 0x000000ffff707224 */ /* 0x000fe400078e003e */
[----:B------:R-:W-:-:S07]  /*4740*/  IMAD.MOV.U32 R63, RZ, RZ, RZ ;  /* 0x000000ffff3f7224 */ /* 0x000fce00078e00ff */
.L_x_7530:
[----:B------:R-:W-:Y:S05]  /*4750*/  BSYNC B1 ;  /* 0x0000000000017941 */ /* 0x000fea0003800000 */
.L_x_7529:
        /* <DEDUP_REMOVED lines=9> */
.L_x_7525:
        /* <DEDUP_REMOVED lines=12> */
.L_x_7534:
[----:B------:R-:W-:-:S07]  /*48b0*/  IMAD.MOV.U32 R41, RZ, RZ, R113 ;  /* 0x000000ffff297224 */ /* 0x000fce00078e0071 */
.L_x_7535:
[----:B------:R-:W-:Y:S05]  /*48c0*/  BSYNC B1 ;  /* 0x0000000000017941 */ /* 0x000fea0003800000 */
.L_x_7533:
        /* <DEDUP_REMOVED lines=16> */
.L_x_7539:
[----:B------:R-:W-:Y:S05]  /*49d0*/  BSYNC B2 ;  /* 0x0000000000027941 */ /* 0x000fea0003800000 */
.L_x_7538:
        /* <DEDUP_REMOVED lines=44> */
.L_x_7537:
[----:B------:R-:W-:Y:S05]  /*4ca0*/  BSYNC B1 ;  /* 0x0000000000017941 */ /* 0x000fea0003800000 */
.L_x_7536:
        /* <DEDUP_REMOVED lines=12> */
.L_x_7540:
        /* <DEDUP_REMOVED lines=12> */
.L_x_7543:
[----:B------:R-:W-:-:S07]  /*4e30*/  IMAD.MOV.U32 R42, RZ, RZ, R113 ;  /* 0x000000ffff2a7224 */ /* 0x000fce00078e0071 */
.L_x_7544:
[----:B------:R-:W-:Y:S05]  /*4e40*/  BSYNC B1 ;  /* 0x0000000000017941 */ /* 0x000fea0003800000 */
.L_x_7542:
        /* <DEDUP_REMOVED lines=16> */
.L_x_7548:
[----:B------:R-:W-:Y:S05]  /*4f50*/  BSYNC B2 ;  /* 0x0000000000027941 */ /* 0x000fea0003800000 */
.L_x_7547:
        /* <DEDUP_REMOVED lines=44> */
.L_x_7546:
[----:B------:R-:W-:Y:S05]  /*5220*/  BSYNC B1 ;  /* 0x0000000000017941 */ /* 0x000fea0003800000 */
.L_x_7545:
[----:B------:R-:W-:Y:S02]  /*5230*/  I2FP.F32.U32 R42, R42 ;  /* 0x0000002a002a7245 */ /* 0x000fe40000201000 */
[----:B------:R-:W-:-:S03]  /*5240*/  PRMT R62, R34, 0x7632, R62 ;  /* 0x00007632223e7816 */ /* 0x000fc6000000003e */
[----:B------:R-:W-:Y:S02]  /*5250*/  FFMA.FTZ R42, R42, R61, 1.1641532182693481445e-10 ;  /* 0x2f0000002a2a7423 */ /* 0x000fe4000001003d */
[----:B------:R-:W-:-:S03]  /*5260*/  IMAD.U32 R101, R62, 0x10000, RZ ;  /* 0x000100003e657824 */ /* 0x000fc600078e00ff */
[----:B------:R-:W-:Y:S01]  /*5270*/  FSETP.GTU.FTZ.AND P4, PT, R42, R117, PT ;  /* 0x000000752a00720b */ /* 0x000fe20003f9c000 */
[----:B------:R-:W-:-:S05]  /*5280*/  FMUL.FTZ R101, R101, R116 ;  /* 0x0000007465657220 */ /* 0x000fca0000410000 */
[----:B------:R-:W-:Y:S02]  /*5290*/  FSEL R42, R101, RZ, !P4 ;  /* 0x000000ff652a7208 */ /* 0x000fe40006000000 */
[----:B------:R-:W-:-:S03]  /*52a0*/  SEL R101, RZ, 0x1, P4 ;  /* 0x00000001ff657807 */ /* 0x000fc60002000000 */
[----:B------:R-:W-:-:S04]  /*52b0*/  FADD.FTZ R41, R42, R41 ;  /* 0x000000292a297221 */ /* 0x000fc80000010000 */
[----:B------:R-:W-:-:S07]  /*52c0*/  @P0 FADD.FTZ R41, R29, R41 ;  /* 0x000000291d290221 */ /* 0x000fce0000010000 */
.L_x_7541:
        /* <DEDUP_REMOVED lines=12> */
.L_x_7550:
[----:B------:R-:W-:-:S07]  /*5390*/  MOV R42, R113 ;  /* 0x00000071002a7202 */ /* 0x000fce0000000f00 */
.L_x_7551:
[----:B------:R-:W-:Y:S05]  /*53a0*/  BSYNC B1 ;  /* 0x0000000000017941 */ /* 0x000fea0003800000 */
.L_x_7549:
        /* <DEDUP_REMOVED lines=16> */
.L_x_7555:
[----:B------:R-:W-:Y:S05]  /*54b0*/  BSYNC B2 ;  /* 0x0000000000027941 */ /* 0x000fea0003800000 */
.L_x_7554:
        /* <DEDUP_REMOVED lines=42> */
[----:B------:R-:W-:Y:S01]  /*5760*/  MOV R112, R62 ;  /* 0x0000003e00707202 */ /* 0x000fe20000000f00 */
[----:B------:R-:W-:-:S07]  /*5770*/  IMAD.MOV.U32 R62, RZ, RZ, RZ ;  /* 0x000000ffff3e7224 */ /* 0x000fce00078e00ff */
.L_x_7553:
[----:B------:R-:W-:Y:S05]  /*5780*/  BSYNC B1 ;  /* 0x0000000000017941 */ /* 0x000fea0003800000 */
.L_x_7552:
        /* <DEDUP_REMOVED lines=13> */
.L_x_7556:
        /* <DEDUP_REMOVED lines=12> */
.L_x_7559:
[----:B------:R-:W-:-:S07]  /*5920*/  MOV R100, R113 ;  /* 0x0000007100647202 */ /* 0x000fce0000000f00 */
.L_x_7560:
[----:B------:R-:W-:Y:S05]  /*5930*/  BSYNC B1 ;  /* 0x0000000000017941 */ /* 0x000fea0003800000 */
.L_x_7558:
        /* <DEDUP_REMOVED lines=16> */
.L_x_7564:
[----:B------:R-:W-:Y:S05]  /*5a40*/  BSYNC B2 ;  /* 0x0000000000027941 */ /* 0x000fea0003800000 */
.L_x_7563:
        /* <DEDUP_REMOVED lines=44> */
.L_x_7562:
[----:B------:R-:W-:Y:S05]  /*5d10*/  BSYNC B1 ;  /* 0x0000000000017941 */ /* 0x000fea0003800000 */
.L_x_7561:
        /* <DEDUP_REMOVED lines=9> */
.L_x_7557:
        /* <DEDUP_REMOVED lines=12> */
.L_x_7566:
[----:B------:R-:W-:-:S07]  /*5e70*/  IMAD.MOV.U32 R111, RZ, RZ, R113 ;  /* 0x000000ffff6f7224 */ /* 0x000fce00078e0071 */
.L_x_7567:
[----:B------:R-:W-:Y:S05]  /*5e80*/  BSYNC B1 ;  /* 0x0000000000017941 */ /* 0x000fea0003800000 */
.L_x_7565:
        /* <DEDUP_REMOVED lines=16> */
.L_x_7571:
[----:B------:R-:W-:Y:S05]  /*5f90*/  BSYNC B2 ;  /* 0x0000000000027941 */ /* 0x000fea0003800000 */
.L_x_7570:
        /* <DEDUP_REMOVED lines=35> */
[----:B------:R-:W-:-:S04]  /*61d0*/  IMAD.WIDE.U32 R108, R109, -0x326172a9, RZ ;  /* 0xcd9e8d576d6c7825 */ /* 0x000fc800078e00ff */
[----:B------:R-:W-:Y:S01]  /*61e0*/  IMAD.WIDE.U32 R124, R124, -0x326172a9, RZ ;  /* 0xcd9e8d577c7c7825 */ /* 0x000fe200078e00ff */
[----:B------:R-:W-:-:S04]  /*61f0*/  LOP3.LUT R62, R109, UR34, R62, 0x96, !PT ;  /* 0x000000226d3e7c12 */ /* 0x000fc8000f8e963e */
[----:B------:R-:W-:Y:S01]  /*6200*/  LOP3.LUT R108, R125, UR36, R108, 0x96, !PT ;  /* 0x000000247d6c7c12 */ /* 0x000fe2000f8e966c */
[----:B------:R-:W-:Y:S01]  /*6210*/  IMAD.WIDE.U32 R62, R62, -0x2daee0ad, RZ ;  /* 0xd2511f533e3e7825 */ /* 0x000fe200078e00ff */
[----:B------:R-:W-:-:S04]  /*6220*/  MOV R113, R124 ;  /* 0x0000007c00717202 */ /* 0x000fc80000000f00 */
[----:B------:R-:W-:Y:S01]  /*6230*/  LOP3.LUT R109, R63, UR37, R112, 0x96, !PT ;  /* 0x000000253f6d7c12 */ /* 0x000fe2000f8e9670 */
[----:B------:R-:W-:Y:S02]  /*6240*/  IMAD.MOV.U32 R112, RZ, RZ, R62 ;  /* 0x000000ffff707224 */ /* 0x000fe400078e003e */
[----:B------:R-:W-:-:S07]  /*6250*/  IMAD.MOV.U32 R62, RZ, RZ, RZ ;  /* 0x000000ffff3e7224 */ /* 0x000fce00078e00ff */
.L_x_7569:
[----:B------:R-:W-:Y:S05]  /*6260*/  BSYNC B1 ;  /* 0x0000000000017941 */ /* 0x000fea0003800000 */
.L_x_7568:
        /* <DEDUP_REMOVED lines=12> */
.L_x_7572:
        /* <DEDUP_REMOVED lines=12> */
.L_x_7575:
[----:B------:R-:W-:-:S07]  /*63f0*/  IMAD.MOV.U32 R99, RZ, RZ, R113 ;  /* 0x000000ffff637224 */ /* 0x000fce00078e0071 */
.L_x_7576:
[----:B------:R-:W-:Y:S05]  /*6400*/  BSYNC B1 ;  /* 0x0000000000017941 */ /* 0x000fea0003800000 */
.L_x_7574:
        /* <DEDUP_REMOVED lines=16> */
.L_x_7580:
[----:B------:R-:W-:Y:S05]  /*6510*/  BSYNC B2 ;  /* 0x0000000000027941 */ /* 0x000fea0003800000 */
.L_x_7579:
        /* <DEDUP_REMOVED lines=43> */
[----:B------:R-:W-:-:S07]  /*67d0*/  IMAD.MOV.U32 R112, RZ, RZ, R62 ;  /* 0x000000ffff707224 */ /* 0x000fce00078e003e */
.L_x_7578:
[----:B------:R-:W-:Y:S05]  /*67e0*/  BSYNC B1 ;  /* 0x0000000000017941 */ /* 0x000fea0003800000 */
.L_x_7577:
        /* <DEDUP_REMOVED lines=10> */
.L_x_7573:
[----:B------:R-:W-:Y:S02]  /*6890*/  SEL R62, RZ, 0x10000, P4 ;  /* 0x00010000ff3e7807 */ /* 0x000fe40002000000 */
[----:B------:R-:W-:Y:S02]  /*68a0*/  ISETP.NE.AND P4, PT, R121, RZ, PT ;  /* 0x000000ff7900720c */ /* 0x000fe40003f85270 */
[----:B------:R-:W-:Y:S02]  /*68b0*/  ISETP.NE.AND P2, PT, R118, RZ, PT ;  /* 0x000000ff7600720c */ /* 0x000fe40003f45270 */
[----:B------:R-:W-:Y:S02]  /*68c0*/  SEL R118, RZ, 0x1, P4 ;  /* 0x00000001ff767807 */ /* 0x000fe40002000000 */
[----:B------:R-:W-:Y:S02]  /*68d0*/  SEL R116, RZ, 0x1000000, P5 ;  /* 0x01000000ff747807 */ /* 0x000fe40002800000 */
[----:B------:R-:W-:-:S02]  /*68e0*/  SEL R63, RZ, 0x100, P3 ;  /* 0x00000100ff3f7807 */ /* 0x000fc40001800000 */
[----:B------:R-:W-:Y:S01]  /*68f0*/  ISETP.NE.AND P6, PT, R120, RZ, PT ;  /* 0x000000ff7800720c */ /* 0x000fe20003fc5270 */
[----:B------:R-:W-:Y:S01]  /*6900*/  IMAD.SHL.U32 R120, R107, 0x8, RZ ;  /* 0x000000086b787824 */ /* 0x000fe200078e00ff */
[----:B------:R-:W-:Y:S01]  /*6910*/  ISETP.NE.AND P0, PT, R119, RZ, PT ;  /* 0x000000ff7700720c */ /* 0x000fe20003f05270 */
[----:B------:R-:W-:Y:S01]  /*6920*/  IMAD.WIDE.U32 R118, R118, 0x1000000, RZ ;  /* 0x0100000076767825 */ /* 0x000fe200078e00ff */
[----:B------:R-:W-:Y:S02]  /*6930*/  ISETP.NE.AND P5, PT, R122, RZ, PT ;  /* 0x000000ff7a00720c */ /* 0x000fe40003fa5270 */
[----:B------:R-:W-:Y:S02]  /*6940*/  LOP3.LUT R63, R63, R116, R62, 0xfe, !PT ;  /* 0x000000743f3f7212 */ /* 0x000fe400078efe3e */
[----:B------:R-:W-:Y:S02]  /*6950*/  SEL R61, RZ, 0x1, P5 ;  /* 0x00000001ff3d7807 */ /* 0x000fe40002800000 */
[----:B------:R-:W-:-:S02]  /*6960*/  SEL R62, RZ, 0x1, P6 ;  /* 0x00000001ff3e7807 */ /* 0x000fc40003000000 */
[----:B------:R-:W-:Y:S02]  /*6970*/  SEL R116, RZ, 0x1, P0 ;  /* 0x00000001ff747807 */ /* 0x000fe40000000000 */
[----:B------:R-:W-:Y:S01]  /*6980*/  LOP3.LUT R61, R119, R63, R61, 0xfe, !PT ;  /* 0x0000003f773d7212 */ /* 0x000fe200078efe3d */
[----:B------:R-:W-:Y:S01]  /*6990*/  IMAD.WIDE.U32 R62, R62, 0x10000, RZ ;  /* 0x000100003e3e7825 */ /* 0x000fe200078e00ff */
[----:B------:R-:W-:-:S03]  /*69a0*/  SEL R119, RZ, 0x1, P2 ;  /* 0x00000001ff777807 */ /* 0x000fc60001000000 */
[----:B------:R-:W-:-:S03]  /*69b0*/  IMAD.WIDE.U32 R116, R116, 0x100, RZ ;  /* 0x0000010074747825 */ /* 0x000fc600078e00ff */
[----:B------:R-:W-:Y:S02]  /*69c0*/  LOP3.LUT R118, R116, R118, R62, 0xfe, !PT ;  /* 0x0000007674767212 */ /* 0x000fe400078efe3e */
[----:B------:R-:W-:Y:S02]  /*69d0*/  LEA R62, P0, R107, UR10, 0x5 ;  /* 0x0000000a6b3e7c11 */ /* 0x000fe4000f8028ff */
[----:B------:R-:W-:Y:S02]  /*69e0*/  LOP3.LUT R117, R117, R61, R63, 0xfe, !PT ;  /* 0x0000003d75757212 */ /* 0x000fe400078efe3f */
[C---:B------:R-:W-:Y:S02]  /*69f0*/  LEA.HI.X R63, R107.reuse, UR11, RZ, 0x5, P0 ;  /* 0x0000000b6b3f7c11 */ /* 0x040fe400080f2cff */
[----:B------:R-:W-:Y:S02]  /*6a00*/  SHF.L.U64.HI R61, R107, 0x3, RZ ;  /* 0x000000036b3d7819 */ /* 0x000fe400000102ff */
[----:B------:R-:W-:Y:S01]  /*6a10*/  LOP3.LUT R116, R118, R119, RZ, 0xfc, !PT ;  /* 0x0000007776747212 */ /* 0x000fe200078efcff */
[----:B------:R-:W-:Y:S04]  /*6a20*/  STG.E.128 desc[UR4][R62.64], R36 ;  /* 0x000000243e007986 */ /* 0x000fe8000c101d04 */
[----:B------:R0:W-:Y:S02]  /*6a30*/  STG.E.128 desc[UR4][R62.64+0x10], R40 ;  /* 0x000010283e007986 */ /* 0x0001e4000c101d04 */
[----:B0-----:R-:W-:-:S04]  /*6a40*/  IADD3 R62, P0, R120, UR12, RZ ;  /* 0x0000000c783e7c10 */ /* 0x001fc8000ff1e0ff */
[----:B------:R-:W-:-:S05]  /*6a50*/  IADD3.X R63, R61, UR13, RZ, P0, !PT ;  /* 0x0000000d3d3f7c10 */ /* 0x000fca00087fe4ff */
[----:B------:R0:W-:Y:S01]  /*6a60*/  STG.E.64 desc[UR4][R62.64], R116 ;  /* 0x000000743e007986 */ /* 0x0001e2000c101b04 */
[----:B------:R-:W-:Y:S05]  /*6a70*/  @!P1 BRA `(.L_x_7581) ;  /* 0x0000000000509947 */ /* 0x000fea0003800000 */
[----:B0-----:R-:W-:Y:S01]  /*6a80*/  IMAD.U32 R63, R100, 0x10000, RZ ;  /* 0x00010000643f7824 */ /* 0x001fe200078e00ff */
[----:B------:R-:W-:Y:S02]  /*6a90*/  LOP3.LUT R62, R99, 0xffff, RZ, 0xc0, !PT ;  /* 0x0000ffff633e7812 */ /* 0x000fe400078ec0ff */
[----:B------:R-:W-:Y:S02]  /*6aa0*/  LOP3.LUT R118, R103, 0xff, RZ, 0xc0, !PT ;  /* 0x000000ff67767812 */ /* 0x000fe400078ec0ff */
[----:B------:R-:W-:Y:S02]  /*6ab0*/  LOP3.LUT R63, R63, 0xff0000, RZ, 0xc0, !PT ;  /* 0x00ff00003f3f7812 */ /* 0x000fe400078ec0ff */
[----:B------:R-:W-:Y:S01]  /*6ac0*/  LOP3.LUT R116, R104, 0xff, RZ, 0xc0, !PT ;  /* 0x000000ff68747812 */ /* 0x000fe200078ec0ff */
[----:B------:R-:W-:Y:S01]  /*6ad0*/  IMAD.WIDE.U32 R118, R118, 0x1000000, RZ ;  /* 0x0100000076767825 */ /* 0x000fe200078e00ff */
[----:B------:R-:W-:Y:S02]  /*6ae0*/  PRMT R121, R63, 0x4210, R62 ;  /* 0x000042103f797816 */ /* 0x000fe4000000003e */
[----:B------:R-:W-:Y:S01]  /*6af0*/  PRMT R62, R101, 0x7104, RZ ;  /* 0x00007104653e7816 */ /* 0x000fe200000000ff */
[----:B------:R-:W-:Y:S01]  /*6b00*/  IMAD.WIDE.U32 R116, R116, 0x10000, RZ ;  /* 0x0001000074747825 */ /* 0x000fe200078e00ff */
[----:B------:R-:W-:-:S02]  /*6b10*/  IADD3 R120, P0, R120, UR16, RZ ;  /* 0x0000001078787c10 */ /* 0x000fc4000ff1e0ff */
[----:B------:R-:W-:Y:S02]  /*6b20*/  LOP3.LUT R121, R121, 0xff00, R62, 0xf8, !PT ;  /* 0x0000ff0079797812 */ /* 0x000fe400078ef83e */
[----:B------:R-:W-:Y:S02]  /*6b30*/  LOP3.LUT R62, R105, 0xff, RZ, 0xc0, !PT ;  /* 0x000000ff693e7812 */ /* 0x000fe400078ec0ff */
[----:B------:R-:W-:-:S03]  /*6b40*/  LOP3.LUT R121, R121, 0xff, R102, 0xf8, !PT ;  /* 0x000000ff79797812 */ /* 0x000fc600078ef866 */
[----:B------:R-:W-:Y:S01]  /*6b50*/  IMAD.WIDE.U32 R62, R62, 0x100, RZ ;  /* 0x000001003e3e7825 */ /* 0x000fe200078e00ff */
[----:B------:R-:W-:Y:S02]  /*6b60*/  LOP3.LUT R119, R117, R121, R119, 0xfe, !PT ;  /* 0x0000007975777212 */ /* 0x000fe400078efe77 */
[----:B------:R-:W-:Y:S02]  /*6b70*/  IADD3.X R121, R61, UR17, RZ, P0, !PT ;  /* 0x000000113d797c10 */ /* 0x000fe400087fe4ff */
[----:B------:R-:W-:Y:S02]  /*6b80*/  LOP3.LUT R117, R62, R118, R116, 0xfe, !PT ;  /* 0x000000763e757212 */ /* 0x000fe400078efe74 */
[----:B------:R-:W-:Y:S02]  /*6b90*/  LOP3.LUT R63, R119, R63, RZ, 0xfc, !PT ;  /* 0x0000003f773f7212 */ /* 0x000fe400078efcff */
[----:B------:R-:W-:-:S05]  /*6ba0*/  LOP3.LUT R62, R117, 0xff, R106, 0xf8, !PT ;  /* 0x000000ff753e7812 */ /* 0x000fca00078ef86a */
[----:B------:R1:W-:Y:S02]  /*6bb0*/  STG.E.64 desc[UR4][R120.64], R62 ;  /* 0x0000003e78007986 */ /* 0x0003e4000c101b04 */
.L_x_7581:
[----:B------:R-:W-:-:S07]  /*6bc0*/  IADD3 R61, R107, 0x100, RZ ;  /* 0x000001006b3d7810 */ /* 0x000fce0007ffe0ff */
.L_x_7452:
[----:B------:R-:W-:Y:S05]  /*6bd0*/  BSYNC B0 ;  /* 0x0000000000007941 */ /* 0x000fea0003800000 */
.L_x_7451:
[----:B------:R-:W-:Y:S01]  /*6be0*/  ISETP.NE.AND P0, PT, R65, RZ, PT ;  /* 0x000000ff4100720c */ /* 0x000fe20003f05270 */
[----:B------:R-:W-:-:S12]  /*6bf0*/  BSSY B0, `(.L_x_7582) ;  /* 0x00005bf000007945 */ /* 0x000fd80003800000 */
[----:B------:R-:W-:Y:S05]  /*6c00*/  @!P0 BRA `(.L_x_7583) ;  /* 0x0000005800f48947 */ /* 0x000fea0003800000 */
[----:B------:R-:W2:Y:S01]  /*6c10*/  LDC.64 R44, c[0x0][0x228] ;  /* 0x00008a00ff2c7b82 */ /* 0x000ea20000000a00 */
[----:B------:R-:W-:-:S04]  /*6c20*/  ISETP.NE.U32.AND P0, PT, RZ, UR8, PT ;  /* 0x00000008ff007c0c */ /* 0x000fc8000bf05070 */
[----:B------:R-:W-:-:S03]  /*6c30*/  ISETP.NE.AND.EX P0, PT, RZ, UR9, PT, P0 ;  /* 0x00000009ff007c0c */ /* 0x000fc6000bf05300 */
[----:B------:R-:W3:Y:S10]  /*6c40*/  LDC.64 R46, c[0x0][0x220] ;  /* 0x00008800ff2e7b82 */ /* 0x000ef40000000a00 */
[----:B------:R-:W-:-:S04]  /*6c50*/  @P0 LEA R50, P3, R61, UR8, 0x5 ;  /* 0x000000083d320c11 */ /* 0x000fc8000f8628ff */
[----:B------:R-:W-:Y:S02]  /*6c60*/  @P0 LEA.HI.X R51, R61, UR9, RZ, 0x5, P3 ;  /* 0x000000093d330c11 */ /* 0x000fe400098f2cff */
[----:B--2---:R-:W-:-:S03]  /*6c70*/  ISETP.NE.U32.AND P1, PT, R44, RZ, PT ;  /* 0x000000ff2c00720c */ /* 0x004fc60003f25070 */
[----:B------:R2:W5:Y:S01]  /*6c80*/  @P0 LDG.E.128 R24, desc[UR4][R50.64] ;  /* 0x0000000432180981 */ /* 0x000562000c1e1d00 */
[----:B------:R-:W-:-:S03]  /*6c90*/  ISETP.NE.AND.EX P1, PT, R45, RZ, PT, P1 ;  /* 0x000000ff2d00720c */ /* 0x000fc60003f25310 */
[----:B------:R2:W5:Y:S01]  /*6ca0*/  @P0 LDG.E.128 R28, desc[UR4][R50.64+0x10] ;  /* 0x00001004321c0981 */ /* 0x000562000c1e1d00 */
[----:B---3--:R-:W-:-:S09]  /*6cb0*/  IMAD.WIDE.U32 R46, R61, 0x10, R46 ;  /* 0x000000103d2e7825 */ /* 0x008fd200078e002e */
[----:B------:R-:W-:-:S04]  /*6cc0*/  @P1 LEA R48, P2, R61, R44, 0x4 ;  /* 0x0000002c3d301211 */ /* 0x000fc800078420ff */
[----:B------:R-:W-:-:S05]  /*6cd0*/  @P1 LEA.HI.X R49, R61, R45, RZ, 0x4, P2 ;  /* 0x0000002d3d311211 */ /* 0x000fca00010f24ff */
[----:B------:R2:W5:Y:S04]  /*6ce0*/  @P1 LDG.E.128 R32, desc[UR4][R48.64] ;  /* 0x0000000430201981 */ /* 0x000568000c1e1d00 */
[----:B------:R2:W5:Y:S01]  /*6cf0*/  LDG.E.128 R48, desc[UR4][R46.64] ;  /* 0x000000042e307981 */ /* 0x000562000c1e1d00 */
[C---:B------:R-:W-:Y:S01]  /*6d00*/  ISETP.NE.AND P2, PT, R111.reuse, 0x1, PT ;  /* 0x000000016f00780c */ /* 0x040fe20003f45270 */
[----:B------:R-:W-:Y:S01]  /*6d10*/  BSSY B1, `(.L_x_7584) ;  /* 0x000000c000017945 */ /* 0x000fe20003800000 */
[----:B01----:R-:W-:-:S11]  /*6d20*/  VIADD R62, R111, 0x1 ;  /* 0x000000016f3e7836 */ /* 0x003fd60000000000 */
        /* <DEDUP_REMOVED lines=9> */
.L_x_7585:
[----:B------:R-:W-:-:S07]  /*6dc0*/  IMAD.MOV.U32 R116, RZ, RZ, R113 ;  /* 0x000000ffff747224 */ /* 0x000fce00078e0071 */
.L_x_7586:
[----:B------:R-:W-:Y:S05]  /*6dd0*/  BSYNC B1 ;  /* 0x0000000000017941 */ /* 0x000fea0003800000 */
.L_x_7584:
        /* <DEDUP_REMOVED lines=16> */
.L_x_7590:
[----:B------:R-:W-:Y:S05]  /*6ee0*/  BSYNC B2 ;  /* 0x0000000000027941 */ /* 0x000fea0003800000 */
.L_x_7589:
        /* <DEDUP_REMOVED lines=44> */
.L_x_7588:
[----:B------:R-:W-:Y:S05]  /*71b0*/  BSYNC B1 ;  /* 0x0000000000017941 */ /* 0x000fea0003800000 */
.L_x_7587:
        /* <DEDUP_REMOVED lines=19> */
.L_x_7591:
        /* <DEDUP_REMOVED lines=12> */
.L_x_7594:
[----:B------:R-:W-:-:S07]  /*73b0*/  MOV R45, R113 ;  /* 0x00000071002d7202 */ /* 0x000fce0000000f00 */
.L_x_7595:
[----:B------:R-:W-:Y:S05]  /*73c0*/  BSYNC B1 ;  /* 0x0000000000017941 */ /* 0x000fea0003800000 */
.L_x_7593:
        /* <DEDUP_REMOVED lines=16> */
.L_x_7599:
[----:B------:R-:W-:Y:S05]  /*74d0*/  BSYNC B2 ;  /* 0x0000000000027941 */ /* 0x000fea0003800000 */
.L_x_7598:
        /* <DEDUP_REMOVED lines=44> */
.L_x_7597:
[----:B------:R-:W-:Y:S05]  /*77a0*/  BSYNC B1 ;  /* 0x0000000000017941 */ /* 0x000fea0003800000 */
.L_x_7596:
        /* <DEDUP_REMOVED lines=9> */
.L_x_7592:
        /* <DEDUP_REMOVED lines=12> */
.L_x_7601:
[----:B------:R-:W-:-:S07]  /*7900*/  IMAD.MOV.U32 R45, RZ, RZ, R113 ;  /* 0x000000ffff2d7224 */ /* 0x000fce00078e0071 */
.L_x_7602:
[----:B------:R-:W-:Y:S05]  /*7910*/  BSYNC B1 ;  /* 0x0000000000017941 */ /* 0x000fea0003800000 */
.L_x_7600:
        /* <DEDUP_REMOVED lines=16> */
.L_x_7606:
[----:B------:R-:W-:Y:S05]  /*7a20*/  BSYNC B2 ;  /* 0x0000000000027941 */ /* 0x000fea0003800000 */
.L_x_7605:
        /* <DEDUP_REMOVED lines=44> */
.L_x_7604:
[----:B------:R-:W-:Y:S05]  /*7cf0*/  BSYNC B1 ;  /* 0x0000000000017941 */ /* 0x000fea0003800000 */
.L_x_7603:
        /* <DEDUP_REMOVED lines=13> */
.L_x_7607:
        /* <DEDUP_REMOVED lines=12> */
.L_x_7610:
[----:B------:R-:W-:-:S07]  /*7e90*/  IMAD.MOV.U32 R48, RZ, RZ, R113 ;  /* 0x000000ffff307224 */ /* 0x000fce00078e0071 */
.L_x_7611:
[----:B------:R-:W-:Y:S05]  /*7ea0*/  BSYNC B1 ;  /* 0x0000000000017941 */ /* 0x000fea0003800000 */
.L_x_7609:
        /* <DEDUP_REMOVED lines=16> */
.L_x_7615:
[----:B------:R-:W-:Y:S05]  /*7fb0*/  BSYNC B2 ;  /* 0x0000000000027941 */ /* 0x000fea0003800000 */
.L_x_7614:
        /* <DEDUP_REMOVED lines=44> */
.L_x_7613:
[----:B------:R-:W-:Y:S05]  /*8280*/  BSYNC B1 ;  /* 0x0000000000017941 */ /* 0x000fea0003800000 */
.L_x_7612:
        /* <DEDUP_REMOVED lines=10> */
.L_x_7608:
        /* <DEDUP_REMOVED lines=12> */
.L_x_7617:
[----:B------:R-:W-:-:S07]  /*83f0*/  IMAD.MOV.U32 R48, RZ, RZ, R113 ;  /* 0x000000ffff307224 */ /* 0x000fce00078e0071 */
.L_x_7618:
[----:B------:R-:W-:Y:S05]  /*8400*/  BSYNC B1 ;  /* 0x0000000000017941 */ /* 0x000fea0003800000 */
.L_x_7616:
        /* <DEDUP_REMOVED lines=16> */
.L_x_7622:
[----:B------:R-:W-:Y:S05]  /*8510*/  BSYNC B2 ;  /* 0x0000000000027941 */ /* 0x000fea0003800000 */
.L_x_7621:
        /* <DEDUP_REMOVED lines=44> */
.L_x_7620:
[----:B------:R-:W-:Y:S05]  /*87e0*/  BSYNC B1 ;  /* 0x0000000000017941 */ /* 0x000fea0003800000 */
.L_x_7619:
        /* <DEDUP_REMOVED lines=14> */
.L_x_7623:
        /* <DEDUP_REMOVED lines=12> */
.L_x_7626:
[----:B------:R-:W-:-:S07]  /*8990*/  IMAD.MOV.U32 R104, RZ, RZ, R113 ;  /* 0x000000ffff687224 */ /* 0x000fce00078e0071 */
.L_x_7627:
[----:B------:R-:W-:Y:S05]  /*89a0*/  BSYNC B1 ;  /* 0x0000000000017941 */ /* 0x000fea0003800000 */
.L_x_7625:
        /* <DEDUP_REMOVED lines=16> */
.L_x_7631:
[----:B------:R-:W-:Y:S05]  /*8ab0*/  BSYNC B2 ;  /* 0x0000000000027941 */ /* 0x000fea0003800000 */
.L_x_7630:
        /* <DEDUP_REMOVED lines=44> */
.L_x_7629:
[----:B------:R-:W-:Y:S05]  /*8d80*/  BSYNC B1 ;  /* 0x0000000000017941 */ /* 0x000fea0003800000 */
.L_x_7628:
        /* <DEDUP_REMOVED lines=9> */
.L_x_7624:
        /* <DEDUP_REMOVED lines=12> */
.L_x_7633:
[----:B------:R-:W-:-:S07]  /*8ee0*/  MOV R111, R113 ;  /* 0x00000071006f7202 */ /* 0x000fce0000000f00 */
.L_x_7634:
[----:B------:R-:W-:Y:S05]  /*8ef0*/  BSYNC B1 ;  /* 0x0000000000017941 */ /* 0x000fea0003800000 */
.L_x_7632:
        /* <DEDUP_REMOVED lines=16> */
.L_x_7638:
[----:B------:R-:W-:Y:S05]  /*9000*/  BSYNC B2 ;  /* 0x0000000000027941 */ /* 0x000fea0003800000 */
.L_x_7637:
        /* <DEDUP_REMOVED lines=44> */
.L_x_7636:
[----:B------:R-:W-:Y:S05]  /*92d0*/  BSYNC B1 ;  /* 0x0000000000017941 */ /* 0x000fea0003800000 */
.L_x_7635:
        /* <DEDUP_REMOVED lines=13> */
.L_x_7639:
        /* <DEDUP_REMOVED lines=12> */
.L_x_7642:
[----:B------:R-:W-:-:S07]  /*9470*/  MOV R103, R113 ;  /* 0x0000007100677202 */ /* 0x000fce0000000f00 */
.L_x_7643:
[----:B------:R-:W-:Y:S05]  /*9480*/  BSYNC B1 ;  /* 0x0000000000017941 */ /* 0x000fea0003800000 */
.L_x_7641:
        /* <DEDUP_REMOVED lines=16> */
.L_x_7647:
[----:B------:R-:W-:Y:S05]  /*9590*/  BSYNC B2 ;  /* 0x0000000000027941 */ /* 0x000fea0003800000 */
.L_x_7646:
        /* <DEDUP_REMOVED lines=44> */
.L_x_7645:
[----:B------:R-:W-:Y:S05]  /*9860*/  BSYNC B1 ;  /* 0x0000000000017941 */ /* 0x000fea0003800000 */
.L_x_7644:
        /* <DEDUP_REMOVED lines=10> */
.L_x_7640:
        /* <DEDUP_REMOVED lines=12> */
.L_x_7649:
[----:B------:R-:W-:-:S07]  /*99d0*/  IMAD.MOV.U32 R111, RZ, RZ, R113 ;  /* 0x000000ffff6f7224 */ /* 0x000fce00078e0071 */
.L_x_7650:
[----:B------:R-:W-:Y:S05]  /*99e0*/  BSYNC B1 ;  /* 0x0000000000017941 */ /* 0x000fea0003800000 */
.L_x_7648:
        /* <DEDUP_REMOVED lines=16> */
.L_x_7654:
[----:B------:R-:W-:Y:S05]  /*9af0*/  BSYNC B2 ;  /* 0x0000000000027941 */ /* 0x000fea0003800000 */
.L_x_7653:
        /* <DEDUP_REMOVED lines=44> */
.L_x_7652:
[----:B------:R-:W-:Y:S05]  /*9dc0*/  BSYNC B1 ;  /* 0x0000000000017941 */ /* 0x000fea0003800000 */
.L_x_7651:
        /* <DEDUP_REMOVED lines=14> */
.L_x_7655:
        /* <DEDUP_REMOVED lines=12> */
.L_x_7658:
[----:B------:R-:W-:-:S07]  /*9f70*/  IMAD.MOV.U32 R49, RZ, RZ, R113 ;  /* 0x000000ffff317224 */ /* 0x000fce00078e0071 */
.L_x_7659:
[----:B------:R-:W-:Y:S05]  /*9f80*/  BSYNC B1 ;  /* 0x0000000000017941 */ /* 0x000fea0003800000 */
.L_x_7657:
        /* <DEDUP_REMOVED lines=16> */
.L_x_7663:
[----:B------:R-:W-:Y:S05]  /*a090*/  BSYNC B2 ;  /* 0x0000000000027941 */ /* 0x000fea0003800000 */
.L_x_7662:
        /* <DEDUP_REMOVED lines=44> */
.L_x_7661:
[----:B------:R-:W-:Y:S05]  /*a360*/  BSYNC B1 ;  /* 0x0000000000017941 */ /* 0x000fea0003800000 */
.L_x_7660:
        /* <DEDUP_REMOVED lines=9> */
.L_x_7656:
        /* <DEDUP_REMOVED lines=12> */
.L_x_7665:
[----:B------:R-:W-:-:S07]  /*a4c0*/  IMAD.MOV.U32 R49, RZ, RZ, R113 ;  /* 0x000000ffff317224 */ /* 0x000fce00078e0071 */
.L_x_7666:
[----:B------:R-:W-:Y:S05]  /*a4d0*/  BSYNC B1 ;  /* 0x0000000000017941 */ /* 0x000fea0003800000 */
.L_x_7664:
        /* <DEDUP_REMOVED lines=16> */
.L_x_7670:
[----:B------:R-:W-:Y:S05]  /*a5e0*/  BSYNC B2 ;  /* 0x0000000000027941 */ /* 0x000fea0003800000 */
.L_x_7669:
        /* <DEDUP_REMOVED lines=37> */
[----:B------:R-:W-:-:S03]  /*a840*/  LOP3.LUT R62, R109, UR34, R62, 0x96, !PT ;  /* 0x000000226d3e7c12 */ /* 0x000fc6000f8e963e */
[----:B------:R-:W-:Y:S01]  /*a850*/  IMAD.MOV.U32 R113, RZ, RZ, R124 ;  /* 0x000000ffff717224 */ /* 0x000fe200078e007c */
[----:B------:R-:W-:Y:S01]  /*a860*/  LOP3.LUT R108, R125, UR36, R108, 0x96, !PT ;  /* 0x000000247d6c7c12 */ /* 0x000fe2000f8e966c */
[----:B------:R-:W-:-:S05]  /*a870*/  IMAD.WIDE.U32 R62, R62, -0x2daee0ad, RZ ;  /* 0xd2511f533e3e7825 */ /* 0x000fca00078e00ff */
[----:B------:R-:W-:Y:S01]  /*a880*/  LOP3.LUT R109, R63, UR37, R112, 0x96, !PT ;  /* 0x000000253f6d7c12 */ /* 0x000fe2000f8e9670 */
[----:B------:R-:W-:Y:S01]  /*a890*/  IMAD.MOV.U32 R112, RZ, RZ, R62 ;  /* 0x000000ffff707224 */ /* 0x000fe200078e003e */
[----:B------:R-:W-:-:S11]  /*a8a0*/  HFMA2.MMA R62, -RZ, RZ, 0, 0 ;  /* 0x00000000ff3e7435 */ /* 0x000fd600000001ff */
.L_x_7668:
[----:B------:R-:W-:Y:S05]  /*a8b0*/  BSYNC B1 ;  /* 0x0000000000017941 */ /* 0x000fea0003800000 */
.L_x_7667:
        /* <DEDUP_REMOVED lines=12> */
.L_x_7671:
        /* <DEDUP_REMOVED lines=12> */
.L_x_7674:
[----:B------:R-:W-:-:S07]  /*aa40*/  IMAD.MOV.U32 R50, RZ, RZ, R113 ;  /* 0x000000ffff327224 */ /* 0x000fce00078e0071 */
.L_x_7675:
[----:B------:R-:W-:Y:S05]  /*aa50*/  BSYNC B1 ;  /* 0x0000000000017941 */ /* 0x000fea0003800000 */
.L_x_7673:
        /* <DEDUP_REMOVED lines=16> */
.L_x_7679:
[----:B------:R-:W-:Y:S05]  /*ab60*/  BSYNC B2 ;  /* 0x0000000000027941 */ /* 0x000fea0003800000 */
.L_x_7678:
        /* <DEDUP_REMOVED lines=44> */
.L_x_7677:
[----:B------:R-:W-:Y:S05]  /*ae30*/  BSYNC B1 ;  /* 0x0000000000017941 */ /* 0x000fea0003800000 */
.L_x_7676:
        /* <DEDUP_REMOVED lines=10> */
.L_x_7672:
        /* <DEDUP_REMOVED lines=12> */
.L_x_7681:
[----:B------:R-:W-:-:S07]  /*afa0*/  MOV R50, R113 ;  /* 0x0000007100327202 */ /* 0x000fce0000000f00 */
.L_x_7682:
[----:B------:R-:W-:Y:S05]  /*afb0*/  BSYNC B1 ;  /* 0x0000000000017941 */ /* 0x000fea0003800000 */
.L_x_7680:
        /* <DEDUP_REMOVED lines=16> */
.L_x_7686:
[----:B------:R-:W-:Y:S05]  /*b0c0*/  BSYNC B2 ;  /* 0x0000000000027941 */ /* 0x000fea0003800000 */
.L_x_7685:
        /* <DEDUP_REMOVED lines=41> */
[----:B------:R-:W-:Y:S02]  /*b360*/  LOP3.LUT R109, R63, UR37, R112, 0x96, !PT ;  /* 0x000000253f6d7c12 */ /* 0x000fe4000f8e9670 */
[----:B------:R-:W-:Y:S01]  /*b370*/  MOV R112, R62 ;  /* 0x0000003e00707202 */ /* 0x000fe20000000f00 */
[----:B------:R-:W-:-:S07]  /*b380*/  IMAD.MOV.U32 R62, RZ, RZ, RZ ;  /* 0x000000ffff3e7224 */ /* 0x000fce00078e00ff */
.L_x_7684:
[----:B------:R-:W-:Y:S05]  /*b390*/  BSYNC B1 ;  /* 0x0000000000017941 */ /* 0x000fea0003800000 */
.L_x_7683:
        /* <DEDUP_REMOVED lines=13> */
.L_x_7687:
        /* <DEDUP_REMOVED lines=12> */
.L_x_7690:
[----:B------:R-:W-:-:S07]  /*b530*/  MOV R100, R113 ;  /* 0x0000007100647202 */ /* 0x000fce0000000f00 */
.L_x_7691:
[----:B------:R-:W-:Y:S05]  /*b540*/  BSYNC B1 ;  /* 0x0000000000017941 */ /* 0x000fea0003800000 */
.L_x_7689:
        /* <DEDUP_REMOVED lines=16> */
.L_x_7695:
[----:B------:R-:W-:Y:S05]  /*b650*/  BSYNC B2 ;  /* 0x0000000000027941 */ /* 0x000fea0003800000 */
.L_x_7694:
        /* <DEDUP_REMOVED lines=42> */
[----:B------:R-:W-:Y:S01]  /*b900*/  IMAD.MOV.U32 R63, RZ, RZ, RZ ;  /* 0x000000ffff3f7224 */ /* 0x000fe200078e00ff */
[----:B------:R-:W-:-:S07]  /*b910*/  MOV R112, R62 ;  /* 0x0000003e00707202 */ /* 0x000fce0000000f00 */
.L_x_7693:
[----:B------:R-:W-:Y:S05]  /*b920*/  BSYNC B1 ;  /* 0x0000000000017941 */ /* 0x000fea0003800000 */
.L_x_7692:
        /* <DEDUP_REMOVED lines=9> */
.L_x_7688:
        /* <DEDUP_REMOVED lines=12> */
.L_x_7697:
[----:B------:R-:W-:-:S07]  /*ba80*/  IMAD.MOV.U32 R111, RZ, RZ, R113 ;  /* 0x000000ffff6f7224 */ /* 0x000fce00078e0071 */
.L_x_7698:
[----:B------:R-:W-:Y:S05]  /*ba90*/  BSYNC B1 ;  /* 0x0000000000017941 */ /* 0x000fea0003800000 */
.L_x_7696:
        /* <DEDUP_REMOVED lines=16> */
.L_x_7702:
[----:B------:R-:W-:Y:S05]  /*bba0*/  BSYNC B2 ;  /* 0x0000000000027941 */ /* 0x000fea0003800000 */
.L_x_7701:
[----:B------:R-:W-:Y:S01]  /*bbb0*/  LOP3.LUT R63, R63, UR7, R110, 0x96, !PT ;  /* 0x000000073f3f7c12 */ /* 0x000fe2000f8e966e */
[----:B------:R-:W-:-:S04]  /*bbc0*/  IMAD.HI.U32 R109, R22, -0x326172a9, RZ ;  /* 0xcd9e8d57166d7827 */ /* 0x000fc800078e00ff */
[----:B------:R-:W-:Y:S01]  /*bbd0*/  IMAD R113, R22, -0x326172a9, RZ ;  /* 0xcd9e8d5716717824 */ /* 0x000fe200078e02ff */
[----:B------:R-:W-:Y:S01]  /*bbe0*/  LOP3.LUT R109, R109, UR6, R20, 0x96, !PT ;  /* 0x000000066d6d7c12 */ /* 0x000fe2000f8e9614 */
[----:B------:R-:W-:-:S04]  /*bbf0*/  IMAD.WIDE.U32 R62, R63, -0x326172a9, RZ ;  /* 0xcd9e8d573f3e7825 */ /* 0x000fc800078e00ff */
[----:B------:R-:W-:Y:S01]  /*bc00*/  IMAD.WIDE.U32 R108, R109, -0x2daee0ad, RZ ;  /* 0xd2511f536d6c7825 */ /* 0x000fe200078e00ff */
[----:B------:R-:W-:-:S03]  /*bc10*/  LOP3.LUT R113, R63, UR20, R113, 0x96, !PT ;  /* 0x000000143f717c12 */ /* 0x000fc6000f8e9671 */
[----:B------:R-:W-:Y:S02]  /*bc20*/  IMAD R63, R21, -0x2daee0ad, RZ ;  /* 0xd2511f53153f7824 */ /* 0x000fe400078e02ff */
[----:B------:R-:W-:-:S03]  /*bc30*/  IMAD.WIDE.U32 R112, R113, -0x2daee0ad, RZ ;  /* 0xd2511f5371707825 */ /* 0x000fc600078e00ff */
[----:B------:R-:W-:Y:S02]  /*bc40*/  LOP3.LUT R109, R109, UR21, R63, 0x96, !PT ;  /* 0x000000156d6d7c12 */ /* 0x000fe4000f8e963f */
[----:B------:R-:W-:-:S03]  /*bc50*/  LOP3.LUT R63, R113, UR23, R108, 0x96, !PT ;  /* 0x00000017713f7c12 */ /* 0x000fc6000f8e966c */
        /* <DEDUP_REMOVED lines=27> */
[----:B------:R-:W-:Y:S02]  /*be10*/  LOP3.LUT R108, R63, UR36, R108, 0x96, !PT ;  /* 0x000000243f6c7c12 */ /* 0x000fe4000f8e966c */
[----:B------:R-:W-:Y:S01]  /*be20*/  MOV R113, R62 ;  /* 0x0000003e00717202 */ /* 0x000fe20000000f00 */
[----:B------:R-:W-:-:S05]  /*be30*/  IMAD.WIDE.U32 R62, R109, -0x2daee0ad, RZ ;  /* 0xd2511f536d3e7825 */ /* 0x000fca00078e00ff */
[----:B------:R-:W-:Y:S01]  /*be40*/  LOP3.LUT R109, R63, UR37, R112, 0x96, !PT ;  /* 0x000000253f6d7c12 */ /* 0x000fe2000f8e9670 */
[----:B------:R-:W-:Y:S02]  /*be50*/  IMAD.MOV.U32 R112, RZ, RZ, R62 ;  /* 0x000000ffff707224 */ /* 0x000fe400078e003e */
[----:B------:R-:W-:-:S07]  /*be60*/  IMAD.MOV.U32 R62, RZ, RZ, RZ ;  /* 0x000000ffff3e7224 */ /* 0x000fce00078e00ff */
.L_x_7700:
[----:B------:R-:W-:Y:S05]  /*be70*/  BSYNC B1 ;  /* 0x0000000000017941 */ /* 0x000fea0003800000 */
.L_x_7699:
        /* <DEDUP_REMOVED lines=12> */
.L_x_7703:
        /* <DEDUP_REMOVED lines=12> */
.L_x_7706:
[----:B------:R-:W-:-:S07]  /*c000*/  IMAD.MOV.U32 R99, RZ, RZ, R113 ;  /* 0x000000ffff637224 */ /* 0x000fce00078e0071 */
.L_x_7707:
[----:B------:R-:W-:Y:S05]  /*c010*/  BSYNC B1 ;  /* 0x0000000000017941 */ /* 0x000fea0003800000 */
.L_x_7705:
        /* <DEDUP_REMOVED lines=16> */
.L_x_7711:
[----:B------:R-:W-:Y:S05]  /*c120*/  BSYNC B2 ;  /* 0x0000000000027941 */ /* 0x000fea0003800000 */
.L_x_7710:
        /* <DEDUP_REMOVED lines=10> */
[----:B------:R-:W-:Y:S01]  /*c1d0*/  IMAD.MOV.U32 R111, RZ, RZ, RZ ;  /* 0x000000ffff6f7224 */ /* 0x000fe200078e00ff */
        /* <DEDUP_REMOVED lines=32> */
[----:B------:R-:W-:-:S07]  /*c3e0*/  IMAD.MOV.U32 R112, RZ, RZ, R62 ;  /* 0x000000ffff707224 */ /* 0x000fce00078e003e */
.L_x_7709:
[----:B------:R-:W-:Y:S05]  /*c3f0*/  BSYNC B1 ;  /* 0x0000000000017941 */ /* 0x000fea0003800000 */
.L_x_7708:
        /* <DEDUP_REMOVED lines=10> */
.L_x_7704:
[----:B------:R-:W-:Y:S02]  /*c4a0*/  SEL R117, RZ, 0x10000, P4 ;  /* 0x00010000ff757807 */ /* 0x000fe40002000000 */
[----:B------:R-:W-:Y:S02]  /*c4b0*/  ISETP.NE.AND P4, PT, R122, RZ, PT ;  /* 0x000000ff7a00720c */ /* 0x000fe40003f85270 */
[----:B------:R-:W-:Y:S02]  /*c4c0*/  SEL R116, RZ, 0x1000000, P5 ;  /* 0x01000000ff747807 */ /* 0x000fe40002800000 */
[----:B------:R-:W-:Y:S02]  /*c4d0*/  SEL R118, RZ, 0x1, P4 ;  /* 0x00000001ff767807 */ /* 0x000fe40002000000 */
[----:B------:R-:W-:Y:S02]  /*c4e0*/  ISETP.NE.AND P5, PT, R123, RZ, PT ;  /* 0x000000ff7b00720c */ /* 0x000fe40003fa5270 */
[----:B------:R-:W-:-:S02]  /*c4f0*/  SEL R62, RZ, 0x100, P3 ;  /* 0x00000100ff3e7807 */ /* 0x000fc40001800000 */
[----:B------:R-:W-:Y:S01]  /*c500*/  ISETP.NE.AND P2, PT, R119, RZ, PT ;  /* 0x000000ff7700720c */ /* 0x000fe20003f45270 */
[----:B------:R-:W-:Y:S01]  /*c510*/  IMAD.WIDE.U32 R118, R118, 0x1000000, RZ ;  /* 0x0100000076767825 */ /* 0x000fe200078e00ff */
[----:B------:R-:W-:Y:S02]  /*c520*/  SEL R63, RZ, 0x1, P5 ;  /* 0x00000001ff3f7807 */ /* 0x000fe40002800000 */
[----:B------:R-:W-:Y:S02]  /*c530*/  LOP3.LUT R62, R62, R116, R117, 0xfe, !PT ;  /* 0x000000743e3e7212 */ /* 0x000fe400078efe75 */
[----:B------:R-:W-:Y:S01]  /*c540*/  ISETP.NE.AND P6, PT, R121, RZ, PT ;  /* 0x000000ff7900720c */ /* 0x000fe20003fc5270 */
[----:B------:R-:W-:Y:S01]  /*c550*/  IMAD.SHL.U32 R121, R61, 0x8, RZ ;  /* 0x000000083d797824 */ /* 0x000fe200078e00ff */
[----:B------:R-:W-:Y:S02]  /*c560*/  ISETP.NE.AND P0, PT, R120, RZ, PT ;  /* 0x000000ff7800720c */ /* 0x000fe40003f05270 */
[----:B------:R-:W-:-:S02]  /*c570*/  LOP3.LUT R119, R119, R62, R63, 0xfe, !PT ;  /* 0x0000003e77777212 */ /* 0x000fc400078efe3f */
[----:B------:R-:W-:Y:S02]  /*c580*/  SEL R62, RZ, 0x1, P6 ;  /* 0x00000001ff3e7807 */ /* 0x000fe40003000000 */
[----:B------:R-:W-:Y:S02]  /*c590*/  SEL R116, RZ, 0x1, P0 ;  /* 0x00000001ff747807 */ /* 0x000fe40000000000 */
[----:B------:R-:W-:Y:S01]  /*c5a0*/  SHF.L.U64.HI R120, R61, 0x3, RZ ;  /* 0x000000033d787819 */ /* 0x000fe200000102ff */
[----:B------:R-:W-:-:S04]  /*c5b0*/  IMAD.WIDE.U32 R62, R62, 0x10000, RZ ;  /* 0x000100003e3e7825 */ /* 0x000fc800078e00ff */
[----:B------:R-:W-:-:S03]  /*c5c0*/  IMAD.WIDE.U32 R116, R116, 0x100, RZ ;  /* 0x0000010074747825 */ /* 0x000fc600078e00ff */
[----:B------:R-:W-:Y:S02]  /*c5d0*/  LOP3.LUT R118, R116, R118, R62, 0xfe, !PT ;  /* 0x0000007674767212 */ /* 0x000fe400078efe3e */
[----:B------:R-:W-:Y:S02]  /*c5e0*/  LEA R62, P0, R61, UR10, 0x5 ;  /* 0x0000000a3d3e7c11 */ /* 0x000fe4000f8028ff */
[----:B------:R-:W-:Y:S02]  /*c5f0*/  LOP3.LUT R117, R117, R119, R63, 0xfe, !PT ;  /* 0x0000007775757212 */ /* 0x000fe400078efe3f */
[----:B------:R-:W-:Y:S02]  /*c600*/  LEA.HI.X R63, R61, UR11, RZ, 0x5, P0 ;  /* 0x0000000b3d3f7c11 */ /* 0x000fe400080f2cff */
[----:B------:R-:W-:-:S03]  /*c610*/  SEL R119, RZ, 0x1, P2 ;  /* 0x00000001ff777807 */ /* 0x000fc60001000000 */
[----:B------:R-:W-:Y:S01]  /*c620*/  STG.E.128 desc[UR4][R62.64], R44 ;  /* 0x0000002c3e007986 */ /* 0x000fe2000c101d04 */
[----:B------:R-:W-:-:S03]  /*c630*/  LOP3.LUT R116, R118, R119, RZ, 0xfc, !PT ;  /* 0x0000007776747212 */ /* 0x000fc600078efcff */
        /* <DEDUP_REMOVED lines=8> */
[----:B------:R-:W-:Y:S01]  /*c6c0*/  LOP3.LUT R63, R62, 0xff0000, RZ, 0xc0, !PT ;  /* 0x00ff00003e3f7812 */ /* 0x000fe200078ec0ff */
[----:B------:R-:W-:Y:S01]  /*c6d0*/  IMAD.WIDE.U32 R118, R118, 0x1000000, RZ ;  /* 0x0100000076767825 */ /* 0x000fe200078e00ff */
[----:B------:R-:W-:-:S03]  /*c6e0*/  LOP3.LUT R62, R99, 0xffff, RZ, 0xc0, !PT ;  /* 0x0000ffff633e7812 */ /* 0x000fc600078ec0ff */
[----:B------:R-:W-:Y:S01]  /*c6f0*/  IMAD.WIDE.U32 R116, R116, 0x10000, RZ ;  /* 0x0001000074747825 */ /* 0x000fe200078e00ff */
[----:B------:R-:W-:Y:S02]  /*c700*/  PRMT R62, R63, 0x4210, R62 ;  /* 0x000042103f3e7816 */ /* 0x000fe4000000003e */
[----:B------:R-:W-:-:S04]  /*c710*/  PRMT R63, R101, 0x7104, RZ ;  /* 0x00007104653f7816 */ /* 0x000fc800000000ff */
[----:B------:R-:W-:Y:S02]  /*c720*/  LOP3.LUT R63, R62, 0xff00, R63, 0xf8, !PT ;  /* 0x0000ff003e3f7812 */ /* 0x000fe400078ef83f */
[----:B------:R-:W-:Y:S02]  /*c730*/  LOP3.LUT R62, R105, 0xff, RZ, 0xc0, !PT ;  /* 0x000000ff693e7812 */ /* 0x000fe400078ec0ff */
[----:B------:R-:W-:-:S03]  /*c740*/  LOP3.LUT R123, R63, 0xff, R102, 0xf8, !PT ;  /* 0x000000ff3f7b7812 */ /* 0x000fc600078ef866 */
[----:B------:R-:W-:Y:S01]  /*c750*/  IMAD.WIDE.U32 R62, R62, 0x100, RZ ;  /* 0x000001003e3e7825 */ /* 0x000fe200078e00ff */
[----:B------:R-:W-:Y:S02]  /*c760*/  LOP3.LUT R123, R117, R123, R119, 0xfe, !PT ;  /* 0x0000007b757b7212 */ /* 0x000fe400078efe77 */
[----:B------:R-:W-:Y:S02]  /*c770*/  LOP3.LUT R119, R62, R118, R116, 0xfe, !PT ;  /* 0x000000763e777212 */ /* 0x000fe400078efe74 */
[----:B------:R-:W-:Y:S02]  /*c780*/  IADD3 R116, P0, R121, UR16, RZ ;  /* 0x0000001079747c10 */ /* 0x000fe4000ff1e0ff */
[----:B------:R-:W-:Y:S02]  /*c790*/  LOP3.LUT R63, R123, R63, RZ, 0xfc, !PT ;  /* 0x0000003f7b3f7212 */ /* 0x000fe400078efcff */
[----:B------:R-:W-:Y:S02]  /*c7a0*/  IADD3.X R117, R120, UR17, RZ, P0, !PT ;  /* 0x0000001178757c10 */ /* 0x000fe400087fe4ff */
[----:B------:R-:W-:-:S05]  /*c7b0*/  LOP3.LUT R62, R119, 0xff, R106, 0xf8, !PT ;  /* 0x000000ff773e7812 */ /* 0x000fca00078ef86a */
[----:B------:R1:W-:Y:S02]  /*c7c0*/  STG.E.64 desc[UR4][R116.64], R62 ;  /* 0x0000003e74007986 */ /* 0x0003e4000c101b04 */
.L_x_7712:
[----:B------:R-:W-:-:S07]  /*c7d0*/  IADD3 R61, R61, 0x100, RZ ;  /* 0x000001003d3d7810 */ /* 0x000fce0007ffe0ff */
.L_x_7583:
[----:B------:R-:W-:Y:S05]  /*c7e0*/  BSYNC B0 ;  /* 0x0000000000007941 */ /* 0x000fea0003800000 */
.L_x_7582:
        /* <DEDUP_REMOVED lines=30> */
.L_x_7716:
[----:B------:R-:W-:-:S07]  /*c9d0*/  IMAD.MOV.U32 R116, RZ, RZ, R113 ;  /* 0x000000ffff747224 */ /* 0x000fce00078e0071 */
.L_x_7717:
[----:B------:R-:W-:Y:S05]  /*c9e0*/  BSYNC B1 ;  /* 0x0000000000017941 */ /* 0x000fea0003800000 */
.L_x_7715:
        /* <DEDUP_REMOVED lines=16> */
.L_x_7721:
[----:B------:R-:W-:Y:S05]  /*caf0*/  BSYNC B2 ;  /* 0x0000000000027941 */ /* 0x000fea0003800000 */
.L_x_7720:
        /* <DEDUP_REMOVED lines=44> */
.L_x_7719:
[----:B------:R-:W-:Y:S05]  /*cdc0*/  BSYNC B1 ;  /* 0x0000000000017941 */ /* 0x000fea0003800000 */
.L_x_7718:
        /* <DEDUP_REMOVED lines=19> */
.L_x_7722:
        /* <DEDUP_REMOVED lines=12> */
.L_x_7725:
[----:B------:R-:W-:-:S07]  /*cfc0*/  MOV R53, R113 ;  /* 0x0000007100357202 */ /* 0x000fce0000000f00 */
.L_x_7726:
[----:B------:R-:W-:Y:S05]  /*cfd0*/  BSYNC B1 ;  /* 0x0000000000017941 */ /* 0x000fea0003800000 */
.L_x_7724:
        /* <DEDUP_REMOVED lines=16> */
.L_x_7730:
[----:B------:R-:W-:Y:S05]  /*d0e0*/  BSYNC B2 ;  /* 0x0000000000027941 */ /* 0x000fea0003800000 */
.L_x_7729:
        /* <DEDUP_REMOVED lines=44> */
.L_x_7728:
[----:B------:R-:W-:Y:S05]  /*d3b0*/  BSYNC B1 ;  /* 0x0000000000017941 */ /* 0x000fea0003800000 */
.L_x_7727:
        /* <DEDUP_REMOVED lines=9> */
.L_x_7723:
        /* <DEDUP_REMOVED lines=12> */
.L_x_7732:
[----:B------:R-:W-:-:S07]  /*d510*/  IMAD.MOV.U32 R53, RZ, RZ, R113 ;  /* 0x000000ffff357224 */ /* 0x000fce00078e0071 */
.L_x_7733:
[----:B------:R-:W-:Y:S05]  /*d520*/  BSYNC B1 ;  /* 0x0000000000017941 */ /* 0x000fea0003800000 */
.L_x_7731:
        /* <DEDUP_REMOVED lines=16> */
.L_x_7737:
[----:B------:R-:W-:Y:S05]  /*d630*/  BSYNC B2 ;  /* 0x0000000000027941 */ /* 0x000fea0003800000 */
.L_x_7736:
        /* <DEDUP_REMOVED lines=44> */
.L_x_7735:
[----:B------:R-:W-:Y:S05]  /*d900*/  BSYNC B1 ;  /* 0x0000000000017941 */ /* 0x000fea0003800000 */
.L_x_7734:
        /* <DEDUP_REMOVED lines=13> */
.L_x_7738:
        /* <DEDUP_REMOVED lines=12> */
.L_x_7741:
[----:B------:R-:W-:-:S07]  /*daa0*/  IMAD.MOV.U32 R56, RZ, RZ, R113 ;  /* 0x000000ffff387224 */ /* 0x000fce00078e0071 */
.L_x_7742:
[----:B------:R-:W-:Y:S05]  /*dab0*/  BSYNC B1 ;  /* 0x0000000000017941 */ /* 0x000fea0003800000 */
.L_x_7740:
        /* <DEDUP_REMOVED lines=16> */
.L_x_7746:
[----:B------:R-:W-:Y:S05]  /*dbc0*/  BSYNC B2 ;  /* 0x0000000000027941 */ /* 0x000fea0003800000 */
.L_x_7745:
        /* <DEDUP_REMOVED lines=44> */
.L_x_7744:
[----:B------:R-:W-:Y:S05]  /*de90*/  BSYNC B1 ;  /* 0x0000000000017941 */ /* 0x000fea0003800000 */
.L_x_7743:
        /* <DEDUP_REMOVED lines=10> */
.L_x_7739:
        /* <DEDUP_REMOVED lines=12> */
.L_x_7748:
[----:B------:R-:W-:-:S07]  /*e000*/  IMAD.MOV.U32 R56, RZ, RZ, R113 ;  /* 0x000000ffff387224 */ /* 0x000fce00078e0071 */
.L_x_7749:
[----:B------:R-:W-:Y:S05]  /*e010*/  BSYNC B1 ;  /* 0x0000000000017941 */ /* 0x000fea0003800000 */
.L_x_7747:
        /* <DEDUP_REMOVED lines=16> */
.L_x_7753:
[----:B------:R-:W-:Y:S05]  /*e120*/  BSYNC B2 ;  /* 0x0000000000027941 */ /* 0x000fea0003800000 */
.L_x_7752:
        /* <DEDUP_REMOVED lines=44> */
.L_x_7751:
[----:B------:R-:W-:Y:S05]  /*e3f0*/  BSYNC B1 ;  /* 0x0000000000017941 */ /* 0x000fea0003800000 */
.L_x_7750:
        /* <DEDUP_REMOVED lines=14> */
.L_x_7754:
        /* <DEDUP_REMOVED lines=12> */
.L_x_7757:
[----:B------:R-:W-:-:S07]  /*e5a0*/  IMAD.MOV.U32 R104, RZ, RZ, R113 ;  /* 0x000000ffff687224 */ /* 0x000fce00078e0071 */
.L_x_7758:
[----:B------:R-:W-:Y:S05]  /*e5b0*/  BSYNC B1 ;  /* 0x0000000000017941 */ /* 0x000fea0003800000 */
.L_x_7756:
        /* <DEDUP_REMOVED lines=16> */
.L_x_7762:
[----:B------:R-:W-:Y:S05]  /*e6c0*/  BSYNC B2 ;  /* 0x0000000000027941 */ /* 0x000fea0003800000 */
.L_x_7761:
        /* <DEDUP_REMOVED lines=44> */
.L_x_7760:
[----:B------:R-:W-:Y:S05]  /*e990*/  BSYNC B1 ;  /* 0x0000000000017941 */ /* 0x000fea0003800000 */
.L_x_7759:
        /* <DEDUP_REMOVED lines=9> */
.L_x_7755:
        /* <DEDUP_REMOVED lines=12> */
.L_x_7764:
[----:B------:R-:W-:-:S07]  /*eaf0*/  MOV R111, R113 ;  /* 0x00000071006f7202 */ /* 0x000fce0000000f00 */
.L_x_7765:
[----:B------:R-:W-:Y:S05]  /*eb00*/  BSYNC B1 ;  /* 0x0000000000017941 */ /* 0x000fea0003800000 */
.L_x_7763:
        /* <DEDUP_REMOVED lines=16> */
.L_x_7769:
[----:B------:R-:W-:Y:S05]  /*ec10*/  BSYNC B2 ;  /* 0x0000000000027941 */ /* 0x000fea0003800000 */
.L_x_7768:
        /* <DEDUP_REMOVED lines=44> */
.L_x_7767:
[----:B------:R-:W-:Y:S05]  /*eee0*/  BSYNC B1 ;  /* 0x0000000000017941 */ /* 0x000fea0003800000 */
.L_x_7766:
        /* <DEDUP_REMOVED lines=13> */
.L_x_7770:
        /* <DEDUP_REMOVED lines=12> */
.L_x_7773:
[----:B------:R-:W-:-:S07]  /*f080*/  MOV R103, R113 ;  /* 0x0000007100677202 */ /* 0x000fce0000000f00 */
.L_x_7774:
[----:B------:R-:W-:Y:S05]  /*f090*/  BSYNC B1 ;  /* 0x0000000000017941 */ /* 0x000fea0003800000 */
.L_x_7772:
        /* <DEDUP_REMOVED lines=16> */
.L_x_7778:
[----:B------:R-:W-:Y:S05]  /*f1a0*/  BSYNC B2 ;  /* 0x0000000000027941 */ /* 0x000fea0003800000 */
.L_x_7777:
        /* <DEDUP_REMOVED lines=44> */
.L_x_7776:
[----:B------:R-:W-:Y:S05]  /*f470*/  BSYNC B1 ;  /* 0x0000000000017941 */ /* 0x000fea0003800000 */
.L_x_7775:
        /* <DEDUP_REMOVED lines=10> */
.L_x_7771:
        /* <DEDUP_REMOVED lines=12> */
.L_x_7780:
[----:B------:R-:W-:-:S07]  /*f5e0*/  IMAD.MOV.U32 R111, RZ, RZ, R113 ;  /* 0x000000ffff6f7224 */ /* 0x000fce00078e0071 */
.L_x_7781:
[----:B------:R-:W-:Y:S05]  /*f5f0*/  BSYNC B1 ;  /* 0x0000000000017941 */ /* 0x000fea0003800000 */
.L_x_7779:
        /* <DEDUP_REMOVED lines=16> */
.L_x_7785:
[----:B------:R-:W-:Y:S05]  /*f700*/  BSYNC B2 ;  /* 0x0000000000027941 */ /* 0x000fea0003800000 */
.L_x_7784:
        /* <DEDUP_REMOVED lines=44> */
.L_x_7783:
[----:B------:R-:W-:Y:S05]  /*f9d0*/  BSYNC B1 ;  /* 0x0000000000017941 */ /* 0x000fea0003800000 */
.L_x_7782:
        /* <DEDUP_REMOVED lines=14> */
.L_x_7786:
        /* <DEDUP_REMOVED lines=12> */
.L_x_7789:
[----:B------:R-:W-:-:S07]  /*fb80*/  IMAD.MOV.U32 R57, RZ, RZ, R113 ;  /* 0x000000ffff397224 */ /* 0x000fce00078e0071 */
.L_x_7790:
[----:B------:R-:W-:Y:S05]  /*fb90*/  BSYNC B1 ;  /* 0x0000000000017941 */ /* 0x000fea0003800000 */
.L_x_7788:
        /* <DEDUP_REMOVED lines=16> */
.L_x_7794:
[----:B------:R-:W-:Y:S05]  /*fca0*/  BSYNC B2 ;  /* 0x0000000000027941 */ /* 0x000fea0003800000 */
.L_x_7793:
        /* <DEDUP_REMOVED lines=44> */
.L_x_7792:
[----:B------:R-:W-:Y:S05]  /*ff70*/  BSYNC B1 ;  /* 0x0000000000017941 */ /* 0x000fea0003800000 */
.L_x_7791:
        /* <DEDUP_REMOVED lines=9> */
.L_x_7787:
        /* <DEDUP_REMOVED lines=12> */
.L_x_7796:
[----:B------:R-:W-:-:S07]  /*100d0*/  IMAD.MOV.U32 R57, RZ, RZ, R113 ;  /* 0x000000ffff397224 */ /* 0x000fce00078e0071 */
.L_x_7797:
[----:B------:R-:W-:Y:S05]  /*100e0*/  BSYNC B1 ;  /* 0x0000000000017941 */ /* 0x000fea0003800000 */
.L_x_7795:
        /* <DEDUP_REMOVED lines=16> */
.L_x_7801:
[----:B------:R-:W-:Y:S05]  /*101f0*/  BSYNC B2 ;  /* 0x0000000000027941 */ /* 0x000fea0003800000 */
.L_x_7800:
        /* <DEDUP_REMOVED lines=44> */
.L_x_7799:
[----:B------:R-:W-:Y:S05]  /*104c0*/  BSYNC B1 ;  /* 0x0000000000017941 */ /* 0x000fea0003800000 */
.L_x_7798:
        /* <DEDUP_REMOVED lines=12> */
.L_x_7802:
        /* <DEDUP_REMOVED lines=12> */
.L_x_7805:
[----:B------:R-:W-:-:S07]  /*10650*/  MOV R58, R113 ;  /* 0x00000071003a7202 */ /* 0x000fce0000000f00 */
.L_x_7806:
[----:B------:R-:W-:Y:S05]  /*10660*/  BSYNC B1 ;  /* 0x0000000000017941 */ /* 0x000fea0003800000 */
.L_x_7804:
        /* <DEDUP_REMOVED lines=16> */
.L_x_7810:
[----:B------:R-:W-:Y:S05]  /*10770*/  BSYNC B2 ;  /* 0x0000000000027941 */ /* 0x000fea0003800000 */
.L_x_7809:
        /* <DEDUP_REMOVED lines=42> */
[----:B------:R-:W-:Y:S01]  /*10a20*/  HFMA2.MMA R63, -RZ, RZ, 0, 0 ;  /* 0x00000000ff3f7435 */ /* 0x000fe200000001ff */
[----:B------:R-:W-:-:S10]  /*10a30*/  IMAD.MOV.U32 R112, RZ, RZ, R62 ;  /* 0x000000ffff707224 */ /* 0x000fd400078e003e */
.L_x_7808:
[----:B------:R-:W-:Y:S05]  /*10a40*/  BSYNC B1 ;  /* 0x0000000000017941 */ /* 0x000fea0003800000 */
.L_x_7807:
        /* <DEDUP_REMOVED lines=10> */
.L_x_7803:
        /* <DEDUP_REMOVED lines=12> */
.L_x_7812:
[----:B------:R-:W-:-:S07]  /*10bb0*/  MOV R58, R113 ;  /* 0x00000071003a7202 */ /* 0x000fce0000000f00 */
.L_x_7813:
[----:B------:R-:W-:Y:S05]  /*10bc0*/  BSYNC B1 ;  /* 0x0000000000017941 */ /* 0x000fea0003800000 */
.L_x_7811:
        /* <DEDUP_REMOVED lines=16> */
.L_x_7817:
[----:B------:R-:W-:Y:S05]  /*10cd0*/  BSYNC B2 ;  /* 0x0000000000027941 */ /* 0x000fea0003800000 */
.L_x_7816:
        /* <DEDUP_REMOVED lines=42> */
[----:B------:R-:W-:Y:S01]  /*10f80*/  IMAD.MOV.U32 R112, RZ, RZ, R62 ;  /* 0x000000ffff707224 */ /* 0x000fe200078e003e */
[----:B------:R-:W-:-:S11]  /*10f90*/  HFMA2.MMA R62, -RZ, RZ, 0, 0 ;  /* 0x00000000ff3e7435 */ /* 0x000fd600000001ff */
.L_x_7815:
[----:B------:R-:W-:Y:S05]  /*10fa0*/  BSYNC B1 ;  /* 0x0000000000017941 */ /* 0x000fea0003800000 */
.L_x_7814:
        /* <DEDUP_REMOVED lines=13> */
.L_x_7818:
        /* <DEDUP_REMOVED lines=12> */
.L_x_7821:
[----:B------:R-:W-:-:S07]  /*11140*/  MOV R100, R113 ;  /* 0x0000007100647202 */ /* 0x000fce0000000f00 */
.L_x_7822:
[----:B------:R-:W-:Y:S05]  /*11150*/  BSYNC B1 ;  /* 0x0000000000017941 */ /* 0x000fea0003800000 */
.L_x_7820:
        /* <DEDUP_REMOVED lines=16> */
.L_x_7826:
[----:B------:R-:W-:Y:S05]  /*11260*/  BSYNC B2 ;  /* 0x0000000000027941 */ /* 0x000fea0003800000 */
.L_x_7825:
        /* <DEDUP_REMOVED lines=42> */
[----:B------:R-:W-:Y:S01]  /*11510*/  HFMA2.MMA R63, -RZ, RZ, 0, 0 ;  /* 0x00000000ff3f7435 */ /* 0x000fe200000001ff */
[----:B------:R-:W-:-:S10]  /*11520*/  IMAD.MOV.U32 R112, RZ, RZ, R62 ;  /* 0x000000ffff707224 */ /* 0x000fd400078e003e */
.L_x_7824:
[----:B------:R-:W-:Y:S05]  /*11530*/  BSYNC B1 ;  /* 0x0000000000017941 */ /* 0x000fea0003800000 */
.L_x_7823:
        /* <DEDUP_REMOVED lines=9> */
.L_x_7819:
        /* <DEDUP_REMOVED lines=12> */
.L_x_7828:
[----:B------:R-:W-:-:S07]  /*11690*/  MOV R111, R113 ;  /* 0x00000071006f7202 */ /* 0x000fce0000000f00 */
.L_x_7829:
[----:B------:R-:W-:Y:S05]  /*116a0*/  BSYNC B1 ;  /* 0x0000000000017941 */ /* 0x000fea0003800000 */
.L_x_7827:
        /* <DEDUP_REMOVED lines=16> */
.L_x_7833:
[----:B------:R-:W-:Y:S05]  /*117b0*/  BSYNC B2 ;  /* 0x0000000000027941 */ /* 0x000fea0003800000 */
.L_x_7832:
        /* <DEDUP_REMOVED lines=42> */
[----:B------:R-:W-:Y:S01]  /*11a60*/  IMAD.MOV.U32 R112, RZ, RZ, R62 ;  /* 0x000000ffff707224 */ /* 0x000fe200078e003e */
[----:B------:R-:W-:-:S11]  /*11a70*/  HFMA2.MMA R62, -RZ, RZ, 0, 0 ;  /* 0x00000000ff3e7435 */ /* 0x000fd600000001ff */
.L_x_7831:
[----:B------:R-:W-:Y:S05]  /*11a80*/  BSYNC B1 ;  /* 0x0000000000017941 */ /* 0x000fea0003800000 */
.L_x_7830:
        /* <DEDUP_REMOVED lines=12> */
.L_x_7834:
        /* <DEDUP_REMOVED lines=12> */
.L_x_7837:
[----:B------:R-:W-:-:S07]  /*11c10*/  MOV R99, R113 ;  /* 0x0000007100637202 */ /* 0x000fce0000000f00 */
.L_x_7838:
[----:B------:R-:W-:Y:S05]  /*11c20*/  BSYNC B1 ;  /* 0x0000000000017941 */ /* 0x000fea0003800000 */
.L_x_7836:
        /* <DEDUP_REMOVED lines=16> */
.L_x_7842:
[----:B------:R-:W-:Y:S05]  /*11d30*/  BSYNC B2 ;  /* 0x0000000000027941 */ /* 0x000fea0003800000 */
.L_x_7841:
        /* <DEDUP_REMOVED lines=9> */
[----:B------:R-:W-:Y:S01]  /*11dd0*/  IMAD.WIDE.U32 R112, R111, -0x2daee0ad, RZ ;  /* 0xd2511f536f707825 */ /* 0x000fe200078e00ff */
[----:B------:R-:W-:-:S04]  /*11de0*/  HFMA2.MMA R111, -RZ, RZ, 0, 0 ;  /* 0x00000000ff6f7435 */ /* 0x000fc800000001ff */
        /* <DEDUP_REMOVED lines=33> */
.L_x_7840:
[----:B------:R-:W-:Y:S05]  /*12000*/  BSYNC B1 ;  /* 0x0000000000017941 */ /* 0x000fea0003800000 */
.L_x_7839:
        /* <DEDUP_REMOVED lines=10> */
.L_x_7835:
        /* <DEDUP_REMOVED lines=10> */
[----:B------:R-:W-:Y:S02]  /*12150*/  ISETP.NE.AND P6, PT, R122, RZ, PT ;  /* 0x000000ff7a00720c */ /* 0x000fe40003fc5270 */
[----:B------:R-:W-:Y:S02]  /*12160*/  ISETP.NE.AND P0, PT, R120, RZ, PT ;  /* 0x000000ff7800720c */ /* 0x000fe40003f05270 */
[----:B------:R-:W-:-:S02]  /*12170*/  LOP3.LUT R119, R119, R62, R63, 0xfe, !PT ;  /* 0x0000003e77777212 */ /* 0x000fc400078efe3f */
[----:B------:R-:W-:Y:S02]  /*12180*/  SEL R116, RZ, 0x1, P6 ;  /* 0x00000001ff747807 */ /* 0x000fe40003000000 */
[----:B------:R-:W-:Y:S02]  /*12190*/  SEL R62, RZ, 0x1, P0 ;  /* 0x00000001ff3e7807 */ /* 0x000fe40000000000 */
[----:B------:R-:W-:Y:S01]  /*121a0*/  SHF.L.U32 R120, R61, 0x3, RZ ;  /* 0x000000033d787819 */ /* 0x000fe200000006ff */
[----:B------:R-:W-:-:S04]  /*121b0*/  IMAD.WIDE.U32 R116, R116, 0x10000, RZ ;  /* 0x0001000074747825 */ /* 0x000fc800078e00ff */
[----:B------:R-:W-:-:S03]  /*121c0*/  IMAD.WIDE.U32 R62, R62, 0x100, RZ ;  /* 0x000001003e3e7825 */ /* 0x000fc600078e00ff */
[----:B------:R-:W-:Y:S02]  /*121d0*/  LOP3.LUT R118, R62, R118, R116, 0xfe, !PT ;  /* 0x000000763e767212 */ /* 0x000fe400078efe74 */
[----:B------:R-:W-:Y:S02]  /*121e0*/  LEA R116, P0, R61, UR10, 0x5 ;  /* 0x0000000a3d747c11 */ /* 0x000fe4000f8028ff */
[----:B------:R-:W-:Y:S02]  /*121f0*/  LOP3.LUT R63, R63, R119, R117, 0xfe, !PT ;  /* 0x000000773f3f7212 */ /* 0x000fe400078efe75 */
[----:B------:R-:W-:Y:S02]  /*12200*/  LEA.HI.X R117, R61, UR11, RZ, 0x5, P0 ;  /* 0x0000000b3d757c11 */ /* 0x000fe400080f2cff */
[----:B------:R-:W-:Y:S02]  /*12210*/  SHF.R.U32.HI R61, RZ, 0x1d, R61 ;  /* 0x0000001dff3d7819 */ /* 0x000fe4000001163d */
[----:B------:R-:W-:Y:S01]  /*12220*/  SEL R119, RZ, 0x1, P2 ;  /* 0x00000001ff777807 */ /* 0x000fe20001000000 */
[----:B------:R-:W-:Y:S03]  /*12230*/  STG.E.128 desc[UR4][R116.64], R52 ;  /* 0x0000003474007986 */ /* 0x000fe6000c101d04 */
[----:B------:R-:W-:Y:S01]  /*12240*/  LOP3.LUT R62, R118, R119, RZ, 0xfc, !PT ;  /* 0x00000077763e7212 */ /* 0x000fe200078efcff */
[----:B------:R0:W-:Y:S02]  /*12250*/  STG.E.128 desc[UR4][R116.64+0x10], R56 ;  /* 0x0000103874007986 */ /* 0x0001e4000c101d04 */
[----:B0-----:R-:W-:-:S04]  /*12260*/  IADD3 R116, P0, R120, UR12, RZ ;  /* 0x0000000c78747c10 */ /* 0x001fc8000ff1e0ff */
[----:B------:R-:W-:-:S05]  /*12270*/  IADD3.X R117, R61, UR13, RZ, P0, !PT ;  /* 0x0000000d3d757c10 */ /* 0x000fca00087fe4ff */
[----:B------:R2:W-:Y:S01]  /*12280*/  STG.E.64 desc[UR4][R116.64], R62 ;  /* 0x0000003e74007986 */ /* 0x0005e2000c101b04 */
[----:B------:R-:W-:Y:S05]  /*12290*/  @!P1 BRA `(.L_x_7714) ;  /* 0x0000000000509947 */ /* 0x000fea0003800000 */
[----:B--2---:R-:W-:Y:S01]  /*122a0*/  IMAD.U32 R63, R100, 0x10000, RZ ;  /* 0x00010000643f7824 */ /* 0x004fe200078e00ff */
        /* <DEDUP_REMOVED lines=14> */
[----:B------:R-:W-:Y:S02]  /*12390*/  LOP3.LUT R117, R62, R118, R116, 0xfe, !PT ;  /* 0x000000763e757212 */ /* 0x000fe400078efe74 */
[----:B------:R-:W-:Y:S02]  /*123a0*/  LOP3.LUT R63, R121, R63, RZ, 0xfc, !PT ;  /* 0x0000003f793f7212 */ /* 0x000fe400078efcff */
[----:B------:R-:W-:Y:S02]  /*123b0*/  IADD3.X R121, R61, UR17, RZ, P0, !PT ;  /* 0x000000113d797c10 */ /* 0x000fe400087fe4ff */
[----:B------:R-:W-:-:S05]  /*123c0*/  LOP3.LUT R62, R117, 0xff, R106, 0xf8, !PT ;  /* 0x000000ff753e7812 */ /* 0x000fca00078ef86a */
[----:B------:R3:W-:Y:S02]  /*123d0*/  STG.E.64 desc[UR4][R120.64], R62 ;  /* 0x0000003e78007986 */ /* 0x0007e4000c101b04 */
.L_x_7714:
[----:B------:R-:W-:Y:S05]  /*123e0*/  BSYNC B0 ;  /* 0x0000000000007941 */ /* 0x000fea0003800000 */
.L_x_7713:
        /* <DEDUP_REMOVED lines=104> */
.L_x_7861:
[----:B------:R-:W2:Y:S01]  /*12a70*/  @!P3 S2R R117, SR_CgaCtaId ;  /* 0x000000000075b919 */ /* 0x000ea20000008800 */
[----:B------:R-:W-:Y:S01]  /*12a80*/  @!P3 MOV R116, 0x400 ;  /* 0x000004000074b802 */ /* 0x000fe20000000f00 */
[----:B-1----:R-:W-:Y:S01]  /*12a90*/  FADD.FTZ R61, R121, R124 ;  /* 0x0000007c793d7221 */ /* 0x002fe20000010000 */
[----:B------:R-:W-:Y:S01]  /*12aa0*/  LOP3.LUT R62, R62, 0x7, RZ, 0xc0, !PT ;  /* 0x000000073e3e7812 */ /* 0x000fe200078ec0ff */
[----:B------:R-:W-:Y:S05]  /*12ab0*/  WARPSYNC.ALL ;  /* 0x0000000000007948 */ /* 0x000fea0003800000 */
[----:B------:R-:W-:-:S04]  /*12ac0*/  LOP3.LUT R118, R23, 0x1f, RZ, 0xc0, !PT ;  /* 0x0000001f17767812 */ /* 0x000fc800078ec0ff */
[----:B------:R-:W-:Y:S02]  /*12ad0*/  ISETP.GT.U32.AND P0, PT, R118, 0x7, PT ;  /* 0x000000077600780c */ /* 0x000fe40003f04070 */
[----:B--2---:R-:W-:Y:S01]  /*12ae0*/  @!P3 LEA R117, R117, R116, 0x18 ;  /* 0x000000747575b211 */ /* 0x004fe200078ec0ff */
[----:B------:R-:W-:-:S05]  /*12af0*/  @!P3 IMAD.IADD R116, R63, 0x1, R62 ;  /* 0x000000013f74b824 */ /* 0x000fca00078e023e */
[----:B------:R-:W-:-:S05]  /*12b00*/  @!P3 LEA R116, R116, R117, 0x3 ;  /* 0x000000757474b211 */ /* 0x000fca00078e18ff */
[----:B------:R1:W-:Y:S02]  /*12b10*/  @!P3 STS.64 [R116], R60 ;  /* 0x0000003c7400b388 */ /* 0x0003e40000000a00 */
[----:B-1----:R-:W1:Y:S01]  /*12b20*/  @!P0 S2R R61, SR_CgaCtaId ;  /* 0x00000000003d8919 */ /* 0x002e620000008800 */
[----:B------:R-:W-:Y:S01]  /*12b30*/  @!P0 MOV R60, 0x400 ;  /* 0x00000400003c8802 */ /* 0x000fe20000000f00 */
[----:B------:R-:W-:Y:S01]  /*12b40*/  @!P0 IMAD.IADD R63, R63, 0x1, R118 ;  /* 0x000000013f3f8824 */ /* 0x000fe200078e0276 */
[----:B------:R-:W-:Y:S01]  /*12b50*/  BAR.SYNC.DEFER_BLOCKING 0x0 ;  /* 0x0000000000007b1d */ /* 0x000fe20000010000 */
[----:B------:R-:W-:Y:S01]  /*12b60*/  IMAD.MOV.U32 R119, RZ, RZ, RZ ;  /* 0x000000ffff777224 */ /* 0x000fe200078e00ff */
[----:B------:R-:W-:Y:S02]  /*12b70*/  @!P0 MOV R119, R114 ;  /* 0x0000007200778202 */ /* 0x000fe40000000f00 */
[----:B------:R-:W-:Y:S02]  /*12b80*/  PLOP3.LUT P2, PT, PT, PT, UP0, 0x40, 0x0 ;  /* 0x000000000000781c */ /* 0x000fe40003f4e808 */
[----:B------:R-:W-:Y:S01]  /*12b90*/  I2FP.F32.S32 R117, R119 ;  /* 0x0000007700757245 */ /* 0x000fe20000201400 */
[----:B------:R-:W-:Y:S01]  /*12ba0*/  BSSY B0, `(.L_x_7844) ;  /* 0x0000067000007945 */ /* 0x000fe20003800000 */
[----:B------:R-:W2:Y:S01]  /*12bb0*/  SHFL.DOWN PT, R120, R119, 0x4, 0x1f ;  /* 0x08801f0077787f89 */ /* 0x000ea200000e0000 */
[----:B-1----:R-:W-:-:S02]  /*12bc0*/  @!P0 LEA R116, R61, R60, 0x18 ;  /* 0x0000003c3d748211 */ /* 0x002fc400078ec0ff */
[----:B------:R-:W-:Y:S02]  /*12bd0*/  CS2R R60, SRZ ;  /* 0x00000000003c7805 */ /* 0x000fe4000001ff00 */
[----:B------:R-:W-:Y:S02]  /*12be0*/  @!P0 LEA R63, R63, R116, 0x3 ;  /* 0x000000743f3f8211 */ /* 0x000fe400078e18ff */
[----:B--2---:R-:W-:Y:S01]  /*12bf0*/  I2FP.F32.S32 R116, R120 ;  /* 0x0000007800747245 */ /* 0x004fe20000201400 */
[----:B------:R-:W-:Y:S02]  /*12c00*/  IMAD.IADD R120, R120, 0x1, R119 ;  /* 0x0000000178787824 */ /* 0x000fe400078e0277 */
[----:B------:R1:W0:Y:S01]  /*12c10*/  @!P0 LDS.64 R60, [R63] ;  /* 0x000000003f3c8984 */ /* 0x0002220000000a00 */
[----:B------:R-:W-:Y:S02]  /*12c20*/  LOP3.LUT P0, RZ, R62, 0x1f, R23, 0xf8, !PT ;  /* 0x0000001f3eff7812 */ /* 0x000fe4000780f817 */
[----:B-1----:R-:W-:Y:S01]  /*12c30*/  I2FP.F32.S32 R63, R120 ;  /* 0x00000078003f7245 */ /* 0x002fe20000201400 */
[----:B0-----:R-:W0:Y:S04]  /*12c40*/  SHFL.DOWN PT, R121, R60, 0x4, 0x1f ;  /* 0x08801f003c797f89 */ /* 0x001e2800000e0000 */
[----:B------:R-:W1:Y:S01]  /*12c50*/  SHFL.DOWN PT, R122, R61, 0x4, 0x1f ;  /* 0x08801f003d7a7f89 */ /* 0x000e6200000e0000 */
[C---:B0-----:R-:W-:Y:S01]  /*12c60*/  FMUL.FTZ R118, R121.reuse, R116 ;  /* 0x0000007479767220 */ /* 0x041fe20000410000 */
[----:B------:R-:W-:-:S02]  /*12c70*/  FADD.FTZ R123, -R121, R60 ;  /* 0x0000003c797b7221 */ /* 0x000fc40000010100 */
[----:B------:R-:W0:Y:S01]  /*12c80*/  SHFL.DOWN PT, R121, R120, 0x2, 0x1f ;  /* 0x08401f0078797f89 */ /* 0x000e2200000e0000 */
[----:B------:R-:W-:Y:S01]  /*12c90*/  FFMA.FTZ R125, R117, R60, R118 ;  /* 0x0000003c757d7223 */ /* 0x000fe20000010076 */
[----:B------:R-:W-:Y:S01]  /*12ca0*/  FMUL.FTZ R124, R123, R123 ;  /* 0x0000007b7b7c7220 */ /* 0x000fe20000410000 */
[----:B------:R-:W2:Y:S03]  /*12cb0*/  MUFU.RCP R118, R63 ;  /* 0x0000003f00767308 */ /* 0x000ea60000001000 */
[----:B------:R-:W-:-:S04]  /*12cc0*/  FMUL.FTZ R119, R124, R117 ;  /* 0x000000757c777220 */ /* 0x000fc80000410000 */
[----:B------:R-:W-:Y:S01]  /*12cd0*/  FMUL.FTZ R116, R119, R116 ;  /* 0x0000007477747220 */ /* 0x000fe20000410000 */
[----:B-1----:R-:W-:Y:S01]  /*12ce0*/  FADD.FTZ R119, R122, R61 ;  /* 0x0000003d7a777221 */ /* 0x002fe20000010000 */
[----:B--2---:R-:W-:-:S03]  /*12cf0*/  FMUL.FTZ R60, R118, R125 ;  /* 0x0000007d763c7220 */ /* 0x004fc60000410000 */
[----:B------:R-:W-:Y:S01]  /*12d00*/  FFMA.FTZ R116, R118, R116, R119 ;  /* 0x0000007476747223 */ /* 0x000fe20000010077 */
[-C--:B0-----:R-:W-:Y:S01]  /*12d10*/  IADD3 R119, R120, R121.reuse, RZ ;  /* 0x0000007978777210 */ /* 0x081fe20007ffe0ff */
[----:B------:R-:W0:Y:S01]  /*12d20*/  SHFL.DOWN PT, R117, R60, 0x2, 0x1f ;  /* 0x08401f003c757f89 */ /* 0x000e2200000e0000 */
[----:B------:R-:W-:Y:S02]  /*12d30*/  I2FP.F32.S32 R122, R121 ;  /* 0x00000079007a7245 */ /* 0x000fe40000201400 */
[----:B------:R-:W-:Y:S01]  /*12d40*/  I2FP.F32.S32 R118, R119 ;  /* 0x0000007700767245 */ /* 0x000fe20000201400 */
[----:B------:R-:W1:Y:S03]  /*12d50*/  SHFL.DOWN PT, R121, R116, 0x2, 0x1f ;  /* 0x08401f0074797f89 */ /* 0x000e6600000e0000 */
[----:B------:R-:W2:Y:S01]  /*12d60*/  MUFU.RCP R61, R118 ;  /* 0x00000076003d7308 */ /* 0x000ea20000001000 */
[----:B0-----:R-:W-:Y:S01]  /*12d70*/  FMUL.FTZ R124, R117, R122 ;  /* 0x0000007a757c7220 */ /* 0x001fe20000410000 */
[----:B------:R-:W-:-:S03]  /*12d80*/  FADD.FTZ R120, R60, -R117 ;  /* 0x800000753c787221 */ /* 0x000fc60000010000 */
[C---:B------:R-:W-:Y:S01]  /*12d90*/  FFMA.FTZ R124, R63.reuse, R60, R124 ;  /* 0x0000003c3f7c7223 */ /* 0x040fe2000001007c */
[----:B------:R-:W-:Y:S01]  /*12da0*/  FMUL.FTZ R120, R120, R120 ;  /* 0x0000007878787220 */ /* 0x000fe20000410000 */
[----:B------:R-:W0:Y:S03]  /*12db0*/  SHFL.DOWN PT, R60, R119, 0x1, 0x1f ;  /* 0x08201f00773c7f89 */ /* 0x000e2600000e0000 */
[----:B------:R-:W-:Y:S01]  /*12dc0*/  FMUL.FTZ R117, R63, R120 ;  /* 0x000000783f757220 */ /* 0x000fe20000410000 */
[----:B--2---:R-:W-:-:S03]  /*12dd0*/  FMUL.FTZ R63, R61, R124 ;  /* 0x0000007c3d3f7220 */ /* 0x004fc60000410000 */
[----:B------:R-:W-:Y:S01]  /*12de0*/  FMUL.FTZ R117, R117, R122 ;  /* 0x0000007a75757220 */ /* 0x000fe20000410000 */
[----:B-1----:R-:W-:Y:S01]  /*12df0*/  FADD.FTZ R122, R116, R121 ;  /* 0x00000079747a7221 */ /* 0x002fe20000010000 */
[----:B------:R-:W1:Y:S03]  /*12e00*/  SHFL.DOWN PT, R120, R63, 0x1, 0x1f ;  /* 0x08201f003f787f89 */ /* 0x000e6600000e0000 */
        /* <DEDUP_REMOVED lines=9> */
[C---:B------:R-:W-:Y:S01]  /*12ea0*/  FMUL.FTZ R121, R118.reuse, R121 ;  /* 0x0000007976797220 */ /* 0x040fe20000410000 */
[----:B------:R-:W-:Y:S01]  /*12eb0*/  FFMA.FTZ R118, R118, R63, R119 ;  /* 0x0000003f76767223 */ /* 0x000fe20000010077 */
[----:B--2---:R-:W-:Y:S01]  /*12ec0*/  FADD.FTZ R116, R116, R61 ;  /* 0x0000003d74747221 */ /* 0x004fe20000010000 */
[----:B------:R-:W1:Y:S01]  /*12ed0*/  LDC R119, c[0x0][0x2d8] ;  /* 0x0000b600ff777b82 */ /* 0x000e620000000800 */
[----:B------:R-:W-:Y:S01]  /*12ee0*/  FMUL.FTZ R121, R121, R60 ;  /* 0x0000003c79797220 */ /* 0x000fe20000410000 */
[----:B0-----:R-:W-:-:S03]  /*12ef0*/  FMUL.FTZ R118, R117, R118 ;  /* 0x0000007675767220 */ /* 0x001fc60000410000 */
[----:B------:R-:W-:-:S03]  /*12f00*/  FFMA.FTZ R116, R117, R121, R116 ;  /* 0x0000007975747223 */ /* 0x000fc60000010074 */
[----:B------:R-:W0:Y:S01]  /*12f10*/  @!P0 LDC.64 R62, c[0x0][0x250] ;  /* 0x00009400ff3e8b82 */ /* 0x000e220000000a00 */
[----:B------:R-:W2:Y:S04]  /*12f20*/  SHFL.IDX PT, R117, R118, RZ, 0x1f ;  /* 0x00001fff76757589 */ /* 0x000ea800000e0000 */
[----:B------:R-:W1:Y:S03]  /*12f30*/  SHFL.IDX PT, R116, R116, RZ, 0x1f ;  /* 0x00001fff74747589 */ /* 0x000e6600000e0000 */
[----:B------:R-:W3:Y:S01]  /*12f40*/  @!P0 LDC.64 R60, c[0x0][0x258] ;  /* 0x00009600ff3c8b82 */ /* 0x000ee20000000a00 */
[----:B0-----:R-:W-:-:S04]  /*12f50*/  @!P0 IMAD.WIDE R62, R17, 0x4, R62 ;  /* 0x00000004113e8825 */ /* 0x001fc800078e023e */
[----:B--2---:R-:W-:Y:S01]  /*12f60*/  FMUL.FTZ R120, R117, R117 ;  /* 0x0000007575787220 */ /* 0x004fe20000410000 */
[----:B------:R0:W-:Y:S01]  /*12f70*/  @!P0 STG.E desc[UR4][R62.64], R117 ;  /* 0x000000753e008986 */ /* 0x0001e2000c101904 */
[----:B-1----:R-:W-:-:S03]  /*12f80*/  FFMA.FTZ R119, R116, UR15, R119 ;  /* 0x0000000f74777c23 */ /* 0x002fc60008010077 */
[----:B------:R-:W-:Y:S01]  /*12f90*/  FSEL R120, R120, RZ, !P2 ;  /* 0x000000ff78787208 */ /* 0x000fe20005000000 */
[----:B---3--:R-:W-:Y:S01]  /*12fa0*/  @!P0 IMAD.WIDE R60, R17, 0x4, R60 ;  /* 0x00000004113c8825 */ /* 0x008fe200078e023c */
[----:B------:R-:W-:-:S03]  /*12fb0*/  PLOP3.LUT P2, PT, PT, PT, UP0, 0x40, 0x0 ;  /* 0x000000000000781c */ /* 0x000fc60003f4e808 */
[----:B------:R-:W-:Y:S01]  /*12fc0*/  FADD.FTZ R119, R119, R120 ;  /* 0x0000007877777221 */ /* 0x000fe20000010000 */
[----:B------:R-:W-:-:S05]  /*12fd0*/  FSEL R118, R117, RZ, P2 ;  /* 0x000000ff75767208 */ /* 0x000fca0001000000 */
[----:B------:R-:W1:Y:S02]  /*12fe0*/  MUFU.RSQ R119, R119 ;  /* 0x0000007700777308 */ /* 0x000e640000001400 */
[----:B-1----:R0:W-:Y:S01]  /*12ff0*/  @!P0 STG.E desc[UR4][R60.64], R119 ;  /* 0x000000773c008986 */ /* 0x0021e2000c101904 */
[----:B------:R-:W-:Y:S05]  /*13000*/  @!P5 BRA `(.L_x_7845) ;  /* 0x000000000080d947 */ /* 0x000fea0003800000 */
[--C-:B0-----:R-:W-:Y:S01]  /*13010*/  FADD.FTZ R60, R36, -R118.reuse ;  /* 0x80000076243c7221 */ /* 0x101fe20000010000 */
[--C-:B------:R-:W-:Y:S01]  /*13020*/  FADD.FTZ R62, R37, -R118.reuse ;  /* 0x80000076253e7221 */ /* 0x100fe20000010000 */
[----:B------:R-:W0:Y:S01]  /*13030*/  LDC.64 R116, c[0x0][0x2b8] ;  /* 0x0000ae00ff747b82 */ /* 0x000e220000000a00 */
[--C-:B------:R-:W-:Y:S01]  /*13040*/  FADD.FTZ R122, R40, -R118.reuse ;  /* 0x80000076287a7221 */ /* 0x100fe20000010000 */
[C---:B------:R-:W-:Y:S01]  /*13050*/  FMUL.FTZ R61, R119.reuse, R60 ;  /* 0x0000003c773d7220 */ /* 0x040fe20000410000 */
[C---:B------:R-:W-:Y:S01]  /*13060*/  FMUL.FTZ R62, R119.reuse, R62 ;  /* 0x0000003e773e7220 */ /* 0x040fe20000410000 */
[----:B------:R-:W-:Y:S01]  /*13070*/  FADD.FTZ R120, R38, -R118 ;  /* 0x8000007626787221 */ /* 0x000fe20000010000 */
[----:B------:R-:W-:Y:S01]  /*13080*/  FMUL.FTZ R63, R119, R122 ;  /* 0x0000007a773f7220 */ /* 0x000fe20000410000 */
[----:B------:R-:W-:Y:S01]  /*13090*/  FFMA.FTZ R60, R16, R61, R8 ;  /* 0x0000003d103c7223 */ /* 0x000fe20000010008 */
[----:B------:R-:W-:Y:S01]  /*130a0*/  FFMA.FTZ R61, R98, R62, R97 ;  /* 0x0000003e623d7223 */ /* 0x000fe20000010061 */
[--C-:B------:R-:W-:Y:S01]  /*130b0*/  FADD.FTZ R62, R39, -R118.reuse ;  /* 0x80000076273e7221 */ /* 0x100fe20000010000 */
[--C-:B------:R-:W-:Y:S01]  /*130c0*/  FADD.FTZ R122, R41, -R118.reuse ;  /* 0x80000076297a7221 */ /* 0x100fe20000010000 */
[--C-:B------:R-:W-:Y:S01]  /*130d0*/  FADD.FTZ R124, R43, -R118.reuse ;  /* 0x800000762b7c7221 */ /* 0x100fe20000010000 */
[C---:B------:R-:W-:Y:S01]  /*130e0*/  FMUL.FTZ R120, R119.reuse, R120 ;  /* 0x0000007877787220 */ /* 0x040fe20000410000 */
[----:B------:R-:W-:Y:S01]  /*130f0*/  FMUL.FTZ R121, R119, R62 ;  /* 0x0000003e77797220 */ /* 0x000fe20000410000 */
[----:B------:R-:W-:Y:S01]  /*13100*/  FADD.FTZ R62, R42, -R118 ;  /* 0x800000762a3e7221 */ /* 0x000fe20000010000 */
        /* <DEDUP_REMOVED lines=13> */
[----:B------:R-:W-:Y:S02]  /*131e0*/  F2FP.BF16.F32.PACK_AB R63, R124, R123 ;  /* 0x0000007b7c3f723e */ /* 0x000fe400000010ff */
[----:B------:R-:W-:-:S03]  /*131f0*/  IADD3 R107, R107, 0x100, RZ ;  /* 0x000001006b6b7810 */ /* 0x000fc60007ffe0ff */
[----:B------:R1:W-:Y:S04]  /*13200*/  STG.E.128 desc[UR4][R116.64], R60 ;  /* 0x0000003c74007986 */ /* 0x0003e8000c101d04 */
.L_x_7845:
[----:B------:R-:W-:Y:S05]  /*13210*/  BSYNC B0 ;  /* 0x0000000000007941 */ /* 0x000fea0003800000 */
.L_x_7844:
        /* <DEDUP_REMOVED lines=33> */
[----:B------:R-:W-:-:S04]  /*13430*/  VIADD R107, R107, 0x100 ;  /* 0x000001006b6b7836 */ /* 0x000fc80000000000 */
[----:B------:R2:W-:Y:S03]  /*13440*/  STG.E.128 desc[UR4][R116.64], R60 ;  /* 0x0000003c74007986 */ /* 0x0005e6000c101d04 */
.L_x_7847:
[----:B------:R-:W-:Y:S05]  /*13450*/  BSYNC B0 ;  /* 0x0000000000007941 */ /* 0x000fea0003800000 */
.L_x_7846:
[----:B------:R-:W-:Y:S01]  /*13460*/  ISETP.NE.AND P0, PT, R66, RZ, PT ;  /* 0x000000ff4200720c */ /* 0x000fe20003f05270 */
[----:B------:R-:W-:-:S12]  /*13470*/  BSSY B0, `(.L_x_7848) ;  /* 0x0000021000007945 */ /* 0x000fd80003800000 */
[----:B------:R-:W-:Y:S05]  /*13480*/  @!P0 BRA `(.L_x_7849) ;  /* 0x00000000007c8947 */ /* 0x000fea0003800000 */
[--C-:B-12---:R-:W-:Y:S01]  /*13490*/  FADD.FTZ R116, R58, -R118.reuse ;  /* 0x800000763a747221 */ /* 0x106fe20000010000 */
[--C-:B0-----:R-:W-:Y:S01]  /*134a0*/  FADD.FTZ R62, R52, -R118.reuse ;  /* 0x80000076343e7221 */ /* 0x101fe20000010000 */
[--C-:B------:R-:W-:Y:S01]  /*134b0*/  FADD.FTZ R60, R53, -R118.reuse ;  /* 0x80000076353c7221 */ /* 0x100fe20000010000 */
[--C-:B------:R-:W-:Y:S01]  /*134c0*/  FADD.FTZ R61, R54, -R118.reuse ;  /* 0x80000076363d7221 */ /* 0x100fe20000010000 */
[----:B------:R-:W-:Y:S01]  /*134d0*/  FMUL.FTZ R63, R119, R116 ;  /* 0x00000074773f7220 */ /* 0x000fe20000410000 */
[--C-:B------:R-:W-:Y:S01]  /*134e0*/  FADD.FTZ R122, R55, -R118.reuse ;  /* 0x80000076377a7221 */ /* 0x100fe20000010000 */
[----:B------:R-:W0:Y:S01]  /*134f0*/  LDC.64 R116, c[0x0][0x2b8] ;  /* 0x0000ae00ff747b82 */ /* 0x000e220000000a00 */
        /* <DEDUP_REMOVED lines=18> */
[----:B------:R-:W-:-:S02]  /*13620*/  F2FP.BF16.F32.PACK_AB R63, R124, R63 ;  /* 0x0000003f7c3f723e */ /* 0x000fc400000010ff */
[----:B------:R-:W-:Y:S02]  /*13630*/  F2FP.BF16.F32.PACK_AB R62, R121, R62 ;  /* 0x0000003e793e723e */ /* 0x000fe400000010ff */
[----:B------:R-:W-:Y:S01]  /*13640*/  F2FP.BF16.F32.PACK_AB R61, R122, R61 ;  /* 0x0000003d7a3d723e */ /* 0x000fe200000010ff */
[----:B0-----:R-:W-:Y:S01]  /*13650*/  IMAD.WIDE.U32 R116, R107, 0x10, R116 ;  /* 0x000000106b747825 */ /* 0x001fe200078e0074 */
[----:B------:R-:W-:-:S05]  /*13660*/  F2FP.BF16.F32.PACK_AB R60, R119, R118 ;  /* 0x00000076773c723e */ /* 0x000fca00000010ff */
[----:B------:R3:W-:Y:S02]  /*13670*/  STG.E.128 desc[UR4][R116.64], R60 ;  /* 0x0000003c74007986 */ /* 0x0007e4000c101d04 */
.L_x_7849:
[----:B------:R-:W-:Y:S05]  /*13680*/  BSYNC B0 ;  /* 0x0000000000007941 */ /* 0x000fea0003800000 */
.L_x_7848:
[----:B------:R-:W-:Y:S02]  /*13690*/  IADD3 R17, R17, UR18, RZ ;  /* 0x0000001211117c10 */ /* 0x000fe4000fffe0ff */
[----:B0123--:R-:W-:Y:S02]  /*136a0*/  SEL R60, RZ, 0x1, P1 ;  /* 0x00000001ff3c7807 */ /* 0x00ffe40000800000 */
[----:B------:R-:W-:-:S13]  /*136b0*/  ISETP.GE.AND P0, PT, R17, UR19, PT ;  /* 0x0000001311007c0c */ /* 0x000fda000bf06270 */
[----:B------:R-:W-:Y:S05]  /*136c0*/  @!P0 BRA `(.L_x_7850) ;  /* 0xfffffed8002c8947 */ /* 0x000fea000383ffff */
[----:B------:R-:W-:Y:S05]  /*136d0*/  EXIT ;  /* 0x000000000000794d */ /* 0x000fea0003800000 */
.L_x_7843:
[----:B------:R-:W-:Y:S01]  /*136e0*/  HFMA2.MMA R116, -RZ, RZ, 0, 5.9604644775390625e-08 ;  /* 0x00000001ff747435 */ /* 0x000fe200000001ff */
[----:B------:R-:W-:Y:S01]  /*136f0*/  IMAD.MOV.U32 R125, RZ, RZ, R61 ;  /* 0x000000ffff7d7224 */ /* 0x000fe200078e003d */
[----:B------:R-:W-:Y:S01]  /*13700*/  MOV R118, 0xffffffff ;  /* 0xffffffff00767802 */ /* 0x000fe20000000f00 */
[----:B------:R-:W-:-:S08]  /*13710*/  IMAD.MOV.U32 R117, RZ, RZ, 0x1f ;  /* 0x0000001fff757424 */ /* 0x000fd000078e00ff */
[----:B------:R-:W-:Y:S05]  /*13720*/  WARPSYNC.COLLECTIVE R118, `(.L_x_7851) ;  /* 0x0000000076087348 */ /* 0x000fea0003c00000 */
[----:B------:R0:W1:Y:S02]  /*13730*/  SHFL.BFLY P4, R123, R125, R116, R117 ;  /* 0x0c0000747d7b7389 */ /* 0x0000640000080075 */
[----:B01----:R-:W-:Y:S01]  /*13740*/  ENDCOLLECTIVE ;  /* 0x000000000000791b */ /* 0x003fe20003800000 */
.L_x_7851:
[----:B------:R-:W-:Y:S02]  /*13750*/  IMAD.MOV.U32 R116, RZ, RZ, 0x2 ;  /* 0x00000002ff747424 */ /* 0x000fe400078e00ff */
[----:B------:R-:W-:-:S04]  /*13760*/  IMAD.MOV.U32 R60, RZ, RZ, R123 ;  /* 0x000000ffff3c7224 */ /* 0x000fc800078e007b */
[----:B------:R-:W-:-:S05]  /*13770*/  FADD.FTZ R119, R61, R60 ;  /* 0x0000003c3d777221 */ /* 0x000fca0000010000 */
[----:B------:R-:W-:-:S07]  /*13780*/  MOV R125, R119 ;  /* 0x00000077007d7202 */ /* 0x000fce0000000f00 */
[----:B------:R-:W-:Y:S05]  /*13790*/  WARPSYNC.COLLECTIVE R118, `(.L_x_7852) ;  /* 0x0000000076087348 */ /* 0x000fea0003c00000 */
[----:B------:R0:W1:Y:S02]  /*137a0*/  SHFL.BFLY P4, R123, R125, R116, R117 ;  /* 0x0c0000747d7b7389 */ /* 0x0000640000080075 */
[----:B01----:R-:W-:Y:S01]  /*137b0*/  ENDCOLLECTIVE ;  /* 0x000000000000791b */ /* 0x003fe20003800000 */
.L_x_7852:
[----:B------:R-:W-:Y:S01]  /*137c0*/  HFMA2.MMA R116, -RZ, RZ, 0, 2.384185791015625e-07 ;  /* 0x00000004ff747435 */ /* 0x000fe200000001ff */
[----:B------:R-:W-:-:S05]  /*137d0*/  MOV R60, R123 ;  /* 0x0000007b003c7202 */ /* 0x000fca0000000f00 */
[----:B------:R-:W-:-:S04]  /*137e0*/  FADD.FTZ R120, R119, R60 ;  /* 0x0000003c77787221 */ /* 0x000fc80000010000 */
[----:B------:R-:W-:-:S07]  /*137f0*/  IMAD.MOV.U32 R125, RZ, RZ, R120 ;  /* 0x000000ffff7d7224 */ /* 0x000fce00078e0078 */
[----:B------:R-:W-:Y:S05]  /*13800*/  WARPSYNC.COLLECTIVE R118, `(.L_x_7853) ;  /* 0x0000000076087348 */ /* 0x000fea0003c00000 */
[----:B------:R0:W1:Y:S02]  /*13810*/  SHFL.BFLY P4, R123, R125, R116, R117 ;  /* 0x0c0000747d7b7389 */ /* 0x0000640000080075 */
[----:B01----:R-:W-:Y:S01]  /*13820*/  ENDCOLLECTIVE ;  /* 0x000000000000791b */ /* 0x003fe20003800000 */
.L_x_7853:
[----:B------:R-:W-:Y:S02]  /*13830*/  IMAD.MOV.U32 R116, RZ, RZ, 0x8 ;  /* 0x00000008ff747424 */ /* 0x000fe400078e00ff */
[----:B------:R-:W-:-:S04]  /*13840*/  IMAD.MOV.U32 R121, RZ, RZ, R123 ;  /* 0x000000ffff797224 */ /* 0x000fc800078e007b */
[----:B------:R-:W-:-:S05]  /*13850*/  FADD.FTZ R121, R120, R121 ;  /* 0x0000007978797221 */ /* 0x000fca0000010000 */
[----:B------:R-:W-:-:S07]  /*13860*/  MOV R125, R121 ;  /* 0x00000079007d7202 */ /* 0x000fce0000000f00 */
[----:B------:R-:W-:Y:S05]  /*13870*/  WARPSYNC.COLLECTIVE R118, `(.L_x_7854) ;  /* 0x0000000076087348 */ /* 0x000fea0003c00000 */
[----:B------:R0:W1:Y:S02]  /*13880*/  SHFL.BFLY P4, R123, R125, R116, R117 ;  /* 0x0c0000747d7b7389 */ /* 0x0000640000080075 */
[----:B01----:R-:W-:Y:S01]  /*13890*/  ENDCOLLECTIVE ;  /* 0x000000000000791b */ /* 0x003fe20003800000 */
.L_x_7854:
[----:B------:R-:W-:Y:S01]  /*138a0*/  HFMA2.MMA R116, -RZ, RZ, 0, 9.5367431640625e-07 ;  /* 0x00000010ff747435 */ /* 0x000fe200000001ff */
[----:B------:R-:W-:-:S05]  /*138b0*/  MOV R60, R123 ;  /* 0x0000007b003c7202 */ /* 0x000fca0000000f00 */
[----:B------:R-:W-:-:S04]  /*138c0*/  FADD.FTZ R122, R121, R60 ;  /* 0x0000003c797a7221 */ /* 0x000fc80000010000 */
[----:B------:R-:W-:-:S07]  /*138d0*/  IMAD.MOV.U32 R125, RZ, RZ, R122 ;  /* 0x000000ffff7d7224 */ /* 0x000fce00078e007a */
[----:B------:R-:W-:Y:S05]  /*138e0*/  WARPSYNC.COLLECTIVE R118, `(.L_x_7855) ;  /* 0x0000000076087348 */ /* 0x000fea0003c00000 */
[----:B------:R0:W1:Y:S02]  /*138f0*/  SHFL.BFLY P4, R123, R125, R116, R117 ;  /* 0x0c0000747d7b7389 */ /* 0x0000640000080075 */
[----:B01----:R-:W-:Y:S01]  /*13900*/  ENDCOLLECTIVE ;  /* 0x000000000000791b */ /* 0x003fe20003800000 */
.L_x_7855:
[----:B------:R-:W-:-:S04]  /*13910*/  FADD.FTZ R60, R122, R123 ;  /* 0x0000007b7a3c7221 */ /* 0x000fc80000010000 */
[----:B------:R-:W-:-:S04]  /*13920*/  FMUL.FTZ R60, R115, R60 ;  /* 0x0000003c733c7220 */ /* 0x000fc80000410000 */
[--C-:B------:R-:W-:Y:S01]  /*13930*/  FADD.FTZ R61, R36, -R60.reuse ;  /* 0x8000003c243d7221 */ /* 0x100fe20000010000 */
[--C-:B------:R-:W-:Y:S01]  /*13940*/  FADD.FTZ R120, R37, -R60.reuse ;  /* 0x8000003c25787221 */ /* 0x100fe20000010000 */
[--C-:B------:R-:W-:Y:S01]  /*13950*/  FADD.FTZ R116, R40, -R60.reuse ;  /* 0x8000003c28747221 */ /* 0x100fe20000010000 */
[----:B------:R-:W-:Y:S01]  /*13960*/  FADD.FTZ R117, R45, -R60 ;  /* 0x8000003c2d757221 */ /* 0x000fe20000010000 */
[----:B------:R-:W-:-:S04]  /*13970*/  FFMA.FTZ R61, R61, R61, RZ ;  /* 0x0000003d3d3d7223 */ /* 0x000fc800000100ff */
[----:B------:R-:W-:Y:S01]  /*13980*/  FFMA.FTZ R61, R120, R120, R61 ;  /* 0x00000078783d7223 */ /* 0x000fe2000001003d */
[----:B------:R-:W-:-:S04]  /*13990*/  FADD.FTZ R120, R38, -R60 ;  /* 0x8000003c26787221 */ /* 0x000fc80000010000 */
[----:B------:R-:W-:Y:S01]  /*139a0*/  FFMA.FTZ R61, R120, R120, R61 ;  /* 0x00000078783d7223 */ /* 0x000fe2000001003d */
[----:B------:R-:W-:-:S04]  /*139b0*/  FADD.FTZ R120, R39, -R60 ;  /* 0x8000003c27787221 */ /* 0x000fc80000010000 */
        /* <DEDUP_REMOVED lines=40> */
[----:B------:R-:W-:Y:S01]  /*13c40*/  MOV R116, 0x1 ;  /* 0x0000000100747802 */ /* 0x000fe20000000f00 */
[----:B------:R-:W-:Y:S02]  /*13c50*/  IMAD.MOV.U32 R117, RZ, RZ, 0x1f ;  /* 0x0000001fff757424 */ /* 0x000fe400078e00ff */
[----:B------:R-:W-:-:S07]  /*13c60*/  IMAD.MOV.U32 R125, RZ, RZ, R61 ;  /* 0x000000ffff7d7224 */ /* 0x000fce00078e003d */
[----:B------:R-:W-:Y:S05]  /*13c70*/  WARPSYNC.COLLECTIVE R118, `(.L_x_7856) ;  /* 0x0000000076087348 */ /* 0x000fea0003c00000 */
[----:B------:R0:W1:Y:S02]  /*13c80*/  SHFL.BFLY P4, R123, R125, R116, R117 ;  /* 0x0c0000747d7b7389 */ /* 0x0000640000080075 */
[----:B01----:R-:W-:Y:S01]  /*13c90*/  ENDCOLLECTIVE ;  /* 0x000000000000791b */ /* 0x003fe20003800000 */
.L_x_7856:
[----:B------:R-:W-:Y:S01]  /*13ca0*/  HFMA2.MMA R116, -RZ, RZ, 0, 1.1920928955078125e-07 ;  /* 0x00000002ff747435 */ /* 0x000fe200000001ff */
[----:B------:R-:W-:-:S05]  /*13cb0*/  MOV R120, R123 ;  /* 0x0000007b00787202 */ /* 0x000fca0000000f00 */
[----:B------:R-:W-:-:S04]  /*13cc0*/  FADD.FTZ R120, R61, R120 ;  /* 0x000000783d787221 */ /* 0x000fc80000010000 */
[----:B------:R-:W-:-:S07]  /*13cd0*/  IMAD.MOV.U32 R125, RZ, RZ, R120 ;  /* 0x000000ffff7d7224 */ /* 0x000fce00078e0078 */
[----:B------:R-:W-:Y:S05]  /*13ce0*/  WARPSYNC.COLLECTIVE R118, `(.L_x_7857) ;  /* 0x0000000076087348 */ /* 0x000fea0003c00000 */
[----:B------:R0:W1:Y:S02]  /*13cf0*/  SHFL.BFLY P4, R123, R125, R116, R117 ;  /* 0x0c0000747d7b7389 */ /* 0x0000640000080075 */
[----:B01----:R-:W-:Y:S01]  /*13d00*/  ENDCOLLECTIVE ;  /* 0x000000000000791b */ /* 0x003fe20003800000 */
.L_x_7857:
[----:B------:R-:W-:Y:S02]  /*13d10*/  IMAD.MOV.U32 R116, RZ, RZ, 0x4 ;  /* 0x00000004ff747424 */ /* 0x000fe400078e00ff */
[----:B------:R-:W-:-:S04]  /*13d20*/  IMAD.MOV.U32 R119, RZ, RZ, R123 ;  /* 0x000000ffff777224 */ /* 0x000fc800078e007b */
[----:B------:R-:W-:-:S05]  /*13d30*/  FADD.FTZ R119, R120, R119 ;  /* 0x0000007778777221 */ /* 0x000fca0000010000 */
[----:B------:R-:W-:-:S07]  /*13d40*/  MOV R125, R119 ;  /* 0x00000077007d7202 */ /* 0x000fce0000000f00 */
[----:B------:R-:W-:Y:S05]  /*13d50*/  WARPSYNC.COLLECTIVE R118, `(.L_x_7858) ;  /* 0x0000000076087348 */ /* 0x000fea0003c00000 */
[----:B------:R0:W1:Y:S02]  /*13d60*/  SHFL.BFLY P4, R123, R125, R116, R117 ;  /* 0x0c0000747d7b7389 */ /* 0x0000640000080075 */
[----:B01----:R-:W-:Y:S01]  /*13d70*/  ENDCOLLECTIVE ;  /* 0x000000000000791b */ /* 0x003fe20003800000 */
.L_x_7858:
[----:B------:R-:W-:Y:S01]  /*13d80*/  HFMA2.MMA R116, -RZ, RZ, 0, 4.76837158203125e-07 ;  /* 0x00000008ff747435 */ /* 0x000fe200000001ff */
[----:B------:R-:W-:-:S05]  /*13d90*/  MOV R122, R123 ;  /* 0x0000007b007a7202 */ /* 0x000fca0000000f00 */
[----:B------:R-:W-:-:S04]  /*13da0*/  FADD.FTZ R122, R119, R122 ;  /* 0x0000007a777a7221 */ /* 0x000fc80000010000 */
[----:B------:R-:W-:-:S07]  /*13db0*/  IMAD.MOV.U32 R125, RZ, RZ, R122 ;  /* 0x000000ffff7d7224 */ /* 0x000fce00078e007a */
[----:B------:R-:W-:Y:S05]  /*13dc0*/  WARPSYNC.COLLECTIVE R118, `(.L_x_7859) ;  /* 0x0000000076087348 */ /* 0x000fea0003c00000 */
[----:B------:R0:W1:Y:S02]  /*13dd0*/  SHFL.BFLY P4, R123, R125, R116, R117 ;  /* 0x0c0000747d7b7389 */ /* 0x0000640000080075 */
[----:B01----:R-:W-:Y:S01]  /*13de0*/  ENDCOLLECTIVE ;  /* 0x000000000000791b */ /* 0x003fe20003800000 */
.L_x_7859:
[----:B------:R-:W-:Y:S02]  /*13df0*/  IMAD.MOV.U32 R116, RZ, RZ, 0x10 ;  /* 0x00000010ff747424 */ /* 0x000fe400078e00ff */
[----:B------:R-:W-:-:S04]  /*13e00*/  IMAD.MOV.U32 R121, RZ, RZ, R123 ;  /* 0x000000ffff797224 */ /* 0x000fc800078e007b */
[----:B------:R-:W-:-:S05]  /*13e10*/  FADD.FTZ R121, R122, R121 ;  /* 0x000000797a797221 */ /* 0x000fca0000010000 */
[----:B------:R-:W-:-:S07]  /*13e20*/  MOV R125, R121 ;  /* 0x00000079007d7202 */ /* 0x000fce0000000f00 */
[----:B------:R-:W-:Y:S05]  /*13e30*/  WARPSYNC.COLLECTIVE R118, `(.L_x_7860) ;  /* 0x0000000076087348 */ /* 0x000fea0003c00000 */
[----:B------:R0:W1:Y:S02]  /*13e40*/  SHFL.BFLY P4, R123, R125, R116, R117 ;  /* 0x0c0000747d7b7389 */ /* 0x0000640000080075 */
[----:B01----:R-:W-:Y:S01]  /*13e50*/  ENDCOLLECTIVE ;  /* 0x000000000000791b */ /* 0x003fe20003800000 */
.L_x_7860:
[----:B------:R-:W-:Y:S01]  /*13e60*/  MOV R124, R123 ;  /* 0x0000007b007c7202 */ /* 0x000fe20000000f00 */
[----:B------:R-:W-:Y:S06]  /*13e70*/  BRA `(.L_x_7861) ;  /* 0xffffffe800fc7947 */ /* 0x000fec000383ffff */
.L_x_7862:
        /* <DEDUP_REMOVED lines=16> */
.L_x_20570:


//--------------------- .text._ZN10layer_norm31ln_parallel_residual_fwd_kernelINS_13Kernel_traitsI13__nv_bfloat16S2_fS2_fjLj6144ELj1ELj1ELj8ELj16ENS_18Kernel_traits_baseILj6144ES2_S2_fS2_fjLj256EEEEELb1ELb1ELb1EEEvNS_9FwdParamsE --------------------------
	.section	.text._ZN10layer_norm31ln_parallel_residual_fwd_kernelINS_13Kernel_traitsI13__nv_bfloat16S2_fS2_fjLj6144ELj1ELj1ELj8ELj16ENS_18Kernel_traits_baseILj6144ES2_S2_fS2_fjLj256EEEEELb1ELb1ELb1EEEvNS_9FwdParamsE,"ax",@progbits
	.align	128
        .global         _ZN10layer_norm31ln_parallel_residual_fwd_kernelINS_13Kernel_traitsI13__nv_bfloat16S2_fS2_fjLj6144ELj1ELj1ELj8ELj16ENS_18Kernel_traits_baseILj6144ES2_S2_fS2_fjLj256EEEEELb1ELb1ELb1EEEvNS_9FwdParamsE
        .type           _ZN10layer_norm31ln_parallel_residual_fwd_kernelINS_13Kernel_traitsI13__nv_bfloat16S2_fS2_fjLj6144ELj1ELj1ELj8ELj16ENS_18Kernel_traits_baseILj6144ES2_S2_fS2_fjLj256EEEEELb1ELb1ELb1EEEvNS_9FwdParamsE,@function
        .size           _ZN10layer_norm31ln_parallel_residual_fwd_kernelINS_13Kernel_traitsI13__nv_bfloat16S2_fS2_fjLj6144ELj1ELj1ELj8ELj16ENS_18Kernel_traits_baseILj6144ES2_S2_fS2_fjLj256EEEEELb1ELb1ELb1EEEvNS_9FwdParamsE,(.L_x_20571 - _ZN10layer_norm31ln_parallel_residual_fwd_kernelINS_13Kernel_traitsI13__nv_bfloat16S2_fS2_fjLj6144ELj1ELj1ELj8ELj16ENS_18Kernel_traits_baseILj6144ES2_S2_fS2_fjLj256EEEEELb1ELb1ELb1EEEvNS_9FwdParamsE)
        .other          _ZN10layer_norm31ln_parallel_residual_fwd_kernelINS_13Kernel_traitsI13__nv_bfloat16S2_fS2_fjLj6144ELj1ELj1ELj8ELj16ENS_18Kernel_traits_baseILj6144ES2_S2_fS2_fjLj256EEEEELb1ELb1ELb1EEEvNS_9FwdParamsE,@"STO_CUDA_ENTRY STV_DEFAULT"
_ZN10layer_norm31ln_parallel_residual_fwd_kernelINS_13Kernel_traitsI13__nv_bfloat16S2_fS2_fjLj6144ELj1ELj1ELj8ELj16ENS_18Kernel_traits_baseILj6144ES2_S2_fS2_fjLj256EEEEELb1ELb1ELb1EEEvNS_9FwdParamsE:
.text._ZN10layer_norm31ln_parallel_residual_fwd_kernelINS_13Kernel_traitsI13__nv_bfloat16S2_fS2_fjLj6144ELj1ELj1ELj8ELj16ENS_18Kernel_traits_baseILj6144ES2_S2_fS2_fjLj256EEEEELb1ELb1ELb1EEEvNS_9FwdParamsE:
        /* <DEDUP_REMOVED lines=57> */
[----:B------:R-:W-:Y:S01]  /*0390*/  ISETP.NE.U32.AND P0, PT, RZ, UR10, PT ;  /* 0x0000000aff007c0c */ /* 0x000fe2000bf05070 */
[----:B------:R-:W-:Y:S02]  /*03a0*/  UIADD3 UR25, UR6, 0x1715609d, URZ ;  /* 0x1715609d06197890 */ /* 0x000fe4000fffe03f */
[----:B------:R-:W-:Y:S01]  /*03b0*/  IMAD.WIDE.U32 R16, R16, -0x326172a9, RZ ;  /* 0xcd9e8d5710107825 */ /* 0x000fe200078e00ff */
[----:B------:R-:W-:Y:S02]  /*03c0*/  ISETP.NE.AND.EX P0, PT, RZ, UR11, PT, P0 ;  /* 0x0000000bff007c0c */ /* 0x000fe4000bf05300 */
[----:B------:R-:W-:Y:S02]  /*03d0*/  LOP3.LUT R18, R7, UR26, R2, 0x96, !PT ;  /* 0x0000001a07127c12 */ /* 0x000fe4000f8e9602 */
[----:B------:R-:W-:-:S02]  /*03e0*/  LOP3.LUT R2, R17, UR25, R4, 0x96, !PT ;  /* 0x0000001911027c12 */ /* 0x000fc4000f8e9604 */
[----:B------:R-:W-:Y:S01]  /*03f0*/  IADD3 R12, P1, R0, UR10, RZ ;  /* 0x0000000a000c7c10 */ /* 0x000fe2000ff3e0ff */
[----:B------:R-:W-:Y:S02]  /*0400*/  UIADD3 UR28, UR7, 0x646e171e, URZ ;  /* 0x646e171e071c7890 */ /* 0x000fe4000fffe03f */
[----:B------:R-:W-:Y:S01]  /*0410*/  IMAD.WIDE.U32 R2, R2, -0x2daee0ad, RZ ;  /* 0xd2511f5302027825 */ /* 0x000fe200078e00ff */
[----:B------:R-:W-:Y:S01]  /*0420*/  UIADD3 UR27, UR6, -0x4ab325aa, URZ ;  /* 0xb54cda56061b7890 */ /* 0x000fe2000fffe03f */
[----:B------:R-:W-:Y:S01]  /*0430*/  LEA.HI R105, R15, UR8, RZ, 0x18 ;  /* 0x000000080f697c11 */ /* 0x000fe2000f8fc0ff */
[----:B------:R-:W-:Y:S01]  /*0440*/  ULDC UR10, c[0x0][0x214] ;  /* 0x00008500000a7ab9 */ /* 0x000fe20000000800 */
[----:B------:R-:W-:Y:S01]  /*0450*/  IMAD.X R13, RZ, RZ, UR11, P1 ;  /* 0x0000000bff0d7e24 */ /* 0x000fe200088e06ff */
[----:B------:R-:W-:Y:S01]  /*0460*/  LOP3.LUT R20, R3, UR28, R6, 0x96, !PT ;  /* 0x0000001c03147c12 */ /* 0x000fe2000f8e9606 */
[----:B------:R-:W-:Y:S01]  /*0470*/  IMAD.WIDE.U32 R18, R18, -0x326172a9, RZ ;  /* 0xcd9e8d5712127825 */ /* 0x000fe200078e00ff */
[----:B------:R-:W-:-:S02]  /*0480*/  UIADD3 UR29, UR6, 0x5384540f, URZ ;  /* 0x5384540f061d7890 */ /* 0x000fc4000fffe03f */
[----:B------:R0:W5:Y:S01]  /*0490*/  @P0 LDG.E.128 R8, desc[UR4][R12.64] ;  /* 0x000000040c080981 */ /* 0x000162000c1e1d00 */
[----:B------:R-:W-:Y:S01]  /*04a0*/  UIADD3 UR30, UR7, 0x1fd5c5a3, URZ ;  /* 0x1fd5c5a3071e7890 */ /* 0x000fe2000fffe03f */
[----:B------:R-:W-:Y:S02]  /*04b0*/  ULDC.64 UR8, c[0x0][0x260] ;  /* 0x0000980000087ab9 */ /* 0x000fe40000000a00 */
[----:B------:R0:W5:Y:S04]  /*04c0*/  @P0 LDG.E.128 R4, desc[UR4][R12.64+0x1000] ;  /* 0x001000040c040981 */ /* 0x000168000c1e1d00 */
[----:B------:R0:W5:Y:S01]  /*04d0*/  @P0 LDG.E.128 R24, desc[UR4][R12.64+0x2000] ;  /* 0x002000040c180981 */ /* 0x000162000c1e1d00 */
[----:B------:R-:W-:Y:S01]  /*04e0*/  LOP3.LUT R16, R19, UR27, R16, 0x96, !PT ;  /* 0x0000001b13107c12 */ /* 0x000fe2000f8e9610 */
[----:B------:R-:W-:Y:S01]  /*04f0*/  IMAD.WIDE.U32 R20, R20, -0x326172a9, RZ ;  /* 0xcd9e8d5714147825 */ /* 0x000fe200078e00ff */
[----:B------:R-:W-:-:S03]  /*0500*/  ISETP.GE.AND P1, PT, R105, UR10, PT ;  /* 0x0000000a69007c0c */ /* 0x000fc6000bf26270 */
[----:B------:R-:W-:Y:S01]  /*0510*/  IMAD.WIDE.U32 R16, R16, -0x2daee0ad, RZ ;  /* 0xd2511f5310107825 */ /* 0x000fe200078e00ff */
[----:B------:R-:W-:-:S04]  /*0520*/  LOP3.LUT R29, R21, UR29, R18, 0x96, !PT ;  /* 0x0000001d151d7c12 */ /* 0x000fc8000f8e9612 */
[----:B------:R-:W-:Y:S02]  /*0530*/  LOP3.LUT R30, R17, UR30, R2, 0x96, !PT ;  /* 0x0000001e111e7c12 */ /* 0x000fe4000f8e9602 */
[----:B------:R-:W-:Y:S01]  /*0540*/  IADD3 R2, P2, R0, UR8, RZ ;  /* 0x0000000800027c10 */ /* 0x000fe2000ff5e0ff */
[----:B------:R-:W-:Y:S01]  /*0550*/  UIADD3 UR31, UR6, -0xe443238, URZ ;  /* 0xf1bbcdc8061f7890 */ /* 0x000fe2000fffe03f */
[----:B------:R-:W-:Y:S01]  /*0560*/  IMAD.HI.U32 R17, R29, -0x2daee0ad, RZ ;  /* 0xd2511f531d117827 */ /* 0x000fe200078e00ff */
[----:B------:R-:W-:-:S03]  /*0570*/  UIADD3 UR32, UR7, -0x24c28bd8, URZ ;  /* 0xdb3d742807207890 */ /* 0x000fc6000fffe03f */
[----:B------:R-:W-:-:S04]  /*0580*/  IMAD.HI.U32 R19, R30, -0x326172a9, RZ ;  /* 0xcd9e8d571e137827 */ /* 0x000fc800078e00ff */
[----:B------:R-:W-:Y:S01]  /*0590*/  IMAD.X R3, RZ, RZ, UR9, P2 ;  /* 0x00000009ff037e24 */ /* 0x000fe200090e06ff */
[----:B------:R-:W-:Y:S02]  /*05a0*/  LOP3.LUT R100, R19, UR31, R20, 0x96, !PT ;  /* 0x0000001f13647c12 */ /* 0x000fe4000f8e9614 */
        /* <DEDUP_REMOVED lines=15> */
[C---:B------:R-:W-:Y:S01]  /*06a0*/  PRMT R75, R25.reuse, 0x7632, R75 ;  /* 0x00007632194b7816 */ /* 0x040fe2000000004b */
[----:B------:R-:W-:Y:S01]  /*06b0*/  UIADD3 UR34, UR7, -0x695add53, URZ ;  /* 0x96a522ad07227890 */ /* 0x000fe2000fffe03f */
[----:B------:R-:W-:Y:S01]  /*06c0*/  SHF.L.U32 R5, R25, 0x10, RZ ;  /* 0x0000001019057819 */ /* 0x000fe200000006ff */
[----:B------:R-:W-:Y:S01]  /*06d0*/  UIADD3 UR33, UR6, -0x700cb87f, URZ ;  /* 0x8ff3478106217890 */ /* 0x000fe2000fffe03f */
[----:B------:R-:W-:Y:S01]  /*06e0*/  IMAD R25, R29, -0x2daee0ad, RZ ;  /* 0xd2511f531d197824 */ /* 0x000fe200078e02ff */
[----:B------:R-:W-:Y:S01]  /*06f0*/  PRMT R66, R8, 0x7632, R66 ;  /* 0x0000763208427816 */ /* 0x000fe20000000042 */
[----:B------:R-:W-:Y:S01]  /*0700*/  IMAD.WIDE.U32 R100, R100, -0x2daee0ad, RZ ;  /* 0xd2511f5364647825 */ /* 0x000fe200078e00ff */
[----:B------:R-:W-:Y:S01]  /*0710*/  PRMT R68, R10, 0x7632, R68 ;  /* 0x000076320a447816 */ /* 0x000fe20000000044 */
[----:B------:R-:W-:Y:S01]  /*0720*/  ULDC.64 UR8, c[0x0][0x228] ;  /* 0x00008a0000087ab9 */ /* 0x000fe20000000a00 */
[----:B------:R-:W-:Y:S01]  /*0730*/  PRMT R69, R11, 0x7632, R69 ;  /* 0x000076320b457816 */ /* 0x000fe20000000045 */
[----:B------:R-:W-:Y:S01]  /*0740*/  IMAD R29, R30, -0x326172a9, RZ ;  /* 0xcd9e8d571e1d7824 */ /* 0x000fe200078e02ff */
[----:B------:R-:W-:Y:S01]  /*0750*/  PRMT R72, R6, 0x7632, R72 ;  /* 0x0000763206487816 */ /* 0x000fe20000000048 */
[----:B0-----:R-:W-:Y:S01]  /*0760*/  IMAD.HI.U32 R2, R31, -0x326172a9, RZ ;  /* 0xcd9e8d571f027827 */ /* 0x001fe200078e00ff */
[----:B------:R-:W-:Y:S01]  /*0770*/  PRMT R74, R24, 0x7632, R74 ;  /* 0x00007632184a7816 */ /* 0x000fe2000000004a */
[----:B------:R-:W-:Y:S01]  /*0780*/  HFMA2.MMA R112, -RZ, RZ, 0, 5.9604644775390625e-08 ;  /* 0x00000001ff707435 */ /* 0x000fe200000001ff */
        /* <DEDUP_REMOVED lines=10> */
[----:B------:R-:W-:Y:S01]  /*0830*/  ISETP.NE.U32.AND P0, PT, RZ, UR8, PT ;  /* 0x00000008ff007c0c */ /* 0x000fe2000bf05070 */
[----:B------:R-:W-:Y:S01]  /*0840*/  IMAD.MOV.U32 R64, RZ, RZ, RZ ;  /* 0x000000ffff407224 */ /* 0x000fe200078e00ff */
[----:B------:R-:W-:Y:S01]  /*0850*/  SHF.L.U32 R8, R6, 0x10, RZ ;  /* 0x0000001006087819 */ /* 0x000fe200000006ff */
[----:B------:R-:W-:Y:S01]  /*0860*/  IMAD.U32 R6, R24, 0x10000, RZ ;  /* 0x0001000018067824 */ /* 0x000fe200078e00ff */
[----:B------:R-:W-:Y:S01]  /*0870*/  LOP3.LUT R0, R101, UR34, R25, 0x96, !PT ;  /* 0x0000002265007c12 */ /* 0x000fe2000f8e9619 */
[----:B------:R-:W-:Y:S01]  /*0880*/  IMAD R101, R31, -0x326172a9, RZ ;  /* 0xcd9e8d571f657824 */ /* 0x000fe200078e02ff */
[----:B------:R-:W-:Y:S01]  /*0890*/  SHF.L.U32 R11, R11, 0x10, RZ ;  /* 0x000000100b0b7819 */ /* 0x000fe200000006ff */
[----:B------:R-:W-:Y:S01]  /*08a0*/  IMAD.U32 R66, R66, 0x10000, RZ ;  /* 0x0001000042427824 */ /* 0x000fe200078e00ff */
        /* <DEDUP_REMOVED lines=59> */
.L_x_8251:
        /* <DEDUP_REMOVED lines=28> */
.L_x_7864:
[----:B------:R-:W-:-:S07]  /*0e20*/  MOV R36, R101 ;  /* 0x0000006500247202 */ /* 0x000fce0000000f00 */
.L_x_7865:
[----:B------:R-:W-:Y:S05]  /*0e30*/  BSYNC B0 ;  /* 0x0000000000007941 */ /* 0x000fea0003800000 */
.L_x_7863:
        /* <DEDUP_REMOVED lines=16> */
.L_x_7869:
[----:B------:R-:W-:Y:S05]  /*0f40*/  BSYNC B1 ;  /* 0x0000000000017941 */ /* 0x000fea0003800000 */
.L_x_7868:
        /* <DEDUP_REMOVED lines=44> */
.L_x_7867:
[----:B------:R-:W-:Y:S05]  /*1210*/  BSYNC B0 ;  /* 0x0000000000007941 */ /* 0x000fea0003800000 */
.L_x_7866:
[----:B------:R-:W0:Y:S01]  /*1220*/  LDC R110, c[0x0][0x298] ;  /* 0x0000a600ff6e7b82 */ /* 0x000e220000000800 */
[----:B------:R-:W-:Y:S01]  /*1230*/  ISETP.NE.U32.AND P2, PT, RZ, UR36, PT ;  /* 0x00000024ff007c0c */ /* 0x000fe2000bf45070 */
[----:B------:R-:W-:Y:S01]  /*1240*/  IMAD.MOV.U32 R109, RZ, RZ, 0x2f800000 ;  /* 0x2f800000ff6d7424 */ /* 0x000fe200078e00ff */
[----:B------:R-:W-:Y:S02]  /*1250*/  I2FP.F32.U32 R28, R36 ;  /* 0x00000024001c7245 */ /* 0x000fe40000201000 */
[----:B------:R-:W-:Y:S02]  /*1260*/  ISETP.NE.AND.EX P2, PT, RZ, UR37, PT, P2 ;  /* 0x00000025ff007c0c */ /* 0x000fe4000bf45320 */
[----:B-----5:R-:W-:Y:S01]  /*1270*/  SHF.L.U32 R29, R24, 0x10, RZ ;  /* 0x00000010181d7819 */ /* 0x020fe200000006ff */
        /* <DEDUP_REMOVED lines=13> */
.L_x_7870:
        /* <DEDUP_REMOVED lines=12> */
.L_x_7873:
[----:B------:R-:W-:-:S07]  /*1410*/  IMAD.MOV.U32 R32, RZ, RZ, R101 ;  /* 0x000000ffff207224 */ /* 0x000fce00078e0065 */
.L_x_7874:
[----:B------:R-:W-:Y:S05]  /*1420*/  BSYNC B0 ;  /* 0x0000000000007941 */ /* 0x000fea0003800000 */
.L_x_7872:
        /* <DEDUP_REMOVED lines=16> */
.L_x_7878:
[----:B------:R-:W-:Y:S05]  /*1530*/  BSYNC B1 ;  /* 0x0000000000017941 */ /* 0x000fea0003800000 */
.L_x_7877:
        /* <DEDUP_REMOVED lines=44> */
.L_x_7876:
[----:B------:R-:W-:Y:S05]  /*1800*/  BSYNC B0 ;  /* 0x0000000000007941 */ /* 0x000fea0003800000 */
.L_x_7875:
        /* <DEDUP_REMOVED lines=9> */
.L_x_7871:
        /* <DEDUP_REMOVED lines=12> */
.L_x_7880:
[----:B------:R-:W-:-:S07]  /*1960*/  IMAD.MOV.U32 R32, RZ, RZ, R101 ;  /* 0x000000ffff207224 */ /* 0x000fce00078e0065 */
.L_x_7881:
[----:B------:R-:W-:Y:S05]  /*1970*/  BSYNC B0 ;  /* 0x0000000000007941 */ /* 0x000fea0003800000 */
.L_x_7879:
        /* <DEDUP_REMOVED lines=16> */
.L_x_7885:
[----:B------:R-:W-:Y:S05]  /*1a80*/  BSYNC B1 ;  /* 0x0000000000017941 */ /* 0x000fea0003800000 */
.L_x_7884:
        /* <DEDUP_REMOVED lines=44> */
.L_x_7883:
[----:B------:R-:W-:Y:S05]  /*1d50*/  BSYNC B0 ;  /* 0x0000000000007941 */ /* 0x000fea0003800000 */
.L_x_7882:
        /* <DEDUP_REMOVED lines=13> */
.L_x_7886:
        /* <DEDUP_REMOVED lines=12> */
.L_x_7889:
[----:B------:R-:W-:-:S07]  /*1ef0*/  IMAD.MOV.U32 R24, RZ, RZ, R101 ;  /* 0x000000ffff187224 */ /* 0x000fce00078e0065 */
.L_x_7890:
[----:B------:R-:W-:Y:S05]  /*1f00*/  BSYNC B0 ;  /* 0x0000000000007941 */ /* 0x000fea0003800000 */
.L_x_7888:
        /* <DEDUP_REMOVED lines=16> */
.L_x_7894:
[----:B------:R-:W-:Y:S05]  /*2010*/  BSYNC B1 ;  /* 0x0000000000017941 */ /* 0x000fea0003800000 */
.L_x_7893:
        /* <DEDUP_REMOVED lines=44> */
.L_x_7892:
[----:B------:R-:W-:Y:S05]  /*22e0*/  BSYNC B0 ;  /* 0x0000000000007941 */ /* 0x000fea0003800000 */
.L_x_7891:
        /* <DEDUP_REMOVED lines=10> */
.L_x_7887:
        /* <DEDUP_REMOVED lines=12> */
.L_x_7896:
[----:B------:R-:W-:-:S07]  /*2450*/  MOV R24, R101 ;  /* 0x0000006500187202 */ /* 0x000fce0000000f00 */
.L_x_7897:
[----:B------:R-:W-:Y:S05]  /*2460*/  BSYNC B0 ;  /* 0x0000000000007941 */ /* 0x000fea0003800000 */
.L_x_7895:
        /* <DEDUP_REMOVED lines=16> */
.L_x_7901:
[----:B------:R-:W-:Y:S05]  /*2570*/  BSYNC B1 ;  /* 0x0000000000017941 */ /* 0x000fea0003800000 */
.L_x_7900:
        /* <DEDUP_REMOVED lines=44> */
.L_x_7899:
[----:B------:R-:W-:Y:S05]  /*2840*/  BSYNC B0 ;  /* 0x0000000000007941 */ /* 0x000fea0003800000 */
.L_x_7898:
        /* <DEDUP_REMOVED lines=14> */
.L_x_7902:
        /* <DEDUP_REMOVED lines=12> */
.L_x_7905:
[----:B------:R-:W-:-:S07]  /*29f0*/  MOV R38, R101 ;  /* 0x0000006500267202 */ /* 0x000fce0000000f00 */
.L_x_7906:
[----:B------:R-:W-:Y:S05]  /*2a00*/  BSYNC B0 ;  /* 0x0000000000007941 */ /* 0x000fea0003800000 */
.L_x_7904:
        /* <DEDUP_REMOVED lines=16> */
.L_x_7910:
[----:B------:R-:W-:Y:S05]  /*2b10*/  BSYNC B1 ;  /* 0x0000000000017941 */ /* 0x000fea0003800000 */
.L_x_7909:
        /* <DEDUP_REMOVED lines=44> */
.L_x_7908:
[----:B------:R-:W-:Y:S05]  /*2de0*/  BSYNC B0 ;  /* 0x0000000000007941 */ /* 0x000fea0003800000 */
.L_x_7907:
        /* <DEDUP_REMOVED lines=9> */
.L_x_7903:
        /* <DEDUP_REMOVED lines=12> */
.L_x_7912:
[----:B------:R-:W-:-:S07]  /*2f40*/  IMAD.MOV.U32 R38, RZ, RZ, R101 ;  /* 0x000000ffff267224 */ /* 0x000fce00078e0065 */
.L_x_7913:
[----:B------:R-:W-:Y:S05]  /*2f50*/  BSYNC B0 ;  /* 0x0000000000007941 */ /* 0x000fea0003800000 */
.L_x_7911:
        /* <DEDUP_REMOVED lines=16> */
.L_x_7917:
[----:B------:R-:W-:Y:S05]  /*3060*/  BSYNC B1 ;  /* 0x0000000000017941 */ /* 0x000fea0003800000 */
.L_x_7916:
        /* <DEDUP_REMOVED lines=44> */
.L_x_7915:
[----:B------:R-:W-:Y:S05]  /*3330*/  BSYNC B0 ;  /* 0x0000000000007941 */ /* 0x000fea0003800000 */
.L_x_7914:
        /* <DEDUP_REMOVED lines=13> */
.L_x_7918:
        /* <DEDUP_REMOVED lines=12> */
.L_x_7921:
[----:B------:R-:W-:-:S07]  /*34d0*/  IMAD.MOV.U32 R38, RZ, RZ, R101 ;  /* 0x000000ffff267224 */ /* 0x000fce00078e0065 */
.L_x_7922:
[----:B------:R-:W-:Y:S05]  /*34e0*/  BSYNC B0 ;  /* 0x0000000000007941 */ /* 0x000fea0003800000 */
.L_x_7920:
        /* <DEDUP_REMOVED lines=16> */
.L_x_7926:
[----:B------:R-:W-:Y:S05]  /*35f0*/  BSYNC B1 ;  /* 0x0000000000017941 */ /* 0x000fea0003800000 */
.L_x_7925:
        /* <DEDUP_REMOVED lines=44> */
.L_x_7924:
[----:B------:R-:W-:Y:S05]  /*38c0*/  BSYNC B0 ;  /* 0x0000000000007941 */ /* 0x000fea0003800000 */
.L_x_7923:
        /* <DEDUP_REMOVED lines=10> */
.L_x_7919:
        /* <DEDUP_REMOVED lines=12> */
.L_x_7928:
[----:B------:R-:W-:-:S07]  /*3a30*/  IMAD.MOV.U32 R38, RZ, RZ, R101 ;  /* 0x000000ffff267224 */ /* 0x000fce00078e0065 */
.L_x_7929:
[----:B------:R-:W-:Y:S05]  /*3a40*/  BSYNC B0 ;  /* 0x0000000000007941 */ /* 0x000fea0003800000 */
.L_x_7927:
        /* <DEDUP_REMOVED lines=16> */
.L_x_7933:
[----:B------:R-:W-:Y:S05]  /*3b50*/  BSYNC B1 ;  /* 0x0000000000017941 */ /* 0x000fea0003800000 */
.L_x_7932:
        /* <DEDUP_REMOVED lines=44> */
.L_x_7931:
[----:B------:R-:W-:Y:S05]  /*3e20*/  BSYNC B0 ;  /* 0x0000000000007941 */ /* 0x000fea0003800000 */
.L_x_7930:
        /* <DEDUP_REMOVED lines=14> */
.L_x_7934:
        /* <DEDUP_REMOVED lines=12> */
.L_x_7937:
[----:B------:R-:W-:-:S07]  /*3fd0*/  IMAD.MOV.U32 R37, RZ, RZ, R101 ;  /* 0x000000ffff257224 */ /* 0x000fce00078e0065 */
.L_x_7938:
[----:B------:R-:W-:Y:S05]  /*3fe0*/  BSYNC B0 ;  /* 0x0000000000007941 */ /* 0x000fea0003800000 */
.L_x_7936:
        /* <DEDUP_REMOVED lines=16> */
.L_x_7942:
[----:B------:R-:W-:Y:S05]  /*40f0*/  BSYNC B1 ;  /* 0x0000000000017941 */ /* 0x000fea0003800000 */
.L_x_7941:
        /* <DEDUP_REMOVED lines=44> */
.L_x_7940:
[----:B------:R-:W-:Y:S05]  /*43c0*/  BSYNC B0 ;  /* 0x0000000000007941 */ /* 0x000fea0003800000 */
.L_x_7939:
        /* <DEDUP_REMOVED lines=9> */
.L_x_7935:
        /* <DEDUP_REMOVED lines=12> */
.L_x_7944:
[----:B------:R-:W-:-:S07]  /*4520*/  MOV R37, R101 ;  /* 0x0000006500257202 */ /* 0x000fce0000000f00 */
.L_x_7945:
[----:B------:R-:W-:Y:S05]  /*4530*/  BSYNC B0 ;  /* 0x0000000000007941 */ /* 0x000fea0003800000 */
.L_x_7943:
        /* <DEDUP_REMOVED lines=16> */
.L_x_7949:
[----:B------:R-:W-:Y:S05]  /*4640*/  BSYNC B1 ;  /* 0x0000000000017941 */ /* 0x000fea0003800000 */
.L_x_7948:
        /* <DEDUP_REMOVED lines=44> */
.L_x_7947:
[----:B------:R-:W-:Y:S05]  /*4910*/  BSYNC B0 ;  /* 0x0000000000007941 */ /* 0x000fea0003800000 */
.L_x_7946:
        /* <DEDUP_REMOVED lines=12> */
.L_x_7950:
        /* <DEDUP_REMOVED lines=12> */
.L_x_7953:
[----:B------:R-:W-:-:S07]  /*4aa0*/  MOV R26, R101 ;  /* 0x00000065001a7202 */ /* 0x000fce0000000f00 */
.L_x_7954:
[----:B------:R-:W-:Y:S05]  /*4ab0*/  BSYNC B0 ;  /* 0x0000000000007941 */ /* 0x000fea0003800000 */
.L_x_7952:
        /* <DEDUP_REMOVED lines=16> */
.L_x_7958:
[----:B------:R-:W-:Y:S05]  /*4bc0*/  BSYNC B1 ;  /* 0x0000000000017941 */ /* 0x000fea0003800000 */
.L_x_7957:
        /* <DEDUP_REMOVED lines=44> */
.L_x_7956:
[----:B------:R-:W-:Y:S05]  /*4e90*/  BSYNC B0 ;  /* 0x0000000000007941 */ /* 0x000fea0003800000 */
.L_x_7955:
        /* <DEDUP_REMOVED lines=10> */
.L_x_7951:
        /* <DEDUP_REMOVED lines=12> */
.L_x_7960:
[----:B------:R-:W-:-:S07]  /*5000*/  IMAD.MOV.U32 R26, RZ, RZ, R101 ;  /* 0x000000ffff1a7224 */ /* 0x000fce00078e0065 */
.L_x_7961:
[----:B------:R-:W-:Y:S05]  /*5010*/  BSYNC B0 ;  /* 0x0000000000007941 */ /* 0x000fea0003800000 */
.L_x_7959:
        /* <DEDUP_REMOVED lines=16> */
.L_x_7965:
[----:B------:R-:W-:Y:S05]  /*5120*/  BSYNC B1 ;  /* 0x0000000000017941 */ /* 0x000fea0003800000 */
.L_x_7964:
        /* <DEDUP_REMOVED lines=44> */
.L_x_7963:
[----:B------:R-:W-:Y:S05]  /*53f0*/  BSYNC B0 ;  /* 0x0000000000007941 */ /* 0x000fea0003800000 */
.L_x_7962:
        /* <DEDUP_REMOVED lines=13> */
.L_x_7966:
        /* <DEDUP_REMOVED lines=12> */
.L_x_7969:
[----:B------:R-:W-:-:S07]  /*5590*/  IMAD.MOV.U32 R59, RZ, RZ, R101 ;  /* 0x000000ffff3b7224 */ /* 0x000fce00078e0065 */
.L_x_7970:
[----:B------:R-:W-:Y:S05]  /*55a0*/  BSYNC B0 ;  /* 0x0000000000007941 */ /* 0x000fea0003800000 */
.L_x_7968:
        /* <DEDUP_REMOVED lines=16> */
.L_x_7974:
[----:B------:R-:W-:Y:S05]  /*56b0*/  BSYNC B1 ;  /* 0x0000000000017941 */ /* 0x000fea0003800000 */
.L_x_7973:
        /* <DEDUP_REMOVED lines=44> */
.L_x_7972:
[----:B------:R-:W-:Y:S05]  /*5980*/  BSYNC B0 ;  /* 0x0000000000007941 */ /* 0x000fea0003800000 */
.L_x_7971:
        /* <DEDUP_REMOVED lines=9> */
.L_x_7967:
        /* <DEDUP_REMOVED lines=12> */
.L_x_7976:
[----:B------:R-:W-:-:S07]  /*5ae0*/  IMAD.MOV.U32 R59, RZ, RZ, R101 ;  /* 0x000000ffff3b7224 */ /* 0x000fce00078e0065 */
.L_x_7977:
[----:B------:R-:W-:Y:S05]  /*5af0*/  BSYNC B0 ;  /* 0x0000000000007941 */ /* 0x000fea0003800000 */
.L_x_7975:
        /* <DEDUP_REMOVED lines=16> */
.L_x_7981:
[----:B------:R-:W-:Y:S05]  /*5c00*/  BSYNC B1 ;  /* 0x0000000000017941 */ /* 0x000fea0003800000 */
.L_x_7980:
        /* <DEDUP_REMOVED lines=44> */
.L_x_7979:
[----:B------:R-:W-:Y:S05]  /*5ed0*/  BSYNC B0 ;  /* 0x0000000000007941 */ /* 0x000fea0003800000 */
.L_x_7978:
        /* <DEDUP_REMOVED lines=12> */
.L_x_7982:
        /* <DEDUP_REMOVED lines=12> */
.L_x_7985:
[----:B------:R-:W-:-:S07]  /*6060*/  IMAD.MOV.U32 R59, RZ, RZ, R101 ;  /* 0x000000ffff3b7224 */ /* 0x000fce00078e0065 */
.L_x_7986:
[----:B------:R-:W-:Y:S05]  /*6070*/  BSYNC B0 ;  /* 0x0000000000007941 */ /* 0x000fea0003800000 */
.L_x_7984:
        /* <DEDUP_REMOVED lines=18> */
.L_x_7990:
[----:B------:R-:W-:Y:S05]  /*61a0*/  BSYNC B1 ;  /* 0x0000000000017941 */ /* 0x000fea0003800000 */
.L_x_7989:
        /* <DEDUP_REMOVED lines=44> */
.L_x_7988:
[----:B------:R-:W-:Y:S05]  /*6470*/  BSYNC B0 ;  /* 0x0000000000007941 */ /* 0x000fea0003800000 */
.L_x_7987:
        /* <DEDUP_REMOVED lines=10> */
.L_x_7983:
[----:B------:R-:W0:Y:S01]  /*6520*/  LDC.64 R114, c[0x0][0x238] ;  /* 0x00008e00ff727b82 */ /* 0x000e220000000a00 */
[----:B------:R-:W-:Y:S01]  /*6530*/  P2R R24, PR, RZ, 0x4 ;  /* 0x00000004ff187803 */ /* 0x000fe20000000000 */
[----:B------:R-:W-:Y:S01]  /*6540*/  VIADD R113, R106, 0x100 ;  /* 0x000001006a717836 */ /* 0x000fe20000000000 */
[----:B------:R-:W-:Y:S02]  /*6550*/  ISETP.NE.AND P2, PT, R34, RZ, PT ;  /* 0x000000ff2200720c */ /* 0x000fe40003f45270 */
[----:B------:R-:W-:Y:S02]  /*6560*/  SEL R25, RZ, 0x10000, P4 ;  /* 0x00010000ff197807 */ /* 0x000fe40002000000 */
[----:B------:R-:W-:Y:S01]  /*6570*/  SEL R34, RZ, 0x100, P3 ;  /* 0x00000100ff227807 */ /* 0x000fe20001800000 */
[----:B------:R-:W1:Y:S01]  /*6580*/  LDC.64 R80, c[0x0][0x240] ;  /* 0x00009000ff507b82 */ /* 0x000e620000000a00 */
[----:B------:R-:W-:Y:S02]  /*6590*/  ISETP.NE.AND P4, PT, R32, RZ, PT ;  /* 0x000000ff2000720c */ /* 0x000fe40003f85270 */
[----:B------:R-:W-:-:S02]  /*65a0*/  ISETP.NE.AND P3, PT, R35, RZ, PT ;  /* 0x000000ff2300720c */ /* 0x000fc40003f65270 */
[----:B------:R-:W-:Y:S02]  /*65b0*/  SEL R30, RZ, 0x1, P2 ;  /* 0x00000001ff1e7807 */ /* 0x000fe40001000000 */
[----:B------:R-:W-:Y:S01]  /*65c0*/  SEL R31, RZ, 0x1000000, P5 ;  /* 0x01000000ff1f7807 */ /* 0x000fe20002800000 */
[----:B------:R-:W2:Y:S01]  /*65d0*/  @P0 LDC.64 R28, c[0x0][0x228] ;  /* 0x00008a00ff1c0b82 */ /* 0x000ea20000000a00 */
[----:B------:R-:W-:Y:S02]  /*65e0*/  ISETP.NE.AND P2, PT, R24, RZ, PT ;  /* 0x000000ff1800720c */ /* 0x000fe40003f45270 */
[----:B------:R-:W-:Y:S02]  /*65f0*/  SEL R32, RZ, 0x1, P3 ;  /* 0x00000001ff207807 */ /* 0x000fe40001800000 */
[----:B------:R-:W-:Y:S02]  /*6600*/  SEL R24, RZ, 0x1, P4 ;  /* 0x00000001ff187807 */ /* 0x000fe40002000000 */
[----:B------:R-:W-:Y:S01]  /*6610*/  ISETP.NE.AND P5, PT, R58, RZ, PT ;  /* 0x000000ff3a00720c */ /* 0x000fe20003fa5270 */
[----:B------:R-:W3:Y:S01]  /*6620*/  @P1 LDC.64 R26, c[0x0][0x230] ;  /* 0x00008c00ff1a1b82 */ /* 0x000ee20000000a00 */
[----:B------:R-:W-:Y:S01]  /*6630*/  LOP3.LUT R34, R34, R31, R25, 0xfe, !PT ;  /* 0x0000001f22227212 */ /* 0x000fe200078efe19 */
[----:B------:R-:W-:Y:S01]  /*6640*/  IMAD.WIDE.U32 R30, R30, 0x1000000, RZ ;  /* 0x010000001e1e7825 */ /* 0x000fe200078e00ff */
[----:B------:R-:W-:-:S02]  /*6650*/  ISETP.NE.AND P6, PT, R33, RZ, PT ;  /* 0x000000ff2100720c */ /* 0x000fc40003fc5270 */
[----:B------:R-:W-:Y:S01]  /*6660*/  SEL R59, RZ, 0x1, P5 ;  /* 0x00000001ff3b7807 */ /* 0x000fe20002800000 */
[----:B------:R-:W-:Y:S01]  /*6670*/  IMAD.WIDE.U32 R32, R32, 0x10000, RZ ;  /* 0x0001000020207825 */ /* 0x000fe200078e00ff */
[----:B------:R-:W-:Y:S02]  /*6680*/  SEL R35, RZ, 0x1, P6 ;  /* 0x00000001ff237807 */ /* 0x000fe40003000000 */
[----:B------:R-:W-:Y:S01]  /*6690*/  LOP3.LUT R59, R31, R34, R59, 0xfe, !PT ;  /* 0x000000221f3b7212 */ /* 0x000fe200078efe3b */
[----:B------:R-:W-:-:S03]  /*66a0*/  IMAD.WIDE.U32 R24, R24, 0x100, RZ ;  /* 0x0000010018187825 */ /* 0x000fc600078e00ff */
[----:B------:R-:W-:Y:S01]  /*66b0*/  LOP3.LUT R24, R24, R30, R32, 0xfe, !PT ;  /* 0x0000001e18187212 */ /* 0x000fe200078efe20 */
[----:B0-----:R-:W-:Y:S01]  /*66c0*/  IMAD.WIDE.U32 R30, R106, 0x20, R114 ;  /* 0x000000206a1e7825 */ /* 0x001fe200078e0072 */
[----:B------:R-:W-:Y:S02]  /*66d0*/  LOP3.LUT R25, R25, R59, R33, 0xfe, !PT ;  /* 0x0000003b19197212 */ /* 0x000fe400078efe21 */
[----:B------:R-:W-:Y:S01]  /*66e0*/  LOP3.LUT R24, R24, R35, RZ, 0xfc, !PT ;  /* 0x0000002318187212 */ /* 0x000fe200078efcff */
[----:B-1----:R-:W-:Y:S01]  /*66f0*/  IMAD.WIDE.U32 R32, R106, 0x8, R80 ;  /* 0x000000086a207825 */ /* 0x002fe200078e0050 */
[----:B------:R-:W-:Y:S03]  /*6700*/  STG.E.128 desc[UR4][R30.64], R40 ;  /* 0x000000281e007986 */ /* 0x000fe6000c101d04 */
[C---:B--2---:R-:W-:Y:S01]  /*6710*/  @P0 IMAD.WIDE.U32 R28, R113.reuse, 0x10, R28 ;  /* 0x00000010711c0825 */ /* 0x044fe200078e001c */
[----:B------:R0:W-:Y:S03]  /*6720*/  STG.E.128 desc[UR4][R30.64+0x10], R36 ;  /* 0x000010241e007986 */ /* 0x0001e6000c101d04 */
[C---:B---3--:R-:W-:Y:S01]  /*6730*/  @P1 IMAD.WIDE.U32 R26, R113.reuse, 0x20, R26 ;  /* 0x00000020711a1825 */ /* 0x048fe200078e001a */
[----:B------:R1:W-:Y:S03]  /*6740*/  STG.E.64 desc[UR4][R32.64], R24 ;  /* 0x0000001820007986 */ /* 0x0003e6000c101b04 */
[----:B0-----:R-:W-:Y:S01]  /*6750*/  IMAD.WIDE.U32 R30, R113, 0x10, R56 ;  /* 0x00000010711e7825 */ /* 0x001fe200078e0038 */
[----:B------:R-:W-:Y:S06]  /*6760*/  @!P0 BRA `(.L_x_7991) ;  /* 0x0000000000508947 */ /* 0x000fec0003800000 */
[----:B-1----:R-:W-:Y:S02]  /*6770*/  SHF.L.U32 R24, R98, 0x10, RZ ;  /* 0x0000001062187819 */ /* 0x002fe400000006ff */
        /* <DEDUP_REMOVED lines=19> */
.L_x_7991:
[----:B------:R2:W5:Y:S04]  /*68b0*/  @P1 LDG.E.128 R48, desc[UR4][R26.64] ;  /* 0x000000041a301981 */ /* 0x000568000c1e1d00 */
        /* <DEDUP_REMOVED lines=15> */
.L_x_7993:
[----:B------:R-:W-:-:S07]  /*69b0*/  IMAD.MOV.U32 R58, RZ, RZ, R101 ;  /* 0x000000ffff3a7224 */ /* 0x000fce00078e0065 */
.L_x_7994:
[----:B------:R-:W-:Y:S05]  /*69c0*/  BSYNC B0 ;  /* 0x0000000000007941 */ /* 0x000fea0003800000 */
.L_x_7992:
        /* <DEDUP_REMOVED lines=16> */
.L_x_7998:
[----:B------:R-:W-:Y:S05]  /*6ad0*/  BSYNC B1 ;  /* 0x0000000000017941 */ /* 0x000fea0003800000 */
.L_x_7997:
        /* <DEDUP_REMOVED lines=44> */
.L_x_7996:
[----:B------:R-:W-:Y:S05]  /*6da0*/  BSYNC B0 ;  /* 0x0000000000007941 */ /* 0x000fea0003800000 */
.L_x_7995:
        /* <DEDUP_REMOVED lines=14> */
.L_x_7999:
        /* <DEDUP_REMOVED lines=12> */
.L_x_8002:
[----:B------:R-:W-:-:S07]  /*6f50*/  IMAD.MOV.U32 R24, RZ, RZ, R101 ;  /* 0x000000ffff187224 */ /* 0x000fce00078e0065 */
.L_x_8003:
[----:B------:R-:W-:Y:S05]  /*6f60*/  BSYNC B0 ;  /* 0x0000000000007941 */ /* 0x000fea0003800000 */
.L_x_8001:
        /* <DEDUP_REMOVED lines=16> */
.L_x_8007:
[----:B------:R-:W-:Y:S05]  /*7070*/  BSYNC B1 ;  /* 0x0000000000017941 */ /* 0x000fea0003800000 */
.L_x_8006:
        /* <DEDUP_REMOVED lines=44> */
.L_x_8005:
[----:B------:R-:W-:Y:S05]  /*7340*/  BSYNC B0 ;  /* 0x0000000000007941 */ /* 0x000fea0003800000 */
.L_x_8004:
        /* <DEDUP_REMOVED lines=9> */
.L_x_8000:
        /* <DEDUP_REMOVED lines=12> */
.L_x_8009:
[----:B------:R-:W-:-:S07]  /*74a0*/  MOV R24, R101 ;  /* 0x0000006500187202 */ /* 0x000fce0000000f00 */
.L_x_8010:
[----:B------:R-:W-:Y:S05]  /*74b0*/  BSYNC B0 ;  /* 0x0000000000007941 */ /* 0x000fea0003800000 */
.L_x_8008:
        /* <DEDUP_REMOVED lines=16> */
.L_x_8014:
[----:B------:R-:W-:Y:S05]  /*75c0*/  BSYNC B1 ;  /* 0x0000000000017941 */ /* 0x000fea0003800000 */
.L_x_8013:
        /* <DEDUP_REMOVED lines=44> */
.L_x_8012:
[----:B------:R-:W-:Y:S05]  /*7890*/  BSYNC B0 ;  /* 0x0000000000007941 */ /* 0x000fea0003800000 */
.L_x_8011:
        /* <DEDUP_REMOVED lines=13> */
.L_x_8015:
        /* <DEDUP_REMOVED lines=12> */
.L_x_8018:
[----:B------:R-:W-:-:S07]  /*7a30*/  MOV R24, R101 ;  /* 0x0000006500187202 */ /* 0x000fce0000000f00 */
.L_x_8019:
[----:B------:R-:W-:Y:S05]  /*7a40*/  BSYNC B0 ;  /* 0x0000000000007941 */ /* 0x000fea0003800000 */
.L_x_8017:
        /* <DEDUP_REMOVED lines=16> */
.L_x_8023:
[----:B------:R-:W-:Y:S05]  /*7b50*/  BSYNC B1 ;  /* 0x0000000000017941 */ /* 0x000fea0003800000 */
.L_x_8022:
        /* <DEDUP_REMOVED lines=44> */
.L_x_8021:
[----:B------:R-:W-:Y:S05]  /*7e20*/  BSYNC B0 ;  /* 0x0000000000007941 */ /* 0x000fea0003800000 */
.L_x_8020:
        /* <DEDUP_REMOVED lines=10> */
.L_x_8016:
        /* <DEDUP_REMOVED lines=12> */
.L_x_8025:
[----:B------:R-:W-:-:S07]  /*7f90*/  IMAD.MOV.U32 R24, RZ, RZ, R101 ;  /* 0x000000ffff187224 */ /* 0x000fce00078e0065 */
.L_x_8026:
[----:B------:R-:W-:Y:S05]  /*7fa0*/  BSYNC B0 ;  /* 0x0000000000007941 */ /* 0x000fea0003800000 */
.L_x_8024:
        /* <DEDUP_REMOVED lines=16> */
.L_x_8030:
[----:B------:R-:W-:Y:S05]  /*80b0*/  BSYNC B1 ;  /* 0x0000000000017941 */ /* 0x000fea0003800000 */
.L_x_8029:
        /* <DEDUP_REMOVED lines=44> */
.L_x_8028:
[----:B------:R-:W-:Y:S05]  /*8380*/  BSYNC B0 ;  /* 0x0000000000007941 */ /* 0x000fea0003800000 */
.L_x_8027:
        /* <DEDUP_REMOVED lines=14> */
.L_x_8031:
        /* <DEDUP_REMOVED lines=12> */
.L_x_8034:
[----:B------:R-:W-:-:S07]  /*8530*/  IMAD.MOV.U32 R94, RZ, RZ, R101 ;  /* 0x000000ffff5e7224 */ /* 0x000fce00078e0065 */
.L_x_8035:
[----:B------:R-:W-:Y:S05]  /*8540*/  BSYNC B0 ;  /* 0x0000000000007941 */ /* 0x000fea0003800000 */
.L_x_8033:
        /* <DEDUP_REMOVED lines=16> */
.L_x_8039:
[----:B------:R-:W-:Y:S05]  /*8650*/  BSYNC B1 ;  /* 0x0000000000017941 */ /* 0x000fea0003800000 */
.L_x_8038:
        /* <DEDUP_REMOVED lines=44> */
.L_x_8037:
[----:B------:R-:W-:Y:S05]  /*8920*/  BSYNC B0 ;  /* 0x0000000000007941 */ /* 0x000fea0003800000 */
.L_x_8036:
        /* <DEDUP_REMOVED lines=9> */
.L_x_8032:
        /* <DEDUP_REMOVED lines=12> */
.L_x_8041:
[----:B------:R-:W-:-:S07]  /*8a80*/  IMAD.MOV.U32 R107, RZ, RZ, R101 ;  /* 0x000000ffff6b7224 */ /* 0x000fce00078e0065 */
.L_x_8042:
[----:B------:R-:W-:Y:S05]  /*8a90*/  BSYNC B0 ;  /* 0x0000000000007941 */ /* 0x000fea0003800000 */
.L_x_8040:
        /* <DEDUP_REMOVED lines=16> */
.L_x_8046:
[----:B------:R-:W-:Y:S05]  /*8ba0*/  BSYNC B1 ;  /* 0x0000000000017941 */ /* 0x000fea0003800000 */
.L_x_8045:
        /* <DEDUP_REMOVED lines=44> */
.L_x_8044:
[----:B------:R-:W-:Y:S05]  /*8e70*/  BSYNC B0 ;  /* 0x0000000000007941 */ /* 0x000fea0003800000 */
.L_x_8043:
        /* <DEDUP_REMOVED lines=13> */
.L_x_8047:
        /* <DEDUP_REMOVED lines=12> */
.L_x_8050:
[----:B------:R-:W-:-:S07]  /*9010*/  IMAD.MOV.U32 R95, RZ, RZ, R101 ;  /* 0x000000ffff5f7224 */ /* 0x000fce00078e0065 */
.L_x_8051:
[----:B------:R-:W-:Y:S05]  /*9020*/  BSYNC B0 ;  /* 0x0000000000007941 */ /* 0x000fea0003800000 */
.L_x_8049:
        /* <DEDUP_REMOVED lines=16> */
.L_x_8055:
[----:B------:R-:W-:Y:S05]  /*9130*/  BSYNC B1 ;  /* 0x0000000000017941 */ /* 0x000fea0003800000 */
.L_x_8054:
        /* <DEDUP_REMOVED lines=44> */
.L_x_8053:
[----:B------:R-:W-:Y:S05]  /*9400*/  BSYNC B0 ;  /* 0x0000000000007941 */ /* 0x000fea0003800000 */
.L_x_8052:
        /* <DEDUP_REMOVED lines=10> */
.L_x_8048:
        /* <DEDUP_REMOVED lines=12> */
.L_x_8057:
[----:B------:R-:W-:-:S07]  /*9570*/  MOV R107, R101 ;  /* 0x00000065006b7202 */ /* 0x000fce0000000f00 */
.L_x_8058:
[----:B------:R-:W-:Y:S05]  /*9580*/  BSYNC B0 ;  /* 0x0000000000007941 */ /* 0x000fea0003800000 */
.L_x_8056:
        /* <DEDUP_REMOVED lines=16> */
.L_x_8062:
[----:B------:R-:W-:Y:S05]  /*9690*/  BSYNC B1 ;  /* 0x0000000000017941 */ /* 0x000fea0003800000 */
.L_x_8061:
        /* <DEDUP_REMOVED lines=44> */
.L_x_8060:
[----:B------:R-:W-:Y:S05]  /*9960*/  BSYNC B0 ;  /* 0x0000000000007941 */ /* 0x000fea0003800000 */
.L_x_8059:
        /* <DEDUP_REMOVED lines=14> */
.L_x_8063:
        /* <DEDUP_REMOVED lines=12> */
.L_x_8066:
[----:B------:R-:W-:-:S07]  /*9b10*/  MOV R29, R101 ;  /* 0x00000065001d7202 */ /* 0x000fce0000000f00 */
.L_x_8067:
[----:B------:R-:W-:Y:S05]  /*9b20*/  BSYNC B0 ;  /* 0x0000000000007941 */ /* 0x000fea0003800000 */
.L_x_8065:
        /* <DEDUP_REMOVED lines=16> */
.L_x_8071:
[----:B------:R-:W-:Y:S05]  /*9c30*/  BSYNC B1 ;  /* 0x0000000000017941 */ /* 0x000fea0003800000 */
.L_x_8070:
        /* <DEDUP_REMOVED lines=44> */
.L_x_8069:
[----:B------:R-:W-:Y:S05]  /*9f00*/  BSYNC B0 ;  /* 0x0000000000007941 */ /* 0x000fea0003800000 */
.L_x_8068:
        /* <DEDUP_REMOVED lines=9> */
.L_x_8064:
        /* <DEDUP_REMOVED lines=12> */
.L_x_8073:
[----:B------:R-:W-:-:S07]  /*a060*/  IMAD.MOV.U32 R29, RZ, RZ, R101 ;  /* 0x000000ffff1d7224 */ /* 0x000fce00078e0065 */
.L_x_8074:
[----:B------:R-:W-:Y:S05]  /*a070*/  BSYNC B0 ;  /* 0x0000000000007941 */ /* 0x000fea0003800000 */
.L_x_8072:
        /* <DEDUP_REMOVED lines=16> */
.L_x_8078:
[----:B------:R-:W-:Y:S05]  /*a180*/  BSYNC B1 ;  /* 0x0000000000017941 */ /* 0x000fea0003800000 */
.L_x_8077:
        /* <DEDUP_REMOVED lines=44> */
.L_x_8076:
[----:B------:R-:W-:Y:S05]  /*a450*/  BSYNC B0 ;  /* 0x0000000000007941 */ /* 0x000fea0003800000 */
.L_x_8075:
        /* <DEDUP_REMOVED lines=12> */
.L_x_8079:
        /* <DEDUP_REMOVED lines=12> */
.L_x_8082:
[----:B------:R-:W-:-:S07]  /*a5e0*/  IMAD.MOV.U32 R26, RZ, RZ, R101 ;  /* 0x000000ffff1a7224 */ /* 0x000fce00078e0065 */
.L_x_8083:
[----:B------:R-:W-:Y:S05]  /*a5f0*/  BSYNC B0 ;  /* 0x0000000000007941 */ /* 0x000fea0003800000 */
.L_x_8081:
        /* <DEDUP_REMOVED lines=16> */
.L_x_8087:
[----:B------:R-:W-:Y:S05]  /*a700*/  BSYNC B1 ;  /* 0x0000000000017941 */ /* 0x000fea0003800000 */
.L_x_8086:
        /* <DEDUP_REMOVED lines=44> */
.L_x_8085:
[----:B------:R-:W-:Y:S05]  /*a9d0*/  BSYNC B0 ;  /* 0x0000000000007941 */ /* 0x000fea0003800000 */
.L_x_8084:
        /* <DEDUP_REMOVED lines=10> */
.L_x_8080:
        /* <DEDUP_REMOVED lines=12> */
.L_x_8089:
[----:B------:R-:W-:-:S07]  /*ab40*/  IMAD.MOV.U32 R26, RZ, RZ, R101 ;  /* 0x000000ffff1a7224 */ /* 0x000fce00078e0065 */
.L_x_8090:
[----:B------:R-:W-:Y:S05]  /*ab50*/  BSYNC B0 ;  /* 0x0000000000007941 */ /* 0x000fea0003800000 */
.L_x_8088:
        /* <DEDUP_REMOVED lines=16> */
.L_x_8094:
[----:B------:R-:W-:Y:S05]  /*ac60*/  BSYNC B1 ;  /* 0x0000000000017941 */ /* 0x000fea0003800000 */
.L_x_8093:
        /* <DEDUP_REMOVED lines=44> */
.L_x_8092:
[----:B------:R-:W-:Y:S05]  /*af30*/  BSYNC B0 ;  /* 0x0000000000007941 */ /* 0x000fea0003800000 */
.L_x_8091:
        /* <DEDUP_REMOVED lines=13> */
.L_x_8095:
        /* <DEDUP_REMOVED lines=12> */
.L_x_8098:
[----:B------:R-:W-:-:S07]  /*b0d0*/  IMAD.MOV.U32 R98, RZ, RZ, R101 ;  /* 0x000000ffff627224 */ /* 0x000fce00078e0065 */
.L_x_8099:
[----:B------:R-:W-:Y:S05]  /*b0e0*/  BSYNC B0 ;  /* 0x0000000000007941 */ /* 0x000fea0003800000 */
.L_x_8097:
        /* <DEDUP_REMOVED lines=16> */
.L_x_8103:
[----:B------:R-:W-:Y:S05]  /*b1f0*/  BSYNC B1 ;  /* 0x0000000000017941 */ /* 0x000fea0003800000 */
.L_x_8102:
        /* <DEDUP_REMOVED lines=44> */
.L_x_8101:
[----:B------:R-:W-:Y:S05]  /*b4c0*/  BSYNC B0 ;  /* 0x0000000000007941 */ /* 0x000fea0003800000 */
.L_x_8100:
        /* <DEDUP_REMOVED lines=9> */
.L_x_8096:
        /* <DEDUP_REMOVED lines=12> */
.L_x_8105:
[----:B------:R-:W-:-:S07]  /*b620*/  IMAD.MOV.U32 R107, RZ, RZ, R101 ;  /* 0x000000ffff6b7224 */ /* 0x000fce00078e0065 */
.L_x_8106:
[----:B------:R-:W-:Y:S05]  /*b630*/  BSYNC B0 ;  /* 0x0000000000007941 */ /* 0x000fea0003800000 */
.L_x_8104:
        /* <DEDUP_REMOVED lines=16> */
.L_x_8110:
[----:B------:R-:W-:Y:S05]  /*b740*/  BSYNC B1 ;  /* 0x0000000000017941 */ /* 0x000fea0003800000 */
.L_x_8109:
        /* <DEDUP_REMOVED lines=44> */
.L_x_8108:
[----:B------:R-:W-:Y:S05]  /*ba10*/  BSYNC B0 ;  /* 0x0000000000007941 */ /* 0x000fea0003800000 */
.L_x_8107:
        /* <DEDUP_REMOVED lines=12> */
.L_x_8111:
        /* <DEDUP_REMOVED lines=12> */
.L_x_8114:
[----:B------:R-:W-:-:S07]  /*bba0*/  IMAD.MOV.U32 R99, RZ, RZ, R101 ;  /* 0x000000ffff637224 */ /* 0x000fce00078e0065 */
.L_x_8115:
[----:B------:R-:W-:Y:S05]  /*bbb0*/  BSYNC B0 ;  /* 0x0000000000007941 */ /* 0x000fea0003800000 */
.L_x_8113:
        /* <DEDUP_REMOVED lines=18> */
.L_x_8119:
[----:B------:R-:W-:Y:S05]  /*bce0*/  BSYNC B1 ;  /* 0x0000000000017941 */ /* 0x000fea0003800000 */
.L_x_8118:
        /* <DEDUP_REMOVED lines=44> */
.L_x_8117:
[----:B------:R-:W-:Y:S05]  /*bfb0*/  BSYNC B0 ;  /* 0x0000000000007941 */ /* 0x000fea0003800000 */
.L_x_8116:
        /* <DEDUP_REMOVED lines=10> */
.L_x_8112:
[----:B------:R-:W-:Y:S02]  /*c060*/  P2R R26, PR, RZ, 0x4 ;  /* 0x00000004ff1a7803 */ /* 0x000fe40000000000 */
[----:B------:R-:W-:Y:S02]  /*c070*/  ISETP.NE.AND P2, PT, R119, RZ, PT ;  /* 0x000000ff7700720c */ /* 0x000fe40003f45270 */
[----:B------:R-:W-:Y:S02]  /*c080*/  SEL R59, RZ, 0x100, P3 ;  /* 0x00000100ff3b7807 */ /* 0x000fe40001800000 */
[----:B------:R-:W-:Y:S02]  /*c090*/  ISETP.NE.AND P3, PT, R118, RZ, PT ;  /* 0x000000ff7600720c */ /* 0x000fe40003f65270 */
[----:B------:R-:W-:Y:S02]  /*c0a0*/  SEL R25, RZ, 0x1, P2 ;  /* 0x00000001ff197807 */ /* 0x000fe40001000000 */
[----:B------:R-:W-:-:S02]  /*c0b0*/  ISETP.NE.AND P2, PT, R26, RZ, PT ;  /* 0x000000ff1a00720c */ /* 0x000fc40003f45270 */
[----:B------:R-:W-:Y:S02]  /*c0c0*/  SEL R27, RZ, 0x1000000, P5 ;  /* 0x01000000ff1b7807 */ /* 0x000fe40002800000 */
[----:B------:R-:W-:Y:S02]  /*c0d0*/  SEL R24, RZ, 0x10000, P4 ;  /* 0x00010000ff187807 */ /* 0x000fe40002000000 */
[----:B------:R-:W-:Y:S02]  /*c0e0*/  SEL R26, RZ, 0x1, P3 ;  /* 0x00000001ff1a7807 */ /* 0x000fe40001800000 */
[----:B------:R-:W-:Y:S02]  /*c0f0*/  ISETP.NE.AND P5, PT, R116, RZ, PT ;  /* 0x000000ff7400720c */ /* 0x000fe40003fa5270 */
[----:B------:R-:W-:Y:S01]  /*c100*/  ISETP.NE.AND P4, PT, R117, RZ, PT ;  /* 0x000000ff7500720c */ /* 0x000fe20003f85270 */
[----:B------:R-:W-:Y:S01]  /*c110*/  IMAD.WIDE.U32 R116, R113, 0x20, R114 ;  /* 0x0000002071747825 */ /* 0x000fe200078e0072 */
[----:B------:R-:W-:-:S02]  /*c120*/  LOP3.LUT R59, R59, R27, R24, 0xfe, !PT ;  /* 0x0000001b3b3b7212 */ /* 0x000fc400078efe18 */
[----:B------:R-:W-:Y:S01]  /*c130*/  SEL R24, RZ, 0x1, P4 ;  /* 0x00000001ff187807 */ /* 0x000fe20002000000 */
[----:B------:R-:W-:Y:S01]  /*c140*/  IMAD.WIDE.U32 R26, R26, 0x1000000, RZ ;  /* 0x010000001a1a7825 */ /* 0x000fe200078e00ff */
[----:B------:R-:W-:Y:S01]  /*c150*/  SEL R58, RZ, 0x1, P5 ;  /* 0x00000001ff3a7807 */ /* 0x000fe20002800000 */
[----:B------:R-:W-:Y:S01]  /*c160*/  STG.E.128 desc[UR4][R116.64], R32 ;  /* 0x0000002074007986 */ /* 0x000fe2000c101d04 */
[----:B------:R-:W-:Y:S02]  /*c170*/  ISETP.NE.AND P6, PT, R108, RZ, PT ;  /* 0x000000ff6c00720c */ /* 0x000fe40003fc5270 */
[----:B------:R-:W-:Y:S01]  /*c180*/  LOP3.LUT R27, R27, R59, R25, 0xfe, !PT ;  /* 0x0000003b1b1b7212 */ /* 0x000fe200078efe19 */
[----:B------:R-:W-:Y:S01]  /*c190*/  IMAD.WIDE.U32 R24, R24, 0x10000, RZ ;  /* 0x0001000018187825 */ /* 0x000fe200078e00ff */
[----:B------:R-:W-:Y:S01]  /*c1a0*/  SEL R119, RZ, 0x1, P6 ;  /* 0x00000001ff777807 */ /* 0x000fe20003000000 */
[----:B------:R0:W-:Y:S02]  /*c1b0*/  STG.E.128 desc[UR4][R116.64+0x10], R28 ;  /* 0x0000101c74007986 */ /* 0x0001e4000c101d04 */
[----:B------:R-:W-:-:S03]  /*c1c0*/  IMAD.WIDE.U32 R58, R58, 0x100, RZ ;  /* 0x000001003a3a7825 */ /* 0x000fc600078e00ff */
[----:B------:R-:W-:Y:S02]  /*c1d0*/  LOP3.LUT R58, R58, R26, R24, 0xfe, !PT ;  /* 0x0000001a3a3a7212 */ /* 0x000fe400078efe18 */
[----:B------:R-:W-:Y:S02]  /*c1e0*/  LOP3.LUT R59, R59, R27, R25, 0xfe, !PT ;  /* 0x0000001b3b3b7212 */ /* 0x000fe400078efe19 */
[----:B------:R-:W-:Y:S01]  /*c1f0*/  LOP3.LUT R58, R58, R119, RZ, 0xfc, !PT ;  /* 0x000000773a3a7212 */ /* 0x000fe200078efcff */
[----:B------:R-:W1:Y:S01]  /*c200*/  @P0 LDC.64 R26, c[0x0][0x228] ;  /* 0x00008a00ff1a0b82 */ /* 0x000e620000000a00 */
[----:B0-----:R-:W-:-:S07]  /*c210*/  IMAD.WIDE.U32 R116, R113, 0x8, R80 ;  /* 0x0000000871747825 */ /* 0x001fce00078e0050 */
[----:B------:R-:W0:Y:S01]  /*c220*/  @P1 LDC.64 R24, c[0x0][0x230] ;  /* 0x00008c00ff181b82 */ /* 0x000e220000000a00 */
[----:B------:R2:W-:Y:S01]  /*c230*/  STG.E.64 desc[UR4][R116.64], R58 ;  /* 0x0000003a74007986 */ /* 0x0005e2000c101b04 */
[----:B------:R-:W-:Y:S05]  /*c240*/  @!P0 BRA `(.L_x_8120) ;  /* 0x0000000000508947 */ /* 0x000fea0003800000 */
[----:B--2---:R-:W-:Y:S01]  /*c250*/  IMAD.U32 R58, R98, 0x10000, RZ ;  /* 0x00010000623a7824 */ /* 0x004fe200078e00ff */
[----:B------:R-:W-:Y:S02]  /*c260*/  PRMT R117, R97, 0x7104, RZ ;  /* 0x0000710461757816 */ /* 0x000fe400000000ff */
[----:B------:R-:W-:Y:S02]  /*c270*/  LOP3.LUT R120, R95, 0xff, RZ, 0xc0, !PT ;  /* 0x000000ff5f787812 */ /* 0x000fe400078ec0ff */
[----:B------:R-:W-:Y:S02]  /*c280*/  LOP3.LUT R59, R58, 0xff0000, RZ, 0xc0, !PT ;  /* 0x00ff00003a3b7812 */ /* 0x000fe400078ec0ff */
[----:B------:R-:W-:Y:S01]  /*c290*/  LOP3.LUT R58, R99, 0xffff, RZ, 0xc0, !PT ;  /* 0x0000ffff633a7812 */ /* 0x000fe200078ec0ff */
[----:B------:R-:W-:Y:S01]  /*c2a0*/  IMAD.WIDE.U32 R120, R120, 0x1000000, RZ ;  /* 0x0100000078787825 */ /* 0x000fe200078e00ff */
[----:B------:R-:W-:Y:S02]  /*c2b0*/  LOP3.LUT R118, R94, 0xff, RZ, 0xc0, !PT ;  /* 0x000000ff5e767812 */ /* 0x000fe400078ec0ff */
[----:B------:R-:W-:-:S02]  /*c2c0*/  PRMT R108, R59, 0x4210, R58 ;  /* 0x000042103b6c7816 */ /* 0x000fc4000000003a */
[----:B------:R-:W2:Y:S01]  /*c2d0*/  LDC.64 R58, c[0x0][0x248] ;  /* 0x00009200ff3a7b82 */ /* 0x000ea20000000a00 */
[----:B------:R-:W-:Y:S01]  /*c2e0*/  LOP3.LUT R116, R93, 0xff, RZ, 0xc0, !PT ;  /* 0x000000ff5d747812 */ /* 0x000fe200078ec0ff */
[----:B------:R-:W-:Y:S01]  /*c2f0*/  IMAD.WIDE.U32 R118, R118, 0x10000, RZ ;  /* 0x0001000076767825 */ /* 0x000fe200078e00ff */
[----:B------:R-:W-:-:S04]  /*c300*/  LOP3.LUT R117, R108, 0xff00, R117, 0xf8, !PT ;  /* 0x0000ff006c757812 */ /* 0x000fc800078ef875 */
[----:B------:R-:W-:Y:S01]  /*c310*/  LOP3.LUT R123, R117, 0xff, R96, 0xf8, !PT ;  /* 0x000000ff757b7812 */ /* 0x000fe200078ef860 */
[----:B------:R-:W-:-:S03]  /*c320*/  IMAD.WIDE.U32 R116, R116, 0x100, RZ ;  /* 0x0000010074747825 */ /* 0x000fc600078e00ff */
[----:B------:R-:W-:Y:S02]  /*c330*/  LOP3.LUT R123, R119, R123, R121, 0xfe, !PT ;  /* 0x0000007b777b7212 */ /* 0x000fe400078efe79 */
[----:B------:R-:W-:Y:S02]  /*c340*/  LOP3.LUT R119, R116, R120, R118, 0xfe, !PT ;  /* 0x0000007874777212 */ /* 0x000fe400078efe76 */
[----:B------:R-:W-:Y:S02]  /*c350*/  LOP3.LUT R117, R123, R117, RZ, 0xfc, !PT ;  /* 0x000000757b757212 */ /* 0x000fe400078efcff */
[----:B------:R-:W-:Y:S01]  /*c360*/  LOP3.LUT R116, R119, 0xff, R92, 0xf8, !PT ;  /* 0x000000ff77747812 */ /* 0x000fe200078ef85c */
[----:B--2---:R-:W-:-:S05]  /*c370*/  IMAD.WIDE.U32 R58, R113, 0x8, R58 ;  /* 0x00000008713a7825 */ /* 0x004fca00078e003a */
[----:B------:R3:W-:Y:S02]  /*c380*/  STG.E.64 desc[UR4][R58.64], R116 ;  /* 0x000000743a007986 */ /* 0x0007e4000c101b04 */
.L_x_8120:
[----:B------:R-:W-:-:S05]  /*c390*/  IADD3 R108, R106, 0x200, RZ ;  /* 0x000002006a6c7810 */ /* 0x000fca0007ffe0ff */
[----:B------:R-:W-:-:S04]  /*c3a0*/  IMAD.WIDE.U32 R56, R108, 0x10, R56 ;  /* 0x000000106c387825 */ /* 0x000fc800078e0038 */
[C---:B-1----:R-:W-:Y:S02]  /*c3b0*/  @P0 IMAD.WIDE.U32 R26, R108.reuse, 0x10, R26 ;  /* 0x000000106c1a0825 */ /* 0x042fe400078e001a */
[----:B--23--:R-:W5:Y:S02]  /*c3c0*/  LDG.E.128 R56, desc[UR4][R56.64] ;  /* 0x0000000438387981 */ /* 0x00cf64000c1e1d00 */
[----:B0-----:R-:W-:Y:S02]  /*c3d0*/  @P1 IMAD.WIDE.U32 R24, R108, 0x20, R24 ;  /* 0x000000206c181825 */ /* 0x001fe400078e0018 */
[----:B------:R0:W5:Y:S04]  /*c3e0*/  @P0 LDG.E.128 R52, desc[UR4][R26.64] ;  /* 0x000000041a340981 */ /* 0x000168000c1e1d00 */
[----:B------:R0:W5:Y:S04]  /*c3f0*/  @P1 LDG.E.128 R48, desc[UR4][R24.64] ;  /* 0x0000000418301981 */ /* 0x000168000c1e1d00 */
[----:B------:R0:W5:Y:S01]  /*c400*/  @P1 LDG.E.128 R44, desc[UR4][R24.64+0x10] ;  /* 0x00001004182c1981 */ /* 0x000162000c1e1d00 */
        /* <DEDUP_REMOVED lines=12> */
.L_x_8122:
[----:B------:R-:W-:-:S07]  /*c4d0*/  IMAD.MOV.U32 R118, RZ, RZ, R101 ;  /* 0x000000ffff767224 */ /* 0x000fce00078e0065 */
.L_x_8123:
[----:B------:R-:W-:Y:S05]  /*c4e0*/  BSYNC B0 ;  /* 0x0000000000007941 */ /* 0x000fea0003800000 */
.L_x_8121:
[----:B------:R-:W-:Y:S01]  /*c4f0*/  ISETP.NE.AND P3, PT, R116, 0x4, PT ;  /* 0x000000047400780c */ /* 0x000fe20003f65270 */
[----:B------:R-:W-:-:S12]  /*c500*/  BSSY B0, `(.L_x_8124) ;  /* 0x000003c000007945 */ /* 0x000fd80003800000 */
[----:B------:R-:W-:Y:S05]  /*c510*/  @P3 BRA `(.L_x_8125) ;  /* 0x0000000000e83947 */ /* 0x000fea0003800000 */
[----:B------:R-:W-:Y:S01]  /*c520*/  IADD3 R103, R103, 0x1, RZ ;  /* 0x0000000167677810 */ /* 0x000fe20007ffe0ff */
[----:B------:R-:W-:Y:S03]  /*c530*/  BSSY B1, `(.L_x_8126) ;  /* 0x000000c000017945 */ /* 0x000fe60003800000 */
[C---:B------:R-:W-:Y:S01]  /*c540*/  ISETP.NE.AND P3, PT, R103.reuse, RZ, PT ;  /* 0x000000ff6700720c */ /* 0x040fe20003f65270 */
[----:B0-----:R-:W-:-:S12]  /*c550*/  IMAD.HI.U32 R27, R103, -0x2daee0ad, RZ ;  /* 0xd2511f53671b7827 */ /* 0x001fd800078e00ff */
        /* <DEDUP_REMOVED lines=9> */
.L_x_8127:
[----:B------:R-:W-:Y:S05]  /*c5f0*/  BSYNC B1 ;  /* 0x0000000000017941 */ /* 0x000fea0003800000 */
.L_x_8126:
        /* <DEDUP_REMOVED lines=44> */
.L_x_8125:
[----:B------:R-:W-:Y:S05]  /*c8c0*/  BSYNC B0 ;  /* 0x0000000000007941 */ /* 0x000fea0003800000 */
.L_x_8124:
[----:B0-----:R-:W-:Y:S02]  /*c8d0*/  I2FP.F32.U32 R24, R118 ;  /* 0x0000007600187245 */ /* 0x001fe40000201000 */
        /* <DEDUP_REMOVED lines=13> */
.L_x_8128:
        /* <DEDUP_REMOVED lines=12> */
.L_x_8131:
[----:B------:R-:W-:-:S07]  /*ca70*/  IMAD.MOV.U32 R25, RZ, RZ, R101 ;  /* 0x000000ffff197224 */ /* 0x000fce00078e0065 */
.L_x_8132:
[----:B------:R-:W-:Y:S05]  /*ca80*/  BSYNC B0 ;  /* 0x0000000000007941 */ /* 0x000fea0003800000 */
.L_x_8130:
        /* <DEDUP_REMOVED lines=16> */
.L_x_8136:
[----:B------:R-:W-:Y:S05]  /*cb90*/  BSYNC B1 ;  /* 0x0000000000017941 */ /* 0x000fea0003800000 */
.L_x_8135:
        /* <DEDUP_REMOVED lines=44> */
.L_x_8134:
[----:B------:R-:W-:Y:S05]  /*ce60*/  BSYNC B0 ;  /* 0x0000000000007941 */ /* 0x000fea0003800000 */
.L_x_8133:
        /* <DEDUP_REMOVED lines=9> */
.L_x_8129:
        /* <DEDUP_REMOVED lines=12> */
.L_x_8138:
[----:B------:R-:W-:-:S07]  /*cfc0*/  IMAD.MOV.U32 R25, RZ, RZ, R101 ;  /* 0x000000ffff197224 */ /* 0x000fce00078e0065 */
.L_x_8139:
[----:B------:R-:W-:Y:S05]  /*cfd0*/  BSYNC B0 ;  /* 0x0000000000007941 */ /* 0x000fea0003800000 */
.L_x_8137:
        /* <DEDUP_REMOVED lines=16> */
.L_x_8143:
[----:B------:R-:W-:Y:S05]  /*d0e0*/  BSYNC B1 ;  /* 0x0000000000017941 */ /* 0x000fea0003800000 */
.L_x_8142:
        /* <DEDUP_REMOVED lines=38> */
[----:B------:R-:W-:Y:S01]  /*d350*/  IMAD.MOV.U32 R101, RZ, RZ, R116 ;  /* 0x000000ffff657224 */ /* 0x000fe200078e0074 */
[----:B------:R-:W-:Y:S01]  /*d360*/  LOP3.LUT R2, R117, UR33, R26, 0x96, !PT ;  /* 0x0000002175027c12 */ /* 0x000fe2000f8e961a */
[----:B------:R-:W-:-:S05]  /*d370*/  IMAD.WIDE.U32 R26, R27, -0x2daee0ad, RZ ;  /* 0xd2511f531b1a7825 */ /* 0x000fca00078e00ff */
[----:B------:R-:W-:Y:S01]  /*d380*/  LOP3.LUT R0, R27, UR34, R100, 0x96, !PT ;  /* 0x000000221b007c12 */ /* 0x000fe2000f8e9664 */
[----:B------:R-:W-:Y:S01]  /*d390*/  IMAD.MOV.U32 R27, RZ, RZ, RZ ;  /* 0x000000ffff1b7224 */ /* 0x000fe200078e00ff */
[----:B------:R-:W-:-:S07]  /*d3a0*/  MOV R100, R26 ;  /* 0x0000001a00647202 */ /* 0x000fce0000000f00 */
.L_x_8141:
[----:B------:R-:W-:Y:S05]  /*d3b0*/  BSYNC B0 ;  /* 0x0000000000007941 */ /* 0x000fea0003800000 */
.L_x_8140:
        /* <DEDUP_REMOVED lines=13> */
.L_x_8144:
        /* <DEDUP_REMOVED lines=12> */
.L_x_8147:
[----:B------:R-:W-:-:S07]  /*d550*/  IMAD.MOV.U32 R56, RZ, RZ, R101 ;  /* 0x000000ffff387224 */ /* 0x000fce00078e0065 */
.L_x_8148:
[----:B------:R-:W-:Y:S05]  /*d560*/  BSYNC B0 ;  /* 0x0000000000007941 */ /* 0x000fea0003800000 */
.L_x_8146:
        /* <DEDUP_REMOVED lines=16> */
.L_x_8152:
[----:B------:R-:W-:Y:S05]  /*d670*/  BSYNC B1 ;  /* 0x0000000000017941 */ /* 0x000fea0003800000 */
.L_x_8151:
        /* <DEDUP_REMOVED lines=44> */
.L_x_8150:
[----:B------:R-:W-:Y:S05]  /*d940*/  BSYNC B0 ;  /* 0x0000000000007941 */ /* 0x000fea0003800000 */
.L_x_8149:
        /* <DEDUP_REMOVED lines=10> */
.L_x_8145:
        /* <DEDUP_REMOVED lines=12> */
.L_x_8154:
[----:B------:R-:W-:-:S07]  /*dab0*/  IMAD.MOV.U32 R56, RZ, RZ, R101 ;  /* 0x000000ffff387224 */ /* 0x000fce00078e0065 */
.L_x_8155:
[----:B------:R-:W-:Y:S05]  /*dac0*/  BSYNC B0 ;  /* 0x0000000000007941 */ /* 0x000fea0003800000 */
.L_x_8153:
        /* <DEDUP_REMOVED lines=16> */
.L_x_8159:
[----:B------:R-:W-:Y:S05]  /*dbd0*/  BSYNC B1 ;  /* 0x0000000000017941 */ /* 0x000fea0003800000 */
.L_x_8158:
        /* <DEDUP_REMOVED lines=42> */
[----:B------:R-:W-:Y:S02]  /*de80*/  LOP3.LUT R0, R27, UR34, R100, 0x96, !PT ;  /* 0x000000221b007c12 */ /* 0x000fe4000f8e9664 */
[----:B------:R-:W-:-:S07]  /*de90*/  MOV R100, R26 ;  /* 0x0000001a00647202 */ /* 0x000fce0000000f00 */
.L_x_8157:
[----:B------:R-:W-:Y:S05]  /*dea0*/  BSYNC B0 ;  /* 0x0000000000007941 */ /* 0x000fea0003800000 */
.L_x_8156:
[----:B------:R-:W-:Y:S02]  /*deb0*/  I2FP.F32.U32 R26, R56 ;  /* 0x00000038001a7245 */ /* 0x000fe40000201000 */
[----:B------:R-:W-:-:S03]  /*dec0*/  SHF.L.U32 R27, R57, 0x10, RZ ;  /* 0x00000010391b7819 */ /* 0x000fc600000006ff */
[----:B------:R-:W-:-:S05]  /*ded0*/  FFMA.FTZ R26, R26, R109, 1.1641532182693481445e-10 ;  /* 0x2f0000001a1a7423 */ /* 0x000fca000001006d */
[----:B------:R-:W-:Y:S01]  /*dee0*/  FSETP.GTU.FTZ.AND P3, PT, R26, R111, PT ;  /* 0x0000006f1a00720b */ /* 0x000fe20003f7c000 */
[----:B------:R-:W-:Y:S01]  /*def0*/  FMUL.FTZ R26, R27, R110 ;  /* 0x0000006e1b1a7220 */ /* 0x000fe20000410000 */
[----:B------:R-:W-:Y:S02]  /*df00*/  PRMT R27, R57, 0x7632, R27 ;  /* 0x00007632391b7816 */ /* 0x000fe4000000001b */
        /* <DEDUP_REMOVED lines=8> */
.L_x_8160:
        /* <DEDUP_REMOVED lines=12> */
.L_x_8163:
[----:B------:R-:W-:-:S07]  /*e050*/  IMAD.MOV.U32 R94, RZ, RZ, R101 ;  /* 0x000000ffff5e7224 */ /* 0x000fce00078e0065 */
.L_x_8164:
[----:B------:R-:W-:Y:S05]  /*e060*/  BSYNC B0 ;  /* 0x0000000000007941 */ /* 0x000fea0003800000 */
.L_x_8162:
        /* <DEDUP_REMOVED lines=16> */
.L_x_8168:
[----:B------:R-:W-:Y:S05]  /*e170*/  BSYNC B1 ;  /* 0x0000000000017941 */ /* 0x000fea0003800000 */
.L_x_8167:
        /* <DEDUP_REMOVED lines=44> */
.L_x_8166:
[----:B------:R-:W-:Y:S05]  /*e440*/  BSYNC B0 ;  /* 0x0000000000007941 */ /* 0x000fea0003800000 */
.L_x_8165:
        /* <DEDUP_REMOVED lines=9> */
.L_x_8161:
        /* <DEDUP_REMOVED lines=12> */
.L_x_8170:
[----:B------:R-:W-:-:S07]  /*e5a0*/  IMAD.MOV.U32 R107, RZ, RZ, R101 ;  /* 0x000000ffff6b7224 */ /* 0x000fce00078e0065 */
.L_x_8171:
[----:B------:R-:W-:Y:S05]  /*e5b0*/  BSYNC B0 ;  /* 0x0000000000007941 */ /* 0x000fea0003800000 */
.L_x_8169:
        /* <DEDUP_REMOVED lines=16> */
.L_x_8175:
[----:B------:R-:W-:Y:S05]  /*e6c0*/  BSYNC B1 ;  /* 0x0000000000017941 */ /* 0x000fea0003800000 */
.L_x_8174:
[----:B------:R-:W-:Y:S01]  /*e6d0*/  LOP3.LUT R57, R57, UR7, R64, 0x96, !PT ;  /* 0x0000000739397c12 */ /* 0x000fe2000f8e9640 */
[----:B------:R-:W-:-:S04]  /*e6e0*/  IMAD.HI.U32 R101, R104, -0x326172a9, RZ ;  /* 0xcd9e8d5768657827 */ /* 0x000fc800078e00ff */
[----:B------:R-:W-:Y:S01]  /*e6f0*/  IMAD R117, R104, -0x326172a9, RZ ;  /* 0xcd9e8d5768757824 */ /* 0x000fe200078e02ff */
[----:B------:R-:W-:Y:S01]  /*e700*/  LOP3.LUT R101, R101, UR6, R102, 0x96, !PT ;  /* 0x0000000665657c12 */ /* 0x000fe2000f8e9666 */
[----:B------:R-:W-:-:S05]  /*e710*/  IMAD.WIDE.U32 R56, R57, -0x326172a9, RZ ;  /* 0xcd9e8d5739387825 */ /* 0x000fca00078e00ff */
[----:B------:R-:W-:Y:S01]  /*e720*/  LOP3.LUT R100, R57, UR13, R117, 0x96, !PT ;  /* 0x0000000d39647c12 */ /* 0x000fe2000f8e9675 */
[----:B------:R-:W-:Y:S02]  /*e730*/  IMAD R57, R103, -0x2daee0ad, RZ ;  /* 0xd2511f5367397824 */ /* 0x000fe400078e02ff */
        /* <DEDUP_REMOVED lines=35> */
[----:B------:R-:W-:Y:S01]  /*e970*/  MOV R100, R56 ;  /* 0x0000003800647202 */ /* 0x000fe20000000f00 */
[----:B------:R-:W-:-:S07]  /*e980*/  IMAD.MOV.U32 R56, RZ, RZ, RZ ;  /* 0x000000ffff387224 */ /* 0x000fce00078e00ff */
.L_x_8173:
[----:B------:R-:W-:Y:S05]  /*e990*/  BSYNC B0 ;  /* 0x0000000000007941 */ /* 0x000fea0003800000 */
.L_x_8172:
        /* <DEDUP_REMOVED lines=13> */
.L_x_8176:
        /* <DEDUP_REMOVED lines=12> */
.L_x_8179:
[----:B------:R-:W-:-:S07]  /*eb30*/  IMAD.MOV.U32 R95, RZ, RZ, R101 ;  /* 0x000000ffff5f7224 */ /* 0x000fce00078e0065 */
.L_x_8180:
[----:B------:R-:W-:Y:S05]  /*eb40*/  BSYNC B0 ;  /* 0x0000000000007941 */ /* 0x000fea0003800000 */
.L_x_8178:
        /* <DEDUP_REMOVED lines=16> */
.L_x_8184:
[----:B------:R-:W-:Y:S05]  /*ec50*/  BSYNC B1 ;  /* 0x0000000000017941 */ /* 0x000fea0003800000 */
.L_x_8183:
        /* <DEDUP_REMOVED lines=44> */
.L_x_8182:
[----:B------:R-:W-:Y:S05]  /*ef20*/  BSYNC B0 ;  /* 0x0000000000007941 */ /* 0x000fea0003800000 */
.L_x_8181:
[----:B------:R-:W-:Y:S02]  /*ef30*/  I2FP.F32.U32 R56, R95 ;  /* 0x0000005f00387245 */ /* 0x000fe40000201000 */
[----:B------:R-:W-:-:S03]  /*ef40*/  PRMT R95, R53, 0x7632, R95 ;  /* 0x00007632355f7816 */ /* 0x000fc6000000005f */
[----:B------:R-:W-:Y:S01]  /*ef50*/  FFMA.FTZ R56, R56, R109, 1.1641532182693481445e-10 ;  /* 0x2f00000038387423 */ /* 0x000fe2000001006d */
[----:B------:R-:W-:-:S04]  /*ef60*/  SHF.L.U32 R95, R95, 0x10, RZ ;  /* 0x000000105f5f7819 */ /* 0x000fc800000006ff */
[----:B------:R-:W-:Y:S01]  /*ef70*/  FSETP.GTU.FTZ.AND P3, PT, R56, R111, PT ;  /* 0x0000006f3800720b */ /* 0x000fe20003f7c000 */
[----:B------:R-:W-:-:S05]  /*ef80*/  FMUL.FTZ R95, R95, R110 ;  /* 0x0000006e5f5f7220 */ /* 0x000fca0000410000 */
[----:B------:R-:W-:Y:S02]  /*ef90*/  FSEL R56, R95, RZ, !P3 ;  /* 0x000000ff5f387208 */ /* 0x000fe40005800000 */
[----:B------:R-:W-:-:S03]  /*efa0*/  SEL R95, RZ, 0x1, P3 ;  /* 0x00000001ff5f7807 */ /* 0x000fc60001800000 */
[----:B------:R-:W-:-:S04]  /*efb0*/  FADD.FTZ R27, R27, R56 ;  /* 0x000000381b1b7221 */ /* 0x000fc80000010000 */
[----:B------:R-:W-:-:S07]  /*efc0*/  @P1 FADD.FTZ R27, R51, R27 ;  /* 0x0000001b331b1221 */ /* 0x000fce0000010000 */
.L_x_8177:
        /* <DEDUP_REMOVED lines=12> */
.L_x_8186:
[----:B------:R-:W-:-:S07]  /*f090*/  IMAD.MOV.U32 R107, RZ, RZ, R101 ;  /* 0x000000ffff6b7224 */ /* 0x000fce00078e0065 */
.L_x_8187:
[----:B------:R-:W-:Y:S05]  /*f0a0*/  BSYNC B0 ;  /* 0x0000000000007941 */ /* 0x000fea0003800000 */
.L_x_8185:
        /* <DEDUP_REMOVED lines=16> */
.L_x_8191:
[----:B------:R-:W-:Y:S05]  /*f1b0*/  BSYNC B1 ;  /* 0x0000000000017941 */ /* 0x000fea0003800000 */
.L_x_8190:
        /* <DEDUP_REMOVED lines=40> */
[----:B------:R-:W-:-:S04]  /*f440*/  IMAD.WIDE.U32 R56, R0, -0x2daee0ad, RZ ;  /* 0xd2511f5300387825 */ /* 0x000fc800078e00ff */
[----:B------:R-:W-:Y:S01]  /*f450*/  IMAD.MOV.U32 R116, RZ, RZ, RZ ;  /* 0x000000ffff747224 */ /* 0x000fe200078e00ff */
[----:B------:R-:W-:Y:S02]  /*f460*/  LOP3.LUT R0, R57, UR34, R100, 0x96, !PT ;  /* 0x0000002239007c12 */ /* 0x000fe4000f8e9664 */
[----:B------:R-:W-:-:S07]  /*f470*/  MOV R100, R56 ;  /* 0x0000003800647202 */ /* 0x000fce0000000f00 */
.L_x_8189:
[----:B------:R-:W-:Y:S05]  /*f480*/  BSYNC B0 ;  /* 0x0000000000007941 */ /* 0x000fea0003800000 */
.L_x_8188:
        /* <DEDUP_REMOVED lines=14> */
.L_x_8192:
        /* <DEDUP_REMOVED lines=12> */
.L_x_8195:
[----:B------:R-:W-:-:S07]  /*f630*/  IMAD.MOV.U32 R57, RZ, RZ, R101 ;  /* 0x000000ffff397224 */ /* 0x000fce00078e0065 */
.L_x_8196:
[----:B------:R-:W-:Y:S05]  /*f640*/  BSYNC B0 ;  /* 0x0000000000007941 */ /* 0x000fea0003800000 */
.L_x_8194:
        /* <DEDUP_REMOVED lines=16> */
.L_x_8200:
[----:B------:R-:W-:Y:S05]  /*f750*/  BSYNC B1 ;  /* 0x0000000000017941 */ /* 0x000fea0003800000 */
.L_x_8199:
        /* <DEDUP_REMOVED lines=44> */
.L_x_8198:
[----:B------:R-:W-:Y:S05]  /*fa20*/  BSYNC B0 ;  /* 0x0000000000007941 */ /* 0x000fea0003800000 */
.L_x_8197:
        /* <DEDUP_REMOVED lines=9> */
.L_x_8193:
        /* <DEDUP_REMOVED lines=12> */
.L_x_8202:
[----:B------:R-:W-:-:S07]  /*fb80*/  IMAD.MOV.U32 R57, RZ, RZ, R101 ;  /* 0x000000ffff397224 */ /* 0x000fce00078e0065 */
.L_x_8203:
[----:B------:R-:W-:Y:S05]  /*fb90*/  BSYNC B0 ;  /* 0x0000000000007941 */ /* 0x000fea0003800000 */
.L_x_8201:
        /* <DEDUP_REMOVED lines=16> */
.L_x_8207:
[----:B------:R-:W-:Y:S05]  /*fca0*/  BSYNC B1 ;  /* 0x0000000000017941 */ /* 0x000fea0003800000 */
.L_x_8206:
        /* <DEDUP_REMOVED lines=44> */
.L_x_8205:
[----:B------:R-:W-:Y:S05]  /*ff70*/  BSYNC B0 ;  /* 0x0000000000007941 */ /* 0x000fea0003800000 */
.L_x_8204:
        /* <DEDUP_REMOVED lines=12> */
.L_x_8208:
        /* <DEDUP_REMOVED lines=12> */
.L_x_8211:
[----:B------:R-:W-:-:S07]  /*10100*/  IMAD.MOV.U32 R58, RZ, RZ, R101 ;  /* 0x000000ffff3a7224 */ /* 0x000fce00078e0065 */
.L_x_8212:
[----:B------:R-:W-:Y:S05]  /*10110*/  BSYNC B0 ;  /* 0x0000000000007941 */ /* 0x000fea0003800000 */
.L_x_8210:
        /* <DEDUP_REMOVED lines=16> */
.L_x_8216:
[----:B------:R-:W-:Y:S05]  /*10220*/  BSYNC B1 ;  /* 0x0000000000017941 */ /* 0x000fea0003800000 */
.L_x_8215:
[----:B------:R-:W-:Y:S01]  /*10230*/  LOP3.LUT R116, R97, UR7, R64, 0x96, !PT ;  /* 0x0000000761747c12 */ /* 0x000fe2000f8e9640 */
[----:B------:R-:W-:-:S04]  /*10240*/  IMAD.HI.U32 R97, R104, -0x326172a9, RZ ;  /* 0xcd9e8d5768617827 */ /* 0x000fc800078e00ff */
        /* <DEDUP_REMOVED lines=42> */
.L_x_8214:
[----:B------:R-:W-:Y:S05]  /*104f0*/  BSYNC B0 ;  /* 0x0000000000007941 */ /* 0x000fea0003800000 */
.L_x_8213:
        /* <DEDUP_REMOVED lines=10> */
.L_x_8209:
        /* <DEDUP_REMOVED lines=12> */
.L_x_8218:
[----:B------:R-:W-:-:S07]  /*10660*/  IMAD.MOV.U32 R58, RZ, RZ, R101 ;  /* 0x000000ffff3a7224 */ /* 0x000fce00078e0065 */
.L_x_8219:
[----:B------:R-:W-:Y:S05]  /*10670*/  BSYNC B0 ;  /* 0x0000000000007941 */ /* 0x000fea0003800000 */
.L_x_8217:
        /* <DEDUP_REMOVED lines=16> */
.L_x_8223:
[----:B------:R-:W-:Y:S05]  /*10780*/  BSYNC B1 ;  /* 0x0000000000017941 */ /* 0x000fea0003800000 */
.L_x_8222:
        /* <DEDUP_REMOVED lines=44> */
.L_x_8221:
[----:B------:R-:W-:Y:S05]  /*10a50*/  BSYNC B0 ;  /* 0x0000000000007941 */ /* 0x000fea0003800000 */
.L_x_8220:
        /* <DEDUP_REMOVED lines=13> */
.L_x_8224:
        /* <DEDUP_REMOVED lines=12> */
.L_x_8227:
[----:B------:R-:W-:-:S07]  /*10bf0*/  IMAD.MOV.U32 R98, RZ, RZ, R101 ;  /* 0x000000ffff627224 */ /* 0x000fce00078e0065 */
.L_x_8228:
[----:B------:R-:W-:Y:S05]  /*10c00*/  BSYNC B0 ;  /* 0x0000000000007941 */ /* 0x000fea0003800000 */
.L_x_8226:
        /* <DEDUP_REMOVED lines=16> */
.L_x_8232:
[----:B------:R-:W-:Y:S05]  /*10d10*/  BSYNC B1 ;  /* 0x0000000000017941 */ /* 0x000fea0003800000 */
.L_x_8231:
        /* <DEDUP_REMOVED lines=44> */
.L_x_8230:
[----:B------:R-:W-:Y:S05]  /*10fe0*/  BSYNC B0 ;  /* 0x0000000000007941 */ /* 0x000fea0003800000 */
.L_x_8229:
        /* <DEDUP_REMOVED lines=9> */
.L_x_8225:
        /* <DEDUP_REMOVED lines=12> */
.L_x_8234:
[----:B------:R-:W-:-:S07]  /*11140*/  IMAD.MOV.U32 R107, RZ, RZ, R101 ;  /* 0x000000ffff6b7224 */ /* 0x000fce00078e0065 */
.L_x_8235:
[----:B------:R-:W-:Y:S05]  /*11150*/  BSYNC B0 ;  /* 0x0000000000007941 */ /* 0x000fea0003800000 */
.L_x_8233:
        /* <DEDUP_REMOVED lines=16> */
.L_x_8239:
[----:B------:R-:W-:Y:S05]  /*11260*/  BSYNC B1 ;  /* 0x0000000000017941 */ /* 0x000fea0003800000 */
.L_x_8238:
        /* <DEDUP_REMOVED lines=44> */
.L_x_8237:
[----:B------:R-:W-:Y:S05]  /*11530*/  BSYNC B0 ;  /* 0x0000000000007941 */ /* 0x000fea0003800000 */
.L_x_8236:
        /* <DEDUP_REMOVED lines=12> */
.L_x_8240:
        /* <DEDUP_REMOVED lines=12> */
.L_x_8243:
[----:B------:R-:W-:-:S07]  /*116c0*/  IMAD.MOV.U32 R99, RZ, RZ, R101 ;  /* 0x000000ffff637224 */ /* 0x000fce00078e0065 */
.L_x_8244:
[----:B------:R-:W-:Y:S05]  /*116d0*/  BSYNC B0 ;  /* 0x0000000000007941 */ /* 0x000fea0003800000 */
.L_x_8242:
        /* <DEDUP_REMOVED lines=16> */
.L_x_8248:
[----:B------:R-:W-:Y:S05]  /*117e0*/  BSYNC B1 ;  /* 0x0000000000017941 */ /* 0x000fea0003800000 */
.L_x_8247:
        /* <DEDUP_REMOVED lines=44> */
.L_x_8246:
[----:B------:R-:W-:Y:S05]  /*11ab0*/  BSYNC B0 ;  /* 0x0000000000007941 */ /* 0x000fea0003800000 */
.L_x_8245:
        /* <DEDUP_REMOVED lines=10> */
.L_x_8241:
[----:B------:R-:W-:Y:S01]  /*11b60*/  ISETP.NE.AND P1, PT, R121, RZ, PT ;  /* 0x000000ff7900720c */ /* 0x000fe20003f25270 */
[----:B------:R-:W-:Y:S01]  /*11b70*/  IMAD.WIDE.U32 R114, R108, 0x20, R114 ;  /* 0x000000206c727825 */ /* 0x000fe200078e0072 */
[----:B------:R-:W-:Y:S02]  /*11b80*/  ISETP.NE.AND P2, PT, R118, RZ, PT ;  /* 0x000000ff7600720c */ /* 0x000fe40003f45270 */
[----:B------:R-:W-:Y:S01]  /*11b90*/  SEL R118, RZ, 0x1, P1 ;  /* 0x00000001ff767807 */ /* 0x000fe20000800000 */
[----:B------:R-:W-:Y:S01]  /*11ba0*/  IMAD.WIDE.U32 R80, R108, 0x8, R80 ;  /* 0x000000086c507825 */ /* 0x000fe200078e0050 */
[----:B------:R-:W-:Y:S01]  /*11bb0*/  SEL R111, RZ, 0x1000000, P5 ;  /* 0x01000000ff6f7807 */ /* 0x000fe20002800000 */
[----:B------:R-:W-:Y:S01]  /*11bc0*/  STG.E.128 desc[UR4][R114.64], R24 ;  /* 0x0000001872007986 */ /* 0x000fe2000c101d04 */
[----:B------:R-:W-:Y:S02]  /*11bd0*/  SEL R109, RZ, 0x10000, P4 ;  /* 0x00010000ff6d7807 */ /* 0x000fe40002000000 */
[----:B------:R-:W-:Y:S01]  /*11be0*/  SEL R110, RZ, 0x100, P3 ;  /* 0x00000100ff6e7807 */ /* 0x000fe20001800000 */
[----:B------:R0:W-:Y:S01]  /*11bf0*/  STG.E.128 desc[UR4][R114.64+0x10], R56 ;  /* 0x0000103872007986 */ /* 0x0001e2000c101d04 */
[----:B------:R-:W-:-:S02]  /*11c00*/  ISETP.NE.AND P5, PT, R122, RZ, PT ;  /* 0x000000ff7a00720c */ /* 0x000fc40003fa5270 */
[----:B------:R-:W-:Y:S01]  /*11c10*/  ISETP.NE.AND P1, PT, R119, RZ, PT ;  /* 0x000000ff7700720c */ /* 0x000fe20003f25270 */
[----:B------:R-:W-:Y:S01]  /*11c20*/  IMAD.WIDE.U32 R118, R118, 0x1000000, RZ ;  /* 0x0100000076767825 */ /* 0x000fe200078e00ff */
[----:B------:R-:W-:Y:S02]  /*11c30*/  LOP3.LUT R110, R110, R111, R109, 0xfe, !PT ;  /* 0x0000006f6e6e7212 */ /* 0x000fe400078efe6d */
[----:B------:R-:W-:Y:S02]  /*11c40*/  SEL R109, RZ, 0x1, P5 ;  /* 0x00000001ff6d7807 */ /* 0x000fe40002800000 */
[----:B------:R-:W-:Y:S02]  /*11c50*/  ISETP.NE.AND P6, PT, R120, RZ, PT ;  /* 0x000000ff7800720c */ /* 0x000fe40003fc5270 */
[----:B------:R-:W-:Y:S02]  /*11c60*/  LOP3.LUT R109, R119, R110, R109, 0xfe, !PT ;  /* 0x0000006e776d7212 */ /* 0x000fe400078efe6d */
[----:B------:R-:W-:-:S02]  /*11c70*/  SEL R116, RZ, 0x1, P6 ;  /* 0x00000001ff747807 */ /* 0x000fc40003000000 */
[----:B------:R-:W-:Y:S02]  /*11c80*/  SEL R110, RZ, 0x1, P2 ;  /* 0x00000001ff6e7807 */ /* 0x000fe40001000000 */
[----:B------:R-:W-:Y:S01]  /*11c90*/  LOP3.LUT P2, RZ, R15, 0x1f, RZ, 0xc0, !PT ;  /* 0x0000001f0fff7812 */ /* 0x000fe2000784c0ff */
[----:B------:R-:W-:Y:S01]  /*11ca0*/  IMAD.WIDE.U32 R116, R116, 0x10000, RZ ;  /* 0x0001000074747825 */ /* 0x000fe200078e00ff */
[----:B0-----:R-:W-:Y:S02]  /*11cb0*/  SEL R115, RZ, 0x1, P1 ;  /* 0x00000001ff737807 */ /* 0x001fe40000800000 */
[----:B------:R-:W-:Y:S01]  /*11cc0*/  LOP3.LUT P1, RZ, R112, 0xff, RZ, 0xc0, !PT ;  /* 0x000000ff70ff7812 */ /* 0x000fe2000782c0ff */
[----:B------:R-:W-:Y:S01]  /*11cd0*/  IMAD.WIDE.U32 R110, R110, 0x100, RZ ;  /* 0x000001006e6e7825 */ /* 0x000fe200078e00ff */
[----:B------:R-:W-:Y:S02]  /*11ce0*/  SHF.R.U32.HI R112, RZ, 0x5, R15 ;  /* 0x00000005ff707819 */ /* 0x000fe4000001160f */
[----:B------:R-:W-:Y:S01]  /*11cf0*/  LOP3.LUT R118, R110, R118, R116, 0xfe, !PT ;  /* 0x000000766e767212 */ /* 0x000fe200078efe74 */
[----:B------:R-:W-:Y:S01]  /*11d00*/  FADD.FTZ R110, RZ, R40 ;  /* 0x00000028ff6e7221 */ /* 0x000fe20000010000 */
[----:B------:R-:W-:-:S03]  /*11d10*/  LOP3.LUT R111, R111, R109, R117, 0xfe, !PT ;  /* 0x0000006d6f6f7212 */ /* 0x000fc600078efe75 */
        /* <DEDUP_REMOVED lines=17> */
[----:B------:R-:W-:-:S03]  /*11e30*/  LOP3.LUT R110, R118, R115, RZ, 0xfc, !PT ;  /* 0x00000073766e7212 */ /* 0x000fc600078efcff */
[----:B------:R-:W-:Y:S02]  /*11e40*/  FADD.FTZ R114, R109, R26 ;  /* 0x0000001a6d727221 */ /* 0x000fe40000010000 */
[----:B------:R0:W-:Y:S02]  /*11e50*/  STG.E.64 desc[UR4][R80.64], R110 ;  /* 0x0000006e50007986 */ /* 0x0001e4000c101b04 */
[----:B------:R-:W-:-:S04]  /*11e60*/  FADD.FTZ R109, R114, R27 ;  /* 0x0000001b726d7221 */ /* 0x000fc80000010000 */
[----:B------:R-:W-:Y:S01]  /*11e70*/  FADD.FTZ R114, R109, R56 ;  /* 0x000000386d727221 */ /* 0x000fe20000010000 */
[----:B------:R-:W-:-:S03]  /*11e80*/  LOP3.LUT R109, R112, 0x7fffff8, RZ, 0xc0, !PT ;  /* 0x07fffff8706d7812 */ /* 0x000fc600078ec0ff */
[----:B------:R-:W-:-:S04]  /*11e90*/  FADD.FTZ R115, R114, R57 ;  /* 0x0000003972737221 */ /* 0x000fc80000010000 */
[----:B------:R-:W-:Y:S01]  /*11ea0*/  FADD.FTZ R118, R115, R58 ;  /* 0x0000003a73767221 */ /* 0x000fe20000010000 */
[----:B0-----:R-:W-:Y:S06]  /*11eb0*/  @!P0 BRA `(.L_x_8249) ;  /* 0x0000000000508947 */ /* 0x001fec0003800000 */
[----:B------:R-:W-:Y:S01]  /*11ec0*/  IMAD.U32 R80, R98, 0x10000, RZ ;  /* 0x0001000062507824 */ /* 0x000fe200078e00ff */
        /* <DEDUP_REMOVED lines=19> */
.L_x_8249:
        /* <DEDUP_REMOVED lines=72> */
.L_x_8262:
[----:B------:R-:W2:Y:S01]  /*12480*/  @!P2 S2R R118, SR_CgaCtaId ;  /* 0x000000000076a919 */ /* 0x000ea20000008800 */
[----:B------:R-:W-:Y:S01]  /*12490*/  LOP3.LUT R114, R15, 0x1f, RZ, 0xc0, !PT ;  /* 0x0000001f0f727812 */ /* 0x000fe200078ec0ff */
[----:B------:R-:W-:Y:S05]  /*124a0*/  WARPSYNC.ALL ;  /* 0x0000000000007948 */ /* 0x000fea0003800000 */
[----:B------:R-:W-:Y:S02]  /*124b0*/  ISETP.GT.U32.AND P3, PT, R114, 0x7, PT ;  /* 0x000000077200780c */ /* 0x000fe40003f64070 */
[----:B------:R-:W-:Y:S02]  /*124c0*/  LOP3.LUT R110, R112, 0x7, RZ, 0xc0, !PT ;  /* 0x00000007706e7812 */ /* 0x000fe400078ec0ff */
[----:B------:R-:W-:-:S02]  /*124d0*/  @!P2 MOV R81, 0x400 ;  /* 0x000004000051a802 */ /* 0x000fc40000000f00 */
[----:B------:R-:W-:-:S07]  /*124e0*/  PLOP3.LUT P4, PT, PT, PT, UP0, 0x40, 0x0 ;  /* 0x000000000000781c */ /* 0x000fce0003f8e808 */
        /* <DEDUP_REMOVED lines=9> */
[----:B------:R0:W-:Y:S01]  /*12580*/  @!P2 STS.64 [R112], R80 ;  /* 0x000000507000a388 */ /* 0x0001e20000000a00 */
[----:B------:R-:W-:Y:S01]  /*12590*/  I2FP.F32.S32 R119, R115 ;  /* 0x0000007300777245 */ /* 0x000fe20000201400 */
[----:B------:R-:W-:Y:S01]  /*125a0*/  BAR.SYNC.DEFER_BLOCKING 0x0 ;  /* 0x0000000000007b1d */ /* 0x000fe20000010000 */
[----:B------:R-:W-:Y:S02]  /*125b0*/  LOP3.LUT P2, RZ, R110, 0x1f, R15, 0xf8, !PT ;  /* 0x0000001f6eff7812 */ /* 0x000fe4000784f80f */
[----:B---3--:R-:W-:Y:S02]  /*125c0*/  @!P3 LEA R116, R120, R111, 0x18 ;  /* 0x0000006f7874b211 */ /* 0x008fe400078ec0ff */
[----:B0-----:R-:W-:Y:S02]  /*125d0*/  CS2R R80, SRZ ;  /* 0x0000000000507805 */ /* 0x001fe4000001ff00 */
[----:B------:R-:W-:Y:S01]  /*125e0*/  @!P3 LEA R116, R109, R116, 0x3 ;  /* 0x000000746d74b211 */ /* 0x000fe200078e18ff */
[----:B------:R-:W0:Y:S04]  /*125f0*/  SHFL.DOWN PT, R114, R115, 0x4, 0x1f ;  /* 0x08801f0073727f89 */ /* 0x000e2800000e0000 */
[----:B------:R-:W1:Y:S01]  /*12600*/  @!P3 LDS.64 R80, [R116] ;  /* 0x000000007450b984 */ /* 0x000e620000000a00 */
[----:B------:R-:W-:Y:S01]  /*12610*/  PLOP3.LUT P3, PT, PT, PT, UP0, 0x40, 0x0 ;  /* 0x000000000000781c */ /* 0x000fe20003f6e808 */
[----:B0-----:R-:W-:Y:S01]  /*12620*/  IMAD.IADD R111, R114, 0x1, R115 ;  /* 0x00000001726f7824 */ /* 0x001fe200078e0273 */
[----:B------:R-:W-:-:S04]  /*12630*/  I2FP.F32.S32 R114, R114 ;  /* 0x0000007200727245 */ /* 0x000fc80000201400 */
        /* <DEDUP_REMOVED lines=13> */
[----:B-1----:R-:W-:Y:S01]  /*12710*/  FADD.FTZ R117, R118, R81 ;  /* 0x0000005176757221 */ /* 0x002fe20000010000 */
[----:B------:R-:W-:-:S03]  /*12720*/  I2FP.F32.S32 R118, R116 ;  /* 0x0000007400767245 */ /* 0x000fc60000201400 */
[----:B------:R-:W-:Y:S01]  /*12730*/  FFMA.FTZ R114, R112, R114, R117 ;  /* 0x0000007270727223 */ /* 0x000fe20000010075 */
[----:B------:R-:W-:Y:S01]  /*12740*/  IADD3 R112, R111, R116, RZ ;  /* 0x000000746f707210 */ /* 0x000fe20007ffe0ff */
[----:B0-----:R-:W-:Y:S01]  /*12750*/  FMUL.FTZ R120, R115, R118 ;  /* 0x0000007673787220 */ /* 0x001fe20000410000 */
[----:B------:R-:W-:Y:S02]  /*12760*/  FADD.FTZ R116, R80, -R115 ;  /* 0x8000007350747221 */ /* 0x000fe40000010000 */
[----:B------:R-:W-:Y:S01]  /*12770*/  I2FP.F32.S32 R81, R112 ;  /* 0x0000007000517245 */ /* 0x000fe20000201400 */
[----:B------:R-:W0:Y:S01]  /*12780*/  SHFL.DOWN PT, R117, R114, 0x2, 0x1f ;  /* 0x08401f0072757f89 */ /* 0x000e2200000e0000 */
[C---:B------:R-:W-:Y:S01]  /*12790*/  FFMA.FTZ R80, R109.reuse, R80, R120 ;  /* 0x000000506d507223 */ /* 0x040fe20000010078 */
[----:B------:R-:W-:Y:S01]  /*127a0*/  FMUL.FTZ R116, R116, R116 ;  /* 0x0000007474747220 */ /* 0x000fe20000410000 */
[----:B------:R-:W1:Y:S01]  /*127b0*/  MUFU.RCP R111, R81 ;  /* 0x00000051006f7308 */ /* 0x000e620000001000 */
[----:B------:R-:W2:Y:S02]  /*127c0*/  SHFL.DOWN PT, R115, R112, 0x1, 0x1f ;  /* 0x08201f0070737f89 */ /* 0x000ea400000e0000 */
[----:B------:R-:W-:-:S04]  /*127d0*/  FMUL.FTZ R116, R109, R116 ;  /* 0x000000746d747220 */ /* 0x000fc80000410000 */
[----:B------:R-:W-:Y:S01]  /*127e0*/  FMUL.FTZ R118, R116, R118 ;  /* 0x0000007674767220 */ /* 0x000fe20000410000 */
[----:B-1----:R-:W-:Y:S01]  /*127f0*/  FMUL.FTZ R80, R111, R80 ;  /* 0x000000506f507220 */ /* 0x002fe20000410000 */
[----:B0-----:R-:W-:-:S04]  /*12800*/  FADD.FTZ R116, R114, R117 ;  /* 0x0000007572747221 */ /* 0x001fc80000010000 */
[----:B------:R-:W0:Y:S01]  /*12810*/  SHFL.DOWN PT, R109, R80, 0x1, 0x1f ;  /* 0x08201f00506d7f89 */ /* 0x000e2200000e0000 */
[----:B------:R-:W-:Y:S01]  /*12820*/  FFMA.FTZ R116, R111, R118, R116 ;  /* 0x000000766f747223 */ /* 0x000fe20000010074 */
[----:B--2---:R-:W-:Y:S01]  /*12830*/  IMAD.IADD R114, R112, 0x1, R115 ;  /* 0x0000000170727824 */ /* 0x004fe200078e0273 */
[----:B------:R-:W-:-:S03]  /*12840*/  I2FP.F32.S32 R115, R115 ;  /* 0x0000007300737245 */ /* 0x000fc60000201400 */
[----:B------:R-:W1:Y:S01]  /*12850*/  SHFL.DOWN PT, R111, R116, 0x1, 0x1f ;  /* 0x08201f00746f7f89 */ /* 0x000e6200000e0000 */
[----:B------:R-:W-:-:S06]  /*12860*/  I2FP.F32.S32 R114, R114 ;  /* 0x0000007200727245 */ /* 0x000fcc0000201400 */
[----:B------:R-:W2:Y:S01]  /*12870*/  MUFU.RCP R114, R114 ;  /* 0x0000007200727308 */ /* 0x000ea20000001000 */
[----:B0-----:R-:W-:Y:S01]  /*12880*/  FADD.FTZ R112, R80, -R109 ;  /* 0x8000006d50707221 */ /* 0x001fe20000010000 */
[----:B------:R-:W-:-:S03]  /*12890*/  FMUL.FTZ R118, R109, R115 ;  /* 0x000000736d767220 */ /* 0x000fc60000410000 */
[----:B------:R-:W-:Y:S01]  /*128a0*/  FMUL.FTZ R112, R112, R112 ;  /* 0x0000007070707220 */ /* 0x000fe20000410000 */
[----:B------:R-:W-:-:S03]  /*128b0*/  FFMA.FTZ R109, R81, R80, R118 ;  /* 0x00000050516d7223 */ /* 0x000fc60000010076 */
[----:B------:R-:W-:Y:S01]  /*128c0*/  FMUL.FTZ R112, R81, R112 ;  /* 0x0000007051707220 */ /* 0x000fe20000410000 */
[----:B-1----:R-:W-:Y:S01]  /*128d0*/  FADD.FTZ R111, R116, R111 ;  /* 0x0000006f746f7221 */ /* 0x002fe20000010000 */
[----:B--2---:R-:W-:Y:S01]  /*128e0*/  FMUL.FTZ R109, R114, R109 ;  /* 0x0000006d726d7220 */ /* 0x004fe20000410000 */
[----:B------:R-:W0:Y:S01]  /*128f0*/  @!P2 LDC.64 R80, c[0x0][0x250] ;  /* 0x00009400ff50ab82 */ /* 0x000e220000000a00 */
[----:B------:R-:W-:-:S04]  /*12900*/  FMUL.FTZ R112, R112, R115 ;  /* 0x0000007370707220 */ /* 0x000fc80000410000 */
[----:B------:R-:W-:Y:S02]  /*12910*/  FFMA.FTZ R115, R114, R112, R111 ;  /* 0x0000007072737223 */ /* 0x000fe4000001006f */
[----:B------:R-:W1:Y:S01]  /*12920*/  SHFL.IDX PT, R111, R109, RZ, 0x1f ;  /* 0x00001fff6d6f7589 */ /* 0x000e6200000e0000 */
[----:B------:R-:W2:Y:S03]  /*12930*/  LDC R114, c[0x0][0x2d8] ;  /* 0x0000b600ff727b82 */ /* 0x000ea60000000800 */
[----:B------:R-:W2:Y:S01]  /*12940*/  SHFL.IDX PT, R115, R115, RZ, 0x1f ;  /* 0x00001fff73737589 */ /* 0x000ea200000e0000 */
[----:B0-----:R-:W-:-:S04]  /*12950*/  @!P2 IMAD.WIDE R80, R105, 0x4, R80 ;  /* 0x000000046950a825 */ /* 0x001fc800078e0250 */
[C---:B-1----:R-:W-:Y:S01]  /*12960*/  FMUL.FTZ R110, R111.reuse, R111 ;  /* 0x0000006f6f6e7220 */ /* 0x042fe20000410000 */
[----:B------:R-:W-:Y:S01]  /*12970*/  FSEL R112, R111, RZ, P4 ;  /* 0x000000ff6f707208 */ /* 0x000fe20002000000 */
[----:B------:R0:W-:Y:S01]  /*12980*/  @!P2 STG.E desc[UR4][R80.64], R111 ;  /* 0x0000006f5000a986 */ /* 0x0001e2000c101904 */
[----:B--2---:R-:W-:Y:S02]  /*12990*/  FFMA.FTZ R114, R115, UR12, R114 ;  /* 0x0000000c73727c23 */ /* 0x004fe40008010072 */
[----:B------:R-:W-:Y:S01]  /*129a0*/  FSEL R117, R110, RZ, !P3 ;  /* 0x000000ff6e757208 */ /* 0x000fe20005800000 */
[C---:B------:R-:W-:Y:S01]  /*129b0*/  FADD.FTZ R109, -R112.reuse, R40 ;  /* 0x00000028706d7221 */ /* 0x040fe20000010100 */
[C---:B------:R-:W-:Y:S01]  /*129c0*/  FADD.FTZ R110, -R112.reuse, R41 ;  /* 0x00000029706e7221 */ /* 0x040fe20000010100 */
[----:B------:R-:W-:Y:S01]  /*129d0*/  FADD.FTZ R120, -R112, R24 ;  /* 0x0000001870787221 */ /* 0x000fe20000010100 */
[----:B------:R-:W1:Y:S01]  /*129e0*/  @!P2 LDC.64 R40, c[0x0][0x258] ;  /* 0x00009600ff28ab82 */ /* 0x000e620000000a00 */
[----:B------:R-:W-:Y:S01]  /*129f0*/  FADD.FTZ R115, R114, R117 ;  /* 0x0000007572737221 */ /* 0x000fe20000010000 */
[C---:B------:R-:W-:Y:S01]  /*12a00*/  FADD.FTZ R122, -R112.reuse, R25 ;  /* 0x00000019707a7221 */ /* 0x040fe20000010100 */
[C---:B------:R-:W-:Y:S01]  /*12a10*/  FADD.FTZ R43, -R112.reuse, R43 ;  /* 0x0000002b702b7221 */ /* 0x040fe20000010100 */
[C---:B------:R-:W-:Y:S01]  /*12a20*/  FADD.FTZ R37, -R112.reuse, R37 ;  /* 0x0000002570257221 */ /* 0x040fe20000010100 */
[C---:B------:R-:W-:Y:S01]  /*12a30*/  FADD.FTZ R42, -R112.reuse, R42 ;  /* 0x0000002a702a7221 */ /* 0x040fe20000010100 */
[C---:B------:R-:W-:Y:S01]  /*12a40*/  FADD.FTZ R114, -R112.reuse, R28 ;  /* 0x0000001c70727221 */ /* 0x040fe20000010100 */
[----:B------:R-:W2:Y:S01]  /*12a50*/  MUFU.RSQ R115, R115 ;  /* 0x0000007300737308 */ /* 0x000ea20000001400 */
[----:B------:R-:W3:Y:S01]  /*12a60*/  LDC.64 R24, c[0x0][0x2b8] ;  /* 0x0000ae00ff187b82 */ /* 0x000ee20000000a00 */
        /* <DEDUP_REMOVED lines=15> */
[----:B-1----:R-:W-:-:S04]  /*12b60*/  @!P2 IMAD.WIDE R28, R105, 0x4, R40 ;  /* 0x00000004691ca825 */ /* 0x002fc800078e0228 */
[C---:B--2---:R-:W-:Y:S01]  /*12b70*/  FMUL.FTZ R40, R115.reuse, R43 ;  /* 0x0000002b73287220 */ /* 0x044fe20000410000 */
[C---:B------:R-:W-:Y:S01]  /*12b80*/  FMUL.FTZ R43, R115.reuse, R37 ;  /* 0x00000025732b7220 */ /* 0x040fe20000410000 */
[C---:B------:R-:W-:Y:S01]  /*12b90*/  FMUL.FTZ R42, R115.reuse, R42 ;  /* 0x0000002a732a7220 */ /* 0x040fe20000410000 */
[----:B------:R-:W-:Y:S01]  /*12ba0*/  FADD.FTZ R112, -R112, R59 ;  /* 0x0000003b70707221 */ /* 0x000fe20000010100 */
[C---:B------:R-:W-:Y:S01]  /*12bb0*/  FMUL.FTZ R41, R115.reuse, R36 ;  /* 0x0000002473297220 */ /* 0x040fe20000410000 */
[----:B------:R-:W-:Y:S01]  /*12bc0*/  FMUL.FTZ R31, R115, R32 ;  /* 0x00000020731f7220 */ /* 0x000fe20000410000 */
[----:B0-----:R-:W-:Y:S01]  /*12bd0*/  FFMA.FTZ R111, R43, R82, R68 ;  /* 0x000000522b6f7223 */ /* 0x001fe20000010044 */
[C---:B------:R-:W-:Y:S01]  /*12be0*/  FMUL.FTZ R38, R115.reuse, R38 ;  /* 0x0000002673267220 */ /* 0x040fe20000410000 */
[C---:B------:R-:W-:Y:S01]  /*12bf0*/  FMUL.FTZ R36, R115.reuse, R35 ;  /* 0x0000002373247220 */ /* 0x040fe20000410000 */
[C---:B------:R-:W-:Y:S01]  /*12c00*/  FMUL.FTZ R30, R115.reuse, R30 ;  /* 0x0000001e731e7220 */ /* 0x040fe20000410000 */
        /* <DEDUP_REMOVED lines=9> */
[----:B------:R0:W-:Y:S01]  /*12ca0*/  @!P2 STG.E desc[UR4][R28.64], R115 ;  /* 0x000000731c00a986 */ /* 0x0001e2000c101904 */
[C---:B------:R-:W-:Y:S01]  /*12cb0*/  FMUL.FTZ R34, R115.reuse, R34 ;  /* 0x0000002273227220 */ /* 0x040fe20000410000 */
[----:B------:R-:W-:Y:S01]  /*12cc0*/  FMUL.FTZ R59, R115, R56 ;  /* 0x00000038733b7220 */ /* 0x000fe20000410000 */
[----:B------:R-:W-:Y:S01]  /*12cd0*/  FFMA.FTZ R26, R41, R18, R12 ;  /* 0x00000012291a7223 */ /* 0x000fe2000001000c */
[----:B------:R-:W-:Y:S01]  /*12ce0*/  FMUL.FTZ R110, R115, R39 ;  /* 0x00000027736e7220 */ /* 0x000fe20000410000 */
[----:B------:R-:W-:Y:S01]  /*12cf0*/  FFMA.FTZ R56, R38, R19, R11 ;  /* 0x0000001326387223 */ /* 0x000fe2000001000b */
[----:B---3--:R-:W-:-:S04]  /*12d00*/  IMAD.WIDE.U32 R40, R113, 0x10, R24 ;  /* 0x0000001071287825 */ /* 0x008fc800078e0018 */
[----:B------:R-:W-:Y:S01]  /*12d10*/  FMUL.FTZ R39, R115, R33 ;  /* 0x0000002173277220 */ /* 0x000fe20000410000 */
[----:B------:R-:W-:Y:S01]  /*12d20*/  FFMA.FTZ R109, R109, R16, R14 ;  /* 0x000000106d6d7223 */ /* 0x000fe2000001000e */
[----:B------:R-:W-:Y:S01]  /*12d30*/  FFMA.FTZ R38, R27, R78, R66 ;  /* 0x0000004e1b267223 */ /* 0x000fe20000010042 */
[----:B------:R-:W-:Y:S01]  /*12d40*/  F2FP.BF16.F32.PACK_AB R25, R43, R42 ;  /* 0x0000002a2b19723e */ /* 0x000fe200000010ff */
[----:B------:R-:W-:Y:S01]  /*12d50*/  FFMA.FTZ R35, R35, R22, R8 ;  /* 0x0000001623237223 */ /* 0x000fe20000010008 */
[----:B0-----:R-:W-:Y:S01]  /*12d60*/  FFMA.FTZ R28, R31, R20, R10 ;  /* 0x000000141f1c7223 */ /* 0x001fe2000001000a */
[----:B------:R-:W-:Y:S01]  /*12d70*/  FFMA.FTZ R31, R30, R23, R7 ;  /* 0x000000171e1f7223 */ /* 0x000fe20000010007 */
[----:B------:R-:W-:Y:S01]  /*12d80*/  FFMA.FTZ R30, R81, R86, R72 ;  /* 0x00000056511e7223 */ /* 0x000fe20000010048 */
[----:B------:R-:W-:Y:S01]  /*12d90*/  FFMA.FTZ R58, R58, R63, R3 ;  /* 0x0000003f3a3a7223 */ /* 0x000fe20000010003 */
[----:B------:R-:W-:Y:S01]  /*12da0*/  FFMA.FTZ R43, R112, R91, R77 ;  /* 0x0000005b702b7223 */ /* 0x000fe2000001004d */
[C---:B------:R-:W-:Y:S01]  /*12db0*/  FMUL.FTZ R118, R115.reuse, R118 ;  /* 0x0000007673767220 */ /* 0x040fe20000410000 */
[C---:B------:R-:W-:Y:S01]  /*12dc0*/  FMUL.FTZ R57, R115.reuse, R57 ;  /* 0x0000003973397220 */ /* 0x040fe20000410000 */
[----:B------:R-:W-:Y:S01]  /*12dd0*/  FFMA.FTZ R29, R34, R21, R9 ;  /* 0x00000015221d7223 */ /* 0x000fe20000010009 */
[----:B------:R-:W-:Y:S01]  /*12de0*/  FFMA.FTZ R36, R36, R85, R71 ;  /* 0x0000005524247223 */ /* 0x000fe20000010047 */
[C---:B------:R-:W-:Y:S01]  /*12df0*/  FMUL.FTZ R33, R115.reuse, R120 ;  /* 0x0000007873217220 */ /* 0x040fe20000410000 */
[C---:B------:R-:W-:Y:S01]  /*12e00*/  FMUL.FTZ R37, R115.reuse, R122 ;  /* 0x0000007a73257220 */ /* 0x040fe20000410000 */
[----:B------:R-:W-:Y:S01]  /*12e10*/  FMUL.FTZ R124, R115, R124 ;  /* 0x0000007c737c7220 */ /* 0x000fe20000410000 */
        /* <DEDUP_REMOVED lines=8> */
[----:B------:R-:W-:Y:S01]  /*12ea0*/  LEA R38, P2, R106, UR14, 0x4 ;  /* 0x0000000e6a267c11 */ /* 0x000fe2000f8420ff */
[----:B------:R-:W-:Y:S01]  /*12eb0*/  FFMA.FTZ R59, R57, R90, R76 ;  /* 0x0000005a393b7223 */ /* 0x000fe2000001004c */
[----:B------:R-:W-:Y:S01]  /*12ec0*/  F2FP.BF16.F32.PACK_AB R29, R36, R29 ;  /* 0x0000001d241d723e */ /* 0x000fe200000010ff */
        /* <DEDUP_REMOVED lines=10> */
[----:B------:R0:W-:Y:S01]  /*12f70*/  STG.E.128 desc[UR4][R38.64], R24 ;  /* 0x0000001826007986 */ /* 0x0001e2000c101d04 */
[----:B------:R-:W-:-:S02]  /*12f80*/  F2FP.BF16.F32.PACK_AB R33, R57, R42 ;  /* 0x0000002a3921723e */ /* 0x000fc400000010ff */
[----:B------:R-:W-:Y:S01]  /*12f90*/  LEA.HI.X R37, R108, UR15, RZ, 0x4, P3 ;  /* 0x0000000f6c257c11 */ /* 0x000fe200098f24ff */
[----:B------:R0:W-:Y:S01]  /*12fa0*/  STG.E.128 desc[UR4][R40.64], R28 ;  /* 0x0000001c28007986 */ /* 0x0001e2000c101d04 */
[----:B------:R-:W-:Y:S02]  /*12fb0*/  F2FP.BF16.F32.PACK_AB R32, R43, R32 ;  /* 0x000000202b20723e */ /* 0x000fe400000010ff */
[----:B------:R-:W-:Y:S02]  /*12fc0*/  IADD3 R105, R105, UR16, RZ ;  /* 0x0000001069697c10 */ /* 0x000fe4000fffe0ff */
[----:B------:R-:W-:Y:S01]  /*12fd0*/  SEL R112, RZ, 0x1, P1 ;  /* 0x00000001ff707807 */ /* 0x000fe20000800000 */
[----:B------:R0:W-:Y:S01]  /*12fe0*/  STG.E.128 desc[UR4][R36.64], R32 ;  /* 0x0000002024007986 */ /* 0x0001e2000c101d04 */
[----:B------:R-:W-:-:S13]  /*12ff0*/  ISETP.GE.AND P2, PT, R105, UR17, PT ;  /* 0x0000001169007c0c */ /* 0x000fda000bf46270 */
[----:B------:R-:W-:Y:S05]  /*13000*/  @!P2 BRA `(.L_x_8251) ;  /* 0xfffffedc0014a947 */ /* 0x000fea000383ffff */
[----:B------:R-:W-:Y:S05]  /*13010*/  EXIT ;  /* 0x000000000000794d */ /* 0x000fea0003800000 */
.L_x_8250:
[----:B------:R-:W-:Y:S01]  /*13020*/  HFMA2.MMA R120, -RZ, RZ, 0, 1.847743988037109375e-06 ;  /* 0x0000001fff787435 */ /* 0x000fe200000001ff */
[----:B------:R-:W-:Y:S02]  /*13030*/  IMAD.MOV.U32 R119, RZ, RZ, 0x1 ;  /* 0x00000001ff777424 */ /* 0x000fe400078e00ff */
[----:B------:R-:W-:-:S08]  /*13040*/  IMAD.MOV.U32 R117, RZ, RZ, -0x1 ;  /* 0xffffffffff757424 */ /* 0x000fd000078e00ff */
[----:B0-----:R-:W-:Y:S05]  /*13050*/  WARPSYNC.COLLECTIVE R117, `(.L_x_8252) ;  /* 0x0000000075087348 */ /* 0x001fea0003c00000 */
[----:B------:R1:W2:Y:S02]  /*13060*/  SHFL.BFLY P3, R116, R118, R119, R120 ;  /* 0x0c00007776747389 */ /* 0x0002a40000060078 */
[----:B012---:R-:W-:Y:S01]  /*13070*/  ENDCOLLECTIVE ;  /* 0x000000000000791b */ /* 0x007fe20003800000 */
.L_x_8252:
[----:B------:R-:W-:Y:S01]  /*13080*/  HFMA2.MMA R119, -RZ, RZ, 0, 1.1920928955078125e-07 ;  /* 0x00000002ff777435 */ /* 0x000fe200000001ff */
[----:B------:R-:W-:-:S05]  /*13090*/  MOV R81, R116 ;  /* 0x0000007400517202 */ /* 0x000fca0000000f00 */
[----:B------:R-:W-:-:S04]  /*130a0*/  FADD.FTZ R110, R118, R81 ;  /* 0x00000051766e7221 */ /* 0x000fc80000010000 */
[----:B------:R-:W-:-:S07]  /*130b0*/  IMAD.MOV.U32 R118, RZ, RZ, R110 ;  /* 0x000000ffff767224 */ /* 0x000fce00078e006e */
[----:B------:R-:W-:Y:S05]  /*130c0*/  WARPSYNC.COLLECTIVE R117, `(.L_x_8253) ;  /* 0x0000000075087348 */ /* 0x000fea0003c00000 */
[----:B------:R0:W1:Y:S02]  /*130d0*/  SHFL.BFLY P3, R116, R118, R119, R120 ;  /* 0x0c00007776747389 */ /* 0x0000640000060078 */
[----:B01----:R-:W-:Y:S01]  /*130e0*/  ENDCOLLECTIVE ;  /* 0x000000000000791b */ /* 0x003fe20003800000 */
.L_x_8253:
[----:B------:R-:W-:Y:S02]  /*130f0*/  IMAD.MOV.U32 R119, RZ, RZ, 0x4 ;  /* 0x00000004ff777424 */ /* 0x000fe400078e00ff */
[----:B------:R-:W-:-:S04]  /*13100*/  IMAD.MOV.U32 R81, RZ, RZ, R116 ;  /* 0x000000ffff517224 */ /* 0x000fc800078e0074 */
[----:B------:R-:W-:-:S05]  /*13110*/  FADD.FTZ R111, R110, R81 ;  /* 0x000000516e6f7221 */ /* 0x000fca0000010000 */
[----:B------:R-:W-:-:S07]  /*13120*/  MOV R118, R111 ;  /* 0x0000006f00767202 */ /* 0x000fce0000000f00 */
[----:B------:R-:W-:Y:S05]  /*13130*/  WARPSYNC.COLLECTIVE R117, `(.L_x_8254) ;  /* 0x0000000075087348 */ /* 0x000fea0003c00000 */
[----:B------:R0:W1:Y:S02]  /*13140*/  SHFL.BFLY P3, R116, R118, R119, R120 ;  /* 0x0c00007776747389 */ /* 0x0000640000060078 */
[----:B01----:R-:W-:Y:S01]  /*13150*/  ENDCOLLECTIVE ;  /* 0x000000000000791b */ /* 0x003fe20003800000 */
.L_x_8254:
[----:B------:R-:W-:Y:S01]  /*13160*/  HFMA2.MMA R119, -RZ, RZ, 0, 4.76837158203125e-07 ;  /* 0x00000008ff777435 */ /* 0x000fe200000001ff */
[----:B------:R-:W-:-:S05]  /*13170*/  MOV R80, R116 ;  /* 0x0000007400507202 */ /* 0x000fca0000000f00 */
[----:B------:R-:W-:-:S04]  /*13180*/  FADD.FTZ R114, R111, R80 ;  /* 0x000000506f727221 */ /* 0x000fc80000010000 */
[----:B------:R-:W-:-:S07]  /*13190*/  IMAD.MOV.U32 R118, RZ, RZ, R114 ;  /* 0x000000ffff767224 */ /* 0x000fce00078e0072 */
[----:B------:R-:W-:Y:S05]  /*131a0*/  WARPSYNC.COLLECTIVE R117, `(.L_x_8255) ;  /* 0x0000000075087348 */ /* 0x000fea0003c00000 */
[----:B------:R0:W1:Y:S02]  /*131b0*/  SHFL.BFLY P3, R116, R118, R119, R120 ;  /* 0x0c00007776747389 */ /* 0x0000640000060078 */
[----:B01----:R-:W-:Y:S01]  /*131c0*/  ENDCOLLECTIVE ;  /* 0x000000000000791b */ /* 0x003fe20003800000 */
.L_x_8255:
[----:B------:R-:W-:Y:S02]  /*131d0*/  IMAD.MOV.U32 R119, RZ, RZ, 0x10 ;  /* 0x00000010ff777424 */ /* 0x000fe400078e00ff */
[----:B------:R-:W-:-:S04]  /*131e0*/  IMAD.MOV.U32 R81, RZ, RZ, R116 ;  /* 0x000000ffff517224 */ /* 0x000fc800078e0074 */
[----:B------:R-:W-:-:S05]  /*131f0*/  FADD.FTZ R115, R114, R81 ;  /* 0x0000005172737221 */ /* 0x000fca0000010000 */
[----:B------:R-:W-:-:S07]  /*13200*/  MOV R118, R115 ;  /* 0x0000007300767202 */ /* 0x000fce0000000f00 */
[----:B------:R-:W-:Y:S05]  /*13210*/  WARPSYNC.COLLECTIVE R117, `(.L_x_8256) ;  /* 0x0000000075087348 */ /* 0x000fea0003c00000 */
[----:B------:R0:W1:Y:S02]  /*13220*/  SHFL.BFLY P3, R116, R118, R119, R120 ;  /* 0x0c00007776747389 */ /* 0x0000640000060078 */
[----:B01----:R-:W-:Y:S01]  /*13230*/  ENDCOLLECTIVE ;  /* 0x000000000000791b */ /* 0x003fe20003800000 */
.L_x_8256:
        /* <DEDUP_REMOVED lines=56> */
.L_x_8257:
[----:B------:R-:W-:Y:S02]  /*135c0*/  IMAD.MOV.U32 R119, RZ, RZ, 0x2 ;  /* 0x00000002ff777424 */ /* 0x000fe400078e00ff */
[----:B------:R-:W-:-:S04]  /*135d0*/  IMAD.MOV.U32 R110, RZ, RZ, R116 ;  /* 0x000000ffff6e7224 */ /* 0x000fc800078e0074 */
[----:B------:R-:W-:-:S05]  /*135e0*/  FADD.FTZ R110, R81, R110 ;  /* 0x0000006e516e7221 */ /* 0x000fca0000010000 */
[----:B------:R-:W-:-:S07]  /*135f0*/  MOV R118, R110 ;  /* 0x0000006e00767202 */ /* 0x000fce0000000f00 */
[----:B------:R-:W-:Y:S05]  /*13600*/  WARPSYNC.COLLECTIVE R117, `(.L_x_8258) ;  /* 0x0000000075087348 */ /* 0x000fea0003c00000 */
[----:B------:R0:W1:Y:S02]  /*13610*/  SHFL.BFLY P3, R116, R118, R119, R120 ;  /* 0x0c00007776747389 */ /* 0x0000640000060078 */
[----:B01----:R-:W-:Y:S01]  /*13620*/  ENDCOLLECTIVE ;  /* 0x000000000000791b */ /* 0x003fe20003800000 */
.L_x_8258:
[----:B------:R-:W-:Y:S01]  /*13630*/  HFMA2.MMA R119, -RZ, RZ, 0, 2.384185791015625e-07 ;  /* 0x00000004ff777435 */ /* 0x000fe200000001ff */
[----:B------:R-:W-:-:S05]  /*13640*/  MOV R111, R116 ;  /* 0x00000074006f7202 */ /* 0x000fca0000000f00 */
[----:B------:R-:W-:-:S04]  /*13650*/  FADD.FTZ R111, R110, R111 ;  /* 0x0000006f6e6f7221 */ /* 0x000fc80000010000 */
[----:B------:R-:W-:-:S07]  /*13660*/  IMAD.MOV.U32 R118, RZ, RZ, R111 ;  /* 0x000000ffff767224 */ /* 0x000fce00078e006f */
[----:B------:R-:W-:Y:S05]  /*13670*/  WARPSYNC.COLLECTIVE R117, `(.L_x_8259) ;  /* 0x0000000075087348 */ /* 0x000fea0003c00000 */
[----:B------:R0:W1:Y:S02]  /*13680*/  SHFL.BFLY P3, R116, R118, R119, R120 ;  /* 0x0c00007776747389 */ /* 0x0000640000060078 */
[----:B01----:R-:W-:Y:S01]  /*13690*/  ENDCOLLECTIVE ;  /* 0x000000000000791b */ /* 0x003fe20003800000 */
.L_x_8259:
[----:B------:R-:W-:Y:S02]  /*136a0*/  IMAD.MOV.U32 R119, RZ, RZ, 0x8 ;  /* 0x00000008ff777424 */ /* 0x000fe400078e00ff */
[----:B------:R-:W-:-:S04]  /*136b0*/  IMAD.MOV.U32 R114, RZ, RZ, R116 ;  /* 0x000000ffff727224 */ /* 0x000fc800078e0074 */
[----:B------:R-:W-:-:S05]  /*136c0*/  FADD.FTZ R114, R111, R114 ;  /* 0x000000726f727221 */ /* 0x000fca0000010000 */
[----:B------:R-:W-:-:S07]  /*136d0*/  MOV R118, R114 ;  /* 0x0000007200767202 */ /* 0x000fce0000000f00 */
[----:B------:R-:W-:Y:S05]  /*136e0*/  WARPSYNC.COLLECTIVE R117, `(.L_x_8260) ;  /* 0x0000000075087348 */ /* 0x000fea0003c00000 */
[----:B------:R0:W1:Y:S02]  /*136f0*/  SHFL.BFLY P3, R116, R118, R119, R120 ;  /* 0x0c00007776747389 */ /* 0x0000640000060078 */
[----:B01----:R-:W-:Y:S01]  /*13700*/  ENDCOLLECTIVE ;  /* 0x000000000000791b */ /* 0x003fe20003800000 */
.L_x_8260:
[----:B------:R-:W-:Y:S01]  /*13710*/  HFMA2.MMA R119, -RZ, RZ, 0, 9.5367431640625e-07 ;  /* 0x00000010ff777435 */ /* 0x000fe200000001ff */
[----:B------:R-:W-:-:S05]  /*13720*/  MOV R115, R116 ;  /* 0x0000007400737202 */ /* 0x000fca0000000f00 */
[----:B------:R-:W-:-:S04]  /*13730*/  FADD.FTZ R115, R114, R115 ;  /* 0x0000007372737221 */ /* 0x000fc80000010000 */
[----:B------:R-:W-:-:S07]  /*13740*/  IMAD.MOV.U32 R118, RZ, RZ, R115 ;  /* 0x000000ffff767224 */ /* 0x000fce00078e0073 */
[----:B------:R-:W-:Y:S05]  /*13750*/  WARPSYNC.COLLECTIVE R117, `(.L_x_8261) ;  /* 0x0000000075087348 */ /* 0x000fea0003c00000 */
[----:B------:R0:W1:Y:S02]  /*13760*/  SHFL.BFLY P3, R116, R118, R119, R120 ;  /* 0x0c00007776747389 */ /* 0x0000640000060078 */
[----:B01----:R-:W-:Y:S01]  /*13770*/  ENDCOLLECTIVE ;  /* 0x000000000000791b */ /* 0x003fe20003800000 */
.L_x_8261:
[----:B------:R-:W-:Y:S05]  /*13780*/  BRA `(.L_x_8262) ;  /* 0xffffffec003c7947 */ /* 0x000fea000383ffff */
.L_x_8263:
        /* <DEDUP_REMOVED lines=15> */
.L_x_20571:


//--------------------- .text._ZN10layer_norm31ln_parallel_residual_fwd_kernelINS_13Kernel_traitsIf13__nv_bfloat16fS2_fjLj6144ELj1ELj1ELj8ELj16ENS_18Kernel_traits_baseILj6144EfS2_fS2_fjLj256EEEEELb0ELb0ELb0EEEvNS_9FwdParamsE --------------------------
	.section	.text._ZN10layer_norm31ln_parallel_residual_fwd_kernelINS_13Kernel_traitsIf13__nv_bfloat16fS2_fjLj6144ELj1ELj1ELj8ELj16ENS_18Kernel_traits_baseILj6144EfS2_fS2_fjLj256EEEEELb0ELb0ELb0EEEvNS_9FwdParamsE,"ax",@progbits
	.align	128
        .global         _ZN10layer_norm31ln_parallel_residual_fwd_kernelINS_13Kernel_traitsIf13__nv_bfloat16fS2_fjLj6144ELj1ELj1ELj8ELj16ENS_18Kernel_traits_baseILj6144EfS2_fS2_fjLj256EEEEELb0ELb0ELb0EEEvNS_9FwdParamsE
        .type           _ZN10layer_norm31ln_parallel_residual_fwd_kernelINS_13Kernel_traitsIf13__nv_bfloat16fS2_fjLj6144ELj1ELj1ELj8ELj16ENS_18Kernel_traits_baseILj6144EfS2_fS2_fjLj256EEEEELb0ELb0ELb0EEEvNS_9FwdParamsE,@function
        .size           _ZN10layer_norm31ln_parallel_residual_fwd_kernelINS_13Kernel_traitsIf13__nv_bfloat16fS2_fjLj6144ELj1ELj1ELj8ELj16ENS_18Kernel_traits_baseILj6144EfS2_fS2_fjLj256EEEEELb0ELb0ELb0EEEvNS_9FwdParamsE,(.L_x_20572 - _ZN10layer_norm31ln_parallel_residual_fwd_kernelINS_13Kernel_traitsIf13__nv_bfloat16fS2_fjLj6144ELj1ELj1ELj8ELj16ENS_18Kernel_traits_baseILj6144EfS2_fS2_fjLj256EEEEELb0ELb0ELb0EEEvNS_9FwdParamsE)
        .other          _ZN10layer_norm31ln_parallel_residual_fwd_kernelINS_13Kernel_traitsIf13__nv_bfloat16fS2_fjLj6144ELj1ELj1ELj8ELj16ENS_18Kernel_traits_baseILj6144EfS2_fS2_fjLj256EEEEELb0ELb0ELb0EEEvNS_9FwdParamsE,@"STO_CUDA_ENTRY STV_DEFAULT"
_ZN10layer_norm31ln_parallel_residual_fwd_kernelINS_13Kernel_traitsIf13__nv_bfloat16fS2_fjLj6144ELj1ELj1ELj8ELj16ENS_18Kernel_traits_baseILj6144EfS2_fS2_fjLj256EEEEELb0ELb0ELb0EEEvNS_9FwdParamsE:
.text._ZN10layer_norm31ln_parallel_residual_fwd_kernelINS_13Kernel_traitsIf13__nv_bfloat16fS2_fjLj6144ELj1ELj1ELj8ELj16ENS_18Kernel_traits_baseILj6144EfS2_fS2_fjLj256EEEEELb0ELb0ELb0EEEvNS_9FwdParamsE:
        /* <DEDUP_REMOVED lines=49> */
.L_x_8265:
[----:B------:R-:W-:Y:S05]  /*0310*/  BSYNC B0 ;  /* 0x0000000000007941 */ /* 0x000fea0003800000 */
.L_x_8264:
        /* <DEDUP_REMOVED lines=35> */
[----:B------:R-:W-:-:S07]  /*0550*/  IADD3 R77, R77, 0x100, RZ ;  /* 0x000001004d4d7810 */ /* 0x000fce0007ffe0ff */
.L_x_8267:
[----:B------:R-:W-:Y:S05]  /*0560*/  BSYNC B0 ;  /* 0x0000000000007941 */ /* 0x000fea0003800000 */
.L_x_8266:
[----:B------:R-:W-:Y:S04]  /*0570*/  BSSY B0, `(.L_x_8268) ;  /* 0x0000023000007945 */ /* 0x000fe80003800000 */
[----:B------:R-:W-:Y:S05]  /*0580*/  @!P3 BRA `(.L_x_8269) ;  /* 0x000000000084b947 */ /* 0x000fea0003800000 */
[----:B------:R-:W-:Y:S01]  /*0590*/  ULDC.64 UR6, c[0x0][0x2c8] ;  /* 0x0000b20000067ab9 */ /* 0x000fe20000000a00 */
[----:B------:R-:W0:Y:S01]  /*05a0*/  LDC.64 R100, c[0x0][0x260] ;  /* 0x00009800ff647b82 */ /* 0x000e220000000a00 */
[----:B------:R-:W-:Y:S01]  /*05b0*/  ISETP.NE.U32.AND P0, PT, RZ, UR6, PT ;  /* 0x00000006ff007c0c */ /* 0x000fe2000bf05070 */
[----:B------:R-:W-:Y:S01]  /*05c0*/  ULDC.64 UR8, c[0x0][0x2d0] ;  /* 0x0000b40000087ab9 */ /* 0x000fe20000000a00 */
[----:B------:R-:W-:Y:S02]  /*05d0*/  SHF.L.U32 R106, R77, 0x5, RZ ;  /* 0x000000054d6a7819 */ /* 0x000fe400000006ff */
[----:B--2---:R-:W-:Y:S02]  /*05e0*/  CS2R R70, SRZ ;  /* 0x0000000000467805 */ /* 0x004fe4000001ff00 */
        /* <DEDUP_REMOVED lines=27> */
.L_x_8269:
[----:B------:R-:W-:Y:S05]  /*07a0*/  BSYNC B0 ;  /* 0x0000000000007941 */ /* 0x000fea0003800000 */
.L_x_8268:
[----:B------:R-:W3:Y:S02]  /*07b0*/  S2UR UR6, SR_CTAID.X ;  /* 0x00000000000679c3 */ /* 0x000ee40000002500 */
[----:B---3--:R-:W-:Y:S01]  /*07c0*/  LEA.HI R137, R2, UR6, RZ, 0x18 ;  /* 0x0000000602897c11 */ /* 0x008fe2000f8fc0ff */
[----:B------:R-:W-:-:S03]  /*07d0*/  ULDC UR6, c[0x0][0x214] ;  /* 0x0000850000067ab9 */ /* 0x000fc60000000800 */
[----:B------:R-:W-:-:S13]  /*07e0*/  ISETP.GE.AND P0, PT, R137, UR6, PT ;  /* 0x0000000689007c0c */ /* 0x000fda000bf06270 */
[----:B------:R-:W-:Y:S05]  /*07f0*/  @P0 EXIT ;  /* 0x000000000000094d */ /* 0x000fea0003800000 */
[----:B------:R-:W-:Y:S01]  /*0800*/  SHF.R.S32.HI R0, RZ, 0x3, R0 ;  /* 0x00000003ff007819 */ /* 0x000fe20000011400 */
[----:B------:R-:W-:Y:S01]  /*0810*/  ULDC.U8 UR6, c[0x0][0x2a0] ;  /* 0x0000a80000067ab9 */ /* 0x000fe20000000000 */
[----:B0-----:R-:W-:Y:S01]  /*0820*/  LOP3.LUT R101, R2, 0xe0, RZ, 0xc0, !PT ;  /* 0x000000e002657812 */ /* 0x001fe200078ec0ff */
[----:B------:R-:W-:Y:S01]  /*0830*/  ULDC UR13, c[0x0][0x218] ;  /* 0x00008600000d7ab9 */ /* 0x000fe20000000800 */
        /* <DEDUP_REMOVED lines=10> */
[----:B------:R-:W-:Y:S02]  /*08e0*/  IADD3 R101, R101, R0, RZ ;  /* 0x0000000065657210 */ /* 0x000fe40007ffe0ff */
[----:B------:R-:W-:Y:S02]  /*08f0*/  LOP3.LUT R103, R102, 0x3e0, RZ, 0xc0, !PT ;  /* 0x000003e066677812 */ /* 0x000fe400078ec0ff */
[----:B------:R-:W-:Y:S02]  /*0900*/  SHF.L.U32 R101, R101, 0x3, RZ ;  /* 0x0000000365657819 */ /* 0x000fe400000006ff */
[----:B------:R-:W-:Y:S02]  /*0910*/  VIADDMNMX R103, R100, -R103, RZ, !PT ;  /* 0x8000006764677246 */ /* 0x000fe400078001ff */
[----:B------:R-:W-:-:S02]  /*0920*/  I2FP.F32.U32 R101, R101 ;  /* 0x0000006500657245 */ /* 0x000fc40000201000 */
[----:B------:R-:W-:Y:S02]  /*0930*/  VIMNMX R103, R103, 0x20, PT ;  /* 0x0000002067677848 */ /* 0x000fe40003fe0100 */
[----:B------:R0:W3:Y:S01]  /*0940*/  MUFU.RCP R138, R101 ;  /* 0x00000065008a7308 */ /* 0x0000e20000001000 */
[----:B------:R-:W-:Y:S01]  /*0950*/  ISETP.NE.AND P0, PT, RZ, UR6, PT ;  /* 0x00000006ff007c0c */ /* 0x000fe2000bf05270 */
[----:B------:R-:W-:Y:S01]  /*0960*/  ULDC.64 UR6, c[0x0][0x228] ;  /* 0x00008a0000067ab9 */ /* 0x000fe20000000a00 */
[----:B------:R-:W-:Y:S01]  /*0970*/  IADD3 R103, R0, R103, RZ ;  /* 0x0000006700677210 */ /* 0x000fe20007ffe0ff */
[----:B------:R-:W-:Y:S01]  /*0980*/  HFMA2.MMA R0, -RZ, RZ, 0, 5.9604644775390625e-08 ;  /* 0x00000001ff007435 */ /* 0x000fe200000001ff */
[----:B------:R-:W-:Y:S02]  /*0990*/  P2R R154, PR, RZ, 0x1 ;  /* 0x00000001ff9a7803 */ /* 0x000fe40000000000 */
[----:B------:R-:W-:-:S08]  /*09a0*/  SHF.L.U32 R139, R103, 0x3, RZ ;  /* 0x00000003678b7819 */ /* 0x000fd000000006ff */
.L_x_8331:
[----:B----4-:R-:W-:Y:S01]  /*09b0*/  IMAD R140, R137, UR13, RZ ;  /* 0x0000000d898c7c24 */ /* 0x010fe2000f8e02ff */
[----:B------:R-:W-:Y:S04]  /*09c0*/  BSSY B0, `(.L_x_8270) ;  /* 0x0000063000007945 */ /* 0x000fe80003800000 */
[----:B------:R-:W-:-:S04]  /*09d0*/  SHF.R.S32.HI R141, RZ, 0x1f, R140 ;  /* 0x0000001fff8d7819 */ /* 0x000fc8000001148c */
[----:B------:R-:W-:-:S04]  /*09e0*/  LEA.HI R141, R141, R140, RZ, 0x3 ;  /* 0x0000008c8d8d7211 */ /* 0x000fc800078f18ff */
[----:B------:R-:W-:-:S04]  /*09f0*/  LEA.HI.SX32 R140, R141, R136, 0x1d ;  /* 0x000000888d8c7211 */ /* 0x000fc800078feaff */
[----:B------:R-:W-:Y:S01]  /*0a00*/  MOV R141, R140 ;  /* 0x0000008c008d7202 */ /* 0x000fe20000000f00 */
[----:B0--3-5:R-:W-:Y:S06]  /*0a10*/  @!P5 BRA `(.L_x_8271) ;  /* 0x000000040074d947 */ /* 0x029fec0003800000 */
[----:B------:R-:W4:Y:S01]  /*0a20*/  LDC.64 R114, c[0x0][0x220] ;  /* 0x00008800ff727b82 */ /* 0x000f220000000a00 */
[----:B------:R-:W-:Y:S02]  /*0a30*/  ISETP.NE.U32.AND P1, PT, RZ, UR6, PT ;  /* 0x00000006ff007c0c */ /* 0x000fe4000bf25070 */
[----:B------:R-:W-:Y:S02]  /*0a40*/  ISETP.NE.U32.AND P0, PT, RZ, UR8, PT ;  /* 0x00000008ff007c0c */ /* 0x000fe4000bf05070 */
[----:B------:R-:W-:Y:S02]  /*0a50*/  ISETP.NE.AND.EX P1, PT, RZ, UR7, PT, P1 ;  /* 0x00000007ff007c0c */ /* 0x000fe4000bf25310 */
[----:B------:R-:W-:-:S11]  /*0a60*/  ISETP.NE.AND.EX P0, PT, RZ, UR9, PT, P0 ;  /* 0x00000009ff007c0c */ /* 0x000fd6000bf05300 */
[----:B------:R-:W-:-:S04]  /*0a70*/  @P1 LEA R118, P2, R140, UR6, 0x4 ;  /* 0x000000068c761c11 */ /* 0x000fc8000f8420ff */
[C---:B------:R-:W-:Y:S01]  /*0a80*/  @P1 LEA.HI.X R119, R140.reuse, UR7, RZ, 0x4, P2 ;  /* 0x000000078c771c11 */ /* 0x040fe200090f24ff */
[C---:B----4-:R-:W-:Y:S01]  /*0a90*/  IMAD.WIDE.U32 R114, R140.reuse, 0x10, R114 ;  /* 0x000000108c727825 */ /* 0x050fe200078e0072 */
[----:B------:R-:W-:-:S03]  /*0aa0*/  @P0 LEA R116, P2, R140, UR8, 0x5 ;  /* 0x000000088c740c11 */ /* 0x000fc6000f8428ff */
[----:B0-----:R0:W5:Y:S01]  /*0ab0*/  @P1 LDG.E.128 R100, desc[UR4][R118.64] ;  /* 0x0000000476641981 */ /* 0x001162000c1e1d00 */
[----:B------:R-:W-:-:S03]  /*0ac0*/  @P0 LEA.HI.X R117, R140, UR9, RZ, 0x5, P2 ;  /* 0x000000098c750c11 */ /* 0x000fc600090f2cff */
[----:B------:R-:W4:Y:S04]  /*0ad0*/  LDG.E.128 R144, desc[UR4][R114.64] ;  /* 0x0000000472907981 */ /* 0x000f28000c1e1d00 */
[----:B------:R0:W5:Y:S04]  /*0ae0*/  @P0 LDG.E.128 R104, desc[UR4][R116.64] ;  /* 0x0000000474680981 */ /* 0x000168000c1e1d00 */
[----:B------:R0:W5:Y:S01]  /*0af0*/  @P0 LDG.E.128 R108, desc[UR4][R116.64+0x10] ;  /* 0x00001004746c0981 */ /* 0x000162000c1e1d00 */
[----:B------:R-:W-:-:S04]  /*0b00*/  ISETP.NE.U32.AND P1, PT, RZ, UR6, PT ;  /* 0x00000006ff007c0c */ /* 0x000fc8000bf25070 */
[----:B------:R-:W-:Y:S02]  /*0b10*/  ISETP.NE.AND.EX P1, PT, RZ, UR7, PT, P1 ;  /* 0x00000007ff007c0c */ /* 0x000fe4000bf25310 */
[C---:B----4-:R-:W-:Y:S02]  /*0b20*/  PRMT R113, R144.reuse, 0x7632, R113 ;  /* 0x0000763290717816 */ /* 0x050fe40000000071 */
[----:B------:R-:W-:-:S09]  /*0b30*/  SHF.L.U32 R112, R144, 0x10, RZ ;  /* 0x0000001090707819 */ /* 0x000fd200000006ff */
[----:B0-----:R-:W-:Y:S05]  /*0b40*/  @P1 BRA `(.L_x_8272) ;  /* 0x00000000000c1947 */ /* 0x001fea0003800000 */
[----:B------:R-:W-:Y:S05]  /*0b50*/  @!P0 BRA `(.L_x_8273) ;  /* 0x0000000000148947 */ /* 0x000fea0003800000 */
[----:B-----5:R-:W-:Y:S01]  /*0b60*/  FADD.FTZ R112, R104, R112 ;  /* 0x0000007068707221 */ /* 0x020fe20000010000 */
[----:B------:R-:W-:Y:S06]  /*0b70*/  BRA `(.L_x_8273) ;  /* 0x00000000000c7947 */ /* 0x000fec0003800000 */
.L_x_8272:
[----:B-----5:R-:W-:-:S05]  /*0b80*/  SHF.L.U32 R115, R100, 0x10, RZ ;  /* 0x0000001064737819 */ /* 0x020fca00000006ff */
[----:B------:R-:W-:-:S04]  /*0b90*/  FADD.FTZ R112, R115, R112 ;  /* 0x0000007073707221 */ /* 0x000fc80000010000 */
[----:B------:R-:W-:-:S07]  /*0ba0*/  @P0 FADD.FTZ R112, R104, R112 ;  /* 0x0000007068700221 */ /* 0x000fce0000010000 */
.L_x_8273:
[----:B------:R-:W-:Y:S01]  /*0bb0*/  SHF.L.U32 R113, R113, 0x10, RZ ;  /* 0x0000001071717819 */ /* 0x000fe200000006ff */
[----:B------:R-:W-:Y:S06]  /*0bc0*/  @P1 BRA `(.L_x_8274) ;  /* 0x00000000000c1947 */ /* 0x000fec0003800000 */
[----:B------:R-:W-:Y:S05]  /*0bd0*/  @!P0 BRA `(.L_x_8275) ;  /* 0x0000000000188947 */ /* 0x000fea0003800000 */
[----:B-----5:R-:W-:Y:S01]  /*0be0*/  FADD.FTZ R113, R105, R113 ;  /* 0x0000007169717221 */ /* 0x020fe20000010000 */
[----:B------:R-:W-:Y:S06]  /*0bf0*/  BRA `(.L_x_8275) ;  /* 0x0000000000107947 */ /* 0x000fec0003800000 */
.L_x_8274:
[----:B-----5:R-:W-:-:S04]  /*0c00*/  PRMT R114, R100, 0x7632, R114 ;  /* 0x0000763264727816 */ /* 0x020fc80000000072 */
[----:B------:R-:W-:-:S05]  /*0c10*/  SHF.L.U32 R114, R114, 0x10, RZ ;  /* 0x0000001072727819 */ /* 0x000fca00000006ff */
[----:B------:R-:W-:-:S04]  /*0c20*/  FADD.FTZ R113, R114, R113 ;  /* 0x0000007172717221 */ /* 0x000fc80000010000 */
[----:B------:R-:W-:-:S07]  /*0c30*/  @P0 FADD.FTZ R113, R105, R113 ;  /* 0x0000007169710221 */ /* 0x000fce0000010000 */
.L_x_8275:
[C---:B------:R-:W-:Y:S02]  /*0c40*/  PRMT R115, R145.reuse, 0x7632, R115 ;  /* 0x0000763291737816 */ /* 0x040fe40000000073 */
[----:B------:R-:W-:Y:S01]  /*0c50*/  SHF.L.U32 R114, R145, 0x10, RZ ;  /* 0x0000001091727819 */ /* 0x000fe200000006ff */
[----:B------:R-:W-:Y:S06]  /*0c60*/  @P1 BRA `(.L_x_8276) ;  /* 0x00000000000c1947 */ /* 0x000fec0003800000 */
[----:B------:R-:W-:Y:S05]  /*0c70*/  @!P0 BRA `(.L_x_8277) ;  /* 0x0000000000148947 */ /* 0x000fea0003800000 */
[----:B-----5:R-:W-:Y:S01]  /*0c80*/  FADD.FTZ R114, R106, R114 ;  /* 0x000000726a727221 */ /* 0x020fe20000010000 */
[----:B------:R-:W-:Y:S06]  /*0c90*/  BRA `(.L_x_8277) ;  /* 0x00000000000c7947 */ /* 0x000fec0003800000 */
.L_x_8276:
[----:B-----5:R-:W-:-:S05]  /*0ca0*/  SHF.L.U32 R117, R101, 0x10, RZ ;  /* 0x0000001065757819 */ /* 0x020fca00000006ff */
[----:B------:R-:W-:-:S04]  /*0cb0*/  FADD.FTZ R114, R117, R114 ;  /* 0x0000007275727221 */ /* 0x000fc80000010000 */
[----:B------:R-:W-:-:S07]  /*0cc0*/  @P0 FADD.FTZ R114, R106, R114 ;  /* 0x000000726a720221 */ /* 0x000fce0000010000 */
.L_x_8277:
[----:B------:R-:W-:Y:S01]  /*0cd0*/  SHF.L.U32 R115, R115, 0x10, RZ ;  /* 0x0000001073737819 */ /* 0x000fe200000006ff */
[----:B------:R-:W-:Y:S06]  /*0ce0*/  @P1 BRA `(.L_x_8278) ;  /* 0x00000000000c1947 */ /* 0x000fec0003800000 */
[----:B------:R-:W-:Y:S05]  /*0cf0*/  @!P0 BRA `(.L_x_8279) ;  /* 0x0000000000188947 */ /* 0x000fea0003800000 */
[----:B-----5:R-:W-:Y:S01]  /*0d00*/  FADD.FTZ R115, R107, R115 ;  /* 0x000000736b737221 */ /* 0x020fe20000010000 */
[----:B------:R-:W-:Y:S06]  /*0d10*/  BRA `(.L_x_8279) ;  /* 0x0000000000107947 */ /* 0x000fec0003800000 */
.L_x_8278:
[----:B-----5:R-:W-:-:S04]  /*0d20*/  PRMT R116, R101, 0x7632, R116 ;  /* 0x0000763265747816 */ /* 0x020fc80000000074 */
[----:B------:R-:W-:-:S05]  /*0d30*/  SHF.L.U32 R116, R116, 0x10, RZ ;  /* 0x0000001074747819 */ /* 0x000fca00000006ff */
[----:B------:R-:W-:-:S04]  /*0d40*/  FADD.FTZ R115, R116, R115 ;  /* 0x0000007374737221 */ /* 0x000fc80000010000 */
[----:B------:R-:W-:-:S07]  /*0d50*/  @P0 FADD.FTZ R115, R107, R115 ;  /* 0x000000736b730221 */ /* 0x000fce0000010000 */
.L_x_8279:
[C---:B------:R-:W-:Y:S02]  /*0d60*/  PRMT R117, R146.reuse, 0x7632, R117 ;  /* 0x0000763292757816 */ /* 0x040fe40000000075 */
[----:B------:R-:W-:Y:S01]  /*0d70*/  SHF.L.U32 R116, R146, 0x10, RZ ;  /* 0x0000001092747819 */ /* 0x000fe200000006ff */
[----:B------:R-:W-:Y:S06]  /*0d80*/  @P1 BRA `(.L_x_8280) ;  /* 0x00000000000c1947 */ /* 0x000fec0003800000 */
[----:B------:R-:W-:Y:S05]  /*0d90*/  @!P0 BRA `(.L_x_8281) ;  /* 0x0000000000148947 */ /* 0x000fea0003800000 */
[----:B-----5:R-:W-:Y:S01]  /*0da0*/  FADD.FTZ R116, R108, R116 ;  /* 0x000000746c747221 */ /* 0x020fe20000010000 */
[----:B------:R-:W-:Y:S06]  /*0db0*/  BRA `(.L_x_8281) ;  /* 0x00000000000c7947 */ /* 0x000fec0003800000 */
.L_x_8280:
[----:B-----5:R-:W-:-:S05]  /*0dc0*/  SHF.L.U32 R119, R102, 0x10, RZ ;  /* 0x0000001066777819 */ /* 0x020fca00000006ff */
[----:B------:R-:W-:-:S04]  /*0dd0*/  FADD.FTZ R116, R119, R116 ;  /* 0x0000007477747221 */ /* 0x000fc80000010000 */
[----:B------:R-:W-:-:S07]  /*0de0*/  @P0 FADD.FTZ R116, R108, R116 ;  /* 0x000000746c740221 */ /* 0x000fce0000010000 */
.L_x_8281:
[----:B------:R-:W-:Y:S01]  /*0df0*/  SHF.L.U32 R117, R117, 0x10, RZ ;  /* 0x0000001075757819 */ /* 0x000fe200000006ff */
[----:B------:R-:W-:Y:S06]  /*0e00*/  @P1 BRA `(.L_x_8282) ;  /* 0x00000000000c1947 */ /* 0x000fec0003800000 */
[----:B------:R-:W-:Y:S05]  /*0e10*/  @!P0 BRA `(.L_x_8283) ;  /* 0x0000000000188947 */ /* 0x000fea0003800000 */
[----:B-----5:R-:W-:Y:S01]  /*0e20*/  FADD.FTZ R117, R109, R117 ;  /* 0x000000756d757221 */ /* 0x020fe20000010000 */
[----:B------:R-:W-:Y:S06]  /*0e30*/  BRA `(.L_x_8283) ;  /* 0x0000000000107947 */ /* 0x000fec0003800000 */
.L_x_8282:
[----:B-----5:R-:W-:-:S04]  /*0e40*/  PRMT R118, R102, 0x7632, R118 ;  /* 0x0000763266767816 */ /* 0x020fc80000000076 */
[----:B------:R-:W-:-:S05]  /*0e50*/  SHF.L.U32 R118, R118, 0x10, RZ ;  /* 0x0000001076767819 */ /* 0x000fca00000006ff */
[----:B------:R-:W-:-:S04]  /*0e60*/  FADD.FTZ R117, R118, R117 ;  /* 0x0000007576757221 */ /* 0x000fc80000010000 */
[----:B------:R-:W-:-:S07]  /*0e70*/  @P0 FADD.FTZ R117, R109, R117 ;  /* 0x000000756d750221 */ /* 0x000fce0000010000 */
.L_x_8283:
[C---:B------:R-:W-:Y:S02]  /*0e80*/  PRMT R119, R147.reuse, 0x7632, R119 ;  /* 0x0000763293777816 */ /* 0x040fe40000000077 */
[----:B------:R-:W-:Y:S01]  /*0e90*/  SHF.L.U32 R118, R147, 0x10, RZ ;  /* 0x0000001093767819 */ /* 0x000fe200000006ff */
[----:B------:R-:W-:Y:S06]  /*0ea0*/  @P1 BRA `(.L_x_8284) ;  /* 0x00000000000c1947 */ /* 0x000fec0003800000 */
[----:B------:R-:W-:Y:S05]  /*0eb0*/  @!P0 BRA `(.L_x_8285) ;  /* 0x0000000000148947 */ /* 0x000fea0003800000 */
[----:B-----5:R-:W-:Y:S01]  /*0ec0*/  FADD.FTZ R118, R110, R118 ;  /* 0x000000766e767221 */ /* 0x020fe20000010000 */
[----:B------:R-:W-:Y:S06]  /*0ed0*/  BRA `(.L_x_8285) ;  /* 0x00000000000c7947 */ /* 0x000fec0003800000 */
.L_x_8284:
[----:B-----5:R-:W-:-:S05]  /*0ee0*/  SHF.L.U32 R141, R103, 0x10, RZ ;  /* 0x00000010678d7819 */ /* 0x020fca00000006ff */
[----:B------:R-:W-:-:S04]  /*0ef0*/  FADD.FTZ R118, R141, R118 ;  /* 0x000000768d767221 */ /* 0x000fc80000010000 */
[----:B------:R-:W-:-:S07]  /*0f00*/  @P0 FADD.FTZ R118, R110, R118 ;  /* 0x000000766e760221 */ /* 0x000fce0000010000 */
.L_x_8285:
[----:B------:R-:W-:Y:S01]  /*0f10*/  SHF.L.U32 R119, R119, 0x10, RZ ;  /* 0x0000001077777819 */ /* 0x000fe200000006ff */
[----:B------:R-:W-:Y:S06]  /*0f20*/  @P1 BRA `(.L_x_8286) ;  /* 0x00000000000c1947 */ /* 0x000fec0003800000 */
[----:B------:R-:W-:Y:S05]  /*0f30*/  @!P0 BRA `(.L_x_8287) ;  /* 0x0000000000188947 */ /* 0x000fea0003800000 */
[----:B-----5:R-:W-:Y:S01]  /*0f40*/  FADD.FTZ R119, R111, R119 ;  /* 0x000000776f777221 */ /* 0x020fe20000010000 */
[----:B------:R-:W-:Y:S06]  /*0f50*/  BRA `(.L_x_8287) ;  /* 0x0000000000107947 */ /* 0x000fec0003800000 */
.L_x_8286:
[----:B-----5:R-:W-:-:S04]  /*0f60*/  PRMT R141, R103, 0x7632, R141 ;  /* 0x00007632678d7816 */ /* 0x020fc8000000008d */
[----:B------:R-:W-:-:S05]  /*0f70*/  SHF.L.U32 R142, R141, 0x10, RZ ;  /* 0x000000108d8e7819 */ /* 0x000fca00000006ff */
[----:B------:R-:W-:-:S04]  /*0f80*/  FADD.FTZ R119, R142, R119 ;  /* 0x000000778e777221 */ /* 0x000fc80000010000 */
[----:B------:R-:W-:-:S07]  /*0f90*/  @P0 FADD.FTZ R119, R111, R119 ;  /* 0x000000776f770221 */ /* 0x000fce0000010000 */
.L_x_8287:
[C---:B------:R-:W-:Y:S02]  /*0fa0*/  LEA R142, P0, R140.reuse, UR10, 0x5 ;  /* 0x0000000a8c8e7c11 */ /* 0x040fe4000f8028ff */
[C---:B------:R-:W-:Y:S02]  /*0fb0*/  IADD3 R141, R140.reuse, 0x100, RZ ;  /* 0x000001008c8d7810 */ /* 0x040fe40007ffe0ff */
[----:B------:R-:W-:-:S05]  /*0fc0*/  LEA.HI.X R143, R140, UR11, RZ, 0x5, P0 ;  /* 0x0000000b8c8f7c11 */ /* 0x000fca00080f2cff */
[----:B------:R4:W-:Y:S04]  /*0fd0*/  STG.E.128 desc[UR4][R142.64], R112 ;  /* 0x000000708e007986 */ /* 0x0009e8000c101d04 */
[----:B------:R4:W-:Y:S02]  /*0fe0*/  STG.E.128 desc[UR4][R142.64+0x10], R116 ;  /* 0x000010748e007986 */ /* 0x0009e4000c101d04 */
.L_x_8271:
[----:B------:R-:W-:Y:S05]  /*0ff0*/  BSYNC B0 ;  /* 0x0000000000007941 */ /* 0x000fea0003800000 */
.L_x_8270:
[----:B------:R-:W-:Y:S04]  /*1000*/  BSSY B0, `(.L_x_8288) ;  /* 0x000005f000007945 */ /* 0x000fe80003800000 */
[----:B------:R-:W-:Y:S05]  /*1010*/  @!P4 BRA `(.L_x_8289) ;  /* 0x000000040074c947 */ /* 0x000fea0003800000 */
        /* <DEDUP_REMOVED lines=22> */
.L_x_8290:
[----:B-----5:R-:W-:-:S05]  /*1180*/  SHF.L.U32 R123, R100, 0x10, RZ ;  /* 0x00000010647b7819 */ /* 0x020fca00000006ff */
[----:B------:R-:W-:-:S04]  /*1190*/  FADD.FTZ R120, R123, R120 ;  /* 0x000000787b787221 */ /* 0x000fc80000010000 */
[----:B------:R-:W-:-:S07]  /*11a0*/  @P0 FADD.FTZ R120, R104, R120 ;  /* 0x0000007868780221 */ /* 0x000fce0000010000 */
.L_x_8291:
[----:B------:R-:W-:Y:S01]  /*11b0*/  SHF.L.U32 R121, R121, 0x10, RZ ;  /* 0x0000001079797819 */ /* 0x000fe200000006ff */
[----:B------:R-:W-:Y:S06]  /*11c0*/  @P1 BRA `(.L_x_8292) ;  /* 0x00000000000c1947 */ /* 0x000fec0003800000 */
[----:B------:R-:W-:Y:S05]  /*11d0*/  @!P0 BRA `(.L_x_8293) ;  /* 0x0000000000188947 */ /* 0x000fea0003800000 */
[----:B-----5:R-:W-:Y:S01]  /*11e0*/  FADD.FTZ R121, R105, R121 ;  /* 0x0000007969797221 */ /* 0x020fe20000010000 */
[----:B------:R-:W-:Y:S06]  /*11f0*/  BRA `(.L_x_8293) ;  /* 0x0000000000107947 */ /* 0x000fec0003800000 */
.L_x_8292:
[----:B-----5:R-:W-:-:S04]  /*1200*/  PRMT R122, R100, 0x7632, R122 ;  /* 0x00007632647a7816 */ /* 0x020fc8000000007a */
[----:B------:R-:W-:-:S05]  /*1210*/  SHF.L.U32 R122, R122, 0x10, RZ ;  /* 0x000000107a7a7819 */ /* 0x000fca00000006ff */
[----:B------:R-:W-:-:S04]  /*1220*/  FADD.FTZ R121, R122, R121 ;  /* 0x000000797a797221 */ /* 0x000fc80000010000 */
[----:B------:R-:W-:-:S07]  /*1230*/  @P0 FADD.FTZ R121, R105, R121 ;  /* 0x0000007969790221 */ /* 0x000fce0000010000 */
.L_x_8293:
[C---:B------:R-:W-:Y:S02]  /*1240*/  PRMT R123, R145.reuse, 0x7632, R123 ;  /* 0x00007632917b7816 */ /* 0x040fe4000000007b */
[----:B------:R-:W-:Y:S01]  /*1250*/  SHF.L.U32 R122, R145, 0x10, RZ ;  /* 0x00000010917a7819 */ /* 0x000fe200000006ff */
[----:B------:R-:W-:Y:S06]  /*1260*/  @P1 BRA `(.L_x_8294) ;  /* 0x00000000000c1947 */ /* 0x000fec0003800000 */
[----:B------:R-:W-:Y:S05]  /*1270*/  @!P0 BRA `(.L_x_8295) ;  /* 0x0000000000148947 */ /* 0x000fea0003800000 */
[----:B-----5:R-:W-:Y:S01]  /*1280*/  FADD.FTZ R122, R106, R122 ;  /* 0x0000007a6a7a7221 */ /* 0x020fe20000010000 */
[----:B------:R-:W-:Y:S06]  /*1290*/  BRA `(.L_x_8295) ;  /* 0x00000000000c7947 */ /* 0x000fec0003800000 */
.L_x_8294:
[----:B-----5:R-:W-:-:S05]  /*12a0*/  SHF.L.U32 R125, R101, 0x10, RZ ;  /* 0x00000010657d7819 */ /* 0x020fca00000006ff */
[----:B------:R-:W-:-:S04]  /*12b0*/  FADD.FTZ R122, R125, R122 ;  /* 0x0000007a7d7a7221 */ /* 0x000fc80000010000 */
[----:B------:R-:W-:-:S07]  /*12c0*/  @P0 FADD.FTZ R122, R106, R122 ;  /* 0x0000007a6a7a0221 */ /* 0x000fce0000010000 */
.L_x_8295:
[----:B------:R-:W-:Y:S01]  /*12d0*/  SHF.L.U32 R123, R123, 0x10, RZ ;  /* 0x000000107b7b7819 */ /* 0x000fe200000006ff */
[----:B------:R-:W-:Y:S06]  /*12e0*/  @P1 BRA `(.L_x_8296) ;  /* 0x00000000000c1947 */ /* 0x000fec0003800000 */
[----:B------:R-:W-:Y:S05]  /*12f0*/  @!P0 BRA `(.L_x_8297) ;  /* 0x0000000000188947 */ /* 0x000fea0003800000 */
[----:B-----5:R-:W-:Y:S01]  /*1300*/  FADD.FTZ R123, R107, R123 ;  /* 0x0000007b6b7b7221 */ /* 0x020fe20000010000 */
[----:B------:R-:W-:Y:S06]  /*1310*/  BRA `(.L_x_8297) ;  /* 0x0000000000107947 */ /* 0x000fec0003800000 */
.L_x_8296:
[----:B-----5:R-:W-:-:S04]  /*1320*/  PRMT R124, R101, 0x7632, R124 ;  /* 0x00007632657c7816 */ /* 0x020fc8000000007c */
[----:B------:R-:W-:-:S05]  /*1330*/  SHF.L.U32 R124, R124, 0x10, RZ ;  /* 0x000000107c7c7819 */ /* 0x000fca00000006ff */
[----:B------:R-:W-:-:S04]  /*1340*/  FADD.FTZ R123, R124, R123 ;  /* 0x0000007b7c7b7221 */ /* 0x000fc80000010000 */
[----:B------:R-:W-:-:S07]  /*1350*/  @P0 FADD.FTZ R123, R107, R123 ;  /* 0x0000007b6b7b0221 */ /* 0x000fce0000010000 */
.L_x_8297:
[C---:B------:R-:W-:Y:S02]  /*1360*/  PRMT R125, R146.reuse, 0x7632, R125 ;  /* 0x00007632927d7816 */ /* 0x040fe4000000007d */
[----:B------:R-:W-:Y:S01]  /*1370*/  SHF.L.U32 R124, R146, 0x10, RZ ;  /* 0x00000010927c7819 */ /* 0x000fe200000006ff */
[----:B------:R-:W-:Y:S06]  /*1380*/  @P1 BRA `(.L_x_8298) ;  /* 0x00000000000c1947 */ /* 0x000fec0003800000 */
[----:B------:R-:W-:Y:S05]  /*1390*/  @!P0 BRA `(.L_x_8299) ;  /* 0x0000000000148947 */ /* 0x000fea0003800000 */
[----:B-----5:R-:W-:Y:S01]  /*13a0*/  FADD.FTZ R124, R108, R124 ;  /* 0x0000007c6c7c7221 */ /* 0x020fe20000010000 */
[----:B------:R-:W-:Y:S06]  /*13b0*/  BRA `(.L_x_8299) ;  /* 0x00000000000c7947 */ /* 0x000fec0003800000 */
.L_x_8298:
[----:B-----5:R-:W-:-:S05]  /*13c0*/  SHF.L.U32 R127, R102, 0x10, RZ ;  /* 0x00000010667f7819 */ /* 0x020fca00000006ff */
[----:B------:R-:W-:-:S04]  /*13d0*/  FADD.FTZ R124, R127, R124 ;  /* 0x0000007c7f7c7221 */ /* 0x000fc80000010000 */
[----:B------:R-:W-:-:S07]  /*13e0*/  @P0 FADD.FTZ R124, R108, R124 ;  /* 0x0000007c6c7c0221 */ /* 0x000fce0000010000 */
.L_x_8299:
[----:B------:R-:W-:Y:S01]  /*13f0*/  SHF.L.U32 R125, R125, 0x10, RZ ;  /* 0x000000107d7d7819 */ /* 0x000fe200000006ff */
[----:B------:R-:W-:Y:S06]  /*1400*/  @P1 BRA `(.L_x_8300) ;  /* 0x00000000000c1947 */ /* 0x000fec0003800000 */
[----:B------:R-:W-:Y:S05]  /*1410*/  @!P0 BRA `(.L_x_8301) ;  /* 0x0000000000188947 */ /* 0x000fea0003800000 */
[----:B-----5:R-:W-:Y:S01]  /*1420*/  FADD.FTZ R125, R109, R125 ;  /* 0x0000007d6d7d7221 */ /* 0x020fe20000010000 */
[----:B------:R-:W-:Y:S06]  /*1430*/  BRA `(.L_x_8301) ;  /* 0x0000000000107947 */ /* 0x000fec0003800000 */
.L_x_8300:
[----:B-----5:R-:W-:-:S04]  /*1440*/  PRMT R126, R102, 0x7632, R126 ;  /* 0x00007632667e7816 */ /* 0x020fc8000000007e */
[----:B------:R-:W-:-:S05]  /*1450*/  SHF.L.U32 R126, R126, 0x10, RZ ;  /* 0x000000107e7e7819 */ /* 0x000fca00000006ff */
[----:B------:R-:W-:-:S04]  /*1460*/  FADD.FTZ R125, R126, R125 ;  /* 0x0000007d7e7d7221 */ /* 0x000fc80000010000 */
[----:B------:R-:W-:-:S07]  /*1470*/  @P0 FADD.FTZ R125, R109, R125 ;  /* 0x0000007d6d7d0221 */ /* 0x000fce0000010000 */
.L_x_8301:
[C---:B------:R-:W-:Y:S02]  /*1480*/  PRMT R127, R147.reuse, 0x7632, R127 ;  /* 0x00007632937f7816 */ /* 0x040fe4000000007f */
[----:B------:R-:W-:Y:S01]  /*1490*/  SHF.L.U32 R126, R147, 0x10, RZ ;  /* 0x00000010937e7819 */ /* 0x000fe200000006ff */
[----:B------:R-:W-:Y:S06]  /*14a0*/  @P1 BRA `(.L_x_8302) ;  /* 0x00000000000c1947 */ /* 0x000fec0003800000 */
[----:B------:R-:W-:Y:S05]  /*14b0*/  @!P0 BRA `(.L_x_8303) ;  /* 0x0000000000148947 */ /* 0x000fea0003800000 */
[----:B-----5:R-:W-:Y:S01]  /*14c0*/  FADD.FTZ R126, R110, R126 ;  /* 0x0000007e6e7e7221 */ /* 0x020fe20000010000 */
[----:B------:R-:W-:Y:S06]  /*14d0*/  BRA `(.L_x_8303) ;  /* 0x00000000000c7947 */ /* 0x000fec0003800000 */
.L_x_8302:
[----:B----45:R-:W-:-:S05]  /*14e0*/  SHF.L.U32 R143, R103, 0x10, RZ ;  /* 0x00000010678f7819 */ /* 0x030fca00000006ff */
[----:B------:R-:W-:-:S04]  /*14f0*/  FADD.FTZ R126, R143, R126 ;  /* 0x0000007e8f7e7221 */ /* 0x000fc80000010000 */
[----:B------:R-:W-:-:S07]  /*1500*/  @P0 FADD.FTZ R126, R110, R126 ;  /* 0x0000007e6e7e0221 */ /* 0x000fce0000010000 */
.L_x_8303:
[----:B------:R-:W-:Y:S01]  /*1510*/  SHF.L.U32 R127, R127, 0x10, RZ ;  /* 0x000000107f7f7819 */ /* 0x000fe200000006ff */
[----:B------:R-:W-:Y:S06]  /*1520*/  @P1 BRA `(.L_x_8304) ;  /* 0x00000000000c1947 */ /* 0x000fec0003800000 */
[----:B------:R-:W-:Y:S05]  /*1530*/  @!P0 BRA `(.L_x_8305) ;  /* 0x0000000000188947 */ /* 0x000fea0003800000 */
[----:B-----5:R-:W-:Y:S01]  /*1540*/  FADD.FTZ R127, R111, R127 ;  /* 0x0000007f6f7f7221 */ /* 0x020fe20000010000 */
[----:B------:R-:W-:Y:S06]  /*1550*/  BRA `(.L_x_8305) ;  /* 0x0000000000107947 */ /* 0x000fec0003800000 */
.L_x_8304:
[----:B----45:R-:W-:-:S04]  /*1560*/  PRMT R142, R103, 0x7632, R142 ;  /* 0x00007632678e7816 */ /* 0x030fc8000000008e */
[----:B------:R-:W-:-:S05]  /*1570*/  SHF.L.U32 R142, R142, 0x10, RZ ;  /* 0x000000108e8e7819 */ /* 0x000fca00000006ff */
[----:B------:R-:W-:-:S04]  /*1580*/  FADD.FTZ R127, R142, R127 ;  /* 0x0000007f8e7f7221 */ /* 0x000fc80000010000 */
[----:B------:R-:W-:-:S07]  /*1590*/  @P0 FADD.FTZ R127, R111, R127 ;  /* 0x0000007f6f7f0221 */ /* 0x000fce0000010000 */
.L_x_8305:
[----:B----4-:R-:W-:-:S04]  /*15a0*/  LEA R142, P0, R141, UR10, 0x5 ;  /* 0x0000000a8d8e7c11 */ /* 0x010fc8000f8028ff */
[C---:B------:R-:W-:Y:S02]  /*15b0*/  LEA.HI.X R143, R141.reuse, UR11, RZ, 0x5, P0 ;  /* 0x0000000b8d8f7c11 */ /* 0x040fe400080f2cff */
[----:B------:R-:W-:-:S03]  /*15c0*/  IADD3 R141, R141, 0x100, RZ ;  /* 0x000001008d8d7810 */ /* 0x000fc60007ffe0ff */
[----:B------:R0:W-:Y:S04]  /*15d0*/  STG.E.128 desc[UR4][R142.64], R120 ;  /* 0x000000788e007986 */ /* 0x0001e8000c101d04 */
[----:B------:R0:W-:Y:S02]  /*15e0*/  STG.E.128 desc[UR4][R142.64+0x10], R124 ;  /* 0x0000107c8e007986 */ /* 0x0001e4000c101d04 */
.L_x_8289:
[----:B------:R-:W-:Y:S05]  /*15f0*/  BSYNC B0 ;  /* 0x0000000000007941 */ /* 0x000fea0003800000 */
.L_x_8288:
        /* <DEDUP_REMOVED lines=10> */
[----:B------:R-:W-:-:S03]  /*16a0*/  @P0 LEA R132, P2, R141, UR8, 0x5 ;  /* 0x000000088d840c11 */ /* 0x000fc6000f8428ff */
[----:B0----5:R0:W5:Y:S01]  /*16b0*/  @P1 LDG.E.128 R100, desc[UR4][R134.64] ;  /* 0x0000000486641981 */ /* 0x021162000c1e1d00 */
        /* <DEDUP_REMOVED lines=12> */
.L_x_8308:
[----:B-----5:R-:W-:-:S05]  /*1780*/  SHF.L.U32 R131, R100, 0x10, RZ ;  /* 0x0000001064837819 */ /* 0x020fca00000006ff */
[----:B------:R-:W-:-:S04]  /*1790*/  FADD.FTZ R128, R131, R128 ;  /* 0x0000008083807221 */ /* 0x000fc80000010000 */
[----:B------:R-:W-:-:S07]  /*17a0*/  @P0 FADD.FTZ R128, R104, R128 ;  /* 0x0000008068800221 */ /* 0x000fce0000010000 */
.L_x_8309:
[----:B------:R-:W-:Y:S01]  /*17b0*/  SHF.L.U32 R129, R129, 0x10, RZ ;  /* 0x0000001081817819 */ /* 0x000fe200000006ff */
[----:B------:R-:W-:Y:S06]  /*17c0*/  @P1 BRA `(.L_x_8310) ;  /* 0x00000000000c1947 */ /* 0x000fec0003800000 */
[----:B------:R-:W-:Y:S05]  /*17d0*/  @!P0 BRA `(.L_x_8311) ;  /* 0x0000000000188947 */ /* 0x000fea0003800000 */
[----:B-----5:R-:W-:Y:S01]  /*17e0*/  FADD.FTZ R129, R105, R129 ;  /* 0x0000008169817221 */ /* 0x020fe20000010000 */
[----:B------:R-:W-:Y:S06]  /*17f0*/  BRA `(.L_x_8311) ;  /* 0x0000000000107947 */ /* 0x000fec0003800000 */
.L_x_8310:
[----:B-----5:R-:W-:-:S04]  /*1800*/  PRMT R130, R100, 0x7632, R130 ;  /* 0x0000763264827816 */ /* 0x020fc80000000082 */
[----:B------:R-:W-:-:S05]  /*1810*/  SHF.L.U32 R130, R130, 0x10, RZ ;  /* 0x0000001082827819 */ /* 0x000fca00000006ff */
[----:B------:R-:W-:-:S04]  /*1820*/  FADD.FTZ R129, R130, R129 ;  /* 0x0000008182817221 */ /* 0x000fc80000010000 */
[----:B------:R-:W-:-:S07]  /*1830*/  @P0 FADD.FTZ R129, R105, R129 ;  /* 0x0000008169810221 */ /* 0x000fce0000010000 */
.L_x_8311:
[C---:B------:R-:W-:Y:S02]  /*1840*/  PRMT R131, R145.reuse, 0x7632, R131 ;  /* 0x0000763291837816 */ /* 0x040fe40000000083 */
[----:B------:R-:W-:Y:S01]  /*1850*/  SHF.L.U32 R130, R145, 0x10, RZ ;  /* 0x0000001091827819 */ /* 0x000fe200000006ff */
[----:B------:R-:W-:Y:S06]  /*1860*/  @P1 BRA `(.L_x_8312) ;  /* 0x00000000000c1947 */ /* 0x000fec0003800000 */
[----:B------:R-:W-:Y:S05]  /*1870*/  @!P0 BRA `(.L_x_8313) ;  /* 0x0000000000148947 */ /* 0x000fea0003800000 */
[----:B-----5:R-:W-:Y:S01]  /*1880*/  FADD.FTZ R130, R106, R130 ;  /* 0x000000826a827221 */ /* 0x020fe20000010000 */
[----:B------:R-:W-:Y:S06]  /*1890*/  BRA `(.L_x_8313) ;  /* 0x00000000000c7947 */ /* 0x000fec0003800000 */
.L_x_8312:
[----:B-----5:R-:W-:-:S05]  /*18a0*/  SHF.L.U32 R133, R101, 0x10, RZ ;  /* 0x0000001065857819 */ /* 0x020fca00000006ff */
[----:B------:R-:W-:-:S04]  /*18b0*/  FADD.FTZ R130, R133, R130 ;  /* 0x0000008285827221 */ /* 0x000fc80000010000 */
[----:B------:R-:W-:-:S07]  /*18c0*/  @P0 FADD.FTZ R130, R106, R130 ;  /* 0x000000826a820221 */ /* 0x000fce0000010000 */
.L_x_8313:
[----:B------:R-:W-:Y:S01]  /*18d0*/  SHF.L.U32 R131, R131, 0x10, RZ ;  /* 0x0000001083837819 */ /* 0x000fe200000006ff */
[----:B------:R-:W-:Y:S06]  /*18e0*/  @P1 BRA `(.L_x_8314) ;  /* 0x00000000000c1947 */ /* 0x000fec0003800000 */
[----:B------:R-:W-:Y:S05]  /*18f0*/  @!P0 BRA `(.L_x_8315) ;  /* 0x0000000000188947 */ /* 0x000fea0003800000 */
[----:B-----5:R-:W-:Y:S01]  /*1900*/  FADD.FTZ R131, R107, R131 ;  /* 0x000000836b837221 */ /* 0x020fe20000010000 */
[----:B------:R-:W-:Y:S06]  /*1910*/  BRA `(.L_x_8315) ;  /* 0x0000000000107947 */ /* 0x000fec0003800000 */
.L_x_8314:
[----:B-----5:R-:W-:-:S04]  /*1920*/  PRMT R132, R101, 0x7632, R132 ;  /* 0x0000763265847816 */ /* 0x020fc80000000084 */
[----:B------:R-:W-:-:S05]  /*1930*/  SHF.L.U32 R132, R132, 0x10, RZ ;  /* 0x0000001084847819 */ /* 0x000fca00000006ff */
[----:B------:R-:W-:-:S04]  /*1940*/  FADD.FTZ R131, R132, R131 ;  /* 0x0000008384837221 */ /* 0x000fc80000010000 */
[----:B------:R-:W-:-:S07]  /*1950*/  @P0 FADD.FTZ R131, R107, R131 ;  /* 0x000000836b830221 */ /* 0x000fce0000010000 */
.L_x_8315:
[C---:B------:R-:W-:Y:S02]  /*1960*/  PRMT R133, R146.reuse, 0x7632, R133 ;  /* 0x0000763292857816 */ /* 0x040fe40000000085 */
[----:B------:R-:W-:Y:S01]  /*1970*/  SHF.L.U32 R132, R146, 0x10, RZ ;  /* 0x0000001092847819 */ /* 0x000fe200000006ff */
[----:B------:R-:W-:Y:S06]  /*1980*/  @P1 BRA `(.L_x_8316) ;  /* 0x00000000000c1947 */ /* 0x000fec0003800000 */
[----:B------:R-:W-:Y:S05]  /*1990*/  @!P0 BRA `(.L_x_8317) ;  /* 0x0000000000148947 */ /* 0x000fea0003800000 */
[----:B-----5:R-:W-:Y:S01]  /*19a0*/  FADD.FTZ R132, R108, R132 ;  /* 0x000000846c847221 */ /* 0x020fe20000010000 */
[----:B------:R-:W-:Y:S06]  /*19b0*/  BRA `(.L_x_8317) ;  /* 0x00000000000c7947 */ /* 0x000fec0003800000 */
.L_x_8316:
[----:B-----5:R-:W-:-:S05]  /*19c0*/  SHF.L.U32 R135, R102, 0x10, RZ ;  /* 0x0000001066877819 */ /* 0x020fca00000006ff */
[----:B------:R-:W-:-:S04]  /*19d0*/  FADD.FTZ R132, R135, R132 ;  /* 0x0000008487847221 */ /* 0x000fc80000010000 */
[----:B------:R-:W-:-:S07]  /*19e0*/  @P0 FADD.FTZ R132, R108, R132 ;  /* 0x000000846c840221 */ /* 0x000fce0000010000 */
.L_x_8317:
[----:B------:R-:W-:Y:S01]  /*19f0*/  SHF.L.U32 R133, R133, 0x10, RZ ;  /* 0x0000001085857819 */ /* 0x000fe200000006ff */
[----:B------:R-:W-:Y:S06]  /*1a00*/  @P1 BRA `(.L_x_8318) ;  /* 0x00000000000c1947 */ /* 0x000fec0003800000 */
[----:B------:R-:W-:Y:S05]  /*1a10*/  @!P0 BRA `(.L_x_8319) ;  /* 0x0000000000188947 */ /* 0x000fea0003800000 */
[----:B-----5:R-:W-:Y:S01]  /*1a20*/  FADD.FTZ R133, R109, R133 ;  /* 0x000000856d857221 */ /* 0x020fe20000010000 */
[----:B------:R-:W-:Y:S06]  /*1a30*/  BRA `(.L_x_8319) ;  /* 0x0000000000107947 */ /* 0x000fec0003800000 */
.L_x_8318:
[----:B-----5:R-:W-:-:S04]  /*1a40*/  PRMT R134, R102, 0x7632, R134 ;  /* 0x0000763266867816 */ /* 0x020fc80000000086 */
[----:B------:R-:W-:-:S05]  /*1a50*/  SHF.L.U32 R134, R134, 0x10, RZ ;  /* 0x0000001086867819 */ /* 0x000fca00000006ff */
[----:B------:R-:W-:-:S04]  /*1a60*/  FADD.FTZ R133, R134, R133 ;  /* 0x0000008586857221 */ /* 0x000fc80000010000 */
[----:B------:R-:W-:-:S07]  /*1a70*/  @P0 FADD.FTZ R133, R109, R133 ;  /* 0x000000856d850221 */ /* 0x000fce0000010000 */
.L_x_8319:
[C---:B------:R-:W-:Y:S02]  /*1a80*/  PRMT R135, R147.reuse, 0x7632, R135 ;  /* 0x0000763293877816 */ /* 0x040fe40000000087 */
[----:B------:R-:W-:Y:S01]  /*1a90*/  SHF.L.U32 R134, R147, 0x10, RZ ;  /* 0x0000001093867819 */ /* 0x000fe200000006ff */
[----:B------:R-:W-:Y:S06]  /*1aa0*/  @P1 BRA `(.L_x_8320) ;  /* 0x00000000000c1947 */ /* 0x000fec0003800000 */
[----:B------:R-:W-:Y:S05]  /*1ab0*/  @!P0 BRA `(.L_x_8321) ;  /* 0x0000000000148947 */ /* 0x000fea0003800000 */
[----:B-----5:R-:W-:Y:S01]  /*1ac0*/  FADD.FTZ R134, R110, R134 ;  /* 0x000000866e867221 */ /* 0x020fe20000010000 */
[----:B------:R-:W-:Y:S06]  /*1ad0*/  BRA `(.L_x_8321) ;  /* 0x00000000000c7947 */ /* 0x000fec0003800000 */
.L_x_8320:
[----:B----45:R-:W-:-:S05]  /*1ae0*/  SHF.L.U32 R143, R103, 0x10, RZ ;  /* 0x00000010678f7819 */ /* 0x030fca00000006ff */
[----:B------:R-:W-:-:S04]  /*1af0*/  FADD.FTZ R134, R143, R134 ;  /* 0x000000868f867221 */ /* 0x000fc80000010000 */
[----:B------:R-:W-:-:S07]  /*1b00*/  @P0 FADD.FTZ R134, R110, R134 ;  /* 0x000000866e860221 */ /* 0x000fce0000010000 */
.L_x_8321:
[----:B------:R-:W-:Y:S01]  /*1b10*/  SHF.L.U32 R135, R135, 0x10, RZ ;  /* 0x0000001087877819 */ /* 0x000fe200000006ff */
[----:B------:R-:W-:Y:S06]  /*1b20*/  @P1 BRA `(.L_x_8322) ;  /* 0x00000000000c1947 */ /* 0x000fec0003800000 */
[----:B------:R-:W-:Y:S05]  /*1b30*/  @!P0 BRA `(.L_x_8323) ;  /* 0x0000000000188947 */ /* 0x000fea0003800000 */
[----:B-----5:R-:W-:Y:S01]  /*1b40*/  FADD.FTZ R135, R111, R135 ;  /* 0x000000876f877221 */ /* 0x020fe20000010000 */
[----:B------:R-:W-:Y:S06]  /*1b50*/  BRA `(.L_x_8323) ;  /* 0x0000000000107947 */ /* 0x000fec0003800000 */
.L_x_8322:
[----:B----45:R-:W-:-:S04]  /*1b60*/  PRMT R142, R103, 0x7632, R142 ;  /* 0x00007632678e7816 */ /* 0x030fc8000000008e */
[----:B------:R-:W-:-:S05]  /*1b70*/  SHF.L.U32 R142, R142, 0x10, RZ ;  /* 0x000000108e8e7819 */ /* 0x000fca00000006ff */
[----:B------:R-:W-:-:S04]  /*1b80*/  FADD.FTZ R135, R142, R135 ;  /* 0x000000878e877221 */ /* 0x000fc80000010000 */
[----:B------:R-:W-:-:S07]  /*1b90*/  @P0 FADD.FTZ R135, R111, R135 ;  /* 0x000000876f870221 */ /* 0x000fce0000010000 */
.L_x_8323:
[----:B----4-:R-:W-:-:S04]  /*1ba0*/  LEA R142, P0, R141, UR10, 0x5 ;  /* 0x0000000a8d8e7c11 */ /* 0x010fc8000f8028ff */
[----:B------:R-:W-:-:S05]  /*1bb0*/  LEA.HI.X R143, R141, UR11, RZ, 0x5, P0 ;  /* 0x0000000b8d8f7c11 */ /* 0x000fca00080f2cff */
[----:B------:R0:W-:Y:S04]  /*1bc0*/  STG.E.128 desc[UR4][R142.64], R128 ;  /* 0x000000808e007986 */ /* 0x0001e8000c101d04 */
[----:B------:R0:W-:Y:S02]  /*1bd0*/  STG.E.128 desc[UR4][R142.64+0x10], R132 ;  /* 0x000010848e007986 */ /* 0x0001e4000c101d04 */
.L_x_8307:
[----:B------:R-:W-:Y:S05]  /*1be0*/  BSYNC B0 ;  /* 0x0000000000007941 */ /* 0x000fea0003800000 */
.L_x_8306:
[----:B0---4-:R-:W-:Y:S01]  /*1bf0*/  FADD.FTZ R142, RZ, R112 ;  /* 0x00000070ff8e7221 */ /* 0x011fe20000010000 */
        /* <DEDUP_REMOVED lines=103> */
.L_x_8342:
[----:B------:R-:W-:Y:S01]  /*2270*/  LOP3.LUT P0, RZ, R2, 0x1f, RZ, 0xc0, !PT ;  /* 0x0000001f02ff7812 */ /* 0x000fe2000780c0ff */
[----:B------:R-:W-:Y:S05]  /*2280*/  WARPSYNC.ALL ;  /* 0x0000000000007948 */ /* 0x000fea0003800000 */
[----:B------:R-:W-:Y:S01]  /*2290*/  LOP3.LUT R0, R143, 0x7, RZ, 0xc0, !PT ;  /* 0x000000078f007812 */ /* 0x000fe200078ec0ff */
[----:B---3--:R-:W-:Y:S01]  /*22a0*/  FADD.FTZ R143, R146, R149 ;  /* 0x00000095928f7221 */ /* 0x008fe20000010000 */
[----:B0-----:R-:W-:-:S05]  /*22b0*/  LOP3.LUT R146, R2, 0x1f, RZ, 0xc0, !PT ;  /* 0x0000001f02927812 */ /* 0x001fca00078ec0ff */
[----:B------:R-:W0:Y:S01]  /*22c0*/  @!P0 S2R R145, SR_CgaCtaId ;  /* 0x0000000000918919 */ /* 0x000e220000008800 */
[----:B------:R-:W-:-:S04]  /*22d0*/  @!P0 MOV R144, 0x400 ;  /* 0x0000040000908802 */ /* 0x000fc80000000f00 */
[----:B0-----:R-:W-:Y:S02]  /*22e0*/  @!P0 LEA R145, R145, R144, 0x18 ;  /* 0x0000009091918211 */ /* 0x001fe400078ec0ff */
[----:B------:R-:W-:-:S04]  /*22f0*/  @!P0 IADD3 R144, R141, R0, RZ ;  /* 0x000000008d908210 */ /* 0x000fc80007ffe0ff */
[----:B------:R-:W-:-:S05]  /*2300*/  @!P0 LEA R144, R144, R145, 0x3 ;  /* 0x0000009190908211 */ /* 0x000fca00078e18ff */
[----:B------:R0:W-:Y:S01]  /*2310*/  @!P0 STS.64 [R144], R142 ;  /* 0x0000008e90008388 */ /* 0x0001e20000000a00 */
[----:B------:R-:W-:-:S13]  /*2320*/  ISETP.GT.U32.AND P0, PT, R146, 0x7, PT ;  /* 0x000000079200780c */ /* 0x000fda0003f04070 */
[----:B0-----:R-:W0:Y:S01]  /*2330*/  @!P0 S2R R143, SR_CgaCtaId ;  /* 0x00000000008f8919 */ /* 0x001e220000008800 */
[----:B------:R-:W-:Y:S01]  /*2340*/  @!P0 MOV R142, 0x400 ;  /* 0x00000400008e8802 */ /* 0x000fe20000000f00 */
[----:B------:R-:W-:Y:S01]  /*2350*/  BSSY B0, `(.L_x_8325) ;  /* 0x000007b000007945 */ /* 0x000fe20003800000 */
[----:B------:R-:W-:Y:S01]  /*2360*/  @!P0 IADD3 R141, R141, R146, RZ ;  /* 0x000000928d8d8210 */ /* 0x000fe20007ffe0ff */
[----:B------:R-:W-:Y:S01]  /*2370*/  BAR.SYNC.DEFER_BLOCKING 0x0 ;  /* 0x0000000000007b1d */ /* 0x000fe20000010000 */
[----:B------:R-:W-:Y:S02]  /*2380*/  ISETP.NE.AND P2, PT, R154, RZ, PT ;  /* 0x000000ff9a00720c */ /* 0x000fe40003f45270 */
[----:B0-----:R-:W-:Y:S02]  /*2390*/  @!P0 LEA R144, R143, R142, 0x18 ;  /* 0x0000008e8f908211 */ /* 0x001fe400078ec0ff */
[----:B------:R-:W-:Y:S02]  /*23a0*/  CS2R R142, SRZ ;  /* 0x00000000008e7805 */ /* 0x000fe4000001ff00 */
[----:B------:R-:W-:Y:S01]  /*23b0*/  @!P0 LEA R144, R141, R144, 0x3 ;  /* 0x000000908d908211 */ /* 0x000fe200078e18ff */
[----:B------:R-:W-:-:S04]  /*23c0*/  HFMA2.MMA R141, -RZ, RZ, 0, 0 ;  /* 0x00000000ff8d7435 */ /* 0x000fc800000001ff */
[----:B------:R0:W-:Y:S02]  /*23d0*/  @!P0 LDS.64 R142, [R144] ;  /* 0x00000000908e8984 */ /* 0x0001e40000000a00 */
[----:B------:R-:W-:Y:S02]  /*23e0*/  @!P0 MOV R141, R139 ;  /* 0x0000008b008d8202 */ /* 0x000fe40000000f00 */
[----:B------:R-:W-:-:S03]  /*23f0*/  LOP3.LUT P0, RZ, R0, 0x1f, R2, 0xf8, !PT ;  /* 0x0000001f00ff7812 */ /* 0x000fc6000780f802 */
[----:B------:R-:W3:Y:S01]  /*2400*/  SHFL.DOWN PT, R146, R141, 0x4, 0x1f ;  /* 0x08801f008d927f89 */ /* 0x000ee200000e0000 */
[-C--:B0-----:R-:W-:Y:S02]  /*2410*/  I2FP.F32.S32 R144, R141.reuse ;  /* 0x0000008d00907245 */ /* 0x081fe40000201400 */
[----:B---3--:R-:W-:Y:S02]  /*2420*/  IADD3 R147, R146, R141, RZ ;  /* 0x0000008d92937210 */ /* 0x008fe40007ffe0ff */
[----:B------:R-:W-:Y:S02]  /*2430*/  I2FP.F32.S32 R146, R146 ;  /* 0x0000009200927245 */ /* 0x000fe40000201400 */
[----:B------:R-:W-:Y:S01]  /*2440*/  I2FP.F32.S32 R149, R147 ;  /* 0x0000009300957245 */ /* 0x000fe20000201400 */
[----:B------:R-:W0:Y:S03]  /*2450*/  SHFL.DOWN PT, R152, R147, 0x2, 0x1f ;  /* 0x08401f0093987f89 */ /* 0x000e2600000e0000 */
[----:B------:R-:W3:Y:S01]  /*2460*/  MUFU.RCP R150, R149 ;  /* 0x0000009500967308 */ /* 0x000ee20000001000 */
[----:B------:R-:W4:Y:S04]  /*2470*/  SHFL.DOWN PT, R145, R142, 0x4, 0x1f ;  /* 0x08801f008e917f89 */ /* 0x000f2800000e0000 */
[----:B------:R-:W1:Y:S01]  /*2480*/  SHFL.DOWN PT, R148, R143, 0x4, 0x1f ;  /* 0x08801f008f947f89 */ /* 0x000e6200000e0000 */
[----:B0-----:R-:W-:-:S02]  /*2490*/  IADD3 R147, R147, R152, RZ ;  /* 0x0000009893937210 */ /* 0x001fc40007ffe0ff */
[----:B------:R-:W-:Y:S01]  /*24a0*/  I2FP.F32.S32 R152, R152 ;  /* 0x0000009800987245 */ /* 0x000fe20000201400 */
[C---:B----4-:R-:W-:Y:S01]  /*24b0*/  FMUL.FTZ R151, R145.reuse, R146 ;  /* 0x0000009291977220 */ /* 0x050fe20000410000 */
[----:B------:R-:W-:-:S03]  /*24c0*/  FADD.FTZ R145, -R145, R142 ;  /* 0x0000008e91917221 */ /* 0x000fc60000010100 */
[----:B------:R-:W-:Y:S01]  /*24d0*/  FFMA.FTZ R151, R144, R142, R151 ;  /* 0x0000008e90977223 */ /* 0x000fe20000010097 */
[----:B------:R-:W-:Y:S01]  /*24e0*/  FMUL.FTZ R145, R145, R145 ;  /* 0x0000009191917220 */ /* 0x000fe20000410000 */
[----:B-1----:R-:W-:Y:S02]  /*24f0*/  FADD.FTZ R143, R148, R143 ;  /* 0x0000008f948f7221 */ /* 0x002fe40000010000 */
[----:B---3--:R-:W-:Y:S01]  /*2500*/  FMUL.FTZ R142, R150, R151 ;  /* 0x00000097968e7220 */ /* 0x008fe20000410000 */
[----:B------:R-:W-:-:S04]  /*2510*/  FMUL.FTZ R145, R145, R144 ;  /* 0x0000009091917220 */ /* 0x000fc80000410000 */
[----:B------:R-:W0:Y:S01]  /*2520*/  SHFL.DOWN PT, R141, R142, 0x2, 0x1f ;  /* 0x08401f008e8d7f89 */ /* 0x000e2200000e0000 */
[----:B------:R-:W-:-:S04]  /*2530*/  FMUL.FTZ R145, R145, R146 ;  /* 0x0000009291917220 */ /* 0x000fc80000410000 */
[----:B------:R-:W-:Y:S01]  /*2540*/  FFMA.FTZ R143, R150, R145, R143 ;  /* 0x00000091968f7223 */ /* 0x000fe2000001008f */
[----:B------:R-:W-:Y:S01]  /*2550*/  I2FP.F32.S32 R145, R147 ;  /* 0x0000009300917245 */ /* 0x000fe20000201400 */
[----:B------:R-:W1:Y:S03]  /*2560*/  SHFL.DOWN PT, R150, R147, 0x1, 0x1f ;  /* 0x08201f0093967f89 */ /* 0x000e6600000e0000 */
[----:B------:R-:W3:Y:S01]  /*2570*/  MUFU.RCP R146, R145 ;  /* 0x0000009100927308 */ /* 0x000ee20000001000 */
[----:B------:R-:W4:Y:S01]  /*2580*/  SHFL.DOWN PT, R144, R143, 0x2, 0x1f ;  /* 0x08401f008f907f89 */ /* 0x000f2200000e0000 */
[----:B0-----:R-:W-:Y:S01]  /*2590*/  FMUL.FTZ R148, R141, R152 ;  /* 0x000000988d947220 */ /* 0x001fe20000410000 */
[----:B------:R-:W-:-:S03]  /*25a0*/  FADD.FTZ R141, R142, -R141 ;  /* 0x8000008d8e8d7221 */ /* 0x000fc60000010000 */
[----:B------:R-:W-:Y:S01]  /*25b0*/  FFMA.FTZ R151, R149, R142, R148 ;  /* 0x0000008e95977223 */ /* 0x000fe20000010094 */
[----:B------:R-:W-:Y:S01]  /*25c0*/  FMUL.FTZ R142, R141, R141 ;  /* 0x0000008d8d8e7220 */ /* 0x000fe20000410000 */
[----:B-1----:R-:W-:Y:S02]  /*25d0*/  IADD3 R147, R147, R150, RZ ;  /* 0x0000009693937210 */ /* 0x002fe40007ffe0ff */
[----:B---3--:R-:W-:Y:S01]  /*25e0*/  FMUL.FTZ R148, R146, R151 ;  /* 0x0000009792947220 */ /* 0x008fe20000410000 */
        /* <DEDUP_REMOVED lines=12> */
[C---:B------:R-:W-:Y:S02]  /*26b0*/  FFMA.FTZ R146, R145.reuse, R148, R146 ;  /* 0x0000009491927223 */ /* 0x040fe40000010092 */
[----:B------:R-:W0:Y:S01]  /*26c0*/  LDC R148, c[0x0][0x2d8] ;  /* 0x0000b600ff947b82 */ /* 0x000e220000000800 */
[----:B------:R-:W-:Y:S01]  /*26d0*/  FMUL.FTZ R145, R145, R144 ;  /* 0x0000009091917220 */ /* 0x000fe20000410000 */
[----:B-1----:R-:W-:Y:S01]  /*26e0*/  FMUL.FTZ R146, R147, R146 ;  /* 0x0000009293927220 */ /* 0x002fe20000410000 */
[----:B---3--:R-:W-:Y:S02]  /*26f0*/  FADD.FTZ R144, R142, R143 ;  /* 0x0000008f8e907221 */ /* 0x008fe40000010000 */
[----:B------:R-:W-:Y:S02]  /*2700*/  FMUL.FTZ R145, R145, R150 ;  /* 0x0000009691917220 */ /* 0x000fe40000410000 */
[----:B------:R-:W1:Y:S01]  /*2710*/  SHFL.IDX PT, R149, R146, RZ, 0x1f ;  /* 0x00001fff92957589 */ /* 0x000e6200000e0000 */
[----:B------:R-:W3:Y:S01]  /*2720*/  @!P0 LDC.64 R142, c[0x0][0x250] ;  /* 0x00009400ff8e8b82 */ /* 0x000ee20000000a00 */
[----:B------:R-:W-:-:S06]  /*2730*/  FFMA.FTZ R147, R147, R145, R144 ;  /* 0x0000009193937223 */ /* 0x000fcc0000010090 */
[----:B------:R-:W0:Y:S01]  /*2740*/  SHFL.IDX PT, R147, R147, RZ, 0x1f ;  /* 0x00001fff93937589 */ /* 0x000e2200000e0000 */
[----:B------:R-:W4:Y:S01]  /*2750*/  @!P0 LDC.64 R144, c[0x0][0x258] ;  /* 0x00009600ff908b82 */ /* 0x000f220000000a00 */
[----:B-1----:R-:W-:Y:S01]  /*2760*/  FMUL.FTZ R0, R149, R149 ;  /* 0x0000009595007220 */ /* 0x002fe20000410000 */
[----:B---3--:R-:W-:Y:S01]  /*2770*/  @!P0 IMAD.WIDE R142, R137, 0x4, R142 ;  /* 0x00000004898e8825 */ /* 0x008fe200078e028e */
[----:B------:R-:W-:-:S03]  /*2780*/  FSEL R160, R149, RZ, !P2 ;  /* 0x000000ff95a07208 */ /* 0x000fc60005000000 */
[----:B------:R-:W-:Y:S01]  /*2790*/  FSEL R141, R0, RZ, P2 ;  /* 0x000000ff008d7208 */ /* 0x000fe20001000000 */
[----:B------:R1:W-:Y:S01]  /*27a0*/  @!P0 STG.E desc[UR4][R142.64], R149 ;  /* 0x000000958e008986 */ /* 0x0003e2000c101904 */
[----:B0-----:R-:W-:Y:S01]  /*27b0*/  FFMA.FTZ R0, R147, UR12, R148 ;  /* 0x0000000c93007c23 */ /* 0x001fe20008010094 */
[----:B----4-:R-:W-:-:S04]  /*27c0*/  @!P0 IMAD.WIDE R144, R137, 0x4, R144 ;  /* 0x0000000489908825 */ /* 0x010fc800078e0290 */
[----:B------:R-:W-:-:S06]  /*27d0*/  FADD.FTZ R0, R0, R141 ;  /* 0x0000008d00007221 */ /* 0x000fcc0000010000 */
[----:B------:R-:W0:Y:S02]  /*27e0*/  MUFU.RSQ R0, R0 ;  /* 0x0000000000007308 */ /* 0x000e240000001400 */
[----:B0-----:R1:W-:Y:S01]  /*27f0*/  @!P0 STG.E desc[UR4][R144.64], R0 ;  /* 0x0000000090008986 */ /* 0x0013e2000c101904 */
[----:B------:R-:W-:Y:S05]  /*2800*/  @!P5 BRA `(.L_x_8326) ;  /* 0x0000000000bcd947 */ /* 0x000fea0003800000 */
[--C-:B------:R-:W-:Y:S01]  /*2810*/  FADD.FTZ R147, R115, -R160.reuse ;  /* 0x800000a073937221 */ /* 0x100fe20000010000 */
[--C-:B-1----:R-:W-:Y:S01]  /*2820*/  FADD.FTZ R145, R114, -R160.reuse ;  /* 0x800000a072917221 */ /* 0x102fe20000010000 */
[--C-:B------:R-:W-:Y:S01]  /*2830*/  FADD.FTZ R141, R112, -R160.reuse ;  /* 0x800000a0708d7221 */ /* 0x100fe20000010000 */
[--C-:B------:R-:W-:Y:S01]  /*2840*/  FADD.FTZ R143, R113, -R160.reuse ;  /* 0x800000a0718f7221 */ /* 0x100fe20000010000 */
[----:B------:R-:W-:Y:S01]  /*2850*/  FMUL.FTZ R152, R0, R147 ;  /* 0x0000009300987220 */ /* 0x000fe20000410000 */
[--C-:B------:R-:W-:Y:S01]  /*2860*/  FADD.FTZ R147, R116, -R160.reuse ;  /* 0x800000a074937221 */ /* 0x100fe20000010000 */
[C---:B------:R-:W-:Y:S01]  /*2870*/  FMUL.FTZ R151, R0.reuse, R145 ;  /* 0x0000009100977220 */ /* 0x040fe20000410000 */
[C---:B------:R-:W-:Y:S01]  /*2880*/  FMUL.FTZ R141, R0.reuse, R141 ;  /* 0x0000008d008d7220 */ /* 0x040fe20000410000 */
[C---:B------:R-:W-:Y:S01]  /*2890*/  FMUL.FTZ R150, R0.reuse, R143 ;  /* 0x0000008f00967220 */ /* 0x040fe20000410000 */
[----:B------:R-:W-:Y:S01]  /*28a0*/  FMUL.FTZ R153, R0, R147 ;  /* 0x0000009300997220 */ /* 0x000fe20000410000 */
[--C-:B------:R-:W-:Y:S01]  /*28b0*/  FADD.FTZ R147, R117, -R160.reuse ;  /* 0x800000a075937221 */ /* 0x100fe20000010000 */
[--C-:B------:R-:W-:Y:S01]  /*28c0*/  FADD.FTZ R149, R118, -R160.reuse ;  /* 0x800000a076957221 */ /* 0x100fe20000010000 */
[----:B------:R-:W-:Y:S01]  /*28d0*/  FADD.FTZ R157, R119, -R160 ;  /* 0x800000a0779d7221 */ /* 0x000fe20000010000 */
[----:B-----5:R-:W-:Y:S01]  /*28e0*/  FFMA.FTZ R145, R22, R151, R6 ;  /* 0x0000009716917223 */ /* 0x020fe20000010006 */
[----:B------:R-:W-:Y:S01]  /*28f0*/  FFMA.FTZ R146, R23, R152, R7 ;  /* 0x0000009817927223 */ /* 0x000fe20000010007 */
[----:B------:R-:W-:Y:S01]  /*2900*/  FFMA.FTZ R144, R20, R141, R4 ;  /* 0x0000008d14907223 */ /* 0x000fe20000010004 */
[----:B------:R-:W-:Y:S01]  /*2910*/  FFMA.FTZ R143, R21, R150, R5 ;  /* 0x00000096158f7223 */ /* 0x000fe20000010005 */
[C---:B------:R-:W-:Y:S01]  /*2920*/  FMUL.FTZ R156, R0.reuse, R147 ;  /* 0x00000093009c7220 */ /* 0x040fe20000410000 */
[C---:B------:R-:W-:Y:S01]  /*2930*/  FMUL.FTZ R155, R0.reuse, R149 ;  /* 0x00000095009b7220 */ /* 0x040fe20000410000 */
[----:B------:R-:W-:Y:S01]  /*2940*/  FMUL.FTZ R158, R0, R157 ;  /* 0x0000009d009e7220 */ /* 0x000fe20000410000 */
[----:B------:R-:W-:Y:S01]  /*2950*/  F2FP.BF16.F32.PACK_AB R145, R146, R145 ;  /* 0x000000919291723e */ /* 0x000fe200000010ff */
[----:B------:R-:W-:Y:S01]  /*2960*/  FFMA.FTZ R146, R24, R153, R8 ;  /* 0x0000009918927223 */ /* 0x000fe20000010008 */
[----:B------:R-:W-:Y:S01]  /*2970*/  F2FP.BF16.F32.PACK_AB R144, R143, R144 ;  /* 0x000000908f90723e */ /* 0x000fe200000010ff */
[----:B------:R-:W-:Y:S01]  /*2980*/  FFMA.FTZ R147, R25, R156, R9 ;  /* 0x0000009c19937223 */ /* 0x000fe20000010009 */
[----:B------:R-:W0:Y:S01]  /*2990*/  LDC.64 R142, c[0x0][0x2b8] ;  /* 0x0000ae00ff8e7b82 */ /* 0x000e220000000a00 */
[-C--:B------:R-:W-:Y:S01]  /*29a0*/  FFMA.FTZ R148, R26, R155.reuse, R10 ;  /* 0x0000009b1a947223 */ /* 0x080fe2000001000a */
[----:B------:R-:W-:Y:S01]  /*29b0*/  FFMA.FTZ R149, R27, R158, R11 ;  /* 0x0000009e1b957223 */ /* 0x000fe2000001000b */
[----:B------:R-:W-:Y:S01]  /*29c0*/  FFMA.FTZ R155, R34, R155, R18 ;  /* 0x0000009b229b7223 */ /* 0x000fe20000010012 */
[----:B------:R-:W-:Y:S01]  /*29d0*/  F2FP.BF16.F32.PACK_AB R146, R147, R146 ;  /* 0x000000929392723e */ /* 0x000fe200000010ff */
[----:B------:R-:W-:Y:S01]  /*29e0*/  FFMA.FTZ R158, R35, R158, R19 ;  /* 0x0000009e239e7223 */ /* 0x000fe20000010013 */
[----:B------:R-:W-:Y:S01]  /*29f0*/  FFMA.FTZ R153, R32, R153, R16 ;  /* 0x0000009920997223 */ /* 0x000fe20000010010 */
[----:B------:R-:W-:Y:S01]  /*2a00*/  F2FP.BF16.F32.PACK_AB R147, R149, R148 ;  /* 0x000000949593723e */ /* 0x000fe200000010ff */
[----:B------:R-:W-:Y:S01]  /*2a10*/  FFMA.FTZ R156, R33, R156, R17 ;  /* 0x0000009c219c7223 */ /* 0x000fe20000010011 */
[----:B------:R-:W1:Y:S01]  /*2a20*/  LDC.64 R148, c[0x0][0x2c0] ;  /* 0x0000b000ff947b82 */ /* 0x000e620000000a00 */
[----:B------:R-:W-:Y:S01]  /*2a30*/  FFMA.FTZ R141, R28, R141, R12 ;  /* 0x0000008d1c8d7223 */ /* 0x000fe2000001000c */
[----:B------:R-:W-:Y:S01]  /*2a40*/  FFMA.FTZ R151, R30, R151, R14 ;  /* 0x000000971e977223 */ /* 0x000fe2000001000e */
[----:B------:R-:W-:Y:S01]  /*2a50*/  FFMA.FTZ R152, R31, R152, R15 ;  /* 0x000000981f987223 */ /* 0x000fe2000001000f */
[----:B------:R-:W-:Y:S01]  /*2a60*/  FFMA.FTZ R150, R29, R150, R13 ;  /* 0x000000961d967223 */ /* 0x000fe2000001000d */
[----:B------:R-:W-:-:S02]  /*2a70*/  F2FP.BF16.F32.PACK_AB R159, R158, R155 ;  /* 0x0000009b9e9f723e */ /* 0x000fc400000010ff */
[----:B------:R-:W-:Y:S02]  /*2a80*/  F2FP.BF16.F32.PACK_AB R158, R156, R153 ;  /* 0x000000999c9e723e */ /* 0x000fe400000010ff */
[----:B------:R-:W-:Y:S02]  /*2a90*/  F2FP.BF16.F32.PACK_AB R157, R152, R151 ;  /* 0x00000097989d723e */ /* 0x000fe400000010ff */
[----:B------:R-:W-:Y:S01]  /*2aa0*/  F2FP.BF16.F32.PACK_AB R156, R150, R141 ;  /* 0x0000008d969c723e */ /* 0x000fe200000010ff */
[----:B0-----:R-:W-:-:S05]  /*2ab0*/  IMAD.WIDE.U32 R142, R140, 0x10, R142 ;  /* 0x000000108c8e7825 */ /* 0x001fca00078e008e */
[----:B------:R1:W-:Y:S02]  /*2ac0*/  STG.E.128 desc[UR4][R142.64], R144 ;  /* 0x000000908e007986 */ /* 0x0003e4000c101d04 */
[C---:B-1----:R-:W-:Y:S01]  /*2ad0*/  IMAD.WIDE.U32 R142, R140.reuse, 0x10, R148 ;  /* 0x000000108c8e7825 */ /* 0x042fe200078e0094 */
[----:B------:R-:W-:-:S04]  /*2ae0*/  IADD3 R140, R140, 0x100, RZ ;  /* 0x000001008c8c7810 */ /* 0x000fc80007ffe0ff */
[----:B------:R0:W-:Y:S03]  /*2af0*/  STG.E.128 desc[UR4][R142.64], R156 ;  /* 0x0000009c8e007986 */ /* 0x0001e6000c101d04 */
.L_x_8326:
[----:B------:R-:W-:Y:S05]  /*2b00*/  BSYNC B0 ;  /* 0x0000000000007941 */ /* 0x000fea0003800000 */
.L_x_8325:
[----:B------:R-:W-:Y:S04]  /*2b10*/  BSSY B0, `(.L_x_8327) ;  /* 0x0000031000007945 */ /* 0x000fe80003800000 */
[----:B------:R-:W-:Y:S05]  /*2b20*/  @!P4 BRA `(.L_x_8328) ;  /* 0x0000000000bcc947 */ /* 0x000fea0003800000 */
[--C-:B------:R-:W-:Y:S01]  /*2b30*/  FADD.FTZ R147, R123, -R160.reuse ;  /* 0x800000a07b937221 */ /* 0x100fe20000010000 */
[--C-:B-1----:R-:W-:Y:S01]  /*2b40*/  FADD.FTZ R145, R122, -R160.reuse ;  /* 0x800000a07a917221 */ /* 0x102fe20000010000 */
[--C-:B------:R-:W-:Y:S01]  /*2b50*/  FADD.FTZ R141, R120, -R160.reuse ;  /* 0x800000a0788d7221 */ /* 0x100fe20000010000 */
[--C-:B0-----:R-:W-:Y:S01]  /*2b60*/  FADD.FTZ R143, R121, -R160.reuse ;  /* 0x800000a0798f7221 */ /* 0x101fe20000010000 */
[----:B------:R-:W-:Y:S01]  /*2b70*/  FMUL.FTZ R152, R0, R147 ;  /* 0x0000009300987220 */ /* 0x000fe20000410000 */
[--C-:B------:R-:W-:Y:S01]  /*2b80*/  FADD.FTZ R147, R124, -R160.reuse ;  /* 0x800000a07c937221 */ /* 0x100fe20000010000 */
[----:B------:R-:W-:Y:S01]  /*2b90*/  FMUL.FTZ R151, R0, R145 ;  /* 0x0000009100977220 */ /* 0x000fe20000410000 */
[--C-:B------:R-:W-:Y:S01]  /*2ba0*/  FADD.FTZ R149, R126, -R160.reuse ;  /* 0x800000a07e957221 */ /* 0x100fe20000010000 */
[--C-:B------:R-:W-:Y:S01]  /*2bb0*/  FADD.FTZ R157, R127, -R160.reuse ;  /* 0x800000a07f9d7221 */ /* 0x100fe20000010000 */
[----:B------:R-:W-:Y:S01]  /*2bc0*/  FMUL.FTZ R153, R0, R147 ;  /* 0x0000009300997220 */ /* 0x000fe20000410000 */
[----:B------:R-:W-:Y:S01]  /*2bd0*/  FADD.FTZ R147, R125, -R160 ;  /* 0x800000a07d937221 */ /* 0x000fe20000010000 */
[----:B-----5:R-:W-:Y:S01]  /*2be0*/  FFMA.FTZ R145, R54, R151, R38 ;  /* 0x0000009736917223 */ /* 0x020fe20000010026 */
[----:B------:R-:W-:Y:S01]  /*2bf0*/  FFMA.FTZ R146, R55, R152, R39 ;  /* 0x0000009837927223 */ /* 0x000fe20000010027 */
        /* <DEDUP_REMOVED lines=22> */
[----:B------:R-:W-:Y:S01]  /*2d60*/  FFMA.FTZ R152, R63, R152, R47 ;  /* 0x000000983f987223 */ /* 0x000fe2000001002f */
[----:B------:R-:W1:Y:S01]  /*2d70*/  LDC.64 R148, c[0x0][0x2c0] ;  /* 0x0000b000ff947b82 */ /* 0x000e620000000a00 */
[----:B------:R-:W-:Y:S01]  /*2d80*/  FFMA.FTZ R150, R61, R150, R45 ;  /* 0x000000963d967223 */ /* 0x000fe2000001002d */
[----:B------:R-:W-:-:S02]  /*2d90*/  F2FP.BF16.F32.PACK_AB R159, R158, R155 ;  /* 0x0000009b9e9f723e */ /* 0x000fc400000010ff */
[----:B------:R-:W-:Y:S02]  /*2da0*/  F2FP.BF16.F32.PACK_AB R158, R156, R153 ;  /* 0x000000999c9e723e */ /* 0x000fe400000010ff */
[----:B------:R-:W-:Y:S02]  /*2db0*/  F2FP.BF16.F32.PACK_AB R157, R152, R151 ;  /* 0x00000097989d723e */ /* 0x000fe400000010ff */
[----:B------:R-:W-:Y:S01]  /*2dc0*/  F2FP.BF16.F32.PACK_AB R156, R150, R141 ;  /* 0x0000008d969c723e */ /* 0x000fe200000010ff */
[----:B0-----:R-:W-:-:S05]  /*2dd0*/  IMAD.WIDE.U32 R142, R140, 0x10, R142 ;  /* 0x000000108c8e7825 */ /* 0x001fca00078e008e */
[----:B------:R3:W-:Y:S01]  /*2de0*/  STG.E.128 desc[UR4][R142.64], R144 ;  /* 0x000000908e007986 */ /* 0x0007e2000c101d04 */
[C---:B-1----:R-:W-:Y:S01]  /*2df0*/  IMAD.WIDE.U32 R148, R140.reuse, 0x10, R148 ;  /* 0x000000108c947825 */ /* 0x042fe200078e0094 */
[----:B------:R-:W-:-:S04]  /*2e00*/  IADD3 R140, R140, 0x100, RZ ;  /* 0x000001008c8c7810 */ /* 0x000fc80007ffe0ff */
[----:B------:R3:W-:Y:S03]  /*2e10*/  STG.E.128 desc[UR4][R148.64], R156 ;  /* 0x0000009c94007986 */ /* 0x0007e6000c101d04 */
.L_x_8328:
[----:B------:R-:W-:Y:S05]  /*2e20*/  BSYNC B0 ;  /* 0x0000000000007941 */ /* 0x000fea0003800000 */
.L_x_8327:
[----:B------:R-:W-:Y:S04]  /*2e30*/  BSSY B0, `(.L_x_8329) ;  /* 0x0000030000007945 */ /* 0x000fe80003800000 */
[----:B------:R-:W-:Y:S05]  /*2e40*/  @!P3 BRA `(.L_x_8330) ;  /* 0x0000000000b8b947 */ /* 0x000fea0003800000 */
[--C-:B01-3--:R-:W-:Y:S01]  /*2e50*/  FADD.FTZ R143, R129, -R160.reuse ;  /* 0x800000a0818f7221 */ /* 0x10bfe20000010000 */
        /* <DEDUP_REMOVED lines=15> */
[-C--:B-----5:R-:W-:Y:S01]  /*2f50*/  FFMA.FTZ R147, R90, R143.reuse, R74 ;  /* 0x0000008f5a937223 */ /* 0x0a0fe2000001004a */
[----:B------:R-:W-:Y:S01]  /*2f60*/  FFMA.FTZ R151, R98, R143, R82 ;  /* 0x0000008f62977223 */ /* 0x000fe20000010052 */
[-C--:B------:R-:W-:Y:S01]  /*2f70*/  FFMA.FTZ R0, R91, R142.reuse, R75 ;  /* 0x0000008e5b007223 */ /* 0x080fe2000001004b */
[----:B------:R-:W-:Y:S01]  /*2f80*/  FFMA.FTZ R142, R99, R142, R83 ;  /* 0x0000008e638e7223 */ /* 0x000fe20000010053 */
[----:B------:R-:W-:Y:S01]  /*2f90*/  FFMA.FTZ R144, R84, R141, R68 ;  /* 0x0000008d54907223 */ /* 0x000fe20000010044 */
[----:B------:R-:W-:Y:S01]  /*2fa0*/  FFMA.FTZ R143, R85, R150, R69 ;  /* 0x00000096558f7223 */ /* 0x000fe20000010045 */
[----:B------:R-:W0:Y:S01]  /*2fb0*/  LDC.64 R152, c[0x0][0x2c0] ;  /* 0x0000b000ff987b82 */ /* 0x000e220000000a00 */
[----:B------:R-:W-:Y:S01]  /*2fc0*/  F2FP.BF16.F32.PACK_AB R147, R0, R147 ;  /* 0x000000930093723e */ /* 0x000fe200000010ff */
[----:B------:R-:W-:Y:S01]  /*2fd0*/  FFMA.FTZ R148, R92, R141, R76 ;  /* 0x0000008d5c947223 */ /* 0x000fe2000001004c */
[----:B------:R-:W-:Y:S01]  /*2fe0*/  F2FP.BF16.F32.PACK_AB R151, R142, R151 ;  /* 0x000000978e97723e */ /* 0x000fe200000010ff */
[----:B------:R-:W-:Y:S01]  /*2ff0*/  FFMA.FTZ R145, R86, R149, R70 ;  /* 0x0000009556917223 */ /* 0x000fe20000010046 */
[----:B------:R-:W-:Y:S01]  /*3000*/  F2FP.BF16.F32.PACK_AB R144, R143, R144 ;  /* 0x000000908f90723e */ /* 0x000fe200000010ff */
[----:B------:R-:W-:Y:S01]  /*3010*/  FFMA.FTZ R0, R87, R156, R71 ;  /* 0x0000009c57007223 */ /* 0x000fe20000010047 */
[----:B------:R-:W-:Y:S01]  /*3020*/  FFMA.FTZ R146, R88, R155, R72 ;  /* 0x0000009b58927223 */ /* 0x000fe20000010048 */
[----:B------:R-:W1:Y:S01]  /*3030*/  LDC.64 R142, c[0x0][0x2b8] ;  /* 0x0000ae00ff8e7b82 */ /* 0x000e620000000a00 */
        /* <DEDUP_REMOVED lines=8> */
[----:B------:R-:W-:Y:S02]  /*30c0*/  F2FP.BF16.F32.PACK_AB R148, R141, R148 ;  /* 0x000000948d94723e */ /* 0x000fe400000010ff */
[----:B------:R-:W-:Y:S02]  /*30d0*/  F2FP.BF16.F32.PACK_AB R150, R158, R155 ;  /* 0x0000009b9e96723e */ /* 0x000fe400000010ff */
[----:B------:R-:W-:Y:S01]  /*30e0*/  F2FP.BF16.F32.PACK_AB R149, R156, R149 ;  /* 0x000000959c95723e */ /* 0x000fe200000010ff */
[----:B-1----:R-:W-:-:S04]  /*30f0*/  IMAD.WIDE.U32 R142, R140, 0x10, R142 ;  /* 0x000000108c8e7825 */ /* 0x002fc800078e008e */
[----:B0-----:R-:W-:Y:S01]  /*3100*/  IMAD.WIDE.U32 R140, R140, 0x10, R152 ;  /* 0x000000108c8c7825 */ /* 0x001fe200078e0098 */
[----:B------:R4:W-:Y:S04]  /*3110*/  STG.E.128 desc[UR4][R142.64], R144 ;  /* 0x000000908e007986 */ /* 0x0009e8000c101d04 */
[----:B------:R4:W-:Y:S02]  /*3120*/  STG.E.128 desc[UR4][R140.64], R148 ;  /* 0x000000948c007986 */ /* 0x0009e4000c101d04 */
.L_x_8330:
[----:B------:R-:W-:Y:S05]  /*3130*/  BSYNC B0 ;  /* 0x0000000000007941 */ /* 0x000fea0003800000 */
.L_x_8329:
[----:B------:R-:W-:Y:S02]  /*3140*/  IADD3 R137, R137, UR14, RZ ;  /* 0x0000000e89897c10 */ /* 0x000fe4000fffe0ff */
[----:B-1----:R-:W-:Y:S02]  /*3150*/  SEL R0, RZ, 0x1, P1 ;  /* 0x00000001ff007807 */ /* 0x002fe40000800000 */
[----:B------:R-:W-:-:S13]  /*3160*/  ISETP.GE.AND P0, PT, R137, UR15, PT ;  /* 0x0000000f89007c0c */ /* 0x000fda000bf06270 */
[----:B------:R-:W-:Y:S05]  /*3170*/  @!P0 BRA `(.L_x_8331) ;  /* 0xffffffd8000c8947 */ /* 0x000fea000383ffff */
[----:B------:R-:W-:Y:S05]  /*3180*/  EXIT ;  /* 0x000000000000794d */ /* 0x000fea0003800000 */
.L_x_8324:
[----:B------:R-:W-:Y:S01]  /*3190*/  HFMA2.MMA R152, -RZ, RZ, 0, 5.9604644775390625e-08 ;  /* 0x00000001ff987435 */ /* 0x000fe200000001ff */
[----:B------:R-:W-:Y:S02]  /*31a0*/  MOV R151, R145 ;  /* 0x0000009100977202 */ /* 0x000fe40000000f00 */
[----:B------:R-:W-:Y:S02]  /*31b0*/  MOV R153, 0x1f ;  /* 0x0000001f00997802 */ /* 0x000fe40000000f00 */
[----:B------:R-:W-:-:S07]  /*31c0*/  MOV R148, 0xffffffff ;  /* 0xffffffff00947802 */ /* 0x000fce0000000f00 */
[----:B-123-5:R-:W-:Y:S05]  /*31d0*/  WARPSYNC.COLLECTIVE R148, `(.L_x_8332) ;  /* 0x0000000094087348 */ /* 0x02efea0003c00000 */
[----:B------:R0:W4:Y:S02]  /*31e0*/  SHFL.BFLY P6, R150, R151, R152, R153 ;  /* 0x0c00009897967389 */ /* 0x00012400000c0099 */
[----:B012345:R-:W-:Y:S01]  /*31f0*/  ENDCOLLECTIVE ;  /* 0x000000000000791b */ /* 0x03ffe20003800000 */
.L_x_8332:
[----:B------:R-:W-:Y:S01]  /*3200*/  HFMA2.MMA R152, -RZ, RZ, 0, 1.1920928955078125e-07 ;  /* 0x00000002ff987435 */ /* 0x000fe200000001ff */
[----:B------:R-:W-:-:S05]  /*3210*/  MOV R0, R150 ;  /* 0x0000009600007202 */ /* 0x000fca0000000f00 */
[----:B------:R-:W-:-:S05]  /*3220*/  FADD.FTZ R144, R145, R0 ;  /* 0x0000000091907221 */ /* 0x000fca0000010000 */
[----:B------:R-:W-:-:S07]  /*3230*/  MOV R151, R144 ;  /* 0x0000009000977202 */ /* 0x000fce0000000f00 */
[----:B------:R-:W-:Y:S05]  /*3240*/  WARPSYNC.COLLECTIVE R148, `(.L_x_8333) ;  /* 0x0000000094087348 */ /* 0x000fea0003c00000 */
[----:B------:R0:W1:Y:S02]  /*3250*/  SHFL.BFLY P6, R150, R151, R152, R153 ;  /* 0x0c00009897967389 */ /* 0x00006400000c0099 */
[----:B01----:R-:W-:Y:S01]  /*3260*/  ENDCOLLECTIVE ;  /* 0x000000000000791b */ /* 0x003fe20003800000 */
.L_x_8333:
[----:B------:R-:W-:Y:S01]  /*3270*/  HFMA2.MMA R152, -RZ, RZ, 0, 2.384185791015625e-07 ;  /* 0x00000004ff987435 */ /* 0x000fe200000001ff */
[----:B------:R-:W-:-:S05]  /*3280*/  MOV R147, R150 ;  /* 0x0000009600937202 */ /* 0x000fca0000000f00 */
[----:B------:R-:W-:-:S05]  /*3290*/  FADD.FTZ R147, R144, R147 ;  /* 0x0000009390937221 */ /* 0x000fca0000010000 */
[----:B------:R-:W-:-:S07]  /*32a0*/  MOV R151, R147 ;  /* 0x0000009300977202 */ /* 0x000fce0000000f00 */
[----:B------:R-:W-:Y:S05]  /*32b0*/  WARPSYNC.COLLECTIVE R148, `(.L_x_8334) ;  /* 0x0000000094087348 */ /* 0x000fea0003c00000 */
[----:B------:R0:W1:Y:S02]  /*32c0*/  SHFL.BFLY P6, R150, R151, R152, R153 ;  /* 0x0c00009897967389 */ /* 0x00006400000c0099 */
[----:B01----:R-:W-:Y:S01]  /*32d0*/  ENDCOLLECTIVE ;  /* 0x000000000000791b */ /* 0x003fe20003800000 */
.L_x_8334:
[----:B------:R-:W-:Y:S01]  /*32e0*/  HFMA2.MMA R152, -RZ, RZ, 0, 4.76837158203125e-07 ;  /* 0x00000008ff987435 */ /* 0x000fe200000001ff */
[----:B------:R-:W-:-:S05]  /*32f0*/  MOV R0, R150 ;  /* 0x0000009600007202 */ /* 0x000fca0000000f00 */
[----:B------:R-:W-:-:S05]  /*3300*/  FADD.FTZ R146, R147, R0 ;  /* 0x0000000093927221 */ /* 0x000fca0000010000 */
[----:B------:R-:W-:-:S07]  /*3310*/  MOV R151, R146 ;  /* 0x0000009200977202 */ /* 0x000fce0000000f00 */
[----:B------:R-:W-:Y:S05]  /*3320*/  WARPSYNC.COLLECTIVE R148, `(.L_x_8335) ;  /* 0x0000000094087348 */ /* 0x000fea0003c00000 */
[----:B------:R0:W1:Y:S02]  /*3330*/  SHFL.BFLY P6, R150, R151, R152, R153 ;  /* 0x0c00009897967389 */ /* 0x00006400000c0099 */
[----:B01----:R-:W-:Y:S01]  /*3340*/  ENDCOLLECTIVE ;  /* 0x000000000000791b */ /* 0x003fe20003800000 */
.L_x_8335:
[----:B------:R-:W-:Y:S01]  /*3350*/  HFMA2.MMA R152, -RZ, RZ, 0, 9.5367431640625e-07 ;  /* 0x00000010ff987435 */ /* 0x000fe200000001ff */
[----:B------:R-:W-:-:S05]  /*3360*/  MOV R149, R150 ;  /* 0x0000009600957202 */ /* 0x000fca0000000f00 */
[----:B------:R-:W-:-:S05]  /*3370*/  FADD.FTZ R149, R146, R149 ;  /* 0x0000009592957221 */ /* 0x000fca0000010000 */
[----:B------:R-:W-:-:S07]  /*3380*/  MOV R151, R149 ;  /* 0x0000009500977202 */ /* 0x000fce0000000f00 */
[----:B------:R-:W-:Y:S05]  /*3390*/  WARPSYNC.COLLECTIVE R148, `(.L_x_8336) ;  /* 0x0000000094087348 */ /* 0x000fea0003c00000 */
[----:B------:R0:W1:Y:S02]  /*33a0*/  SHFL.BFLY P6, R150, R151, R152, R153 ;  /* 0x0c00009897967389 */ /* 0x00006400000c0099 */
[----:B01----:R-:W-:Y:S01]  /*33b0*/  ENDCOLLECTIVE ;  /* 0x000000000000791b */ /* 0x003fe20003800000 */
.L_x_8336:
        /* <DEDUP_REMOVED lines=57> */
.L_x_8337:
[----:B------:R-:W-:Y:S01]  /*3750*/  HFMA2.MMA R152, -RZ, RZ, 0, 1.1920928955078125e-07 ;  /* 0x00000002ff987435 */ /* 0x000fe200000001ff */
[----:B------:R-:W-:-:S05]  /*3760*/  MOV R145, R150 ;  /* 0x0000009600917202 */ /* 0x000fca0000000f00 */
[----:B------:R-:W-:-:S05]  /*3770*/  FADD.FTZ R145, R0, R145 ;  /* 0x0000009100917221 */ /* 0x000fca0000010000 */
[----:B------:R-:W-:-:S07]  /*3780*/  MOV R151, R145 ;  /* 0x0000009100977202 */ /* 0x000fce0000000f00 */
[----:B------:R-:W-:Y:S05]  /*3790*/  WARPSYNC.COLLECTIVE R148, `(.L_x_8338) ;  /* 0x0000000094087348 */ /* 0x000fea0003c00000 */
[----:B------:R0:W1:Y:S02]  /*37a0*/  SHFL.BFLY P6, R150, R151, R152, R153 ;  /* 0x0c00009897967389 */ /* 0x00006400000c0099 */
[----:B01----:R-:W-:Y:S01]  /*37b0*/  ENDCOLLECTIVE ;  /* 0x000000000000791b */ /* 0x003fe20003800000 */
.L_x_8338:
[----:B------:R-:W-:Y:S01]  /*37c0*/  HFMA2.MMA R152, -RZ, RZ, 0, 2.384185791015625e-07 ;  /* 0x00000004ff987435 */ /* 0x000fe200000001ff */
[----:B------:R-:W-:-:S05]  /*37d0*/  MOV R144, R150 ;  /* 0x0000009600907202 */ /* 0x000fca0000000f00 */
[----:B------:R-:W-:-:S05]  /*37e0*/  FADD.FTZ R144, R145, R144 ;  /* 0x0000009091907221 */ /* 0x000fca0000010000 */
[----:B------:R-:W-:-:S07]  /*37f0*/  MOV R151, R144 ;  /* 0x0000009000977202 */ /* 0x000fce0000000f00 */
[----:B------:R-:W-:Y:S05]  /*3800*/  WARPSYNC.COLLECTIVE R148, `(.L_x_8339) ;  /* 0x0000000094087348 */ /* 0x000fea0003c00000 */
[----:B------:R0:W1:Y:S02]  /*3810*/  SHFL.BFLY P6, R150, R151, R152, R153 ;  /* 0x0c00009897967389 */ /* 0x00006400000c0099 */
[----:B01----:R-:W-:Y:S01]  /*3820*/  ENDCOLLECTIVE ;  /* 0x000000000000791b */ /* 0x003fe20003800000 */
.L_x_8339:
[----:B------:R-:W-:Y:S01]  /*3830*/  HFMA2.MMA R152, -RZ, RZ, 0, 4.76837158203125e-07 ;  /* 0x00000008ff987435 */ /* 0x000fe200000001ff */
[----:B------:R-:W-:-:S05]  /*3840*/  MOV R147, R150 ;  /* 0x0000009600937202 */ /* 0x000fca0000000f00 */
[----:B------:R-:W-:-:S05]  /*3850*/  FADD.FTZ R147, R144, R147 ;  /* 0x0000009390937221 */ /* 0x000fca0000010000 */
[----:B------:R-:W-:-:S07]  /*3860*/  MOV R151, R147 ;  /* 0x0000009300977202 */ /* 0x000fce0000000f00 */
[----:B------:R-:W-:Y:S05]  /*3870*/  WARPSYNC.COLLECTIVE R148, `(.L_x_8340) ;  /* 0x0000000094087348 */ /* 0x000fea0003c00000 */
[----:B------:R0:W1:Y:S02]  /*3880*/  SHFL.BFLY P6, R150, R151, R152, R153 ;  /* 0x0c00009897967389 */ /* 0x00006400000c0099 */
[----:B01----:R-:W-:Y:S01]  /*3890*/  ENDCOLLECTIVE ;  /* 0x000000000000791b */ /* 0x003fe20003800000 */
.L_x_8340:
[----:B------:R-:W-:Y:S01]  /*38a0*/  HFMA2.MMA R152, -RZ, RZ, 0, 9.5367431640625e-07 ;  /* 0x00000010ff987435 */ /* 0x000fe200000001ff */
[----:B------:R-:W-:-:S05]  /*38b0*/  MOV R146, R150 ;  /* 0x0000009600927202 */ /* 0x000fca0000000f00 */
[----:B------:R-:W-:-:S05]  /*38c0*/  FADD.FTZ R146, R147, R146 ;  /* 0x0000009293927221 */ /* 0x000fca0000010000 */
[----:B------:R-:W-:-:S07]  /*38d0*/  MOV R151, R146 ;  /* 0x0000009200977202 */ /* 0x000fce0000000f00 */
[----:B------:R-:W-:Y:S05]  /*38e0*/  WARPSYNC.COLLECTIVE R148, `(.L_x_8341) ;  /* 0x0000000094087348 */ /* 0x000fea0003c00000 */
[----:B------:R0:W1:Y:S02]  /*38f0*/  SHFL.BFLY P6, R150, R151, R152, R153 ;  /* 0x0c00009897967389 */ /* 0x00006400000c0099 */
[----:B01----:R-:W-:Y:S01]  /*3900*/  ENDCOLLECTIVE ;  /* 0x000000000000791b */ /* 0x003fe20003800000 */
.L_x_8341:
[----:B------:R-:W-:Y:S01]  /*3910*/  MOV R149, R150 ;  /* 0x0000009600957202 */ /* 0x000fe20000000f00 */
[----:B------:R-:W-:Y:S06]  /*3920*/  BRA `(.L_x_8342) ;  /* 0xffffffe800507947 */ /* 0x000fec000383ffff */
.L_x_8343:
        /* <DEDUP_REMOVED lines=13> */
.L_x_20572:


//--------------------- .text._ZN10layer_norm31ln_parallel_residual_fwd_kernelINS_13Kernel_traitsIf13__nv_bfloat16fS2_fjLj6144ELj1ELj1ELj8ELj16ENS_18Kernel_traits_baseILj6144EfS2_fS2_fjLj256EEEEELb0ELb0ELb1EEEvNS_9FwdParamsE --------------------------
	.section	.text._ZN10layer_norm31ln_parallel_residual_fwd_kernelINS_13Kernel_traitsIf13__nv_bfloat16fS2_fjLj6144ELj1ELj1ELj8ELj16ENS_18Kernel_traits_baseILj6144EfS2_fS2_fjLj256EEEEELb0ELb0ELb1EEEvNS_9FwdParamsE,"ax",@progbits
	.align	128
        .global         _ZN10layer_norm31ln_parallel_residual_fwd_kernelINS_13Kernel_traitsIf13__nv_bfloat16fS2_fjLj6144ELj1ELj1ELj8ELj16ENS_18Kernel_traits_baseILj6144EfS2_fS2_fjLj256EEEEELb0ELb0ELb1EEEvNS_9FwdParamsE
        .type           _ZN10layer_norm31ln_parallel_residual_fwd_kernelINS_13Kernel_traitsIf13__nv_bfloat16fS2_fjLj6144ELj1ELj1ELj8ELj16ENS_18Kernel_traits_baseILj6144EfS2_fS2_fjLj256EEEEELb0ELb0ELb1EEEvNS_9FwdParamsE,@function
        .size           _ZN10layer_norm31ln_parallel_residual_fwd_kernelINS_13Kernel_traitsIf13__nv_bfloat16fS2_fjLj6144ELj1ELj1ELj8ELj16ENS_18Kernel_traits_baseILj6144EfS2_fS2_fjLj256EEEEELb0ELb0ELb1EEEvNS_9FwdParamsE,(.L_x_20573 - _ZN10layer_norm31ln_parallel_residual_fwd_kernelINS_13Kernel_traitsIf13__nv_bfloat16fS2_fjLj6144ELj1ELj1ELj8ELj16ENS_18Kernel_traits_baseILj6144EfS2_fS2_fjLj256EEEEELb0ELb0ELb1EEEvNS_9FwdParamsE)
        .other          _ZN10layer_norm31ln_parallel_residual_fwd_kernelINS_13Kernel_traitsIf13__nv_bfloat16fS2_fjLj6144ELj1ELj1ELj8ELj16ENS_18Kernel_traits_baseILj6144EfS2_fS2_fjLj256EEEEELb0ELb0ELb1EEEvNS_9FwdParamsE,@"STO_CUDA_ENTRY STV_DEFAULT"
_ZN10layer_norm31ln_parallel_residual_fwd_kernelINS_13Kernel_traitsIf13__nv_bfloat16fS2_fjLj6144ELj1ELj1ELj8ELj16ENS_18Kernel_traits_baseILj6144EfS2_fS2_fjLj256EEEEELb0ELb0ELb1EEEvNS_9FwdParamsE:
.text._ZN10layer_norm31ln_parallel_residual_fwd_kernelINS_13Kernel_traitsIf13__nv_bfloat16fS2_fjLj6144ELj1ELj1ELj8ELj16ENS_18Kernel_traits_baseILj6144EfS2_fS2_fjLj256EEEEELb0ELb0ELb1EEEvNS_9FwdParamsE:
[----:B------:R-:W-:Y:S01]  /*0000*/  LDC R1, c[0x0][0x28] ;  /* 0x00000a00ff017b82 */ /* 0x000fe20000000800 */
[----:B------:R-:W0:Y:S01]  /*0010*/  S2R R2, SR_TID.X ;  /* 0x0000000000027919 */ /* 0x000e220000002100 */
[----:B------:R-:W-:Y:S01]  /*0020*/  ULDC.64 UR6, c[0x0][0x260] ;  /* 0x0000980000067ab9 */ /* 0x000fe20000000a00 */
[----:B------:R-:W-:Y:S01]  /*0030*/  ULDC.64 UR4, c[0x0][0x2c8] ;  /* 0x0000b20000047ab9 */ /* 0x000fe20000000a00 */
[----:B------:R-:W-:Y:S01]  /*0040*/  ULDC.64 UR8, c[0x0][0x2d0] ;  /* 0x0000b40000087ab9 */ /* 0x000fe20000000a00 */
[----:B------:R-:W-:Y:S02]  /*0050*/  CS2R R4, SRZ ;  /* 0x0000000000047805 */ /* 0x000fe4000001ff00 */
[----:B------:R-:W-:Y:S02]  /*0060*/  ISETP.NE.U32.AND P1, PT, RZ, UR8, PT ;  /* 0x00000008ff007c0c */ /* 0x000fe4000bf25070 */
[----:B------:R-:W-:Y:S02]  /*0070*/  CS2R R6, SRZ ;  /* 0x0000000000067805 */ /* 0x000fe4000001ff00 */
[----:B------:R-:W-:-:S02]  /*0080*/  CS2R R8, SRZ ;  /* 0x0000000000087805 */ /* 0x000fc4000001ff00 */
[----:B------:R-:W-:Y:S02]  /*0090*/  CS2R R10, SRZ ;  /* 0x00000000000a7805 */ /* 0x000fe4000001ff00 */
[----:B------:R-:W-:Y:S02]  /*00a0*/  ISETP.NE.AND.EX P1, PT, RZ, UR9, PT, P1 ;  /* 0x00000009ff007c0c */ /* 0x000fe4000bf25310 */
        /* <DEDUP_REMOVED lines=8> */
[C---:B0-----:R-:W-:Y:S02]  /*0130*/  SHF.L.U32 R0, R2.reuse, 0x5, RZ ;  /* 0x0000000502007819 */ /* 0x041fe400000006ff */
[----:B------:R-:W-:-:S02]  /*0140*/  LOP3.LUT R3, R2, 0xff, RZ, 0xc0, !PT ;  /* 0x000000ff02037812 */ /* 0x000fc400078ec0ff */
[----:B------:R-:W-:Y:S02]  /*0150*/  LOP3.LUT R0, R0, 0x1fe0, RZ, 0xc0, !PT ;  /* 0x00001fe000007812 */ /* 0x000fe400078ec0ff */
[----:B------:R-:W-:Y:S02]  /*0160*/  SHF.L.U32 R52, R3, 0x5, RZ ;  /* 0x0000000503347819 */ /* 0x000fe400000006ff */
[C---:B------:R-:W-:Y:S02]  /*0170*/  IADD3 R100, P0, R0.reuse, UR6, RZ ;  /* 0x0000000600647c10 */ /* 0x040fe4000ff1e0ff */
[----:B------:R-:W-:Y:S02]  /*0180*/  IADD3 R36, P2, R0, UR4, RZ ;  /* 0x0000000400247c10 */ /* 0x000fe4000ff5e0ff */
[----:B------:R-:W-:Y:S01]  /*0190*/  IADD3.X R101, RZ, UR7, RZ, P0, !PT ;  /* 0x00000007ff657c10 */ /* 0x000fe200087fe4ff */
[----:B------:R-:W-:Y:S01]  /*01a0*/  ULDC.64 UR6, c[0x0][0x268] ;  /* 0x00009a0000067ab9 */ /* 0x000fe20000000a00 */
[----:B------:R-:W-:-:S02]  /*01b0*/  ISETP.NE.U32.AND P0, PT, RZ, UR4, PT ;  /* 0x00000004ff007c0c */ /* 0x000fc4000bf05070 */
[----:B------:R-:W-:Y:S02]  /*01c0*/  IADD3.X R37, RZ, UR5, RZ, P2, !PT ;  /* 0x00000005ff257c10 */ /* 0x000fe400097fe4ff */
[----:B------:R-:W-:Y:S01]  /*01d0*/  ISETP.NE.AND.EX P0, PT, RZ, UR5, PT, P0 ;  /* 0x00000005ff007c0c */ /* 0x000fe2000bf05300 */
[----:B------:R-:W-:Y:S01]  /*01e0*/  ULDC.64 UR4, c[0x0][0x208] ;  /* 0x0000820000047ab9 */ /* 0x000fe20000000a00 */
[C---:B------:R-:W-:Y:S02]  /*01f0*/  IADD3 R102, P3, R52.reuse, UR6, RZ ;  /* 0x0000000634667c10 */ /* 0x040fe4000ff7e0ff */
[----:B------:R-:W-:Y:S02]  /*0200*/  IADD3 R52, P4, R52, UR8, RZ ;  /* 0x0000000834347c10 */ /* 0x000fe4000ff9e0ff */
        /* <DEDUP_REMOVED lines=8> */
[----:B------:R-:W5:Y:S01]  /*0290*/  @P0 LDG.E.128 R4, desc[UR4][R36.64] ;  /* 0x0000000424040981 */ /* 0x000f62000c1e1d00 */
[----:B------:R-:W-:-:S02]  /*02a0*/  CS2R R44, SRZ ;  /* 0x00000000002c7805 */ /* 0x000fc4000001ff00 */
[----:B------:R-:W-:Y:S02]  /*02b0*/  CS2R R50, SRZ ;  /* 0x0000000000327805 */ /* 0x000fe4000001ff00 */
[----:B------:R-:W-:Y:S01]  /*02c0*/  CS2R R48, SRZ ;  /* 0x0000000000307805 */ /* 0x000fe2000001ff00 */
[----:B------:R-:W5:Y:S01]  /*02d0*/  @P0 LDG.E.128 R8, desc[UR4][R36.64+0x10] ;  /* 0x0000100424080981 */ /* 0x000f62000c1e1d00 */
[----:B------:R-:W-:-:S03]  /*02e0*/  IADD3.X R53, RZ, UR9, RZ, P4, !PT ;  /* 0x00000009ff357c10 */ /* 0x000fc6000a7fe4ff */
[----:B------:R-:W5:Y:S04]  /*02f0*/  @P0 LDG.E.128 R12, desc[UR4][R36.64+0x2000] ;  /* 0x00200004240c0981 */ /* 0x000f68000c1e1d00 */
[----:B------:R-:W5:Y:S04]  /*0300*/  @P0 LDG.E.128 R16, desc[UR4][R36.64+0x2010] ;  /* 0x0020100424100981 */ /* 0x000f68000c1e1d00 */
[----:B------:R-:W5:Y:S04]  /*0310*/  @P0 LDG.E.128 R20, desc[UR4][R36.64+0x4000] ;  /* 0x0040000424140981 */ /* 0x000f68000c1e1d00 */
[----:B------:R0:W5:Y:S01]  /*0320*/  @P0 LDG.E.128 R24, desc[UR4][R36.64+0x4010] ;  /* 0x0040100424180981 */ /* 0x000162000c1e1d00 */
[----:B------:R-:W1:Y:S01]  /*0330*/  S2UR UR6, SR_CTAID.X ;  /* 0x00000000000679c3 */ /* 0x000e620000002500 */
[----:B------:R-:W-:-:S02]  /*0340*/  SHF.R.U32.HI R128, RZ, 0x8, R2 ;  /* 0x00000008ff807819 */ /* 0x000fc40000011602 */
[----:B------:R2:W5:Y:S01]  /*0350*/  @P1 LDG.E.128 R28, desc[UR4][R52.64] ;  /* 0x00000004341c1981 */ /* 0x000562000c1e1d00 */
[----:B------:R-:W-:Y:S01]  /*0360*/  IADD3.X R103, RZ, UR7, RZ, P3, !PT ;  /* 0x00000007ff677c10 */ /* 0x000fe20009ffe4ff */
[----:B------:R-:W-:Y:S02]  /*0370*/  ULDC UR7, c[0x0][0x214] ;  /* 0x0000850000077ab9 */ /* 0x000fe40000000800 */
[----:B------:R2:W5:Y:S01]  /*0380*/  @P1 LDG.E.128 R32, desc[UR4][R52.64+0x10] ;  /* 0x0000100434201981 */ /* 0x000562000c1e1d00 */
[----:B0-----:R-:W-:-:S03]  /*0390*/  CS2R R36, SRZ ;  /* 0x0000000000247805 */ /* 0x001fc6000001ff00 */
[----:B------:R2:W5:Y:S04]  /*03a0*/  @P1 LDG.E.128 R40, desc[UR4][R52.64+0x2010] ;  /* 0x0020100434281981 */ /* 0x000568000c1e1d00 */
[----:B------:R2:W5:Y:S04]  /*03b0*/  @P1 LDG.E.128 R36, desc[UR4][R52.64+0x2000] ;  /* 0x0020000434241981 */ /* 0x000568000c1e1d00 */
[----:B------:R2:W5:Y:S04]  /*03c0*/  @P1 LDG.E.128 R44, desc[UR4][R52.64+0x4000] ;  /* 0x00400004342c1981 */ /* 0x000568000c1e1d00 */
[----:B------:R2:W5:Y:S01]  /*03d0*/  @P1 LDG.E.128 R48, desc[UR4][R52.64+0x4010] ;  /* 0x0040100434301981 */ /* 0x000562000c1e1d00 */
[----:B-1----:R-:W-:-:S04]  /*03e0*/  IADD3 R129, R128, UR6, RZ ;  /* 0x0000000680817c10 */ /* 0x002fc8000fffe0ff */
[----:B------:R-:W-:-:S13]  /*03f0*/  ISETP.GE.AND P0, PT, R129, UR7, PT ;  /* 0x0000000781007c0c */ /* 0x000fda000bf06270 */
[----:B--2---:R-:W-:Y:S05]  /*0400*/  @P0 EXIT ;  /* 0x000000000000094d */ /* 0x004fea0003800000 */
[----:B------:R0:W5:Y:S01]  /*0410*/  LDG.E.128 R52, desc[UR4][R100.64] ;  /* 0x0000000464347981 */ /* 0x000162000c1e1d00 */
[----:B------:R-:W-:-:S03]  /*0420*/  ULDC.64 UR6, c[0x0][0x228] ;  /* 0x00008a0000067ab9 */ /* 0x000fc60000000a00 */
        /* <DEDUP_REMOVED lines=11> */
[----:B------:R-:W-:Y:S01]  /*04e0*/  SHF.L.U32 R128, R128, 0x3, RZ ;  /* 0x0000000380807819 */ /* 0x000fe200000006ff */
[----:B------:R-:W-:Y:S01]  /*04f0*/  HFMA2.MMA R0, -RZ, RZ, 0, 5.9604644775390625e-08 ;  /* 0x00000001ff007435 */ /* 0x000fe200000001ff */
[----:B------:R-:W-:Y:S01]  /*0500*/  SHF.R.U32.HI R131, RZ, 0x5, R2 ;  /* 0x00000005ff837819 */ /* 0x000fe20000011602 */
[----:B------:R-:W-:Y:S01]  /*0510*/  ULDC UR12, c[0x0][0x290] ;  /* 0x0000a400000c7ab9 */ /* 0x000fe20000000800 */
[----:B------:R-:W-:Y:S01]  /*0520*/  ISETP.NE.U32.AND P0, PT, RZ, UR6, PT ;  /* 0x00000006ff007c0c */ /* 0x000fe2000bf05070 */
[----:B------:R-:W-:Y:S01]  /*0530*/  ULDC.U8 UR6, c[0x0][0x2a0] ;  /* 0x0000a80000067ab9 */ /* 0x000fe20000000000 */
        /* <DEDUP_REMOVED lines=8> */
[----:B------:R-:W-:Y:S01]  /*05c0*/  ISETP.NE.AND.EX P0, PT, RZ, UR7, PT, P0 ;  /* 0x00000007ff007c0c */ /* 0x000fe2000bf05300 */
[----:B------:R-:W-:Y:S01]  /*05d0*/  ULDC UR7, c[0x0][0x218] ;  /* 0x0000860000077ab9 */ /* 0x000fe20000000800 */
[----:B------:R-:W-:Y:S01]  /*05e0*/  ULDC.64 UR16, c[0x0][0x2c0] ;  /* 0x0000b00000107ab9 */ /* 0x000fe20000000a00 */
[----:B0-----:R-:W-:-:S10]  /*05f0*/  ULDC.64 UR18, c[0x0][0x210] ;  /* 0x0000840000127ab9 */ /* 0x001fd40000000a00 */
.L_x_8393:
[----:B0-----:R-:W0:Y:S01]  /*0600*/  LDC.64 R140, c[0x0][0x220] ;  /* 0x00008800ff8c7b82 */ /* 0x001e220000000a00 */
[----:B------:R-:W-:Y:S01]  /*0610*/  IMAD R112, R129, UR7, RZ ;  /* 0x0000000781707c24 */ /* 0x000fe2000f8e02ff */
[----:B------:R-:W-:-:S04]  /*0620*/  ISETP.NE.U32.AND P1, PT, RZ, UR8, PT ;  /* 0x00000008ff007c0c */ /* 0x000fc8000bf25070 */
[----:B------:R-:W-:Y:S02]  /*0630*/  ISETP.NE.AND.EX P1, PT, RZ, UR9, PT, P1 ;  /* 0x00000009ff007c0c */ /* 0x000fe4000bf25310 */
[----:B------:R-:W-:-:S04]  /*0640*/  SHF.R.S32.HI R113, RZ, 0x1f, R112 ;  /* 0x0000001fff717819 */ /* 0x000fc80000011470 */
[----:B------:R-:W-:-:S04]  /*0650*/  LEA.HI R132, R113, R112, RZ, 0x3 ;  /* 0x0000007071847211 */ /* 0x000fc800078f18ff */
[----:B------:R-:W-:-:S04]  /*0660*/  LEA.HI.SX32 R132, R132, R3, 0x1d ;  /* 0x0000000384847211 */ /* 0x000fc800078feaff */
[C---:B------:R-:W-:Y:S02]  /*0670*/  @P0 LEA R118, P2, R132.reuse, UR20, 0x4 ;  /* 0x0000001484760c11 */ /* 0x040fe4000f8420ff */
[C---:B------:R-:W-:Y:S01]  /*0680*/  @P1 LEA R116, P4, R132.reuse, UR8, 0x5 ;  /* 0x0000000884741c11 */ /* 0x040fe2000f8828ff */
[C---:B0-----:R-:W-:Y:S01]  /*0690*/  IMAD.WIDE.U32 R114, R132.reuse, 0x10, R140 ;  /* 0x0000001084727825 */ /* 0x041fe200078e008c */
[C---:B------:R-:W-:Y:S02]  /*06a0*/  @P0 LEA.HI.X R119, R132.reuse, UR21, RZ, 0x4, P2 ;  /* 0x0000001584770c11 */ /* 0x040fe400090f24ff */
[----:B------:R-:W-:Y:S02]  /*06b0*/  @P1 LEA.HI.X R117, R132, UR9, RZ, 0x5, P4 ;  /* 0x0000000984751c11 */ /* 0x000fe4000a0f2cff */
[----:B------:R-:W2:Y:S04]  /*06c0*/  LDG.E.128 R120, desc[UR4][R114.64] ;  /* 0x0000000472787981 */ /* 0x000ea8000c1e1d00 */
[----:B-----5:R0:W5:Y:S04]  /*06d0*/  @P0 LDG.E.128 R100, desc[UR4][R118.64] ;  /* 0x0000000476640981 */ /* 0x020168000c1e1d00 */
        /* <DEDUP_REMOVED lines=10> */
.L_x_8344:
[----:B-----5:R-:W-:-:S05]  /*0780*/  SHF.L.U32 R115, R100, 0x10, RZ ;  /* 0x0000001064737819 */ /* 0x020fca00000006ff */
[----:B------:R-:W-:-:S04]  /*0790*/  FADD.FTZ R112, R112, R115 ;  /* 0x0000007370707221 */ /* 0x000fc80000010000 */
[----:B------:R-:W-:-:S07]  /*07a0*/  @P1 FADD.FTZ R112, R104, R112 ;  /* 0x0000007068701221 */ /* 0x000fce0000010000 */
.L_x_8345:
[----:B------:R-:W-:Y:S01]  /*07b0*/  SHF.L.U32 R113, R113, 0x10, RZ ;  /* 0x0000001071717819 */ /* 0x000fe200000006ff */
[----:B------:R-:W-:Y:S06]  /*07c0*/  @P2 BRA `(.L_x_8346) ;  /* 0x00000000000c2947 */ /* 0x000fec0003800000 */
[----:B------:R-:W-:Y:S05]  /*07d0*/  @!P1 BRA `(.L_x_8347) ;  /* 0x0000000000189947 */ /* 0x000fea0003800000 */
[----:B-----5:R-:W-:Y:S01]  /*07e0*/  FADD.FTZ R113, R105, R113 ;  /* 0x0000007169717221 */ /* 0x020fe20000010000 */
[----:B------:R-:W-:Y:S06]  /*07f0*/  BRA `(.L_x_8347) ;  /* 0x0000000000107947 */ /* 0x000fec0003800000 */
.L_x_8346:
[----:B-----5:R-:W-:-:S04]  /*0800*/  PRMT R114, R100, 0x7632, R114 ;  /* 0x0000763264727816 */ /* 0x020fc80000000072 */
[----:B------:R-:W-:-:S05]  /*0810*/  SHF.L.U32 R114, R114, 0x10, RZ ;  /* 0x0000001072727819 */ /* 0x000fca00000006ff */
[----:B------:R-:W-:-:S04]  /*0820*/  FADD.FTZ R113, R113, R114 ;  /* 0x0000007271717221 */ /* 0x000fc80000010000 */
[----:B------:R-:W-:-:S07]  /*0830*/  @P1 FADD.FTZ R113, R105, R113 ;  /* 0x0000007169711221 */ /* 0x000fce0000010000 */
.L_x_8347:
[C---:B------:R-:W-:Y:S02]  /*0840*/  PRMT R115, R121.reuse, 0x7632, R115 ;  /* 0x0000763279737816 */ /* 0x040fe40000000073 */
[----:B------:R-:W-:Y:S01]  /*0850*/  SHF.L.U32 R114, R121, 0x10, RZ ;  /* 0x0000001079727819 */ /* 0x000fe200000006ff */
[----:B------:R-:W-:Y:S06]  /*0860*/  @P2 BRA `(.L_x_8348) ;  /* 0x00000000000c2947 */ /* 0x000fec0003800000 */
[----:B------:R-:W-:Y:S05]  /*0870*/  @!P1 BRA `(.L_x_8349) ;  /* 0x0000000000149947 */ /* 0x000fea0003800000 */
[----:B-----5:R-:W-:Y:S01]  /*0880*/  FADD.FTZ R114, R106, R114 ;  /* 0x000000726a727221 */ /* 0x020fe20000010000 */
[----:B------:R-:W-:Y:S06]  /*0890*/  BRA `(.L_x_8349) ;  /* 0x00000000000c7947 */ /* 0x000fec0003800000 */
.L_x_8348:
[----:B-----5:R-:W-:-:S05]  /*08a0*/  SHF.L.U32 R117, R101, 0x10, RZ ;  /* 0x0000001065757819 */ /* 0x020fca00000006ff */
[----:B------:R-:W-:-:S04]  /*08b0*/  FADD.FTZ R114, R114, R117 ;  /* 0x0000007572727221 */ /* 0x000fc80000010000 */
[----:B------:R-:W-:-:S07]  /*08c0*/  @P1 FADD.FTZ R114, R106, R114 ;  /* 0x000000726a721221 */ /* 0x000fce0000010000 */
.L_x_8349:
[----:B------:R-:W-:Y:S01]  /*08d0*/  SHF.L.U32 R115, R115, 0x10, RZ ;  /* 0x0000001073737819 */ /* 0x000fe200000006ff */
[----:B------:R-:W-:Y:S06]  /*08e0*/  @P2 BRA `(.L_x_8350) ;  /* 0x00000000000c2947 */ /* 0x000fec0003800000 */
[----:B------:R-:W-:Y:S05]  /*08f0*/  @!P1 BRA `(.L_x_8351) ;  /* 0x0000000000189947 */ /* 0x000fea0003800000 */
[----:B-----5:R-:W-:Y:S01]  /*0900*/  FADD.FTZ R115, R107, R115 ;  /* 0x000000736b737221 */ /* 0x020fe20000010000 */
[----:B------:R-:W-:Y:S06]  /*0910*/  BRA `(.L_x_8351) ;  /* 0x0000000000107947 */ /* 0x000fec0003800000 */
.L_x_8350:
[----:B-----5:R-:W-:-:S04]  /*0920*/  PRMT R116, R101, 0x7632, R116 ;  /* 0x0000763265747816 */ /* 0x020fc80000000074 */
[----:B------:R-:W-:-:S05]  /*0930*/  SHF.L.U32 R116, R116, 0x10, RZ ;  /* 0x0000001074747819 */ /* 0x000fca00000006ff */
[----:B------:R-:W-:-:S04]  /*0940*/  FADD.FTZ R115, R115, R116 ;  /* 0x0000007473737221 */ /* 0x000fc80000010000 */
[----:B------:R-:W-:-:S07]  /*0950*/  @P1 FADD.FTZ R115, R107, R115 ;  /* 0x000000736b731221 */ /* 0x000fce0000010000 */
.L_x_8351:
[C---:B------:R-:W-:Y:S02]  /*0960*/  PRMT R117, R122.reuse, 0x7632, R117 ;  /* 0x000076327a757816 */ /* 0x040fe40000000075 */
[----:B------:R-:W-:Y:S01]  /*0970*/  SHF.L.U32 R116, R122, 0x10, RZ ;  /* 0x000000107a747819 */ /* 0x000fe200000006ff */
[----:B------:R-:W-:Y:S06]  /*0980*/  @P2 BRA `(.L_x_8352) ;  /* 0x00000000000c2947 */ /* 0x000fec0003800000 */
[----:B------:R-:W-:Y:S05]  /*0990*/  @!P1 BRA `(.L_x_8353) ;  /* 0x0000000000149947 */ /* 0x000fea0003800000 */
[----:B-----5:R-:W-:Y:S01]  /*09a0*/  FADD.FTZ R116, R108, R116 ;  /* 0x000000746c747221 */ /* 0x020fe20000010000 */
[----:B------:R-:W-:Y:S06]  /*09b0*/  BRA `(.L_x_8353) ;  /* 0x00000000000c7947 */ /* 0x000fec0003800000 */
.L_x_8352:
[----:B-----5:R-:W-:-:S05]  /*09c0*/  SHF.L.U32 R119, R102, 0x10, RZ ;  /* 0x0000001066777819 */ /* 0x020fca00000006ff */
[----:B------:R-:W-:-:S04]  /*09d0*/  FADD.FTZ R116, R116, R119 ;  /* 0x0000007774747221 */ /* 0x000fc80000010000 */
[----:B------:R-:W-:-:S07]  /*09e0*/  @P1 FADD.FTZ R116, R108, R116 ;  /* 0x000000746c741221 */ /* 0x000fce0000010000 */
.L_x_8353:
[----:B------:R-:W-:Y:S01]  /*09f0*/  SHF.L.U32 R117, R117, 0x10, RZ ;  /* 0x0000001075757819 */ /* 0x000fe200000006ff */
[----:B------:R-:W-:Y:S06]  /*0a00*/  @P2 BRA `(.L_x_8354) ;  /* 0x00000000000c2947 */ /* 0x000fec0003800000 */
[----:B------:R-:W-:Y:S05]  /*0a10*/  @!P1 BRA `(.L_x_8355) ;  /* 0x0000000000189947 */ /* 0x000fea0003800000 */
[----:B-----5:R-:W-:Y:S01]  /*0a20*/  FADD.FTZ R117, R109, R117 ;  /* 0x000000756d757221 */ /* 0x020fe20000010000 */
[----:B------:R-:W-:Y:S06]  /*0a30*/  BRA `(.L_x_8355) ;  /* 0x0000000000107947 */ /* 0x000fec0003800000 */
.L_x_8354:
[----:B-----5:R-:W-:-:S04]  /*0a40*/  PRMT R118, R102, 0x7632, R118 ;  /* 0x0000763266767816 */ /* 0x020fc80000000076 */
[----:B------:R-:W-:-:S05]  /*0a50*/  SHF.L.U32 R118, R118, 0x10, RZ ;  /* 0x0000001076767819 */ /* 0x000fca00000006ff */
[----:B------:R-:W-:-:S04]  /*0a60*/  FADD.FTZ R117, R117, R118 ;  /* 0x0000007675757221 */ /* 0x000fc80000010000 */
[----:B------:R-:W-:-:S07]  /*0a70*/  @P1 FADD.FTZ R117, R109, R117 ;  /* 0x000000756d751221 */ /* 0x000fce0000010000 */
.L_x_8355:
[C---:B------:R-:W-:Y:S02]  /*0a80*/  PRMT R119, R123.reuse, 0x7632, R119 ;  /* 0x000076327b777816 */ /* 0x040fe40000000077 */
[----:B------:R-:W-:Y:S01]  /*0a90*/  SHF.L.U32 R118, R123, 0x10, RZ ;  /* 0x000000107b767819 */ /* 0x000fe200000006ff */
[----:B------:R-:W-:Y:S06]  /*0aa0*/  @P2 BRA `(.L_x_8356) ;  /* 0x00000000000c2947 */ /* 0x000fec0003800000 */
[----:B------:R-:W-:Y:S05]  /*0ab0*/  @!P1 BRA `(.L_x_8357) ;  /* 0x0000000000149947 */ /* 0x000fea0003800000 */
[----:B-----5:R-:W-:Y:S01]  /*0ac0*/  FADD.FTZ R118, R110, R118 ;  /* 0x000000766e767221 */ /* 0x020fe20000010000 */
[----:B------:R-:W-:Y:S06]  /*0ad0*/  BRA `(.L_x_8357) ;  /* 0x00000000000c7947 */ /* 0x000fec0003800000 */
.L_x_8356:
[----:B-----5:R-:W-:-:S05]  /*0ae0*/  SHF.L.U32 R121, R103, 0x10, RZ ;  /* 0x0000001067797819 */ /* 0x020fca00000006ff */
[----:B------:R-:W-:-:S04]  /*0af0*/  FADD.FTZ R118, R118, R121 ;  /* 0x0000007976767221 */ /* 0x000fc80000010000 */
[----:B------:R-:W-:-:S07]  /*0b00*/  @P1 FADD.FTZ R118, R110, R118 ;  /* 0x000000766e761221 */ /* 0x000fce0000010000 */
.L_x_8357:
[----:B------:R-:W-:Y:S01]  /*0b10*/  SHF.L.U32 R119, R119, 0x10, RZ ;  /* 0x0000001077777819 */ /* 0x000fe200000006ff */
[----:B------:R-:W-:Y:S06]  /*0b20*/  @P2 BRA `(.L_x_8358) ;  /* 0x00000000000c2947 */ /* 0x000fec0003800000 */
[----:B------:R-:W-:Y:S05]  /*0b30*/  @!P1 BRA `(.L_x_8359) ;  /* 0x0000000000189947 */ /* 0x000fea0003800000 */
[----:B-----5:R-:W-:Y:S01]  /*0b40*/  FADD.FTZ R119, R111, R119 ;  /* 0x000000776f777221 */ /* 0x020fe20000010000 */
[----:B------:R-:W-:Y:S06]  /*0b50*/  BRA `(.L_x_8359) ;  /* 0x0000000000107947 */ /* 0x000fec0003800000 */
.L_x_8358:
[----:B-----5:R-:W-:-:S04]  /*0b60*/  PRMT R120, R103, 0x7632, R120 ;  /* 0x0000763267787816 */ /* 0x020fc80000000078 */
[----:B------:R-:W-:-:S05]  /*0b70*/  SHF.L.U32 R120, R120, 0x10, RZ ;  /* 0x0000001078787819 */ /* 0x000fca00000006ff */
[----:B------:R-:W-:-:S04]  /*0b80*/  FADD.FTZ R119, R119, R120 ;  /* 0x0000007877777221 */ /* 0x000fc80000010000 */
[----:B------:R-:W-:-:S07]  /*0b90*/  @P1 FADD.FTZ R119, R111, R119 ;  /* 0x000000776f771221 */ /* 0x000fce0000010000 */
.L_x_8359:
[C---:B------:R-:W-:Y:S02]  /*0ba0*/  LEA R122, P4, R132.reuse, UR10, 0x5 ;  /* 0x0000000a847a7c11 */ /* 0x040fe4000f8828ff */
[C---:B------:R-:W-:Y:S02]  /*0bb0*/  IADD3 R134, R132.reuse, 0x100, RZ ;  /* 0x0000010084867810 */ /* 0x040fe40007ffe0ff */
[----:B------:R-:W-:Y:S02]  /*0bc0*/  LEA.HI.X R123, R132, UR11, RZ, 0x5, P4 ;  /* 0x0000000b847b7c11 */ /* 0x000fe4000a0f2cff */
[C---:B------:R-:W-:Y:S01]  /*0bd0*/  @P0 LEA R136, P4, R134.reuse, UR20, 0x4 ;  /* 0x0000001486880c11 */ /* 0x040fe2000f8820ff */
[C---:B------:R-:W-:Y:S01]  /*0be0*/  IMAD.WIDE.U32 R124, R134.reuse, 0x10, R140 ;  /* 0x00000010867c7825 */ /* 0x040fe200078e008c */
[C---:B------:R-:W-:Y:S01]  /*0bf0*/  @P1 LEA R126, P5, R134.reuse, UR8, 0x5 ;  /* 0x00000008867e1c11 */ /* 0x040fe2000f8a28ff */
[----:B------:R0:W-:Y:S01]  /*0c00*/  STG.E.128 desc[UR4][R122.64], R112 ;  /* 0x000000707a007986 */ /* 0x0001e2000c101d04 */
[----:B------:R-:W-:-:S02]  /*0c10*/  @P0 LEA.HI.X R137, R134, UR21, RZ, 0x4, P4 ;  /* 0x0000001586890c11 */ /* 0x000fc4000a0f24ff */
[----:B------:R-:W-:Y:S01]  /*0c20*/  @P1 LEA.HI.X R127, R134, UR9, RZ, 0x5, P5 ;  /* 0x00000009867f1c11 */ /* 0x000fe2000a8f2cff */
        /* <DEDUP_REMOVED lines=11> */
.L_x_8360:
[----:B-----5:R-:W-:-:S05]  /*0ce0*/  SHF.L.U32 R123, R100, 0x10, RZ ;  /* 0x00000010647b7819 */ /* 0x020fca00000006ff */
[----:B------:R-:W-:-:S04]  /*0cf0*/  FADD.FTZ R120, R123, R120 ;  /* 0x000000787b787221 */ /* 0x000fc80000010000 */
[----:B------:R-:W-:-:S07]  /*0d00*/  @P1 FADD.FTZ R120, R104, R120 ;  /* 0x0000007868781221 */ /* 0x000fce0000010000 */
.L_x_8361:
[----:B------:R-:W-:Y:S01]  /*0d10*/  SHF.L.U32 R121, R121, 0x10, RZ ;  /* 0x0000001079797819 */ /* 0x000fe200000006ff */
[----:B------:R-:W-:Y:S06]  /*0d20*/  @P2 BRA `(.L_x_8362) ;  /* 0x00000000000c2947 */ /* 0x000fec0003800000 */
[----:B------:R-:W-:Y:S05]  /*0d30*/  @!P1 BRA `(.L_x_8363) ;  /* 0x0000000000189947 */ /* 0x000fea0003800000 */
[----:B-----5:R-:W-:Y:S01]  /*0d40*/  FADD.FTZ R121, R105, R121 ;  /* 0x0000007969797221 */ /* 0x020fe20000010000 */
[----:B------:R-:W-:Y:S06]  /*0d50*/  BRA `(.L_x_8363) ;  /* 0x0000000000107947 */ /* 0x000fec0003800000 */
.L_x_8362:
[----:B-----5:R-:W-:-:S04]  /*0d60*/  PRMT R122, R100, 0x7632, R122 ;  /* 0x00007632647a7816 */ /* 0x020fc8000000007a */
[----:B------:R-:W-:-:S05]  /*0d70*/  SHF.L.U32 R122, R122, 0x10, RZ ;  /* 0x000000107a7a7819 */ /* 0x000fca00000006ff */
[----:B------:R-:W-:-:S04]  /*0d80*/  FADD.FTZ R121, R121, R122 ;  /* 0x0000007a79797221 */ /* 0x000fc80000010000 */
[----:B------:R-:W-:-:S07]  /*0d90*/  @P1 FADD.FTZ R121, R105, R121 ;  /* 0x0000007969791221 */ /* 0x000fce0000010000 */
.L_x_8363:
[C---:B------:R-:W-:Y:S02]  /*0da0*/  PRMT R123, R145.reuse, 0x7632, R123 ;  /* 0x00007632917b7816 */ /* 0x040fe4000000007b */
[----:B------:R-:W-:Y:S01]  /*0db0*/  SHF.L.U32 R122, R145, 0x10, RZ ;  /* 0x00000010917a7819 */ /* 0x000fe200000006ff */
[----:B------:R-:W-:Y:S06]  /*0dc0*/  @P2 BRA `(.L_x_8364) ;  /* 0x00000000000c2947 */ /* 0x000fec0003800000 */
[----:B------:R-:W-:Y:S05]  /*0dd0*/  @!P1 BRA `(.L_x_8365) ;  /* 0x0000000000149947 */ /* 0x000fea0003800000 */
[----:B-----5:R-:W-:Y:S01]  /*0de0*/  FADD.FTZ R122, R106, R122 ;  /* 0x0000007a6a7a7221 */ /* 0x020fe20000010000 */
[----:B------:R-:W-:Y:S06]  /*0df0*/  BRA `(.L_x_8365) ;  /* 0x00000000000c7947 */ /* 0x000fec0003800000 */
.L_x_8364:
[----:B-----5:R-:W-:-:S05]  /*0e00*/  SHF.L.U32 R125, R101, 0x10, RZ ;  /* 0x00000010657d7819 */ /* 0x020fca00000006ff */
[----:B------:R-:W-:-:S04]  /*0e10*/  FADD.FTZ R122, R125, R122 ;  /* 0x0000007a7d7a7221 */ /* 0x000fc80000010000 */
[----:B------:R-:W-:-:S07]  /*0e20*/  @P1 FADD.FTZ R122, R106, R122 ;  /* 0x0000007a6a7a1221 */ /* 0x000fce0000010000 */
.L_x_8365:
[----:B------:R-:W-:Y:S01]  /*0e30*/  SHF.L.U32 R123, R123, 0x10, RZ ;  /* 0x000000107b7b7819 */ /* 0x000fe200000006ff */
[----:B------:R-:W-:Y:S06]  /*0e40*/  @P2 BRA `(.L_x_8366) ;  /* 0x00000000000c2947 */ /* 0x000fec0003800000 */
[----:B------:R-:W-:Y:S05]  /*0e50*/  @!P1 BRA `(.L_x_8367) ;  /* 0x0000000000189947 */ /* 0x000fea0003800000 */
[----:B-----5:R-:W-:Y:S01]  /*0e60*/  FADD.FTZ R123, R107, R123 ;  /* 0x0000007b6b7b7221 */ /* 0x020fe20000010000 */
[----:B------:R-:W-:Y:S06]  /*0e70*/  BRA `(.L_x_8367) ;  /* 0x0000000000107947 */ /* 0x000fec0003800000 */
.L_x_8366:
[----:B-----5:R-:W-:-:S04]  /*0e80*/  PRMT R124, R101, 0x7632, R124 ;  /* 0x00007632657c7816 */ /* 0x020fc8000000007c */
[----:B------:R-:W-:-:S05]  /*0e90*/  SHF.L.U32 R124, R124, 0x10, RZ ;  /* 0x000000107c7c7819 */ /* 0x000fca00000006ff */
[----:B------:R-:W-:-:S04]  /*0ea0*/  FADD.FTZ R123, R123, R124 ;  /* 0x0000007c7b7b7221 */ /* 0x000fc80000010000 */
[----:B------:R-:W-:-:S07]  /*0eb0*/  @P1 FADD.FTZ R123, R107, R123 ;  /* 0x0000007b6b7b1221 */ /* 0x000fce0000010000 */
.L_x_8367:
[C---:B------:R-:W-:Y:S02]  /*0ec0*/  PRMT R125, R146.reuse, 0x7632, R125 ;  /* 0x00007632927d7816 */ /* 0x040fe4000000007d */
[----:B------:R-:W-:Y:S01]  /*0ed0*/  SHF.L.U32 R124, R146, 0x10, RZ ;  /* 0x00000010927c7819 */ /* 0x000fe200000006ff */
[----:B------:R-:W-:Y:S06]  /*0ee0*/  @P2 BRA `(.L_x_8368) ;  /* 0x00000000000c2947 */ /* 0x000fec0003800000 */
[----:B------:R-:W-:Y:S05]  /*0ef0*/  @!P1 BRA `(.L_x_8369) ;  /* 0x0000000000149947 */ /* 0x000fea0003800000 */
[----:B-----5:R-:W-:Y:S01]  /*0f00*/  FADD.FTZ R124, R108, R124 ;  /* 0x0000007c6c7c7221 */ /* 0x020fe20000010000 */
[----:B------:R-:W-:Y:S06]  /*0f10*/  BRA `(.L_x_8369) ;  /* 0x00000000000c7947 */ /* 0x000fec0003800000 */
.L_x_8368:
[----:B-----5:R-:W-:-:S05]  /*0f20*/  SHF.L.U32 R127, R102, 0x10, RZ ;  /* 0x00000010667f7819 */ /* 0x020fca00000006ff */
[----:B------:R-:W-:-:S04]  /*0f30*/  FADD.FTZ R124, R127, R124 ;  /* 0x0000007c7f7c7221 */ /* 0x000fc80000010000 */
[----:B------:R-:W-:-:S07]  /*0f40*/  @P1 FADD.FTZ R124, R108, R124 ;  /* 0x0000007c6c7c1221 */ /* 0x000fce0000010000 */
.L_x_8369:
[----:B------:R-:W-:Y:S01]  /*0f50*/  SHF.L.U32 R125, R125, 0x10, RZ ;  /* 0x000000107d7d7819 */ /* 0x000fe200000006ff */
[----:B------:R-:W-:Y:S06]  /*0f60*/  @P2 BRA `(.L_x_8370) ;  /* 0x00000000000c2947 */ /* 0x000fec0003800000 */
[----:B------:R-:W-:Y:S05]  /*0f70*/  @!P1 BRA `(.L_x_8371) ;  /* 0x0000000000189947 */ /* 0x000fea0003800000 */
[----:B-----5:R-:W-:Y:S01]  /*0f80*/  FADD.FTZ R125, R109, R125 ;  /* 0x0000007d6d7d7221 */ /* 0x020fe20000010000 */
[----:B------:R-:W-:Y:S06]  /*0f90*/  BRA `(.L_x_8371) ;  /* 0x0000000000107947 */ /* 0x000fec0003800000 */
.L_x_8370:
[----:B-----5:R-:W-:-:S04]  /*0fa0*/  PRMT R126, R102, 0x7632, R126 ;  /* 0x00007632667e7816 */ /* 0x020fc8000000007e */
[----:B------:R-:W-:-:S05]  /*0fb0*/  SHF.L.U32 R126, R126, 0x10, RZ ;  /* 0x000000107e7e7819 */ /* 0x000fca00000006ff */
[----:B------:R-:W-:-:S04]  /*0fc0*/  FADD.FTZ R125, R125, R126 ;  /* 0x0000007e7d7d7221 */ /* 0x000fc80000010000 */
[----:B------:R-:W-:-:S07]  /*0fd0*/  @P1 FADD.FTZ R125, R109, R125 ;  /* 0x0000007d6d7d1221 */ /* 0x000fce0000010000 */
.L_x_8371:
[C---:B------:R-:W-:Y:S02]  /*0fe0*/  PRMT R127, R147.reuse, 0x7632, R127 ;  /* 0x00007632937f7816 */ /* 0x040fe4000000007f */
[----:B------:R-:W-:Y:S01]  /*0ff0*/  SHF.L.U32 R126, R147, 0x10, RZ ;  /* 0x00000010937e7819 */ /* 0x000fe200000006ff */
[----:B------:R-:W-:Y:S06]  /*1000*/  @P2 BRA `(.L_x_8372) ;  /* 0x00000000000c2947 */ /* 0x000fec0003800000 */
[----:B------:R-:W-:Y:S05]  /*1010*/  @!P1 BRA `(.L_x_8373) ;  /* 0x0000000000149947 */ /* 0x000fea0003800000 */
[----:B-----5:R-:W-:Y:S01]  /*1020*/  FADD.FTZ R126, R110, R126 ;  /* 0x0000007e6e7e7221 */ /* 0x020fe20000010000 */
[----:B------:R-:W-:Y:S06]  /*1030*/  BRA `(.L_x_8373) ;  /* 0x00000000000c7947 */ /* 0x000fec0003800000 */
.L_x_8372:
[----:B-----5:R-:W-:-:S05]  /*1040*/  SHF.L.U32 R135, R103, 0x10, RZ ;  /* 0x0000001067877819 */ /* 0x020fca00000006ff */
[----:B------:R-:W-:-:S04]  /*1050*/  FADD.FTZ R126, R135, R126 ;  /* 0x0000007e877e7221 */ /* 0x000fc80000010000 */
[----:B------:R-:W-:-:S07]  /*1060*/  @P1 FADD.FTZ R126, R110, R126 ;  /* 0x0000007e6e7e1221 */ /* 0x000fce0000010000 */
.L_x_8373:
[----:B------:R-:W-:Y:S01]  /*1070*/  SHF.L.U32 R127, R127, 0x10, RZ ;  /* 0x000000107f7f7819 */ /* 0x000fe200000006ff */
[----:B------:R-:W-:Y:S06]  /*1080*/  @P2 BRA `(.L_x_8374) ;  /* 0x00000000000c2947 */ /* 0x000fec0003800000 */
[----:B------:R-:W-:Y:S05]  /*1090*/  @!P1 BRA `(.L_x_8375) ;  /* 0x0000000000189947 */ /* 0x000fea0003800000 */
[----:B-----5:R-:W-:Y:S01]  /*10a0*/  FADD.FTZ R127, R111, R127 ;  /* 0x0000007f6f7f7221 */ /* 0x020fe20000010000 */
[----:B------:R-:W-:Y:S06]  /*10b0*/  BRA `(.L_x_8375) ;  /* 0x0000000000107947 */ /* 0x000fec0003800000 */
.L_x_8374:
[----:B-----5:R-:W-:-:S04]  /*10c0*/  PRMT R135, R103, 0x7632, R135 ;  /* 0x0000763267877816 */ /* 0x020fc80000000087 */
[----:B------:R-:W-:-:S05]  /*10d0*/  SHF.L.U32 R136, R135, 0x10, RZ ;  /* 0x0000001087887819 */ /* 0x000fca00000006ff */
[----:B------:R-:W-:-:S04]  /*10e0*/  FADD.FTZ R127, R127, R136 ;  /* 0x000000887f7f7221 */ /* 0x000fc80000010000 */
[----:B------:R-:W-:-:S07]  /*10f0*/  @P1 FADD.FTZ R127, R111, R127 ;  /* 0x0000007f6f7f1221 */ /* 0x000fce0000010000 */
.L_x_8375:
[----:B------:R-:W-:Y:S02]  /*1100*/  LEA R138, P4, R134, UR10, 0x5 ;  /* 0x0000000a868a7c11 */ /* 0x000fe4000f8828ff */
[----:B------:R-:W-:Y:S02]  /*1110*/  IADD3 R135, R132, 0x200, RZ ;  /* 0x0000020084877810 */ /* 0x000fe40007ffe0ff */
        /* <DEDUP_REMOVED lines=18> */
.L_x_8376:
[----:B-----5:R-:W-:-:S05]  /*1240*/  SHF.L.U32 R139, R100, 0x10, RZ ;  /* 0x00000010648b7819 */ /* 0x020fca00000006ff */
[----:B------:R-:W-:-:S04]  /*1250*/  FADD.FTZ R136, R139, R136 ;  /* 0x000000888b887221 */ /* 0x000fc80000010000 */
[----:B------:R-:W-:-:S07]  /*1260*/  @P1 FADD.FTZ R136, R104, R136 ;  /* 0x0000008868881221 */ /* 0x000fce0000010000 */
.L_x_8377:
[----:B------:R-:W-:Y:S01]  /*1270*/  SHF.L.U32 R137, R137, 0x10, RZ ;  /* 0x0000001089897819 */ /* 0x000fe200000006ff */
[----:B------:R-:W-:Y:S06]  /*1280*/  @P2 BRA `(.L_x_8378) ;  /* 0x00000000000c2947 */ /* 0x000fec0003800000 */
[----:B------:R-:W-:Y:S05]  /*1290*/  @!P1 BRA `(.L_x_8379) ;  /* 0x0000000000189947 */ /* 0x000fea0003800000 */
[----:B-----5:R-:W-:Y:S01]  /*12a0*/  FADD.FTZ R137, R105, R137 ;  /* 0x0000008969897221 */ /* 0x020fe20000010000 */
[----:B------:R-:W-:Y:S06]  /*12b0*/  BRA `(.L_x_8379) ;  /* 0x0000000000107947 */ /* 0x000fec0003800000 */
.L_x_8378:
[----:B-----5:R-:W-:-:S04]  /*12c0*/  PRMT R138, R100, 0x7632, R138 ;  /* 0x00007632648a7816 */ /* 0x020fc8000000008a */
[----:B------:R-:W-:-:S05]  /*12d0*/  SHF.L.U32 R138, R138, 0x10, RZ ;  /* 0x000000108a8a7819 */ /* 0x000fca00000006ff */
[----:B------:R-:W-:-:S04]  /*12e0*/  FADD.FTZ R137, R137, R138 ;  /* 0x0000008a89897221 */ /* 0x000fc80000010000 */
[----:B------:R-:W-:-:S07]  /*12f0*/  @P1 FADD.FTZ R137, R105, R137 ;  /* 0x0000008969891221 */ /* 0x000fce0000010000 */
.L_x_8379:
[C---:B------:R-:W-:Y:S02]  /*1300*/  PRMT R139, R149.reuse, 0x7632, R139 ;  /* 0x00007632958b7816 */ /* 0x040fe4000000008b */
[----:B------:R-:W-:Y:S01]  /*1310*/  SHF.L.U32 R138, R149, 0x10, RZ ;  /* 0x00000010958a7819 */ /* 0x000fe200000006ff */
[----:B------:R-:W-:Y:S06]  /*1320*/  @P2 BRA `(.L_x_8380) ;  /* 0x00000000000c2947 */ /* 0x000fec0003800000 */
[----:B------:R-:W-:Y:S05]  /*1330*/  @!P1 BRA `(.L_x_8381) ;  /* 0x0000000000149947 */ /* 0x000fea0003800000 */
[----:B-----5:R-:W-:Y:S01]  /*1340*/  FADD.FTZ R138, R106, R138 ;  /* 0x0000008a6a8a7221 */ /* 0x020fe20000010000 */
[----:B------:R-:W-:Y:S06]  /*1350*/  BRA `(.L_x_8381) ;  /* 0x00000000000c7947 */ /* 0x000fec0003800000 */
.L_x_8380:
[----:B-----5:R-:W-:-:S05]  /*1360*/  SHF.L.U32 R141, R101, 0x10, RZ ;  /* 0x00000010658d7819 */ /* 0x020fca00000006ff */
[----:B------:R-:W-:-:S04]  /*1370*/  FADD.FTZ R138, R141, R138 ;  /* 0x0000008a8d8a7221 */ /* 0x000fc80000010000 */
[----:B------:R-:W-:-:S07]  /*1380*/  @P1 FADD.FTZ R138, R106, R138 ;  /* 0x0000008a6a8a1221 */ /* 0x000fce0000010000 */
.L_x_8381:
[----:B------:R-:W-:Y:S01]  /*1390*/  SHF.L.U32 R139, R139, 0x10, RZ ;  /* 0x000000108b8b7819 */ /* 0x000fe200000006ff */
[----:B------:R-:W-:Y:S06]  /*13a0*/  @P2 BRA `(.L_x_8382) ;  /* 0x00000000000c2947 */ /* 0x000fec0003800000 */
[----:B------:R-:W-:Y:S05]  /*13b0*/  @!P1 BRA `(.L_x_8383) ;  /* 0x0000000000189947 */ /* 0x000fea0003800000 */
[----:B-----5:R-:W-:Y:S01]  /*13c0*/  FADD.FTZ R139, R107, R139 ;  /* 0x0000008b6b8b7221 */ /* 0x020fe20000010000 */
[----:B------:R-:W-:Y:S06]  /*13d0*/  BRA `(.L_x_8383) ;  /* 0x0000000000107947 */ /* 0x000fec0003800000 */
.L_x_8382:
[----:B-----5:R-:W-:-:S04]  /*13e0*/  PRMT R140, R101, 0x7632, R140 ;  /* 0x00007632658c7816 */ /* 0x020fc8000000008c */
[----:B------:R-:W-:-:S05]  /*13f0*/  SHF.L.U32 R140, R140, 0x10, RZ ;  /* 0x000000108c8c7819 */ /* 0x000fca00000006ff */
[----:B------:R-:W-:-:S04]  /*1400*/  FADD.FTZ R139, R139, R140 ;  /* 0x0000008c8b8b7221 */ /* 0x000fc80000010000 */
[----:B------:R-:W-:-:S07]  /*1410*/  @P1 FADD.FTZ R139, R107, R139 ;  /* 0x0000008b6b8b1221 */ /* 0x000fce0000010000 */
.L_x_8383:
[C---:B------:R-:W-:Y:S02]  /*1420*/  PRMT R141, R150.reuse, 0x7632, R141 ;  /* 0x00007632968d7816 */ /* 0x040fe4000000008d */
[----:B------:R-:W-:Y:S01]  /*1430*/  SHF.L.U32 R140, R150, 0x10, RZ ;  /* 0x00000010968c7819 */ /* 0x000fe200000006ff */
[----:B------:R-:W-:Y:S06]  /*1440*/  @P2 BRA `(.L_x_8384) ;  /* 0x00000000000c2947 */ /* 0x000fec0003800000 */
[----:B------:R-:W-:Y:S05]  /*1450*/  @!P1 BRA `(.L_x_8385) ;  /* 0x0000000000149947 */ /* 0x000fea0003800000 */
[----:B-----5:R-:W-:Y:S01]  /*1460*/  FADD.FTZ R140, R108, R140 ;  /* 0x0000008c6c8c7221 */ /* 0x020fe20000010000 */
[----:B------:R-:W-:Y:S06]  /*1470*/  BRA `(.L_x_8385) ;  /* 0x00000000000c7947 */ /* 0x000fec0003800000 */
.L_x_8384:
[----:B-----5:R-:W-:-:S05]  /*1480*/  SHF.L.U32 R143, R102, 0x10, RZ ;  /* 0x00000010668f7819 */ /* 0x020fca00000006ff */
[----:B------:R-:W-:-:S04]  /*1490*/  FADD.FTZ R140, R143, R140 ;  /* 0x0000008c8f8c7221 */ /* 0x000fc80000010000 */
[----:B------:R-:W-:-:S07]  /*14a0*/  @P1 FADD.FTZ R140, R108, R140 ;  /* 0x0000008c6c8c1221 */ /* 0x000fce0000010000 */
.L_x_8385:
[----:B------:R-:W-:Y:S01]  /*14b0*/  SHF.L.U32 R141, R141, 0x10, RZ ;  /* 0x000000108d8d7819 */ /* 0x000fe200000006ff */
[----:B------:R-:W-:Y:S06]  /*14c0*/  @P2 BRA `(.L_x_8386) ;  /* 0x00000000000c2947 */ /* 0x000fec0003800000 */
[----:B------:R-:W-:Y:S05]  /*14d0*/  @!P1 BRA `(.L_x_8387) ;  /* 0x0000000000189947 */ /* 0x000fea0003800000 */
[----:B-----5:R-:W-:Y:S01]  /*14e0*/  FADD.FTZ R141, R109, R141 ;  /* 0x0000008d6d8d7221 */ /* 0x020fe20000010000 */
[----:B------:R-:W-:Y:S06]  /*14f0*/  BRA `(.L_x_8387) ;  /* 0x0000000000107947 */ /* 0x000fec0003800000 */
.L_x_8386:
[----:B-----5:R-:W-:-:S04]  /*1500*/  PRMT R142, R102, 0x7632, R142 ;  /* 0x00007632668e7816 */ /* 0x020fc8000000008e */
[----:B------:R-:W-:-:S05]  /*1510*/  SHF.L.U32 R142, R142, 0x10, RZ ;  /* 0x000000108e8e7819 */ /* 0x000fca00000006ff */
[----:B------:R-:W-:-:S04]  /*1520*/  FADD.FTZ R141, R141, R142 ;  /* 0x0000008e8d8d7221 */ /* 0x000fc80000010000 */
[----:B------:R-:W-:-:S07]  /*1530*/  @P1 FADD.FTZ R141, R109, R141 ;  /* 0x0000008d6d8d1221 */ /* 0x000fce0000010000 */
.L_x_8387:
[C---:B------:R-:W-:Y:S02]  /*1540*/  PRMT R143, R151.reuse, 0x7632, R143 ;  /* 0x00007632978f7816 */ /* 0x040fe4000000008f */
[----:B------:R-:W-:Y:S01]  /*1550*/  SHF.L.U32 R142, R151, 0x10, RZ ;  /* 0x00000010978e7819 */ /* 0x000fe200000006ff */
[----:B------:R-:W-:Y:S06]  /*1560*/  @P2 BRA `(.L_x_8388) ;  /* 0x00000000000c2947 */ /* 0x000fec0003800000 */
[----:B------:R-:W-:Y:S05]  /*1570*/  @!P1 BRA `(.L_x_8389) ;  /* 0x0000000000149947 */ /* 0x000fea0003800000 */
[----:B-----5:R-:W-:Y:S01]  /*1580*/  FADD.FTZ R142, R110, R142 ;  /* 0x0000008e6e8e7221 */ /* 0x020fe20000010000 */
[----:B------:R-:W-:Y:S06]  /*1590*/  BRA `(.L_x_8389) ;  /* 0x00000000000c7947 */ /* 0x000fec0003800000 */
.L_x_8388:
[----:B-----5:R-:W-:-:S05]  /*15a0*/  SHF.L.U32 R145, R103, 0x10, RZ ;  /* 0x0000001067917819 */ /* 0x020fca00000006ff */
[----:B------:R-:W-:-:S04]  /*15b0*/  FADD.FTZ R142, R145, R142 ;  /* 0x0000008e918e7221 */ /* 0x000fc80000010000 */
[----:B------:R-:W-:-:S07]  /*15c0*/  @P1 FADD.FTZ R142, R110, R142 ;  /* 0x0000008e6e8e1221 */ /* 0x000fce0000010000 */
.L_x_8389:
[----:B------:R-:W-:Y:S01]  /*15d0*/  SHF.L.U32 R143, R143, 0x10, RZ ;  /* 0x000000108f8f7819 */ /* 0x000fe200000006ff */
[----:B------:R-:W-:Y:S06]  /*15e0*/  @P2 BRA `(.L_x_8390) ;  /* 0x00000000000c2947 */ /* 0x000fec0003800000 */
[----:B------:R-:W-:Y:S05]  /*15f0*/  @!P1 BRA `(.L_x_8391) ;  /* 0x0000000000189947 */ /* 0x000fea0003800000 */
[----:B-----5:R-:W-:Y:S01]  /*1600*/  FADD.FTZ R143, R111, R143 ;  /* 0x0000008f6f8f7221 */ /* 0x020fe20000010000 */
[----:B------:R-:W-:Y:S06]  /*1610*/  BRA `(.L_x_8391) ;  /* 0x0000000000107947 */ /* 0x000fec0003800000 */
.L_x_8390:
[----:B-----5:R-:W-:-:S04]  /*1620*/  PRMT R144, R103, 0x7632, R144 ;  /* 0x0000763267907816 */ /* 0x020fc80000000090 */
[----:B------:R-:W-:-:S05]  /*1630*/  SHF.L.U32 R144, R144, 0x10, RZ ;  /* 0x0000001090907819 */ /* 0x000fca00000006ff */
[----:B------:R-:W-:-:S04]  /*1640*/  FADD.FTZ R143, R143, R144 ;  /* 0x000000908f8f7221 */ /* 0x000fc80000010000 */
[----:B------:R-:W-:-:S07]  /*1650*/  @P1 FADD.FTZ R143, R111, R143 ;  /* 0x0000008f6f8f1221 */ /* 0x000fce0000010000 */
.L_x_8391:
[----:B------:R-:W-:Y:S01]  /*1660*/  FADD.FTZ R144, RZ, R112 ;  /* 0x00000070ff907221 */ /* 0x000fe20000010000 */
[C---:B------:R-:W-:Y:S01]  /*1670*/  LEA R146, P1, R135.reuse, UR10, 0x5 ;  /* 0x0000000a87927c11 */ /* 0x040fe2000f8228ff */
[----:B------:R-:W-:Y:S02]  /*1680*/  UMOV UR6, 0xffffffff ;  /* 0xffffffff00067882 */ /* 0x000fe40000000000 */
[----:B------:R-:W-:Y:S01]  /*1690*/  FADD.FTZ R145, R144, R113 ;  /* 0x0000007190917221 */ /* 0x000fe20000010000 */
[----:B------:R-:W-:Y:S02]  /*16a0*/  LEA.HI.X R147, R135, UR11, RZ, 0x5, P1 ;  /* 0x0000000b87937c11 */ /* 0x000fe400088f2cff */
[----:B------:R-:W-:Y:S01]  /*16b0*/  LOP3.LUT P1, RZ, R0, 0xff, RZ, 0xc0, !PT ;  /* 0x000000ff00ff7812 */ /* 0x000fe2000782c0ff */
[----:B------:R-:W-:Y:S02]  /*16c0*/  FADD.FTZ R144, R145, R114 ;  /* 0x0000007291907221 */ /* 0x000fe40000010000 */
[----:B------:R0:W-:Y:S02]  /*16d0*/  STG.E.128 desc[UR4][R146.64], R136 ;  /* 0x0000008892007986 */ /* 0x0001e4000c101d04 */
[----:B------:R-:W-:-:S02]  /*16e0*/  FADD.FTZ R145, R144, R115 ;  /* 0x0000007390917221 */ /* 0x000fc40000010000 */
        /* <DEDUP_REMOVED lines=91> */
.L_x_8404:
        /* <DEDUP_REMOVED lines=9> */
[----:B---3--:R-:W-:Y:S02]  /*1d30*/  @!P4 LEA R149, R149, R146, 0x18 ;  /* 0x000000929595c211 */ /* 0x008fe400078ec0ff */
[----:B------:R-:W-:Y:S01]  /*1d40*/  @!P4 IADD3 R146, R130, R145, RZ ;  /* 0x000000918292c210 */ /* 0x000fe20007ffe0ff */
[----:B-1----:R-:W-:Y:S01]  /*1d50*/  FADD.FTZ R145, R148, R151 ;  /* 0x0000009794917221 */ /* 0x002fe20000010000 */
[----:B------:R-:W-:Y:S01]  /*1d60*/  @!P2 LEA R0, R0, R147, 0x3 ;  /* 0x000000930000a211 */ /* 0x000fe200078e18ff */
[----:B0-----:R-:W-:Y:S01]  /*1d70*/  HFMA2.MMA R148, -RZ, RZ, 0, 0 ;  /* 0x00000000ff947435 */ /* 0x001fe200000001ff */
[----:B------:R-:W-:-:S02]  /*1d80*/  @!P4 LEA R149, R146, R149, 0x3 ;  /* 0x000000959295c211 */ /* 0x000fc400078e18ff */
[----:B------:R-:W-:Y:S01]  /*1d90*/  CS2R R146, SRZ ;  /* 0x0000000000927805 */ /* 0x000fe2000001ff00 */
[----:B------:R0:W-:Y:S01]  /*1da0*/  @!P2 STS.64 [R0], R144 ;  /* 0x000000900000a388 */ /* 0x0001e20000000a00 */
[----:B------:R-:W-:Y:S01]  /*1db0*/  BAR.SYNC.DEFER_BLOCKING 0x0 ;  /* 0x0000000000007b1d */ /* 0x000fe20000010000 */
[----:B------:R-:W-:Y:S02]  /*1dc0*/  @!P4 MOV R148, 0x300 ;  /* 0x000003000094c802 */ /* 0x000fe40000000f00 */
[----:B------:R-:W-:-:S03]  /*1dd0*/  LOP3.LUT P2, RZ, R131, 0x1f, R2, 0xf8, !PT ;  /* 0x0000001f83ff7812 */ /* 0x000fc6000784f802 */
[----:B------:R-:W1:Y:S01]  /*1de0*/  SHFL.DOWN PT, R151, R148, 0x4, 0x1f ;  /* 0x08801f0094977f89 */ /* 0x000e6200000e0000 */
[----:B0-----:R-:W-:-:S03]  /*1df0*/  I2FP.F32.S32 R145, R148 ;  /* 0x0000009400917245 */ /* 0x001fc60000201400 */
[----:B------:R-:W0:Y:S01]  /*1e00*/  @!P4 LDS.64 R146, [R149] ;  /* 0x000000009592c984 */ /* 0x000e220000000a00 */
[----:B-1----:R-:W-:Y:S02]  /*1e10*/  I2FP.F32.S32 R154, R151 ;  /* 0x00000097009a7245 */ /* 0x002fe40000201400 */
[----:B------:R-:W-:-:S04]  /*1e20*/  IADD3 R150, R151, R148, RZ ;  /* 0x0000009497967210 */ /* 0x000fc80007ffe0ff */
[----:B------:R-:W-:Y:S01]  /*1e30*/  I2FP.F32.S32 R152, R150 ;  /* 0x0000009600987245 */ /* 0x000fe20000201400 */
[----:B------:R-:W-:Y:S03]  /*1e40*/  SHFL.DOWN PT, R151, R150, 0x2, 0x1f ;  /* 0x08401f0096977f89 */ /* 0x000fe600000e0000 */
[----:B------:R-:W1:Y:S01]  /*1e50*/  MUFU.RCP R144, R152 ;  /* 0x0000009800907308 */ /* 0x000e620000001000 */
[----:B0-----:R-:W0:Y:S02]  /*1e60*/  SHFL.DOWN PT, R153, R146, 0x4, 0x1f ;  /* 0x08801f0092997f89 */ /* 0x001e2400000e0000 */
[C---:B0-----:R-:W-:Y:S01]  /*1e70*/  FMUL.FTZ R0, R153.reuse, R154 ;  /* 0x0000009a99007220 */ /* 0x041fe20000410000 */
[----:B------:R-:W-:-:S03]  /*1e80*/  FADD.FTZ R153, -R153, R146 ;  /* 0x0000009299997221 */ /* 0x000fc60000010100 */
[----:B------:R-:W-:Y:S01]  /*1e90*/  FFMA.FTZ R149, R145, R146, R0 ;  /* 0x0000009291957223 */ /* 0x000fe20000010000 */
[----:B------:R-:W-:Y:S01]  /*1ea0*/  FMUL.FTZ R153, R153, R153 ;  /* 0x0000009999997220 */ /* 0x000fe20000410000 */
[----:B------:R-:W0:Y:S02]  /*1eb0*/  SHFL.DOWN PT, R0, R147, 0x4, 0x1f ;  /* 0x08801f0093007f89 */ /* 0x000e2400000e0000 */
[----:B-1----:R-:W-:Y:S01]  /*1ec0*/  FMUL.FTZ R149, R144, R149 ;  /* 0x0000009590957220 */ /* 0x002fe20000410000 */
[----:B------:R-:W-:-:S04]  /*1ed0*/  FMUL.FTZ R153, R153, R145 ;  /* 0x0000009199997220 */ /* 0x000fc80000410000 */
[----:B------:R-:W1:Y:S01]  /*1ee0*/  SHFL.DOWN PT, R146, R149, 0x2, 0x1f ;  /* 0x08401f0095927f89 */ /* 0x000e6200000e0000 */
[----:B------:R-:W-:Y:S01]  /*1ef0*/  FMUL.FTZ R153, R153, R154 ;  /* 0x0000009a99997220 */ /* 0x000fe20000410000 */
[----:B0-----:R-:W-:-:S04]  /*1f00*/  FADD.FTZ R145, R0, R147 ;  /* 0x0000009300917221 */ /* 0x001fc80000010000 */
[----:B------:R-:W-:Y:S01]  /*1f10*/  FFMA.FTZ R145, R144, R153, R145 ;  /* 0x0000009990917223 */ /* 0x000fe20000010091 */
[-C--:B------:R-:W-:Y:S02]  /*1f20*/  IADD3 R144, R150, R151.reuse, RZ ;  /* 0x0000009796907210 */ /* 0x080fe40007ffe0ff */
[----:B------:R-:W-:Y:S02]  /*1f30*/  I2FP.F32.S32 R151, R151 ;  /* 0x0000009700977245 */ /* 0x000fe40000201400 */
[----:B------:R-:W-:Y:S01]  /*1f40*/  I2FP.F32.S32 R147, R144 ;  /* 0x0000009000937245 */ /* 0x000fe20000201400 */
[----:B------:R-:W0:Y:S02]  /*1f50*/  SHFL.DOWN PT, R0, R145, 0x2, 0x1f ;  /* 0x08401f0091007f89 */ /* 0x000e2400000e0000 */
[----:B-1----:R-:W-:Y:S01]  /*1f60*/  FMUL.FTZ R153, R146, R151 ;  /* 0x0000009792997220 */ /* 0x002fe20000410000 */
[----:B------:R-:W1:Y:S01]  /*1f70*/  MUFU.RCP R148, R147 ;  /* 0x0000009300947308 */ /* 0x000e620000001000 */
[----:B------:R-:W2:Y:S01]  /*1f80*/  SHFL.DOWN PT, R155, R144, 0x1, 0x1f ;  /* 0x08201f00909b7f89 */ /* 0x000ea200000e0000 */
[----:B------:R-:W-:Y:S01]  /*1f90*/  FADD.FTZ R146, R149, -R146 ;  /* 0x8000009295927221 */ /* 0x000fe20000010000 */
[----:B------:R-:W-:-:S03]  /*1fa0*/  FFMA.FTZ R153, R152, R149, R153 ;  /* 0x0000009598997223 */ /* 0x000fc60000010099 */
[----:B------:R-:W-:-:S04]  /*1fb0*/  FMUL.FTZ R149, R146, R146 ;  /* 0x0000009292957220 */ /* 0x000fc80000410000 */
[----:B------:R-:W-:-:S04]  /*1fc0*/  FMUL.FTZ R149, R152, R149 ;  /* 0x0000009598957220 */ /* 0x000fc80000410000 */
[----:B------:R-:W-:Y:S01]  /*1fd0*/  FMUL.FTZ R151, R149, R151 ;  /* 0x0000009795977220 */ /* 0x000fe20000410000 */
[----:B-1----:R-:W-:Y:S01]  /*1fe0*/  FMUL.FTZ R146, R148, R153 ;  /* 0x0000009994927220 */ /* 0x002fe20000410000 */
[----:B0-----:R-:W-:-:S04]  /*1ff0*/  FADD.FTZ R149, R145, R0 ;  /* 0x0000000091957221 */ /* 0x001fc80000010000 */
[----:B------:R-:W0:Y:S01]  /*2000*/  SHFL.DOWN PT, R145, R146, 0x1, 0x1f ;  /* 0x08201f0092917f89 */ /* 0x000e2200000e0000 */
[----:B------:R-:W-:Y:S01]  /*2010*/  FFMA.FTZ R149, R148, R151, R149 ;  /* 0x0000009794957223 */ /* 0x000fe20000010095 */
[-C--:B--2---:R-:W-:Y:S02]  /*2020*/  IADD3 R148, R144, R155.reuse, RZ ;  /* 0x0000009b90947210 */ /* 0x084fe40007ffe0ff */
[----:B------:R-:W-:Y:S02]  /*2030*/  I2FP.F32.S32 R155, R155 ;  /* 0x0000009b009b7245 */ /* 0x000fe40000201400 */
        /* <DEDUP_REMOVED lines=8> */
[----:B--2---:R-:W-:Y:S01]  /*20c0*/  FMUL.FTZ R146, R148, R145 ;  /* 0x0000009194927220 */ /* 0x004fe20000410000 */
[----:B-1----:R-:W-:Y:S02]  /*20d0*/  FADD.FTZ R145, R149, R0 ;  /* 0x0000000095917221 */ /* 0x002fe40000010000 */
[----:B------:R-:W-:Y:S01]  /*20e0*/  FMUL.FTZ R144, R144, R155 ;  /* 0x0000009b90907220 */ /* 0x000fe20000410000 */
[----:B------:R-:W0:Y:S01]  /*20f0*/  LDC R149, c[0x0][0x2d8] ;  /* 0x0000b600ff957b82 */ /* 0x000e220000000800 */
[----:B------:R-:W1:Y:S02]  /*2100*/  SHFL.IDX PT, R167, R146, RZ, 0x1f ;  /* 0x00001fff92a77589 */ /* 0x000e6400000e0000 */
[----:B------:R-:W-:-:S05]  /*2110*/  FFMA.FTZ R148, R148, R144, R145 ;  /* 0x0000009094947223 */ /* 0x000fca0000010091 */
[----:B------:R-:W2:Y:S01]  /*2120*/  @!P2 LDC.64 R144, c[0x0][0x250] ;  /* 0x00009400ff90ab82 */ /* 0x000ea20000000a00 */
[----:B------:R-:W0:Y:S01]  /*2130*/  SHFL.IDX PT, R148, R148, RZ, 0x1f ;  /* 0x00001fff94947589 */ /* 0x000e2200000e0000 */
[----:B-1----:R-:W-:-:S05]  /*2140*/  FMUL.FTZ R0, R167, R167 ;  /* 0x000000a7a7007220 */ /* 0x002fca0000410000 */
[----:B------:R-:W-:Y:S01]  /*2150*/  FSEL R147, R0, RZ, P3 ;  /* 0x000000ff00937208 */ /* 0x000fe20001800000 */
[----:B0-----:R-:W-:Y:S01]  /*2160*/  FFMA.FTZ R0, R148, UR12, R149 ;  /* 0x0000000c94007c23 */ /* 0x001fe20008010095 */
[----:B------:R-:W-:-:S03]  /*2170*/  FSEL R149, R167, RZ, !P3 ;  /* 0x000000ffa7957208 */ /* 0x000fc60005800000 */
[----:B------:R-:W-:Y:S02]  /*2180*/  FADD.FTZ R0, R0, R147 ;  /* 0x0000009300007221 */ /* 0x000fe40000010000 */
        /* <DEDUP_REMOVED lines=9> */
[----:B------:R-:W-:Y:S01]  /*2220*/  FADD.FTZ R157, -R149, R121 ;  /* 0x00000079959d7221 */ /* 0x000fe20000010100 */
[----:B--2---:R-:W-:-:S04]  /*2230*/  @!P2 IMAD.WIDE R112, R129, 0x4, R144 ;  /* 0x000000048170a825 */ /* 0x004fc800078e0290 */
[C---:B------:R-:W-:Y:S01]  /*2240*/  FADD.FTZ R156, -R149.reuse, R120 ;  /* 0x00000078959c7221 */ /* 0x040fe20000010100 */
[C---:B------:R-:W-:Y:S01]  /*2250*/  FADD.FTZ R161, -R149.reuse, R125 ;  /* 0x0000007d95a17221 */ /* 0x040fe20000010100 */
[C---:B------:R-:W-:Y:S01]  /*2260*/  FADD.FTZ R155, -R149.reuse, R119 ;  /* 0x00000077959b7221 */ /* 0x040fe20000010100 */
[C---:B------:R-:W-:Y:S01]  /*2270*/  FADD.FTZ R158, -R149.reuse, R122 ;  /* 0x0000007a959e7221 */ /* 0x040fe20000010100 */
[----:B------:R2:W-:Y:S01]  /*2280*/  @!P2 STG.E desc[UR4][R112.64], R167 ;  /* 0x000000a77000a986 */ /* 0x0005e2000c101904 */
[C---:B------:R-:W-:Y:S01]  /*2290*/  FADD.FTZ R159, -R149.reuse, R123 ;  /* 0x0000007b959f7221 */ /* 0x040fe20000010100 */
[C---:B------:R-:W-:Y:S01]  /*22a0*/  FADD.FTZ R160, -R149.reuse, R124 ;  /* 0x0000007c95a07221 */ /* 0x040fe20000010100 */
[----:B------:R-:W-:Y:S01]  /*22b0*/  FADD.FTZ R165, -R149, R139 ;  /* 0x0000008b95a57221 */ /* 0x000fe20000010100 */
[C---:B-1----:R-:W-:Y:S01]  /*22c0*/  FMUL.FTZ R121, R169.reuse, R150 ;  /* 0x00000096a9797220 */ /* 0x042fe20000410000 */
[C---:B------:R-:W-:Y:S01]  /*22d0*/  FMUL.FTZ R118, R169.reuse, R151 ;  /* 0x00000097a9767220 */ /* 0x040fe20000410000 */
[C---:B------:R-:W-:Y:S01]  /*22e0*/  FMUL.FTZ R125, R169.reuse, R116 ;  /* 0x00000074a97d7220 */ /* 0x040fe20000410000 */
[----:B------:R-:W-:Y:S01]  /*22f0*/  FMUL.FTZ R120, R169, R153 ;  /* 0x00000099a9787220 */ /* 0x000fe20000410000 */
[----:B------:R-:W-:Y:S01]  /*2300*/  FFMA.FTZ R0, R52, R121, R4 ;  /* 0x0000007934007223 */ /* 0x000fe20000010004 */
[----:B0-----:R-:W-:-:S04]  /*2310*/  @!P2 IMAD.WIDE R114, R129, 0x4, R146 ;  /* 0x000000048172a825 */ /* 0x001fc800078e0292 */
[----:B------:R-:W-:Y:S01]  /*2320*/  FFMA.FTZ R117, R53, R118, R5 ;  /* 0x0000007635757223 */ /* 0x000fe20000010005 */
[C---:B------:R-:W-:Y:S01]  /*2330*/  FMUL.FTZ R119, R169.reuse, R154 ;  /* 0x0000009aa9777220 */ /* 0x040fe20000410000 */
[C---:B------:R-:W-:Y:S01]  /*2340*/  FMUL.FTZ R122, R169.reuse, R155 ;  /* 0x0000009ba97a7220 */ /* 0x040fe20000410000 */
[----:B------:R-:W-:Y:S01]  /*2350*/  FFMA.FTZ R116, R56, R125, R8 ;  /* 0x0000007d38747223 */ /* 0x000fe20000010008 */
[----:B------:R0:W-:Y:S01]  /*2360*/  @!P2 STG.E desc[UR4][R114.64], R169 ;  /* 0x000000a97200a986 */ /* 0x0001e2000c101904 */
[C---:B------:R-:W-:Y:S01]  /*2370*/  FMUL.FTZ R123, R169.reuse, R148 ;  /* 0x00000094a97b7220 */ /* 0x040fe20000410000 */
[----:B------:R-:W-:Y:S01]  /*2380*/  FMUL.FTZ R152, R169, R152 ;  /* 0x00000098a9987220 */ /* 0x000fe20000410000 */
[----:B------:R-:W-:Y:S01]  /*2390*/  SHF.L.U32 R148, R132, 0x4, RZ ;  /* 0x0000000484947819 */ /* 0x000fe200000006ff */
[----:B------:R-:W-:Y:S01]  /*23a0*/  FFMA.FTZ R124, R59, R122, R11 ;  /* 0x0000007a3b7c7223 */ /* 0x000fe2000001000b */
[----:B--2---:R-:W-:Y:S01]  /*23b0*/  F2FP.BF16.F32.PACK_AB R112, R117, R0 ;  /* 0x000000007570723e */ /* 0x004fe200000010ff */
[----:B------:R-:W-:Y:S01]  /*23c0*/  FFMA.FTZ R117, R58, R119, R10 ;  /* 0x000000773a757223 */ /* 0x000fe2000001000a */
[----:B------:R-:W-:Y:S01]  /*23d0*/  FFMA.FTZ R113, R54, R123, R6 ;  /* 0x0000007b36717223 */ /* 0x000fe20000010006 */
[----:B------:R-:W-:Y:S01]  /*23e0*/  FFMA.FTZ R0, R55, R152, R7 ;  /* 0x0000009837007223 */ /* 0x000fe20000010007 */
[----:B------:R-:W-:Y:S01]  /*23f0*/  SHF.R.U32.HI R153, RZ, 0x1c, R132 ;  /* 0x0000001cff997819 */ /* 0x000fe20000011684 */
[----:B------:R-:W-:Y:S01]  /*2400*/  FFMA.FTZ R119, R82, R119, R34 ;  /* 0x0000007752777223 */ /* 0x000fe20000010022 */
[----:B------:R-:W-:Y:S01]  /*2410*/  FFMA.FTZ R122, R83, R122, R35 ;  /* 0x0000007a537a7223 */ /* 0x000fe20000010023 */
[----:B0-----:R-:W-:Y:S01]  /*2420*/  FFMA.FTZ R115, R57, R120, R9 ;  /* 0x0000007839737223 */ /* 0x001fe20000010009 */
[----:B------:R-:W-:Y:S01]  /*2430*/  F2FP.BF16.F32.PACK_AB R113, R0, R113 ;  /* 0x000000710071723e */ /* 0x000fe200000010ff */
[C---:B------:R-:W-:Y:S01]  /*2440*/  FMUL.FTZ R139, R169.reuse, R158 ;  /* 0x0000009ea98b7220 */ /* 0x040fe20000410000 */
[----:B------:R-:W-:Y:S01]  /*2450*/  FMUL.FTZ R132, R169, R159 ;  /* 0x0000009fa9847220 */ /* 0x000fe20000410000 */
[----:B------:R-:W-:Y:S01]  /*2460*/  F2FP.BF16.F32.PACK_AB R119, R122, R119 ;  /* 0x000000777a77723e */ /* 0x000fe200000010ff */
[----:B------:R-:W-:Y:S01]  /*2470*/  FFMA.FTZ R121, R76, R121, R28 ;  /* 0x000000794c797223 */ /* 0x000fe2000001001c */
[----:B------:R-:W-:Y:S01]  /*2480*/  F2FP.BF16.F32.PACK_AB R114, R115, R116 ;  /* 0x000000747372723e */ /* 0x000fe200000010ff */
[----:B------:R-:W-:Y:S01]  /*2490*/  FFMA.FTZ R0, R77, R118, R29 ;  /* 0x000000764d007223 */ /* 0x000fe2000001001d */
[----:B------:R-:W-:Y:S01]  /*24a0*/  IADD3 R116, P2, R148, UR14, RZ ;  /* 0x0000000e94747c10 */ /* 0x000fe2000ff5e0ff */
[----:B------:R-:W-:Y:S01]  /*24b0*/  FFMA.FTZ R122, R62, R139, R14 ;  /* 0x0000008b3e7a7223 */ /* 0x000fe2000001000e */
[----:B------:R-:W-:Y:S01]  /*24c0*/  F2FP.BF16.F32.PACK_AB R115, R124, R117 ;  /* 0x000000757c73723e */ /* 0x000fe200000010ff */
[----:B------:R-:W-:Y:S01]  /*24d0*/  FADD.FTZ R144, -R149, R136 ;  /* 0x0000008895907221 */ /* 0x000fe20000010100 */
[----:B------:R-:W-:Y:S01]  /*24e0*/  IADD3.X R117, R153, UR15, RZ, P2, !PT ;  /* 0x0000000f99757c10 */ /* 0x000fe200097fe4ff */
[----:B------:R-:W-:Y:S01]  /*24f0*/  FADD.FTZ R150, -R149, R141 ;  /* 0x0000008d95967221 */ /* 0x000fe20000010100 */
[C---:B------:R-:W-:Y:S01]  /*2500*/  FMUL.FTZ R141, R169.reuse, R160 ;  /* 0x000000a0a98d7220 */ /* 0x040fe20000410000 */
[----:B------:R-:W-:Y:S01]  /*2510*/  FMUL.FTZ R136, R169, R161 ;  /* 0x000000a1a9887220 */ /* 0x000fe20000410000 */
[C---:B------:R-:W-:Y:S01]  /*2520*/  FADD.FTZ R162, -R149.reuse, R126 ;  /* 0x0000007e95a27221 */ /* 0x040fe20000010100 */
[----:B------:R0:W-:Y:S01]  /*2530*/  STG.E.128 desc[UR4][R116.64], R112 ;  /* 0x0000007074007986 */ /* 0x0001e2000c101d04 */
[----:B------:R-:W-:Y:S01]  /*2540*/  FADD.FTZ R163, -R149, R127 ;  /* 0x0000007f95a37221 */ /* 0x000fe20000010100 */
[----:B------:R-:W-:Y:S01]  /*2550*/  FFMA.FTZ R118, R80, R125, R32 ;  /* 0x0000007d50767223 */ /* 0x000fe20000010020 */
[----:B------:R-:W-:Y:S01]  /*2560*/  FFMA.FTZ R123, R78, R123, R30 ;  /* 0x0000007b4e7b7223 */ /* 0x000fe2000001001e */
[----:B------:R-:W-:Y:S01]  /*2570*/  FFMA.FTZ R152, R79, R152, R31 ;  /* 0x000000984f987223 */ /* 0x000fe2000001001f */
[----:B------:R-:W-:Y:S01]  /*2580*/  FFMA.FTZ R125, R81, R120, R33 ;  /* 0x00000078517d7223 */ /* 0x000fe20000010021 */
[C---:B------:R-:W-:Y:S01]  /*2590*/  FADD.FTZ R137, -R149.reuse, R137 ;  /* 0x0000008995897221 */ /* 0x040fe20000010100 */
[C---:B------:R-:W-:Y:S01]  /*25a0*/  FADD.FTZ R164, -R149.reuse, R138 ;  /* 0x0000008a95a47221 */ /* 0x040fe20000010100 */
[----:B------:R-:W-:Y:S01]  /*25b0*/  FADD.FTZ R166, -R149, R143 ;  /* 0x0000008f95a67221 */ /* 0x000fe20000010100 */
[C---:B------:R-:W-:Y:S01]  /*25c0*/  FMUL.FTZ R127, R169.reuse, R156 ;  /* 0x0000009ca97f7220 */ /* 0x040fe20000410000 */
[C---:B------:R-:W-:Y:S01]  /*25d0*/  FMUL.FTZ R126, R169.reuse, R157 ;  /* 0x0000009da97e7220 */ /* 0x040fe20000410000 */
[C---:B------:R-:W-:Y:S01]  /*25e0*/  FMUL.FTZ R143, R169.reuse, R162 ;  /* 0x000000a2a98f7220 */ /* 0x040fe20000410000 */
[C---:B------:R-:W-:Y:S01]  /*25f0*/  FMUL.FTZ R138, R169.reuse, R163 ;  /* 0x000000a3a98a7220 */ /* 0x040fe20000410000 */
[----:B------:R-:W-:Y:S01]  /*2600*/  FMUL.FTZ R145, R169, R144 ;  /* 0x00000090a9917220 */ /* 0x000fe20000410000 */
[----:B------:R-:W-:Y:S01]  /*2610*/  SHF.L.U32 R144, R134, 0x4, RZ ;  /* 0x0000000486907819 */ /* 0x000fe200000006ff */
[----:B------:R-:W-:Y:S01]  /*2620*/  FADD.FTZ R146, -R149, R140 ;  /* 0x0000008c95927221 */ /* 0x000fe20000010100 */
[----:B------:R-:W-:Y:S01]  /*2630*/  FMUL.FTZ R140, R169, R137 ;  /* 0x00000089a98c7220 */ /* 0x000fe20000410000 */
[----:B------:R-:W-:Y:S01]  /*2640*/  F2FP.BF16.F32.PACK_AB R118, R125, R118 ;  /* 0x000000767d76723e */ /* 0x000fe200000010ff */
[----:B0-----:R-:W-:Y:S01]  /*2650*/  FFMA.FTZ R113, R63, R132, R15 ;  /* 0x000000843f717223 */ /* 0x001fe2000001000f */
[----:B------:R-:W-:Y:S01]  /*2660*/  F2FP.BF16.F32.PACK_AB R116, R0, R121 ;  /* 0x000000790074723e */ /* 0x000fe200000010ff */
[----:B------:R-:W-:Y:S01]  /*2670*/  FADD.FTZ R151, -R149, R142 ;  /* 0x0000008e95977221 */ /* 0x000fe20000010100 */
[----:B------:R-:W-:Y:S01]  /*2680*/  IADD3 R112, P2, R148, UR16, RZ ;  /* 0x0000001094707c10 */ /* 0x000fe2000ff5e0ff */
        /* <DEDUP_REMOVED lines=8> */
[----:B------:R-:W-:Y:S01]  /*2710*/  F2FP.BF16.F32.PACK_AB R122, R113, R122 ;  /* 0x0000007a717a723e */ /* 0x000fe200000010ff */
[----:B------:R-:W-:Y:S01]  /*2720*/  FMUL.FTZ R147, R169, R164 ;  /* 0x000000a4a9937220 */ /* 0x000fe20000410000 */
[----:B------:R-:W-:Y:S01]  /*2730*/  IADD3.X R113, R153, UR17, RZ, P2, !PT ;  /* 0x0000001199717c10 */ /* 0x000fe200097fe4ff */
[----:B------:R-:W-:Y:S01]  /*2740*/  FMUL.FTZ R142, R169, R165 ;  /* 0x000000a5a98e7220 */ /* 0x000fe20000410000 */
[----:B------:R-:W-:Y:S01]  /*2750*/  SHF.R.U32.HI R134, RZ, 0x1c, R134 ;  /* 0x0000001cff867819 */ /* 0x000fe20000011686 */
[----:B------:R-:W-:Y:S01]  /*2760*/  FFMA.FTZ R114, R88, R141, R40 ;  /* 0x0000008d58727223 */ /* 0x000fe20000010028 */
[----:B------:R-:W-:Y:S01]  /*2770*/  IADD3 R124, P4, R144, UR14, RZ ;  /* 0x0000000e907c7c10 */ /* 0x000fe2000ff9e0ff */
[----:B------:R0:W-:Y:S01]  /*2780*/  STG.E.128 desc[UR4][R112.64], R116 ;  /* 0x0000007470007986 */ /* 0x0001e2000c101d04 */
[----:B------:R-:W-:Y:S01]  /*2790*/  F2FP.BF16.F32.PACK_AB R120, R137, R120 ;  /* 0x000000788978723e */ /* 0x000fe200000010ff */
[----:B------:R-:W-:Y:S01]  /*27a0*/  FFMA.FTZ R141, R69, R140, R21 ;  /* 0x0000008c458d7223 */ /* 0x000fe20000010015 */
[----:B------:R-:W-:Y:S01]  /*27b0*/  F2FP.BF16.F32.PACK_AB R123, R0, R123 ;  /* 0x0000007b007b723e */ /* 0x000fe200000010ff */
[----:B------:R-:W-:Y:S01]  /*27c0*/  FFMA.FTZ R0, R68, R145, R20 ;  /* 0x0000009144007223 */ /* 0x000fe20000010014 */
[----:B------:R-:W-:Y:S01]  /*27d0*/  IADD3.X R125, R134, UR15, RZ, P4, !PT ;  /* 0x0000000f867d7c10 */ /* 0x000fe2000a7fe4ff */
        /* <DEDUP_REMOVED lines=8> */
[----:B------:R-:W-:Y:S01]  /*2860*/  FFMA.FTZ R126, R85, R126, R37 ;  /* 0x0000007e557e7223 */ /* 0x000fe20000010025 */
[----:B------:R-:W-:Y:S01]  /*2870*/  FFMA.FTZ R139, R86, R139, R38 ;  /* 0x0000008b568b7223 */ /* 0x000fe20000010026 */
[----:B------:R-:W-:Y:S01]  /*2880*/  FFMA.FTZ R132, R87, R132, R39 ;  /* 0x0000008457847223 */ /* 0x000fe20000010027 */
[----:B------:R-:W-:Y:S01]  /*2890*/  FFMA.FTZ R137, R89, R136, R41 ;  /* 0x0000008859897223 */ /* 0x000fe20000010029 */
[----:B0-----:R-:W-:Y:S01]  /*28a0*/  FFMA.FTZ R117, R70, R147, R22 ;  /* 0x0000009346757223 */ /* 0x001fe20000010016 */
[----:B------:R-:W-:Y:S01]  /*28b0*/  FFMA.FTZ R118, R71, R142, R23 ;  /* 0x0000008e47767223 */ /* 0x000fe20000010017 */
[----:B------:R-:W-:Y:S01]  /*28c0*/  F2FP.BF16.F32.PACK_AB R116, R141, R0 ;  /* 0x000000008d74723e */ /* 0x000fe200000010ff */
[-C--:B------:R-:W-:Y:S01]  /*28d0*/  FFMA.FTZ R119, R73, R150.reuse, R25 ;  /* 0x0000009649777223 */ /* 0x080fe20000010019 */
[----:B------:R-:W-:Y:S01]  /*28e0*/  FFMA.FTZ R0, R74, R151, R26 ;  /* 0x000000974a007223 */ /* 0x000fe2000001001a */
[----:B------:R-:W-:Y:S01]  /*28f0*/  FFMA.FTZ R150, R97, R150, R49 ;  /* 0x0000009661967223 */ /* 0x000fe20000010031 */
[----:B------:R-:W-:Y:S01]  /*2900*/  F2FP.BF16.F32.PACK_AB R117, R118, R117 ;  /* 0x000000757675723e */ /* 0x000fe200000010ff */
[-C--:B------:R-:W-:Y:S01]  /*2910*/  FFMA.FTZ R118, R72, R149.reuse, R24 ;  /* 0x0000009548767223 */ /* 0x080fe20000010018 */
[----:B------:R-:W-:Y:S01]  /*2920*/  FFMA.FTZ R149, R96, R149, R48 ;  /* 0x0000009560957223 */ /* 0x000fe20000010030 */
[----:B------:R-:W-:Y:S01]  /*2930*/  FFMA.FTZ R151, R98, R151, R50 ;  /* 0x0000009762977223 */ /* 0x000fe20000010032 */
[----:B-1----:R-:W-:Y:S01]  /*2940*/  SHF.L.U32 R124, R135, 0x4, RZ ;  /* 0x00000004877c7819 */ /* 0x002fe200000006ff */
[-C--:B------:R-:W-:Y:S01]  /*2950*/  FFMA.FTZ R121, R75, R166.reuse, R27 ;  /* 0x000000a64b797223 */ /* 0x080fe2000001001b */
[----:B------:R-:W-:Y:S01]  /*2960*/  IADD3 R120, P2, R144, UR16, RZ ;  /* 0x0000001090787c10 */ /* 0x000fe2000ff5e0ff */
[----:B------:R-:W-:Y:S01]  /*2970*/  FFMA.FTZ R166, R99, R166, R51 ;  /* 0x000000a663a67223 */ /* 0x000fe20000010033 */
[----:B------:R-:W-:Y:S01]  /*2980*/  SHF.R.U32.HI R135, RZ, 0x1c, R135 ;  /* 0x0000001cff877819 */ /* 0x000fe20000011687 */
[----:B------:R-:W-:Y:S01]  /*2990*/  FFMA.FTZ R147, R94, R147, R46 ;  /* 0x000000935e937223 */ /* 0x000fe2000001002e */
[----:B------:R-:W-:Y:S01]  /*29a0*/  IADD3 R122, P4, R124, UR14, RZ ;  /* 0x0000000e7c7a7c10 */ /* 0x000fe2000ff9e0ff */
[----:B------:R-:W-:Y:S01]  /*29b0*/  FFMA.FTZ R142, R95, R142, R47 ;  /* 0x0000008e5f8e7223 */ /* 0x000fe2000001002f */
[----:B------:R-:W-:Y:S01]  /*29c0*/  FFMA.FTZ R145, R92, R145, R44 ;  /* 0x000000915c917223 */ /* 0x000fe2000001002c */
[----:B------:R-:W-:Y:S01]  /*29d0*/  FFMA.FTZ R140, R93, R140, R45 ;  /* 0x0000008c5d8c7223 */ /* 0x000fe2000001002d */
[----:B------:R-:W-:-:S02]  /*29e0*/  F2FP.BF16.F32.PACK_AB R118, R119, R118 ;  /* 0x000000767776723e */ /* 0x000fc400000010ff */
[----:B------:R-:W-:Y:S02]  /*29f0*/  IADD3 R124, P5, R124, UR16, RZ ;  /* 0x000000107c7c7c10 */ /* 0x000fe4000ffbe0ff */
[----:B------:R-:W-:Y:S02]  /*2a00*/  F2FP.BF16.F32.PACK_AB R119, R121, R0 ;  /* 0x000000007977723e */ /* 0x000fe400000010ff */
[----:B------:R-:W-:Y:S02]  /*2a10*/  F2FP.BF16.F32.PACK_AB R115, R138, R115 ;  /* 0x000000738a73723e */ /* 0x000fe400000010ff */
[----:B------:R-:W-:Y:S02]  /*2a20*/  F2FP.BF16.F32.PACK_AB R114, R137, R114 ;  /* 0x000000728972723e */ /* 0x000fe400000010ff */
[----:B------:R-:W-:Y:S02]  /*2a30*/  F2FP.BF16.F32.PACK_AB R113, R132, R139 ;  /* 0x0000008b8471723e */ /* 0x000fe400000010ff */
[----:B------:R-:W-:-:S02]  /*2a40*/  F2FP.BF16.F32.PACK_AB R112, R126, R127 ;  /* 0x0000007f7e70723e */ /* 0x000fc400000010ff */
[----:B------:R-:W-:Y:S02]  /*2a50*/  IADD3.X R121, R134, UR17, RZ, P2, !PT ;  /* 0x0000001186797c10 */ /* 0x000fe400097fe4ff */
[----:B------:R-:W-:Y:S02]  /*2a60*/  F2FP.BF16.F32.PACK_AB R150, R150, R149 ;  /* 0x000000959696723e */ /* 0x000fe400000010ff */
[----:B------:R-:W-:Y:S01]  /*2a70*/  IADD3.X R123, R135, UR15, RZ, P4, !PT ;  /* 0x0000000f877b7c10 */ /* 0x000fe2000a7fe4ff */
[----:B------:R0:W-:Y:S01]  /*2a80*/  STG.E.128 desc[UR4][R120.64], R112 ;  /* 0x0000007078007986 */ /* 0x0001e2000c101d04 */
[----:B------:R-:W-:Y:S02]  /*2a90*/  F2FP.BF16.F32.PACK_AB R151, R166, R151 ;  /* 0x00000097a697723e */ /* 0x000fe400000010ff */
[----:B------:R-:W-:Y:S01]  /*2aa0*/  F2FP.BF16.F32.PACK_AB R149, R142, R147 ;  /* 0x000000938e95723e */ /* 0x000fe200000010ff */
[----:B------:R0:W-:Y:S01]  /*2ab0*/  STG.E.128 desc[UR4][R122.64], R116 ;  /* 0x000000747a007986 */ /* 0x0001e2000c101d04 */
        /* <DEDUP_REMOVED lines=8> */
.L_x_8392:
[----:B------:R-:W-:Y:S01]  /*2b40*/  HFMA2.MMA R152, -RZ, RZ, 0, 5.9604644775390625e-08 ;  /* 0x00000001ff987435 */ /* 0x000fe200000001ff */
[----:B------:R-:W-:Y:S02]  /*2b50*/  MOV R153, R0 ;  /* 0x0000000000997202 */ /* 0x000fe40000000f00 */
[----:B------:R-:W-:Y:S02]  /*2b60*/  MOV R155, 0x1f ;  /* 0x0000001f009b7802 */ /* 0x000fe40000000f00 */
[----:B------:R-:W-:-:S07]  /*2b70*/  MOV R150, 0xffffffff ;  /* 0xffffffff00967802 */ /* 0x000fce0000000f00 */
[----:B-----5:R-:W-:Y:S05]  /*2b80*/  WARPSYNC.COLLECTIVE R150, `(.L_x_8394) ;  /* 0x0000000096087348 */ /* 0x020fea0003c00000 */
[----:B------:R0:W1:Y:S02]  /*2b90*/  SHFL.BFLY P2, R151, R153, R152, R155 ;  /* 0x0c00009899977389 */ /* 0x000064000004009b */
[----:B01---5:R-:W-:Y:S01]  /*2ba0*/  ENDCOLLECTIVE ;  /* 0x000000000000791b */ /* 0x023fe20003800000 */
.L_x_8394:
[----:B------:R-:W-:Y:S01]  /*2bb0*/  HFMA2.MMA R152, -RZ, RZ, 0, 1.1920928955078125e-07 ;  /* 0x00000002ff987435 */ /* 0x000fe200000001ff */
[----:B------:R-:W-:-:S05]  /*2bc0*/  MOV R147, R151 ;  /* 0x0000009700937202 */ /* 0x000fca0000000f00 */
[----:B------:R-:W-:-:S05]  /*2bd0*/  FADD.FTZ R147, R0, R147 ;  /* 0x0000009300937221 */ /* 0x000fca0000010000 */
[----:B------:R-:W-:-:S07]  /*2be0*/  MOV R153, R147 ;  /* 0x0000009300997202 */ /* 0x000fce0000000f00 */
[----:B------:R-:W-:Y:S05]  /*2bf0*/  WARPSYNC.COLLECTIVE R150, `(.L_x_8395) ;  /* 0x0000000096087348 */ /* 0x000fea0003c00000 */
[----:B------:R0:W1:Y:S02]  /*2c00*/  SHFL.BFLY P2, R151, R153, R152, R155 ;  /* 0x0c00009899977389 */ /* 0x000064000004009b */
[----:B01----:R-:W-:Y:S01]  /*2c10*/  ENDCOLLECTIVE ;  /* 0x000000000000791b */ /* 0x003fe20003800000 */
.L_x_8395:
[----:B------:R-:W-:Y:S01]  /*2c20*/  HFMA2.MMA R152, -RZ, RZ, 0, 2.384185791015625e-07 ;  /* 0x00000004ff987435 */ /* 0x000fe200000001ff */
[----:B------:R-:W-:-:S05]  /*2c30*/  MOV R144, R151 ;  /* 0x0000009700907202 */ /* 0x000fca0000000f00 */
[----:B------:R-:W-:-:S05]  /*2c40*/  FADD.FTZ R146, R147, R144 ;  /* 0x0000009093927221 */ /* 0x000fca0000010000 */
[----:B------:R-:W-:-:S07]  /*2c50*/  MOV R153, R146 ;  /* 0x0000009200997202 */ /* 0x000fce0000000f00 */
[----:B------:R-:W-:Y:S05]  /*2c60*/  WARPSYNC.COLLECTIVE R150, `(.L_x_8396) ;  /* 0x0000000096087348 */ /* 0x000fea0003c00000 */
[----:B------:R0:W1:Y:S02]  /*2c70*/  SHFL.BFLY P2, R151, R153, R152, R155 ;  /* 0x0c00009899977389 */ /* 0x000064000004009b */
[----:B01----:R-:W-:Y:S01]  /*2c80*/  ENDCOLLECTIVE ;  /* 0x000000000000791b */ /* 0x003fe20003800000 */
.L_x_8396:
[----:B------:R-:W-:Y:S01]  /*2c90*/  HFMA2.MMA R152, -RZ, RZ, 0, 4.76837158203125e-07 ;  /* 0x00000008ff987435 */ /* 0x000fe200000001ff */
[----:B------:R-:W-:-:S05]  /*2ca0*/  MOV R149, R151 ;  /* 0x0000009700957202 */ /* 0x000fca0000000f00 */
[----:B------:R-:W-:-:S05]  /*2cb0*/  FADD.FTZ R149, R146, R149 ;  /* 0x0000009592957221 */ /* 0x000fca0000010000 */
[----:B------:R-:W-:-:S07]  /*2cc0*/  MOV R153, R149 ;  /* 0x0000009500997202 */ /* 0x000fce0000000f00 */
[----:B------:R-:W-:Y:S05]  /*2cd0*/  WARPSYNC.COLLECTIVE R150, `(.L_x_8397) ;  /* 0x0000000096087348 */ /* 0x000fea0003c00000 */
[----:B------:R0:W1:Y:S02]  /*2ce0*/  SHFL.BFLY P2, R151, R153, R152, R155 ;  /* 0x0c00009899977389 */ /* 0x000064000004009b */
[----:B01----:R-:W-:Y:S01]  /*2cf0*/  ENDCOLLECTIVE ;  /* 0x000000000000791b */ /* 0x003fe20003800000 */
.L_x_8397:
[----:B------:R-:W-:Y:S01]  /*2d00*/  HFMA2.MMA R152, -RZ, RZ, 0, 9.5367431640625e-07 ;  /* 0x00000010ff987435 */ /* 0x000fe200000001ff */
[----:B------:R-:W-:-:S05]  /*2d10*/  MOV R144, R151 ;  /* 0x0000009700907202 */ /* 0x000fca0000000f00 */
[----:B------:R-:W-:-:S05]  /*2d20*/  FADD.FTZ R148, R149, R144 ;  /* 0x0000009095947221 */ /* 0x000fca0000010000 */
[----:B------:R-:W-:-:S07]  /*2d30*/  MOV R153, R148 ;  /* 0x0000009400997202 */ /* 0x000fce0000000f00 */
[----:B------:R-:W-:Y:S05]  /*2d40*/  WARPSYNC.COLLECTIVE R150, `(.L_x_8398) ;  /* 0x0000000096087348 */ /* 0x000fea0003c00000 */
[----:B------:R0:W1:Y:S02]  /*2d50*/  SHFL.BFLY P2, R151, R153, R152, R155 ;  /* 0x0c00009899977389 */ /* 0x000064000004009b */
[----:B01----:R-:W-:Y:S01]  /*2d60*/  ENDCOLLECTIVE ;  /* 0x000000000000791b */ /* 0x003fe20003800000 */
.L_x_8398:
        /* <DEDUP_REMOVED lines=55> */
.L_x_8399:
[----:B------:R-:W-:Y:S01]  /*30e0*/  HFMA2.MMA R152, -RZ, RZ, 0, 1.1920928955078125e-07 ;  /* 0x00000002ff987435 */ /* 0x000fe200000001ff */
[----:B------:R-:W-:-:S05]  /*30f0*/  MOV R147, R151 ;  /* 0x0000009700937202 */ /* 0x000fca0000000f00 */
[----:B------:R-:W-:-:S05]  /*3100*/  FADD.FTZ R147, R0, R147 ;  /* 0x0000009300937221 */ /* 0x000fca0000010000 */
[----:B------:R-:W-:-:S07]  /*3110*/  MOV R153, R147 ;  /* 0x0000009300997202 */ /* 0x000fce0000000f00 */
[----:B------:R-:W-:Y:S05]  /*3120*/  WARPSYNC.COLLECTIVE R150, `(.L_x_8400) ;  /* 0x0000000096087348 */ /* 0x000fea0003c00000 */
[----:B------:R0:W1:Y:S02]  /*3130*/  SHFL.BFLY P2, R151, R153, R152, R155 ;  /* 0x0c00009899977389 */ /* 0x000064000004009b */
[----:B01----:R-:W-:Y:S01]  /*3140*/  ENDCOLLECTIVE ;  /* 0x000000000000791b */ /* 0x003fe20003800000 */
.L_x_8400:
[----:B------:R-:W-:Y:S01]  /*3150*/  HFMA2.MMA R152, -RZ, RZ, 0, 2.384185791015625e-07 ;  /* 0x00000004ff987435 */ /* 0x000fe200000001ff */
[----:B------:R-:W-:-:S05]  /*3160*/  MOV R146, R151 ;  /* 0x0000009700927202 */ /* 0x000fca0000000f00 */
[----:B------:R-:W-:-:S05]  /*3170*/  FADD.FTZ R146, R147, R146 ;  /* 0x0000009293927221 */ /* 0x000fca0000010000 */
[----:B------:R-:W-:-:S07]  /*3180*/  MOV R153, R146 ;  /* 0x0000009200997202 */ /* 0x000fce0000000f00 */
[----:B------:R-:W-:Y:S05]  /*3190*/  WARPSYNC.COLLECTIVE R150, `(.L_x_8401) ;  /* 0x0000000096087348 */ /* 0x000fea0003c00000 */
[----:B------:R0:W1:Y:S02]  /*31a0*/  SHFL.BFLY P2, R151, R153, R152, R155 ;  /* 0x0c00009899977389 */ /* 0x000064000004009b */
[----:B01----:R-:W-:Y:S01]  /*31b0*/  ENDCOLLECTIVE ;  /* 0x000000000000791b */ /* 0x003fe20003800000 */
.L_x_8401:
[----:B------:R-:W-:Y:S01]  /*31c0*/  HFMA2.MMA R152, -RZ, RZ, 0, 4.76837158203125e-07 ;  /* 0x00000008ff987435 */ /* 0x000fe200000001ff */
[----:B------:R-:W-:-:S05]  /*31d0*/  MOV R149, R151 ;  /* 0x0000009700957202 */ /* 0x000fca0000000f00 */
[----:B------:R-:W-:-:S05]  /*31e0*/  FADD.FTZ R149, R146, R149 ;  /* 0x0000009592957221 */ /* 0x000fca0000010000 */
[----:B------:R-:W-:-:S07]  /*31f0*/  MOV R153, R149 ;  /* 0x0000009500997202 */ /* 0x000fce0000000f00 */
[----:B------:R-:W-:Y:S05]  /*3200*/  WARPSYNC.COLLECTIVE R150, `(.L_x_8402) ;  /* 0x0000000096087348 */ /* 0x000fea0003c00000 */
[----:B------:R0:W1:Y:S02]  /*3210*/  SHFL.BFLY P2, R151, R153, R152, R155 ;  /* 0x0c00009899977389 */ /* 0x000064000004009b */
[----:B01----:R-:W-:Y:S01]  /*3220*/  ENDCOLLECTIVE ;  /* 0x000000000000791b */ /* 0x003fe20003800000 */
.L_x_8402:
[----:B------:R-:W-:Y:S01]  /*3230*/  HFMA2.MMA R152, -RZ, RZ, 0, 9.5367431640625e-07 ;  /* 0x00000010ff987435 */ /* 0x000fe200000001ff */
[----:B------:R-:W-:-:S05]  /*3240*/  MOV R148, R151 ;  /* 0x0000009700947202 */ /* 0x000fca0000000f00 */
[----:B------:R-:W-:-:S05]  /*3250*/  FADD.FTZ R148, R149, R148 ;  /* 0x0000009495947221 */ /* 0x000fca0000010000 */
[----:B------:R-:W-:-:S07]  /*3260*/  MOV R153, R148 ;  /* 0x0000009400997202 */ /* 0x000fce0000000f00 */
[----:B------:R-:W-:Y:S05]  /*3270*/  WARPSYNC.COLLECTIVE R150, `(.L_x_8403) ;  /* 0x0000000096087348 */ /* 0x000fea0003c00000 */
[----:B------:R0:W1:Y:S02]  /*3280*/  SHFL.BFLY P2, R151, R153, R152, R155 ;  /* 0x0c00009899977389 */ /* 0x000064000004009b */
[----:B01----:R-:W-:Y:S01]  /*3290*/  ENDCOLLECTIVE ;  /* 0x000000000000791b */ /* 0x003fe20003800000 */
.L_x_8403:
[----:B------:R-:W-:Y:S05]  /*32a0*/  BRA `(.L_x_8404) ;  /* 0xffffffe8007c7947 */ /* 0x000fea000383ffff */
.L_x_8405:
        /* <DEDUP_REMOVED lines=13> */
.L_x_20573:


//--------------------- .text._ZN10layer_norm31ln_parallel_residual_fwd_kernelINS_13Kernel_traitsIf13__nv_bfloat16fS2_fjLj6144ELj1ELj1ELj8ELj16ENS_18Kernel_traits_baseILj6144EfS2_fS2_fjLj256EEEEELb0ELb1ELb0EEEvNS_9FwdParamsE --------------------------
	.section	.text._ZN10layer_norm31ln_parallel_residual_fwd_kernelINS_13Kernel_traitsIf13__nv_bfloat16fS2_fjLj6144ELj1ELj1ELj8ELj16ENS_18Kernel_traits_baseILj6144EfS2_fS2_fjLj256EEEEELb0ELb1ELb0EEEvNS_9FwdParamsE,"ax",@progbits
	.align	128
        .global         _ZN10layer_norm31ln_parallel_residual_fwd_kernelINS_13Kernel_traitsIf13__nv_bfloat16fS2_fjLj6144ELj1ELj1ELj8ELj16ENS_18Kernel_traits_baseILj6144EfS2_fS2_fjLj256EEEEELb0ELb1ELb0EEEvNS_9FwdParamsE
        .type           _ZN10layer_norm31ln_parallel_residual_fwd_kernelINS_13Kernel_traitsIf13__nv_bfloat16fS2_fjLj6144ELj1ELj1ELj8ELj16ENS_18Kernel_traits_baseILj6144EfS2_fS2_fjLj256EEEEELb0ELb1ELb0EEEvNS_9FwdParamsE,@function
        .size           _ZN10layer_norm31ln_parallel_residual_fwd_kernelINS_13Kernel_traitsIf13__nv_bfloat16fS2_fjLj6144ELj1ELj1ELj8ELj16ENS_18Kernel_traits_baseILj6144EfS2_fS2_fjLj256EEEEELb0ELb1ELb0EEEvNS_9FwdParamsE,(.L_x_20574 - _ZN10layer_norm31ln_parallel_residual_fwd_kernelINS_13Kernel_traitsIf13__nv_bfloat16fS2_fjLj6144ELj1ELj1ELj8ELj16ENS_18Kernel_traits_baseILj6144EfS2_fS2_fjLj256EEEEELb0ELb1ELb0EEEvNS_9FwdParamsE)
        .other          _ZN10layer_norm31ln_parallel_residual_fwd_kernelINS_13Kernel_traitsIf13__nv_bfloat16fS2_fjLj6144ELj1ELj1ELj8ELj16ENS_18Kernel_traits_baseILj6144EfS2_fS2_fjLj256EEEEELb0ELb1ELb0EEEvNS_9FwdParamsE,@"STO_CUDA_ENTRY STV_DEFAULT"
_ZN10layer_norm31ln_parallel_residual_fwd_kernelINS_13Kernel_traitsIf13__nv_bfloat16fS2_fjLj6144ELj1ELj1ELj8ELj16ENS_18Kernel_traits_baseILj6144EfS2_fS2_fjLj256EEEEELb0ELb1ELb0EEEvNS_9FwdParamsE:
.text._ZN10layer_norm31ln_parallel_residual_fwd_kernelINS_13Kernel_traitsIf13__nv_bfloat16fS2_fjLj6144ELj1ELj1ELj8ELj16ENS_18Kernel_traits_baseILj6144EfS2_fS2_fjLj256EEEEELb0ELb1ELb0EEEvNS_9FwdParamsE:
        /* <DEDUP_REMOVED lines=31> */
.L_x_8407:
[----:B------:R-:W-:Y:S05]  /*01f0*/  BSYNC B0 ;  /* 0x0000000000007941 */ /* 0x000fea0003800000 */
.L_x_8406:
[----:B------:R-:W-:Y:S04]  /*0200*/  BSSY B0, `(.L_x_8408) ;  /* 0x0000012000007945 */ /* 0x000fe80003800000 */
[----:B------:R-:W-:Y:S05]  /*0210*/  @!P4 BRA `(.L_x_8409) ;  /* 0x000000000040c947 */ /* 0x000fea0003800000 */
[----:B------:R-:W1:Y:S01]  /*0220*/  LDC.64 R24, c[0x0][0x260] ;  /* 0x00009800ff187b82 */ /* 0x000e620000000a00 */
[----:B------:R-:W-:Y:S01]  /*0230*/  ULDC.64 UR6, c[0x0][0x2c8] ;  /* 0x0000b20000067ab9 */ /* 0x000fe20000000a00 */
[----:B------:R-:W-:Y:S02]  /*0240*/  CS2R R22, SRZ ;  /* 0x0000000000167805 */ /* 0x000fe4000001ff00 */
[----:B------:R-:W-:Y:S02]  /*0250*/  ISETP.NE.U32.AND P0, PT, RZ, UR6, PT ;  /* 0x00000006ff007c0c */ /* 0x000fe4000bf05070 */
[----:B0-----:R-:W-:Y:S02]  /*0260*/  CS2R R20, SRZ ;  /* 0x0000000000147805 */ /* 0x001fe4000001ff00 */
[----:B------:R-:W-:Y:S02]  /*0270*/  CS2R R26, SRZ ;  /* 0x00000000001a7805 */ /* 0x000fe4000001ff00 */
[----:B------:R-:W-:-:S13]  /*0280*/  ISETP.NE.AND.EX P0, PT, RZ, UR7, PT, P0 ;  /* 0x00000007ff007c0c */ /* 0x000fda000bf05300 */
[C---:B------:R-:W-:Y:S01]  /*0290*/  @P0 LEA R2, P1, R41.reuse, UR6, 0x5 ;  /* 0x0000000629020c11 */ /* 0x040fe2000f8228ff */
[C---:B-1----:R-:W-:Y:S01]  /*02a0*/  IMAD.WIDE.U32 R36, R41.reuse, 0x20, R24 ;  /* 0x0000002029247825 */ /* 0x042fe200078e0018 */
[----:B------:R-:W-:Y:S02]  /*02b0*/  CS2R R24, SRZ ;  /* 0x0000000000187805 */ /* 0x000fe4000001ff00 */
[C---:B------:R-:W-:Y:S02]  /*02c0*/  @P0 LEA.HI.X R3, R41.reuse, UR7, RZ, 0x5, P1 ;  /* 0x0000000729030c11 */ /* 0x040fe400088f2cff */
[----:B------:R1:W5:Y:S04]  /*02d0*/  LDG.E.128 R28, desc[UR4][R36.64] ;  /* 0x00000004241c7981 */ /* 0x000368000c1e1d00 */
[----:B------:R1:W5:Y:S04]  /*02e0*/  @P0 LDG.E.128 R20, desc[UR4][R2.64] ;  /* 0x0000000402140981 */ /* 0x000368000c1e1d00 */
[----:B------:R1:W5:Y:S04]  /*02f0*/  @P0 LDG.E.128 R24, desc[UR4][R2.64+0x10] ;  /* 0x0000100402180981 */ /* 0x000368000c1e1d00 */
[----:B------:R1:W5:Y:S01]  /*0300*/  LDG.E.128 R32, desc[UR4][R36.64+0x10] ;  /* 0x0000100424207981 */ /* 0x000362000c1e1d00 */
[----:B------:R-:W-:-:S07]  /*0310*/  IADD3 R41, R41, 0x100, RZ ;  /* 0x0000010029297810 */ /* 0x000fce0007ffe0ff */
.L_x_8409:
[----:B------:R-:W-:Y:S05]  /*0320*/  BSYNC B0 ;  /* 0x0000000000007941 */ /* 0x000fea0003800000 */
.L_x_8408:
        /* <DEDUP_REMOVED lines=8> */
[----:B------:R-:W-:-:S13]  /*03b0*/  ISETP.NE.AND.EX P0, PT, RZ, UR7, PT, P0 ;  /* 0x00000007ff007c0c */ /* 0x000fda000bf05300 */
[C---:B------:R-:W-:Y:S01]  /*03c0*/  @P0 LEA R52, P1, R41.reuse, UR6, 0x5 ;  /* 0x0000000629340c11 */ /* 0x040fe2000f8228ff */
[----:B0-----:R-:W-:-:S03]  /*03d0*/  IMAD.WIDE.U32 R2, R41, 0x20, R2 ;  /* 0x0000002029027825 */ /* 0x001fc600078e0002 */
[----:B------:R-:W-:Y:S02]  /*03e0*/  @P0 LEA.HI.X R53, R41, UR7, RZ, 0x5, P1 ;  /* 0x0000000729350c11 */ /* 0x000fe400088f2cff */
[----:B------:R-:W-:Y:S01]  /*03f0*/  CS2R R40, SRZ ;  /* 0x0000000000287805 */ /* 0x000fe2000001ff00 */
[----:B------:R2:W5:Y:S04]  /*0400*/  LDG.E.128 R44, desc[UR4][R2.64] ;  /* 0x00000004022c7981 */ /* 0x000568000c1e1d00 */
[----:B------:R2:W5:Y:S04]  /*0410*/  @P0 LDG.E.128 R36, desc[UR4][R52.64] ;  /* 0x0000000434240981 */ /* 0x000568000c1e1d00 */
[----:B------:R2:W5:Y:S04]  /*0420*/  @P0 LDG.E.128 R40, desc[UR4][R52.64+0x10] ;  /* 0x0000100434280981 */ /* 0x000568000c1e1d00 */
[----:B------:R2:W5:Y:S02]  /*0430*/  LDG.E.128 R48, desc[UR4][R2.64+0x10] ;  /* 0x0000100402307981 */ /* 0x000564000c1e1d00 */
.L_x_8411:
[----:B------:R-:W-:Y:S05]  /*0440*/  BSYNC B0 ;  /* 0x0000000000007941 */ /* 0x000fea0003800000 */
.L_x_8410:
[----:B------:R-:W3:Y:S02]  /*0450*/  S2UR UR6, SR_CTAID.X ;  /* 0x00000000000679c3 */ /* 0x000ee40000002500 */
[----:B---3--:R-:W-:Y:S01]  /*0460*/  LEA.HI R89, R92, UR6, RZ, 0x18 ;  /* 0x000000065c597c11 */ /* 0x008fe2000f8fc0ff */
[----:B------:R-:W-:-:S03]  /*0470*/  ULDC UR6, c[0x0][0x214] ;  /* 0x0000850000067ab9 */ /* 0x000fc60000000800 */
[----:B------:R-:W-:-:S13]  /*0480*/  ISETP.GE.AND P0, PT, R89, UR6, PT ;  /* 0x0000000659007c0c */ /* 0x000fda000bf06270 */
[----:B------:R-:W-:Y:S05]  /*0490*/  @P0 EXIT ;  /* 0x000000000000094d */ /* 0x000fea0003800000 */
[----:B------:R-:W-:Y:S01]  /*04a0*/  SHF.R.S32.HI R0, RZ, 0x3, R0 ;  /* 0x00000003ff007819 */ /* 0x000fe20000011400 */
[----:B------:R-:W-:Y:S01]  /*04b0*/  ULDC.U8 UR6, c[0x0][0x2a0] ;  /* 0x0000a80000067ab9 */ /* 0x000fe20000000000 */
[----:B012---:R-:W-:Y:S01]  /*04c0*/  LOP3.LUT R3, R92, 0xe0, RZ, 0xc0, !PT ;  /* 0x000000e05c037812 */ /* 0x007fe200078ec0ff */
        /* <DEDUP_REMOVED lines=17> */
[----:B------:R-:W-:Y:S01]  /*05e0*/  ISETP.NE.AND P0, PT, RZ, UR6, PT ;  /* 0x00000006ff007c0c */ /* 0x000fe2000bf05270 */
[----:B------:R-:W-:Y:S01]  /*05f0*/  ULDC.64 UR6, c[0x0][0x228] ;  /* 0x00008a0000067ab9 */ /* 0x000fe20000000a00 */
[----:B------:R-:W0:Y:S01]  /*0600*/  MUFU.RCP R88, R88 ;  /* 0x0000005800587308 */ /* 0x000e220000001000 */
[----:B------:R-:W-:Y:S01]  /*0610*/  IADD3 R3, R0, R53, RZ ;  /* 0x0000003500037210 */ /* 0x000fe20007ffe0ff */
[----:B------:R-:W-:Y:S01]  /*0620*/  HFMA2.MMA R0, -RZ, RZ, 0, 5.9604644775390625e-08 ;  /* 0x00000001ff007435 */ /* 0x000fe200000001ff */
[----:B------:R-:W-:Y:S02]  /*0630*/  P2R R100, PR, RZ, 0x1 ;  /* 0x00000001ff647803 */ /* 0x000fe40000000000 */
[----:B------:R-:W-:-:S08]  /*0640*/  SHF.L.U32 R3, R3, 0x3, RZ ;  /* 0x0000000303037819 */ /* 0x000fd000000006ff */
.L_x_8473:
[----:B------:R-:W-:Y:S01]  /*0650*/  IMAD R2, R89, UR13, RZ ;  /* 0x0000000d59027c24 */ /* 0x000fe2000f8e02ff */
[----:B------:R-:W-:Y:S04]  /*0660*/  BSSY B0, `(.L_x_8412) ;  /* 0x0000063000007945 */ /* 0x000fe80003800000 */
[----:B------:R-:W-:-:S04]  /*0670*/  SHF.R.S32.HI R93, RZ, 0x1f, R2 ;  /* 0x0000001fff5d7819 */ /* 0x000fc80000011402 */
[----:B------:R-:W-:-:S04]  /*0680*/  LEA.HI R93, R93, R2, RZ, 0x3 ;  /* 0x000000025d5d7211 */ /* 0x000fc800078f18ff */
[----:B------:R-:W-:-:S04]  /*0690*/  LEA.HI.SX32 R2, R93, R90, 0x1d ;  /* 0x0000005a5d027211 */ /* 0x000fc800078feaff */
[----:B------:R-:W-:Y:S01]  /*06a0*/  MOV R93, R2 ;  /* 0x00000002005d7202 */ /* 0x000fe20000000f00 */
[----:B-123-5:R-:W-:Y:S06]  /*06b0*/  @!P5 BRA `(.L_x_8413) ;  /* 0x000000040074d947 */ /* 0x02efec0003800000 */
        /* <DEDUP_REMOVED lines=18> */
[----:B-1----:R-:W-:Y:S05]  /*07e0*/  @P1 BRA `(.L_x_8414) ;  /* 0x00000000000c1947 */ /* 0x002fea0003800000 */
[----:B------:R-:W-:Y:S05]  /*07f0*/  @!P0 BRA `(.L_x_8415) ;  /* 0x0000000000148947 */ /* 0x000fea0003800000 */
[----:B-----5:R-:W-:Y:S01]  /*0800*/  FADD.FTZ R64, R56, R64 ;  /* 0x0000004038407221 */ /* 0x020fe20000010000 */
[----:B------:R-:W-:Y:S06]  /*0810*/  BRA `(.L_x_8415) ;  /* 0x00000000000c7947 */ /* 0x000fec0003800000 */
.L_x_8414:
[----:B-----5:R-:W-:-:S05]  /*0820*/  SHF.L.U32 R67, R52, 0x10, RZ ;  /* 0x0000001034437819 */ /* 0x020fca00000006ff */
[----:B------:R-:W-:-:S04]  /*0830*/  FADD.FTZ R64, R67, R64 ;  /* 0x0000004043407221 */ /* 0x000fc80000010000 */
[----:B------:R-:W-:-:S07]  /*0840*/  @P0 FADD.FTZ R64, R56, R64 ;  /* 0x0000004038400221 */ /* 0x000fce0000010000 */
.L_x_8415:
[----:B------:R-:W-:Y:S01]  /*0850*/  SHF.L.U32 R65, R65, 0x10, RZ ;  /* 0x0000001041417819 */ /* 0x000fe200000006ff */
[----:B------:R-:W-:Y:S06]  /*0860*/  @P1 BRA `(.L_x_8416) ;  /* 0x00000000000c1947 */ /* 0x000fec0003800000 */
[----:B------:R-:W-:Y:S05]  /*0870*/  @!P0 BRA `(.L_x_8417) ;  /* 0x0000000000188947 */ /* 0x000fea0003800000 */
[----:B-----5:R-:W-:Y:S01]  /*0880*/  FADD.FTZ R65, R57, R65 ;  /* 0x0000004139417221 */ /* 0x020fe20000010000 */
[----:B------:R-:W-:Y:S06]  /*0890*/  BRA `(.L_x_8417) ;  /* 0x0000000000107947 */ /* 0x000fec0003800000 */
.L_x_8416:
[----:B-----5:R-:W-:-:S04]  /*08a0*/  PRMT R66, R52, 0x7632, R66 ;  /* 0x0000763234427816 */ /* 0x020fc80000000042 */
[----:B------:R-:W-:-:S05]  /*08b0*/  SHF.L.U32 R66, R66, 0x10, RZ ;  /* 0x0000001042427819 */ /* 0x000fca00000006ff */
[----:B------:R-:W-:-:S04]  /*08c0*/  FADD.FTZ R65, R66, R65 ;  /* 0x0000004142417221 */ /* 0x000fc80000010000 */
[----:B------:R-:W-:-:S07]  /*08d0*/  @P0 FADD.FTZ R65, R57, R65 ;  /* 0x0000004139410221 */ /* 0x000fce0000010000 */
.L_x_8417:
[C---:B------:R-:W-:Y:S02]  /*08e0*/  PRMT R67, R69.reuse, 0x7632, R67 ;  /* 0x0000763245437816 */ /* 0x040fe40000000043 */
[----:B------:R-:W-:Y:S01]  /*08f0*/  SHF.L.U32 R66, R69, 0x10, RZ ;  /* 0x0000001045427819 */ /* 0x000fe200000006ff */
[----:B------:R-:W-:Y:S06]  /*0900*/  @P1 BRA `(.L_x_8418) ;  /* 0x00000000000c1947 */ /* 0x000fec0003800000 */
[----:B------:R-:W-:Y:S05]  /*0910*/  @!P0 BRA `(.L_x_8419) ;  /* 0x0000000000148947 */ /* 0x000fea0003800000 */
[----:B-----5:R-:W-:Y:S01]  /*0920*/  FADD.FTZ R66, R58, R66 ;  /* 0x000000423a427221 */ /* 0x020fe20000010000 */
[----:B------:R-:W-:Y:S06]  /*0930*/  BRA `(.L_x_8419) ;  /* 0x00000000000c7947 */ /* 0x000fec0003800000 */
.L_x_8418:
[----:B-----5:R-:W-:-:S05]  /*0940*/  SHF.L.U32 R69, R53, 0x10, RZ ;  /* 0x0000001035457819 */ /* 0x020fca00000006ff */
[----:B------:R-:W-:-:S04]  /*0950*/  FADD.FTZ R66, R69, R66 ;  /* 0x0000004245427221 */ /* 0x000fc80000010000 */
[----:B------:R-:W-:-:S07]  /*0960*/  @P0 FADD.FTZ R66, R58, R66 ;  /* 0x000000423a420221 */ /* 0x000fce0000010000 */
.L_x_8419:
[----:B------:R-:W-:Y:S01]  /*0970*/  SHF.L.U32 R67, R67, 0x10, RZ ;  /* 0x0000001043437819 */ /* 0x000fe200000006ff */
[----:B------:R-:W-:Y:S06]  /*0980*/  @P1 BRA `(.L_x_8420) ;  /* 0x00000000000c1947 */ /* 0x000fec0003800000 */
[----:B------:R-:W-:Y:S05]  /*0990*/  @!P0 BRA `(.L_x_8421) ;  /* 0x0000000000188947 */ /* 0x000fea0003800000 */
[----:B-----5:R-:W-:Y:S01]  /*09a0*/  FADD.FTZ R67, R59, R67 ;  /* 0x000000433b437221 */ /* 0x020fe20000010000 */
[----:B------:R-:W-:Y:S06]  /*09b0*/  BRA `(.L_x_8421) ;  /* 0x0000000000107947 */ /* 0x000fec0003800000 */
.L_x_8420:
[----:B-----5:R-:W-:-:S04]  /*09c0*/  PRMT R68, R53, 0x7632, R68 ;  /* 0x0000763235447816 */ /* 0x020fc80000000044 */
[----:B------:R-:W-:-:S05]  /*09d0*/  SHF.L.U32 R68, R68, 0x10, RZ ;  /* 0x0000001044447819 */ /* 0x000fca00000006ff */
[----:B------:R-:W-:-:S04]  /*09e0*/  FADD.FTZ R67, R68, R67 ;  /* 0x0000004344437221 */ /* 0x000fc80000010000 */
[----:B------:R-:W-:-:S07]  /*09f0*/  @P0 FADD.FTZ R67, R59, R67 ;  /* 0x000000433b430221 */ /* 0x000fce0000010000 */
.L_x_8421:
[C---:B------:R-:W-:Y:S02]  /*0a00*/  PRMT R69, R70.reuse, 0x7632, R69 ;  /* 0x0000763246457816 */ /* 0x040fe40000000045 */
[----:B------:R-:W-:Y:S01]  /*0a10*/  SHF.L.U32 R68, R70, 0x10, RZ ;  /* 0x0000001046447819 */ /* 0x000fe200000006ff */
[----:B------:R-:W-:Y:S06]  /*0a20*/  @P1 BRA `(.L_x_8422) ;  /* 0x00000000000c1947 */ /* 0x000fec0003800000 */
[----:B------:R-:W-:Y:S05]  /*0a30*/  @!P0 BRA `(.L_x_8423) ;  /* 0x0000000000148947 */ /* 0x000fea0003800000 */
[----:B-----5:R-:W-:Y:S01]  /*0a40*/  FADD.FTZ R68, R60, R68 ;  /* 0x000000443c447221 */ /* 0x020fe20000010000 */
[----:B------:R-:W-:Y:S06]  /*0a50*/  BRA `(.L_x_8423) ;  /* 0x00000000000c7947 */ /* 0x000fec0003800000 */
.L_x_8422:
[----:B-----5:R-:W-:-:S05]  /*0a60*/  SHF.L.U32 R93, R54, 0x10, RZ ;  /* 0x00000010365d7819 */ /* 0x020fca00000006ff */
[----:B------:R-:W-:-:S04]  /*0a70*/  FADD.FTZ R68, R93, R68 ;  /* 0x000000445d447221 */ /* 0x000fc80000010000 */
[----:B------:R-:W-:-:S07]  /*0a80*/  @P0 FADD.FTZ R68, R60, R68 ;  /* 0x000000443c440221 */ /* 0x000fce0000010000 */
.L_x_8423:
[----:B------:R-:W-:Y:S01]  /*0a90*/  SHF.L.U32 R69, R69, 0x10, RZ ;  /* 0x0000001045457819 */ /* 0x000fe200000006ff */
[----:B------:R-:W-:Y:S06]  /*0aa0*/  @P1 BRA `(.L_x_8424) ;  /* 0x00000000000c1947 */ /* 0x000fec0003800000 */
[----:B------:R-:W-:Y:S05]  /*0ab0*/  @!P0 BRA `(.L_x_8425) ;  /* 0x0000000000188947 */ /* 0x000fea0003800000 */
[----:B-----5:R-:W-:Y:S01]  /*0ac0*/  FADD.FTZ R69, R61, R69 ;  /* 0x000000453d457221 */ /* 0x020fe20000010000 */
[----:B------:R-:W-:Y:S06]  /*0ad0*/  BRA `(.L_x_8425) ;  /* 0x0000000000107947 */ /* 0x000fec0003800000 */
.L_x_8424:
[----:B-----5:R-:W-:-:S04]  /*0ae0*/  PRMT R70, R54, 0x7632, R70 ;  /* 0x0000763236467816 */ /* 0x020fc80000000046 */
[----:B------:R-:W-:-:S05]  /*0af0*/  SHF.L.U32 R70, R70, 0x10, RZ ;  /* 0x0000001046467819 */ /* 0x000fca00000006ff */
[----:B------:R-:W-:-:S04]  /*0b00*/  FADD.FTZ R69, R70, R69 ;  /* 0x0000004546457221 */ /* 0x000fc80000010000 */
[----:B------:R-:W-:-:S07]  /*0b10*/  @P0 FADD.FTZ R69, R61, R69 ;  /* 0x000000453d450221 */ /* 0x000fce0000010000 */
.L_x_8425:
[C---:B------:R-:W-:Y:S02]  /*0b20*/  PRMT R93, R71.reuse, 0x7632, R93 ;  /* 0x00007632475d7816 */ /* 0x040fe4000000005d */
[----:B------:R-:W-:Y:S01]  /*0b30*/  SHF.L.U32 R70, R71, 0x10, RZ ;  /* 0x0000001047467819 */ /* 0x000fe200000006ff */
[----:B------:R-:W-:Y:S06]  /*0b40*/  @P1 BRA `(.L_x_8426) ;  /* 0x00000000000c1947 */ /* 0x000fec0003800000 */
[----:B------:R-:W-:Y:S05]  /*0b50*/  @!P0 BRA `(.L_x_8427) ;  /* 0x0000000000148947 */ /* 0x000fea0003800000 */
[----:B-----5:R-:W-:Y:S01]  /*0b60*/  FADD.FTZ R70, R62, R70 ;  /* 0x000000463e467221 */ /* 0x020fe20000010000 */
[----:B------:R-:W-:Y:S06]  /*0b70*/  BRA `(.L_x_8427) ;  /* 0x00000000000c7947 */ /* 0x000fec0003800000 */
.L_x_8426:
[----:B-----5:R-:W-:-:S05]  /*0b80*/  SHF.L.U32 R71, R55, 0x10, RZ ;  /* 0x0000001037477819 */ /* 0x020fca00000006ff */
[----:B------:R-:W-:-:S04]  /*0b90*/  FADD.FTZ R70, R71, R70 ;  /* 0x0000004647467221 */ /* 0x000fc80000010000 */
[----:B------:R-:W-:-:S07]  /*0ba0*/  @P0 FADD.FTZ R70, R62, R70 ;  /* 0x000000463e460221 */ /* 0x000fce0000010000 */
.L_x_8427:
[----:B------:R-:W-:Y:S01]  /*0bb0*/  SHF.L.U32 R71, R93, 0x10, RZ ;  /* 0x000000105d477819 */ /* 0x000fe200000006ff */
[----:B------:R-:W-:Y:S06]  /*0bc0*/  @P1 BRA `(.L_x_8428) ;  /* 0x00000000000c1947 */ /* 0x000fec0003800000 */
[----:B------:R-:W-:Y:S05]  /*0bd0*/  @!P0 BRA `(.L_x_8429) ;  /* 0x0000000000188947 */ /* 0x000fea0003800000 */
[----:B-----5:R-:W-:Y:S01]  /*0be0*/  FADD.FTZ R71, R63, R71 ;  /* 0x000000473f477221 */ /* 0x020fe20000010000 */
[----:B------:R-:W-:Y:S06]  /*0bf0*/  BRA `(.L_x_8429) ;  /* 0x0000000000107947 */ /* 0x000fec0003800000 */
.L_x_8428:
[----:B-----5:R-:W-:-:S04]  /*0c00*/  PRMT R93, R55, 0x7632, R93 ;  /* 0x00007632375d7816 */ /* 0x020fc8000000005d */
[----:B------:R-:W-:-:S05]  /*0c10*/  SHF.L.U32 R94, R93, 0x10, RZ ;  /* 0x000000105d5e7819 */ /* 0x000fca00000006ff */
[----:B------:R-:W-:-:S04]  /*0c20*/  FADD.FTZ R71, R94, R71 ;  /* 0x000000475e477221 */ /* 0x000fc80000010000 */
[----:B------:R-:W-:-:S07]  /*0c30*/  @P0 FADD.FTZ R71, R63, R71 ;  /* 0x000000473f470221 */ /* 0x000fce0000010000 */
.L_x_8429:
[C---:B------:R-:W-:Y:S02]  /*0c40*/  LEA R94, P0, R2.reuse, UR10, 0x5 ;  /* 0x0000000a025e7c11 */ /* 0x040fe4000f8028ff */
[C---:B------:R-:W-:Y:S02]  /*0c50*/  IADD3 R93, R2.reuse, 0x100, RZ ;  /* 0x00000100025d7810 */ /* 0x040fe40007ffe0ff */
[----:B------:R-:W-:-:S05]  /*0c60*/  LEA.HI.X R95, R2, UR11, RZ, 0x5, P0 ;  /* 0x0000000b025f7c11 */ /* 0x000fca00080f2cff */
[----:B------:R1:W-:Y:S04]  /*0c70*/  STG.E.128 desc[UR4][R94.64], R64 ;  /* 0x000000405e007986 */ /* 0x0003e8000c101d04 */
[----:B------:R1:W-:Y:S02]  /*0c80*/  STG.E.128 desc[UR4][R94.64+0x10], R68 ;  /* 0x000010445e007986 */ /* 0x0003e4000c101d04 */
.L_x_8413:
[----:B------:R-:W-:Y:S05]  /*0c90*/  BSYNC B0 ;  /* 0x0000000000007941 */ /* 0x000fea0003800000 */
.L_x_8412:
[----:B------:R-:W-:Y:S04]  /*0ca0*/  BSSY B0, `(.L_x_8430) ;  /* 0x000005f000007945 */ /* 0x000fe80003800000 */
[----:B------:R-:W-:Y:S05]  /*0cb0*/  @!P4 BRA `(.L_x_8431) ;  /* 0x000000040074c947 */ /* 0x000fea0003800000 */
[----:B------:R-:W2:Y:S01]  /*0cc0*/  LDC.64 R80, c[0x0][0x220] ;  /* 0x00008800ff507b82 */ /* 0x000ea20000000a00 */
[----:B------:R-:W-:Y:S02]  /*0cd0*/  ISETP.NE.U32.AND P1, PT, RZ, UR6, PT ;  /* 0x00000006ff007c0c */ /* 0x000fe4000bf25070 */
[----:B------:R-:W-:Y:S02]  /*0ce0*/  ISETP.NE.U32.AND P0, PT, RZ, UR8, PT ;  /* 0x00000008ff007c0c */ /* 0x000fe4000bf05070 */
[----:B------:R-:W-:Y:S02]  /*0cf0*/  ISETP.NE.AND.EX P1, PT, RZ, UR7, PT, P1 ;  /* 0x00000007ff007c0c */ /* 0x000fe4000bf25310 */
[----:B------:R-:W-:-:S11]  /*0d00*/  ISETP.NE.AND.EX P0, PT, RZ, UR9, PT, P0 ;  /* 0x00000009ff007c0c */ /* 0x000fd6000bf05300 */
[----:B-1----:R-:W-:-:S04]  /*0d10*/  @P1 LEA R94, P2, R93, UR6, 0x4 ;  /* 0x000000065d5e1c11 */ /* 0x002fc8000f8420ff */
        /* <DEDUP_REMOVED lines=16> */
.L_x_8432:
[----:B-----5:R-:W-:-:S05]  /*0e20*/  SHF.L.U32 R75, R52, 0x10, RZ ;  /* 0x00000010344b7819 */ /* 0x020fca00000006ff */
[----:B------:R-:W-:-:S04]  /*0e30*/  FADD.FTZ R72, R75, R72 ;  /* 0x000000484b487221 */ /* 0x000fc80000010000 */
[----:B------:R-:W-:-:S07]  /*0e40*/  @P0 FADD.FTZ R72, R56, R72 ;  /* 0x0000004838480221 */ /* 0x000fce0000010000 */
.L_x_8433:
[----:B------:R-:W-:Y:S01]  /*0e50*/  SHF.L.U32 R73, R73, 0x10, RZ ;  /* 0x0000001049497819 */ /* 0x000fe200000006ff */
[----:B------:R-:W-:Y:S06]  /*0e60*/  @P1 BRA `(.L_x_8434) ;  /* 0x00000000000c1947 */ /* 0x000fec0003800000 */
[----:B------:R-:W-:Y:S05]  /*0e70*/  @!P0 BRA `(.L_x_8435) ;  /* 0x0000000000188947 */ /* 0x000fea0003800000 */
[----:B-----5:R-:W-:Y:S01]  /*0e80*/  FADD.FTZ R73, R57, R73 ;  /* 0x0000004939497221 */ /* 0x020fe20000010000 */
[----:B------:R-:W-:Y:S06]  /*0e90*/  BRA `(.L_x_8435) ;  /* 0x0000000000107947 */ /* 0x000fec0003800000 */
.L_x_8434:
[----:B-----5:R-:W-:-:S04]  /*0ea0*/  PRMT R74, R52, 0x7632, R74 ;  /* 0x00007632344a7816 */ /* 0x020fc8000000004a */
[----:B------:R-:W-:-:S05]  /*0eb0*/  SHF.L.U32 R74, R74, 0x10, RZ ;  /* 0x000000104a4a7819 */ /* 0x000fca00000006ff */
[----:B------:R-:W-:-:S04]  /*0ec0*/  FADD.FTZ R73, R74, R73 ;  /* 0x000000494a497221 */ /* 0x000fc80000010000 */
[----:B------:R-:W-:-:S07]  /*0ed0*/  @P0 FADD.FTZ R73, R57, R73 ;  /* 0x0000004939490221 */ /* 0x000fce0000010000 */
.L_x_8435:
[C---:B------:R-:W-:Y:S02]  /*0ee0*/  PRMT R75, R81.reuse, 0x7632, R75 ;  /* 0x00007632514b7816 */ /* 0x040fe4000000004b */
[----:B------:R-:W-:Y:S01]  /*0ef0*/  SHF.L.U32 R74, R81, 0x10, RZ ;  /* 0x00000010514a7819 */ /* 0x000fe200000006ff */
[----:B------:R-:W-:Y:S06]  /*0f00*/  @P1 BRA `(.L_x_8436) ;  /* 0x00000000000c1947 */ /* 0x000fec0003800000 */
[----:B------:R-:W-:Y:S05]  /*0f10*/  @!P0 BRA `(.L_x_8437) ;  /* 0x0000000000148947 */ /* 0x000fea0003800000 */
[----:B-----5:R-:W-:Y:S01]  /*0f20*/  FADD.FTZ R74, R58, R74 ;  /* 0x0000004a3a4a7221 */ /* 0x020fe20000010000 */
[----:B------:R-:W-:Y:S06]  /*0f30*/  BRA `(.L_x_8437) ;  /* 0x00000000000c7947 */ /* 0x000fec0003800000 */
.L_x_8436:
[----:B-----5:R-:W-:-:S05]  /*0f40*/  SHF.L.U32 R81, R53, 0x10, RZ ;  /* 0x0000001035517819 */ /* 0x020fca00000006ff */
[----:B------:R-:W-:-:S04]  /*0f50*/  FADD.FTZ R74, R81, R74 ;  /* 0x0000004a514a7221 */ /* 0x000fc80000010000 */
[----:B------:R-:W-:-:S07]  /*0f60*/  @P0 FADD.FTZ R74, R58, R74 ;  /* 0x0000004a3a4a0221 */ /* 0x000fce0000010000 */
.L_x_8437:
[----:B------:R-:W-:Y:S01]  /*0f70*/  SHF.L.U32 R75, R75, 0x10, RZ ;  /* 0x000000104b4b7819 */ /* 0x000fe200000006ff */
[----:B------:R-:W-:Y:S06]  /*0f80*/  @P1 BRA `(.L_x_8438) ;  /* 0x00000000000c1947 */ /* 0x000fec0003800000 */
[----:B------:R-:W-:Y:S05]  /*0f90*/  @!P0 BRA `(.L_x_8439) ;  /* 0x0000000000188947 */ /* 0x000fea0003800000 */
[----:B-----5:R-:W-:Y:S01]  /*0fa0*/  FADD.FTZ R75, R59, R75 ;  /* 0x0000004b3b4b7221 */ /* 0x020fe20000010000 */
[----:B------:R-:W-:Y:S06]  /*0fb0*/  BRA `(.L_x_8439) ;  /* 0x0000000000107947 */ /* 0x000fec0003800000 */
.L_x_8438:
[----:B-----5:R-:W-:-:S04]  /*0fc0*/  PRMT R80, R53, 0x7632, R80 ;  /* 0x0000763235507816 */ /* 0x020fc80000000050 */
[----:B------:R-:W-:-:S05]  /*0fd0*/  SHF.L.U32 R80, R80, 0x10, RZ ;  /* 0x0000001050507819 */ /* 0x000fca00000006ff */
[----:B------:R-:W-:-:S04]  /*0fe0*/  FADD.FTZ R75, R80, R75 ;  /* 0x0000004b504b7221 */ /* 0x000fc80000010000 */
[----:B------:R-:W-:-:S07]  /*0ff0*/  @P0 FADD.FTZ R75, R59, R75 ;  /* 0x0000004b3b4b0221 */ /* 0x000fce0000010000 */
.L_x_8439:
[C---:B------:R-:W-:Y:S02]  /*1000*/  PRMT R81, R82.reuse, 0x7632, R81 ;  /* 0x0000763252517816 */ /* 0x040fe40000000051 */
[----:B------:R-:W-:Y:S01]  /*1010*/  SHF.L.U32 R80, R82, 0x10, RZ ;  /* 0x0000001052507819 */ /* 0x000fe200000006ff */
[----:B------:R-:W-:Y:S06]  /*1020*/  @P1 BRA `(.L_x_8440) ;  /* 0x00000000000c1947 */ /* 0x000fec0003800000 */
[----:B------:R-:W-:Y:S05]  /*1030*/  @!P0 BRA `(.L_x_8441) ;  /* 0x0000000000148947 */ /* 0x000fea0003800000 */
[----:B-----5:R-:W-:Y:S01]  /*1040*/  FADD.FTZ R80, R60, R80 ;  /* 0x000000503c507221 */ /* 0x020fe20000010000 */
[----:B------:R-:W-:Y:S06]  /*1050*/  BRA `(.L_x_8441) ;  /* 0x00000000000c7947 */ /* 0x000fec0003800000 */
.L_x_8440:
[----:B-----5:R-:W-:-:S05]  /*1060*/  SHF.L.U32 R95, R54, 0x10, RZ ;  /* 0x00000010365f7819 */ /* 0x020fca00000006ff */
[----:B------:R-:W-:-:S04]  /*1070*/  FADD.FTZ R80, R95, R80 ;  /* 0x000000505f507221 */ /* 0x000fc80000010000 */
[----:B------:R-:W-:-:S07]  /*1080*/  @P0 FADD.FTZ R80, R60, R80 ;  /* 0x000000503c500221 */ /* 0x000fce0000010000 */
.L_x_8441:
[----:B------:R-:W-:Y:S01]  /*1090*/  SHF.L.U32 R81, R81, 0x10, RZ ;  /* 0x0000001051517819 */ /* 0x000fe200000006ff */
[----:B------:R-:W-:Y:S06]  /*10a0*/  @P1 BRA `(.L_x_8442) ;  /* 0x00000000000c1947 */ /* 0x000fec0003800000 */
[----:B------:R-:W-:Y:S05]  /*10b0*/  @!P0 BRA `(.L_x_8443) ;  /* 0x0000000000188947 */ /* 0x000fea0003800000 */
[----:B-----5:R-:W-:Y:S01]  /*10c0*/  FADD.FTZ R81, R61, R81 ;  /* 0x000000513d517221 */ /* 0x020fe20000010000 */
[----:B------:R-:W-:Y:S06]  /*10d0*/  BRA `(.L_x_8443) ;  /* 0x0000000000107947 */ /* 0x000fec0003800000 */
.L_x_8442:
[----:B-----5:R-:W-:-:S04]  /*10e0*/  PRMT R82, R54, 0x7632, R82 ;  /* 0x0000763236527816 */ /* 0x020fc80000000052 */
[----:B------:R-:W-:-:S05]  /*10f0*/  SHF.L.U32 R82, R82, 0x10, RZ ;  /* 0x0000001052527819 */ /* 0x000fca00000006ff */
[----:B------:R-:W-:-:S04]  /*1100*/  FADD.FTZ R81, R82, R81 ;  /* 0x0000005152517221 */ /* 0x000fc80000010000 */
[----:B------:R-:W-:-:S07]  /*1110*/  @P0 FADD.FTZ R81, R61, R81 ;  /* 0x000000513d510221 */ /* 0x000fce0000010000 */
.L_x_8443:
[C---:B------:R-:W-:Y:S02]  /*1120*/  PRMT R94, R83.reuse, 0x7632, R94 ;  /* 0x00007632535e7816 */ /* 0x040fe4000000005e */
[----:B------:R-:W-:Y:S01]  /*1130*/  SHF.L.U32 R82, R83, 0x10, RZ ;  /* 0x0000001053527819 */ /* 0x000fe200000006ff */
[----:B------:R-:W-:Y:S06]  /*1140*/  @P1 BRA `(.L_x_8444) ;  /* 0x00000000000c1947 */ /* 0x000fec0003800000 */
[----:B------:R-:W-:Y:S05]  /*1150*/  @!P0 BRA `(.L_x_8445) ;  /* 0x0000000000148947 */ /* 0x000fea0003800000 */
[----:B-----5:R-:W-:Y:S01]  /*1160*/  FADD.FTZ R82, R62, R82 ;  /* 0x000000523e527221 */ /* 0x020fe20000010000 */
[----:B------:R-:W-:Y:S06]  /*1170*/  BRA `(.L_x_8445) ;  /* 0x00000000000c7947 */ /* 0x000fec0003800000 */
.L_x_8444:
[----:B-----5:R-:W-:-:S05]  /*1180*/  SHF.L.U32 R83, R55, 0x10, RZ ;  /* 0x0000001037537819 */ /* 0x020fca00000006ff */
[----:B------:R-:W-:-:S04]  /*1190*/  FADD.FTZ R82, R83, R82 ;  /* 0x0000005253527221 */ /* 0x000fc80000010000 */
[----:B------:R-:W-:-:S07]  /*11a0*/  @P0 FADD.FTZ R82, R62, R82 ;  /* 0x000000523e520221 */ /* 0x000fce0000010000 */
.L_x_8445:
[----:B------:R-:W-:Y:S01]  /*11b0*/  SHF.L.U32 R83, R94, 0x10, RZ ;  /* 0x000000105e537819 */ /* 0x000fe200000006ff */
[----:B------:R-:W-:Y:S06]  /*11c0*/  @P1 BRA `(.L_x_8446) ;  /* 0x00000000000c1947 */ /* 0x000fec0003800000 */
[----:B------:R-:W-:Y:S05]  /*11d0*/  @!P0 BRA `(.L_x_8447) ;  /* 0x0000000000188947 */ /* 0x000fea0003800000 */
[----:B-----5:R-:W-:Y:S01]  /*11e0*/  FADD.FTZ R83, R63, R83 ;  /* 0x000000533f537221 */ /* 0x020fe20000010000 */
[----:B------:R-:W-:Y:S06]  /*11f0*/  BRA `(.L_x_8447) ;  /* 0x0000000000107947 */ /* 0x000fec0003800000 */
.L_x_8446:
[----:B-----5:R-:W-:-:S04]  /*1200*/  PRMT R94, R55, 0x7632, R94 ;  /* 0x00007632375e7816 */ /* 0x020fc8000000005e */
[----:B------:R-:W-:-:S05]  /*1210*/  SHF.L.U32 R94, R94, 0x10, RZ ;  /* 0x000000105e5e7819 */ /* 0x000fca00000006ff */
[----:B------:R-:W-:-:S04]  /*1220*/  FADD.FTZ R83, R94, R83 ;  /* 0x000000535e537221 */ /* 0x000fc80000010000 */
[----:B------:R-:W-:-:S07]  /*1230*/  @P0 FADD.FTZ R83, R63, R83 ;  /* 0x000000533f530221 */ /* 0x000fce0000010000 */
.L_x_8447:
[----:B------:R-:W-:-:S04]  /*1240*/  LEA R94, P0, R93, UR10, 0x5 ;  /* 0x0000000a5d5e7c11 */ /* 0x000fc8000f8028ff */
[C---:B------:R-:W-:Y:S02]  /*1250*/  LEA.HI.X R95, R93.reuse, UR11, RZ, 0x5, P0 ;  /* 0x0000000b5d5f7c11 */ /* 0x040fe400080f2cff */
[----:B------:R-:W-:-:S03]  /*1260*/  IADD3 R93, R93, 0x100, RZ ;  /* 0x000001005d5d7810 */ /* 0x000fc60007ffe0ff */
[----:B------:R2:W-:Y:S04]  /*1270*/  STG.E.128 desc[UR4][R94.64], R72 ;  /* 0x000000485e007986 */ /* 0x0005e8000c101d04 */
[----:B------:R2:W-:Y:S02]  /*1280*/  STG.E.128 desc[UR4][R94.64+0x10], R80 ;  /* 0x000010505e007986 */ /* 0x0005e4000c101d04 */
.L_x_8431:
[----:B------:R-:W-:Y:S05]  /*1290*/  BSYNC B0 ;  /* 0x0000000000007941 */ /* 0x000fea0003800000 */
.L_x_8430:
[----:B------:R-:W-:Y:S04]  /*12a0*/  BSSY B0, `(.L_x_8448) ;  /* 0x000005e000007945 */ /* 0x000fe80003800000 */
[----:B------:R-:W-:Y:S05]  /*12b0*/  @!P3 BRA `(.L_x_8449) ;  /* 0x000000040070b947 */ /* 0x000fea0003800000 */
[----:B------:R-:W3:Y:S01]  /*12c0*/  LDC.64 R84, c[0x0][0x220] ;  /* 0x00008800ff547b82 */ /* 0x000ee20000000a00 */
[----:B------:R-:W-:Y:S02]  /*12d0*/  ISETP.NE.U32.AND P1, PT, RZ, UR6, PT ;  /* 0x00000006ff007c0c */ /* 0x000fe4000bf25070 */
[----:B------:R-:W-:Y:S02]  /*12e0*/  ISETP.NE.U32.AND P0, PT, RZ, UR8, PT ;  /* 0x00000008ff007c0c */ /* 0x000fe4000bf05070 */
[----:B------:R-:W-:Y:S02]  /*12f0*/  ISETP.NE.AND.EX P1, PT, RZ, UR7, PT, P1 ;  /* 0x00000007ff007c0c */ /* 0x000fe4000bf25310 */
[----:B------:R-:W-:-:S11]  /*1300*/  ISETP.NE.AND.EX P0, PT, RZ, UR9, PT, P0 ;  /* 0x00000009ff007c0c */ /* 0x000fd6000bf05300 */
[----:B-12---:R-:W-:-:S04]  /*1310*/  @P1 LEA R94, P2, R93, UR6, 0x4 ;  /* 0x000000065d5e1c11 */ /* 0x006fc8000f8420ff */
[C---:B------:R-:W-:Y:S01]  /*1320*/  @P1 LEA.HI.X R95, R93.reuse, UR7, RZ, 0x4, P2 ;  /* 0x000000075d5f1c11 */ /* 0x040fe200090f24ff */
[C---:B---3--:R-:W-:Y:S01]  /*1330*/  IMAD.WIDE.U32 R84, R93.reuse, 0x10, R84 ;  /* 0x000000105d547825 */ /* 0x048fe200078e0054 */
        /* <DEDUP_REMOVED lines=14> */
.L_x_8450:
[----:B-----5:R-:W-:-:S05]  /*1420*/  SHF.L.U32 R79, R52, 0x10, RZ ;  /* 0x00000010344f7819 */ /* 0x020fca00000006ff */
[----:B------:R-:W-:-:S04]  /*1430*/  FADD.FTZ R76, R79, R76 ;  /* 0x0000004c4f4c7221 */ /* 0x000fc80000010000 */
[----:B------:R-:W-:-:S07]  /*1440*/  @P0 FADD.FTZ R76, R56, R76 ;  /* 0x0000004c384c0221 */ /* 0x000fce0000010000 */
.L_x_8451:
[----:B------:R-:W-:Y:S01]  /*1450*/  SHF.L.U32 R77, R77, 0x10, RZ ;  /* 0x000000104d4d7819 */ /* 0x000fe200000006ff */
[----:B------:R-:W-:Y:S06]  /*1460*/  @P1 BRA `(.L_x_8452) ;  /* 0x00000000000c1947 */ /* 0x000fec0003800000 */
[----:B------:R-:W-:Y:S05]  /*1470*/  @!P0 BRA `(.L_x_8453) ;  /* 0x0000000000188947 */ /* 0x000fea0003800000 */
[----:B-----5:R-:W-:Y:S01]  /*1480*/  FADD.FTZ R77, R57, R77 ;  /* 0x0000004d394d7221 */ /* 0x020fe20000010000 */
[----:B------:R-:W-:Y:S06]  /*1490*/  BRA `(.L_x_8453) ;  /* 0x0000000000107947 */ /* 0x000fec0003800000 */
.L_x_8452:
[----:B-----5:R-:W-:-:S04]  /*14a0*/  PRMT R78, R52, 0x7632, R78 ;  /* 0x00007632344e7816 */ /* 0x020fc8000000004e */
[----:B------:R-:W-:-:S05]  /*14b0*/  SHF.L.U32 R78, R78, 0x10, RZ ;  /* 0x000000104e4e7819 */ /* 0x000fca00000006ff */
[----:B------:R-:W-:-:S04]  /*14c0*/  FADD.FTZ R77, R78, R77 ;  /* 0x0000004d4e4d7221 */ /* 0x000fc80000010000 */
[----:B------:R-:W-:-:S07]  /*14d0*/  @P0 FADD.FTZ R77, R57, R77 ;  /* 0x0000004d394d0221 */ /* 0x000fce0000010000 */
.L_x_8453:
[C---:B------:R-:W-:Y:S02]  /*14e0*/  PRMT R79, R85.reuse, 0x7632, R79 ;  /* 0x00007632554f7816 */ /* 0x040fe4000000004f */
[----:B------:R-:W-:Y:S01]  /*14f0*/  SHF.L.U32 R78, R85, 0x10, RZ ;  /* 0x00000010554e7819 */ /* 0x000fe200000006ff */
[----:B------:R-:W-:Y:S06]  /*1500*/  @P1 BRA `(.L_x_8454) ;  /* 0x00000000000c1947 */ /* 0x000fec0003800000 */
[----:B------:R-:W-:Y:S05]  /*1510*/  @!P0 BRA `(.L_x_8455) ;  /* 0x0000000000148947 */ /* 0x000fea0003800000 */
[----:B-----5:R-:W-:Y:S01]  /*1520*/  FADD.FTZ R78, R58, R78 ;  /* 0x0000004e3a4e7221 */ /* 0x020fe20000010000 */
[----:B------:R-:W-:Y:S06]  /*1530*/  BRA `(.L_x_8455) ;  /* 0x00000000000c7947 */ /* 0x000fec0003800000 */
.L_x_8454:
[----:B-----5:R-:W-:-:S05]  /*1540*/  SHF.L.U32 R85, R53, 0x10, RZ ;  /* 0x0000001035557819 */ /* 0x020fca00000006ff */
[----:B------:R-:W-:-:S04]  /*1550*/  FADD.FTZ R78, R85, R78 ;  /* 0x0000004e554e7221 */ /* 0x000fc80000010000 */
[----:B------:R-:W-:-:S07]  /*1560*/  @P0 FADD.FTZ R78, R58, R78 ;  /* 0x0000004e3a4e0221 */ /* 0x000fce0000010000 */
.L_x_8455:
[----:B------:R-:W-:Y:S01]  /*1570*/  SHF.L.U32 R79, R79, 0x10, RZ ;  /* 0x000000104f4f7819 */ /* 0x000fe200000006ff */
[----:B------:R-:W-:Y:S06]  /*1580*/  @P1 BRA `(.L_x_8456) ;  /* 0x00000000000c1947 */ /* 0x000fec0003800000 */
[----:B------:R-:W-:Y:S05]  /*1590*/  @!P0 BRA `(.L_x_8457) ;  /* 0x0000000000188947 */ /* 0x000fea0003800000 */
[----:B-----5:R-:W-:Y:S01]  /*15a0*/  FADD.FTZ R79, R59, R79 ;  /* 0x0000004f3b4f7221 */ /* 0x020fe20000010000 */
[----:B------:R-:W-:Y:S06]  /*15b0*/  BRA `(.L_x_8457) ;  /* 0x0000000000107947 */ /* 0x000fec0003800000 */
.L_x_8456:
[----:B-----5:R-:W-:-:S04]  /*15c0*/  PRMT R84, R53, 0x7632, R84 ;  /* 0x0000763235547816 */ /* 0x020fc80000000054 */
[----:B------:R-:W-:-:S05]  /*15d0*/  SHF.L.U32 R84, R84, 0x10, RZ ;  /* 0x0000001054547819 */ /* 0x000fca00000006ff */
[----:B------:R-:W-:-:S04]  /*15e0*/  FADD.FTZ R79, R84, R79 ;  /* 0x0000004f544f7221 */ /* 0x000fc80000010000 */
[----:B------:R-:W-:-:S07]  /*15f0*/  @P0 FADD.FTZ R79, R59, R79 ;  /* 0x0000004f3b4f0221 */ /* 0x000fce0000010000 */
.L_x_8457:
[C---:B------:R-:W-:Y:S02]  /*1600*/  PRMT R85, R86.reuse, 0x7632, R85 ;  /* 0x0000763256557816 */ /* 0x040fe40000000055 */
[----:B------:R-:W-:Y:S01]  /*1610*/  SHF.L.U32 R84, R86, 0x10, RZ ;  /* 0x0000001056547819 */ /* 0x000fe200000006ff */
[----:B------:R-:W-:Y:S06]  /*1620*/  @P1 BRA `(.L_x_8458) ;  /* 0x00000000000c1947 */ /* 0x000fec0003800000 */
[----:B------:R-:W-:Y:S05]  /*1630*/  @!P0 BRA `(.L_x_8459) ;  /* 0x0000000000148947 */ /* 0x000fea0003800000 */
[----:B-----5:R-:W-:Y:S01]  /*1640*/  FADD.FTZ R84, R60, R84 ;  /* 0x000000543c547221 */ /* 0x020fe20000010000 */
[----:B------:R-:W-:Y:S06]  /*1650*/  BRA `(.L_x_8459) ;  /* 0x00000000000c7947 */ /* 0x000fec0003800000 */
.L_x_8458:
[----:B-----5:R-:W-:-:S05]  /*1660*/  SHF.L.U32 R95, R54, 0x10, RZ ;  /* 0x00000010365f7819 */ /* 0x020fca00000006ff */
[----:B------:R-:W-:-:S04]  /*1670*/  FADD.FTZ R84, R95, R84 ;  /* 0x000000545f547221 */ /* 0x000fc80000010000 */
[----:B------:R-:W-:-:S07]  /*1680*/  @P0 FADD.FTZ R84, R60, R84 ;  /* 0x000000543c540221 */ /* 0x000fce0000010000 */
.L_x_8459:
[----:B------:R-:W-:Y:S01]  /*1690*/  SHF.L.U32 R85, R85, 0x10, RZ ;  /* 0x0000001055557819 */ /* 0x000fe200000006ff */
[----:B------:R-:W-:Y:S06]  /*16a0*/  @P1 BRA `(.L_x_8460) ;  /* 0x00000000000c1947 */ /* 0x000fec0003800000 */
[----:B------:R-:W-:Y:S05]  /*16b0*/  @!P0 BRA `(.L_x_8461) ;  /* 0x0000000000188947 */ /* 0x000fea0003800000 */
[----:B-----5:R-:W-:Y:S01]  /*16c0*/  FADD.FTZ R85, R61, R85 ;  /* 0x000000553d557221 */ /* 0x020fe20000010000 */
[----:B------:R-:W-:Y:S06]  /*16d0*/  BRA `(.L_x_8461) ;  /* 0x0000000000107947 */ /* 0x000fec0003800000 */
.L_x_8460:
[----:B-----5:R-:W-:-:S04]  /*16e0*/  PRMT R86, R54, 0x7632, R86 ;  /* 0x0000763236567816 */ /* 0x020fc80000000056 */
[----:B------:R-:W-:-:S05]  /*16f0*/  SHF.L.U32 R86, R86, 0x10, RZ ;  /* 0x0000001056567819 */ /* 0x000fca00000006ff */
[----:B------:R-:W-:-:S04]  /*1700*/  FADD.FTZ R85, R86, R85 ;  /* 0x0000005556557221 */ /* 0x000fc80000010000 */
[----:B------:R-:W-:-:S07]  /*1710*/  @P0 FADD.FTZ R85, R61, R85 ;  /* 0x000000553d550221 */ /* 0x000fce0000010000 */
.L_x_8461:
[C---:B------:R-:W-:Y:S02]  /*1720*/  PRMT R94, R87.reuse, 0x7632, R94 ;  /* 0x00007632575e7816 */ /* 0x040fe4000000005e */
[----:B------:R-:W-:Y:S01]  /*1730*/  SHF.L.U32 R86, R87, 0x10, RZ ;  /* 0x0000001057567819 */ /* 0x000fe200000006ff */
[----:B------:R-:W-:Y:S06]  /*1740*/  @P1 BRA `(.L_x_8462) ;  /* 0x00000000000c1947 */ /* 0x000fec0003800000 */
[----:B------:R-:W-:Y:S05]  /*1750*/  @!P0 BRA `(.L_x_8463) ;  /* 0x0000000000148947 */ /* 0x000fea0003800000 */
[----:B-----5:R-:W-:Y:S01]  /*1760*/  FADD.FTZ R86, R62, R86 ;  /* 0x000000563e567221 */ /* 0x020fe20000010000 */
[----:B------:R-:W-:Y:S06]  /*1770*/  BRA `(.L_x_8463) ;  /* 0x00000000000c7947 */ /* 0x000fec0003800000 */
.L_x_8462:
[----:B-----5:R-:W-:-:S05]  /*1780*/  SHF.L.U32 R87, R55, 0x10, RZ ;  /* 0x0000001037577819 */ /* 0x020fca00000006ff */
[----:B------:R-:W-:-:S04]  /*1790*/  FADD.FTZ R86, R87, R86 ;  /* 0x0000005657567221 */ /* 0x000fc80000010000 */
[----:B------:R-:W-:-:S07]  /*17a0*/  @P0 FADD.FTZ R86, R62, R86 ;  /* 0x000000563e560221 */ /* 0x000fce0000010000 */
.L_x_8463:
[----:B------:R-:W-:Y:S01]  /*17b0*/  SHF.L.U32 R87, R94, 0x10, RZ ;  /* 0x000000105e577819 */ /* 0x000fe200000006ff */
[----:B------:R-:W-:Y:S06]  /*17c0*/  @P1 BRA `(.L_x_8464) ;  /* 0x00000000000c1947 */ /* 0x000fec0003800000 */
[----:B------:R-:W-:Y:S05]  /*17d0*/  @!P0 BRA `(.L_x_8465) ;  /* 0x0000000000188947 */ /* 0x000fea0003800000 */
[----:B-----5:R-:W-:Y:S01]  /*17e0*/  FADD.FTZ R87, R63, R87 ;  /* 0x000000573f577221 */ /* 0x020fe20000010000 */
[----:B------:R-:W-:Y:S06]  /*17f0*/  BRA `(.L_x_8465) ;  /* 0x0000000000107947 */ /* 0x000fec0003800000 */
.L_x_8464:
[----:B-----5:R-:W-:-:S04]  /*1800*/  PRMT R94, R55, 0x7632, R94 ;  /* 0x00007632375e7816 */ /* 0x020fc8000000005e */
[----:B------:R-:W-:-:S05]  /*1810*/  SHF.L.U32 R94, R94, 0x10, RZ ;  /* 0x000000105e5e7819 */ /* 0x000fca00000006ff */
[----:B------:R-:W-:-:S04]  /*1820*/  FADD.FTZ R87, R94, R87 ;  /* 0x000000575e577221 */ /* 0x000fc80000010000 */
[----:B------:R-:W-:-:S07]  /*1830*/  @P0 FADD.FTZ R87, R63, R87 ;  /* 0x000000573f570221 */ /* 0x000fce0000010000 */
.L_x_8465:
[----:B------:R-:W-:-:S04]  /*1840*/  LEA R94, P0, R93, UR10, 0x5 ;  /* 0x0000000a5d5e7c11 */ /* 0x000fc8000f8028ff */
[----:B------:R-:W-:-:S05]  /*1850*/  LEA.HI.X R95, R93, UR11, RZ, 0x5, P0 ;  /* 0x0000000b5d5f7c11 */ /* 0x000fca00080f2cff */
[----:B------:R3:W-:Y:S04]  /*1860*/  STG.E.128 desc[UR4][R94.64], R76 ;  /* 0x0000004c5e007986 */ /* 0x0007e8000c101d04 */
[----:B------:R3:W-:Y:S02]  /*1870*/  STG.E.128 desc[UR4][R94.64+0x10], R84 ;  /* 0x000010545e007986 */ /* 0x0007e4000c101d04 */
.L_x_8449:
[----:B------:R-:W-:Y:S05]  /*1880*/  BSYNC B0 ;  /* 0x0000000000007941 */ /* 0x000fea0003800000 */
.L_x_8448:
[----:B-123--:R-:W-:Y:S01]  /*1890*/  FADD.FTZ R94, RZ, R64 ;  /* 0x00000040ff5e7221 */ /* 0x00efe20000010000 */
        /* <DEDUP_REMOVED lines=103> */
.L_x_8484:
[----:B------:R-:W-:Y:S01]  /*1f10*/  LOP3.LUT P0, RZ, R92, 0x1f, RZ, 0xc0, !PT ;  /* 0x0000001f5cff7812 */ /* 0x000fe2000780c0ff */
[----:B------:R-:W-:Y:S05]  /*1f20*/  WARPSYNC.ALL ;  /* 0x0000000000007948 */ /* 0x000fea0003800000 */
[----:B------:R-:W-:Y:S01]  /*1f30*/  LOP3.LUT R0, R95, 0x7, RZ, 0xc0, !PT ;  /* 0x000000075f007812 */ /* 0x000fe200078ec0ff */
[----:B-1----:R-:W-:Y:S01]  /*1f40*/  FADD.FTZ R95, R98, R101 ;  /* 0x00000065625f7221 */ /* 0x002fe20000010000 */
        /* <DEDUP_REMOVED lines=21> */
[----:B------:R-:W1:Y:S01]  /*20a0*/  SHFL.DOWN PT, R99, R96, 0x4, 0x1f ;  /* 0x08801f0060637f89 */ /* 0x000e6200000e0000 */
[-C--:B0-----:R-:W-:Y:S02]  /*20b0*/  I2FP.F32.S32 R97, R96.reuse ;  /* 0x0000006000617245 */ /* 0x081fe40000201400 */
[----:B-1----:R-:W-:Y:S02]  /*20c0*/  IADD3 R102, R99, R96, RZ ;  /* 0x0000006063667210 */ /* 0x002fe40007ffe0ff */
        /* <DEDUP_REMOVED lines=33> */
[----:B------:R-:W-:Y:S01]  /*22e0*/  FMUL.FTZ R104, R104, R99 ;  /* 0x0000006368687220 */ /* 0x000fe20000410000 */
[----:B------:R-:W1:Y:S03]  /*22f0*/  LDC R98, c[0x0][0x2d8] ;  /* 0x0000b600ff627b82 */ /* 0x000e660000000800 */
[----:B------:R-:W-:Y:S01]  /*2300*/  FFMA.FTZ R95, R96, R104, R95 ;  /* 0x00000068605f7223 */ /* 0x000fe2000001005f */
[----:B------:R-:W2:Y:S04]  /*2310*/  MUFU.RCP R102, R102 ;  /* 0x0000006600667308 */ /* 0x000ea80000001000 */
        /* <DEDUP_REMOVED lines=8> */
[----:B------:R-:W-:Y:S01]  /*23a0*/  FMUL.FTZ R94, R94, R101 ;  /* 0x000000655e5e7220 */ /* 0x000fe20000410000 */
[----:B------:R-:W0:Y:S02]  /*23b0*/  @!P0 LDC.64 R96, c[0x0][0x258] ;  /* 0x00009600ff608b82 */ /* 0x000e240000000a00 */
[----:B------:R-:W2:Y:S01]  /*23c0*/  SHFL.IDX PT, R99, R99, RZ, 0x1f ;  /* 0x00001fff63637589 */ /* 0x000ea200000e0000 */
[----:B------:R-:W-:-:S05]  /*23d0*/  FFMA.FTZ R93, R102, R94, R93 ;  /* 0x0000005e665d7223 */ /* 0x000fca000001005d */
[----:B------:R-:W3:Y:S01]  /*23e0*/  @!P0 LDC.64 R94, c[0x0][0x250] ;  /* 0x00009400ff5e8b82 */ /* 0x000ee20000000a00 */
[----:B------:R-:W1:Y:S01]  /*23f0*/  SHFL.IDX PT, R93, R93, RZ, 0x1f ;  /* 0x00001fff5d5d7589 */ /* 0x000e6200000e0000 */
[----:B0-----:R-:W-:-:S04]  /*2400*/  @!P0 IMAD.WIDE R96, R89, 0x4, R96 ;  /* 0x0000000459608825 */ /* 0x001fc800078e0260 */
[----:B--2---:R-:W-:-:S05]  /*2410*/  FMUL.FTZ R0, R99, R99 ;  /* 0x0000006363007220 */ /* 0x004fca0000410000 */
[----:B------:R-:W-:Y:S01]  /*2420*/  FSEL R101, R0, RZ, P2 ;  /* 0x000000ff00657208 */ /* 0x000fe20001000000 */
[----:B---3--:R-:W-:-:S04]  /*2430*/  @!P0 IMAD.WIDE R94, R89, 0x4, R94 ;  /* 0x00000004595e8825 */ /* 0x008fc800078e025e */
[----:B-1----:R-:W-:Y:S01]  /*2440*/  FFMA.FTZ R0, R93, UR12, R98 ;  /* 0x0000000c5d007c23 */ /* 0x002fe20008010062 */
[----:B------:R-:W-:-:S03]  /*2450*/  FSEL R93, R99, RZ, !P2 ;  /* 0x000000ff635d7208 */ /* 0x000fc60005000000 */
[----:B------:R-:W-:Y:S01]  /*2460*/  FADD.FTZ R0, R0, R101 ;  /* 0x0000006500007221 */ /* 0x000fe20000010000 */
[----:B------:R0:W-:Y:S05]  /*2470*/  @!P0 STG.E desc[UR4][R94.64], R99 ;  /* 0x000000635e008986 */ /* 0x0001ea000c101904 */
[----:B------:R-:W1:Y:S02]  /*2480*/  MUFU.RSQ R0, R0 ;  /* 0x0000000000007308 */ /* 0x000e640000001400 */
[----:B-1----:R0:W-:Y:S01]  /*2490*/  @!P0 STG.E desc[UR4][R96.64], R0 ;  /* 0x0000000060008986 */ /* 0x0021e2000c101904 */
[----:B------:R-:W-:Y:S05]  /*24a0*/  @!P5 BRA `(.L_x_8468) ;  /* 0x000000000080d947 */ /* 0x000fea0003800000 */
[----:B0-----:R-:W0:Y:S01]  /*24b0*/  LDC.64 R94, c[0x0][0x2b8] ;  /* 0x0000ae00ff5e7b82 */ /* 0x001e220000000a00 */
        /* <DEDUP_REMOVED lines=28> */
[----:B------:R-:W-:Y:S02]  /*2680*/  F2FP.BF16.F32.PACK_AB R99, R106, R109 ;  /* 0x0000006d6a63723e */ /* 0x000fe400000010ff */
[----:B------:R-:W-:-:S03]  /*2690*/  IADD3 R2, R2, 0x100, RZ ;  /* 0x0000010002027810 */ /* 0x000fc60007ffe0ff */
[----:B------:R1:W-:Y:S04]  /*26a0*/  STG.E.128 desc[UR4][R94.64], R96 ;  /* 0x000000605e007986 */ /* 0x0003e8000c101d04 */
.L_x_8468:
[----:B------:R-:W-:Y:S05]  /*26b0*/  BSYNC B0 ;  /* 0x0000000000007941 */ /* 0x000fea0003800000 */
.L_x_8467:
[----:B------:R-:W-:Y:S04]  /*26c0*/  BSSY B0, `(.L_x_8469) ;  /* 0x0000022000007945 */ /* 0x000fe80003800000 */
[----:B------:R-:W-:Y:S05]  /*26d0*/  @!P4 BRA `(.L_x_8470) ;  /* 0x000000000080c947 */ /* 0x000fea0003800000 */
[----:B01----:R-:W0:Y:S01]  /*26e0*/  LDC.64 R94, c[0x0][0x2b8] ;  /* 0x0000ae00ff5e7b82 */ /* 0x003e220000000a00 */
        /* <DEDUP_REMOVED lines=31> */
.L_x_8470:
[----:B------:R-:W-:Y:S05]  /*28e0*/  BSYNC B0 ;  /* 0x0000000000007941 */ /* 0x000fea0003800000 */
.L_x_8469:
[----:B------:R-:W-:Y:S04]  /*28f0*/  BSSY B0, `(.L_x_8471) ;  /* 0x0000021000007945 */ /* 0x000fe80003800000 */
        /* <DEDUP_REMOVED lines=32> */
.L_x_8472:
[----:B------:R-:W-:Y:S05]  /*2b00*/  BSYNC B0 ;  /* 0x0000000000007941 */ /* 0x000fea0003800000 */
.L_x_8471:
[----:B------:R-:W-:Y:S02]  /*2b10*/  IADD3 R89, R89, UR14, RZ ;  /* 0x0000000e59597c10 */ /* 0x000fe4000fffe0ff */
[----:B0-----:R-:W-:Y:S02]  /*2b20*/  SEL R0, RZ, 0x1, P1 ;  /* 0x00000001ff007807 */ /* 0x001fe40000800000 */
[----:B------:R-:W-:-:S13]  /*2b30*/  ISETP.GE.AND P0, PT, R89, UR15, PT ;  /* 0x0000000f59007c0c */ /* 0x000fda000bf06270 */
[----:B------:R-:W-:Y:S05]  /*2b40*/  @!P0 BRA `(.L_x_8473) ;  /* 0xffffffd800c08947 */ /* 0x000fea000383ffff */
[----:B------:R-:W-:Y:S05]  /*2b50*/  EXIT ;  /* 0x000000000000794d */ /* 0x000fea0003800000 */
.L_x_8466:
[----:B------:R-:W-:Y:S01]  /*2b60*/  HFMA2.MMA R104, -RZ, RZ, 0, 5.9604644775390625e-08 ;  /* 0x00000001ff687435 */ /* 0x000fe200000001ff */
[----:B------:R-:W-:Y:S02]  /*2b70*/  MOV R105, R97 ;  /* 0x0000006100697202 */ /* 0x000fe40000000f00 */
[----:B------:R-:W-:Y:S02]  /*2b80*/  MOV R107, 0x1f ;  /* 0x0000001f006b7802 */ /* 0x000fe40000000f00 */
[----:B------:R-:W-:-:S07]  /*2b90*/  MOV R102, 0xffffffff ;  /* 0xffffffff00667802 */ /* 0x000fce0000000f00 */
[----:B0----5:R-:W-:Y:S05]  /*2ba0*/  WARPSYNC.COLLECTIVE R102, `(.L_x_8474) ;  /* 0x0000000066087348 */ /* 0x021fea0003c00000 */
[----:B------:R1:W2:Y:S02]  /*2bb0*/  SHFL.BFLY P6, R103, R105, R104, R107 ;  /* 0x0c00006869677389 */ /* 0x0002a400000c006b */
[----:B012--5:R-:W-:Y:S01]  /*2bc0*/  ENDCOLLECTIVE ;  /* 0x000000000000791b */ /* 0x027fe20003800000 */
.L_x_8474:
[----:B------:R-:W-:Y:S01]  /*2bd0*/  HFMA2.MMA R104, -RZ, RZ, 0, 1.1920928955078125e-07 ;  /* 0x00000002ff687435 */ /* 0x000fe200000001ff */
[----:B------:R-:W-:-:S05]  /*2be0*/  MOV R0, R103 ;  /* 0x0000006700007202 */ /* 0x000fca0000000f00 */
[----:B------:R-:W-:-:S05]  /*2bf0*/  FADD.FTZ R96, R97, R0 ;  /* 0x0000000061607221 */ /* 0x000fca0000010000 */
[----:B------:R-:W-:-:S07]  /*2c00*/  MOV R105, R96 ;  /* 0x0000006000697202 */ /* 0x000fce0000000f00 */
[----:B------:R-:W-:Y:S05]  /*2c10*/  WARPSYNC.COLLECTIVE R102, `(.L_x_8475) ;  /* 0x0000000066087348 */ /* 0x000fea0003c00000 */
[----:B------:R0:W1:Y:S02]  /*2c20*/  SHFL.BFLY P6, R103, R105, R104, R107 ;  /* 0x0c00006869677389 */ /* 0x00006400000c006b */
[----:B01----:R-:W-:Y:S01]  /*2c30*/  ENDCOLLECTIVE ;  /* 0x000000000000791b */ /* 0x003fe20003800000 */
.L_x_8475:
[----:B------:R-:W-:Y:S01]  /*2c40*/  HFMA2.MMA R104, -RZ, RZ, 0, 2.384185791015625e-07 ;  /* 0x00000004ff687435 */ /* 0x000fe200000001ff */
[----:B------:R-:W-:-:S05]  /*2c50*/  MOV R99, R103 ;  /* 0x0000006700637202 */ /* 0x000fca0000000f00 */
[----:B------:R-:W-:-:S05]  /*2c60*/  FADD.FTZ R99, R96, R99 ;  /* 0x0000006360637221 */ /* 0x000fca0000010000 */
[----:B------:R-:W-:-:S07]  /*2c70*/  MOV R105, R99 ;  /* 0x0000006300697202 */ /* 0x000fce0000000f00 */
[----:B------:R-:W-:Y:S05]  /*2c80*/  WARPSYNC.COLLECTIVE R102, `(.L_x_8476) ;  /* 0x0000000066087348 */ /* 0x000fea0003c00000 */
[----:B------:R0:W1:Y:S02]  /*2c90*/  SHFL.BFLY P6, R103, R105, R104, R107 ;  /* 0x0c00006869677389 */ /* 0x00006400000c006b */
[----:B01----:R-:W-:Y:S01]  /*2ca0*/  ENDCOLLECTIVE ;  /* 0x000000000000791b */ /* 0x003fe20003800000 */
.L_x_8476:
[----:B------:R-:W-:Y:S01]  /*2cb0*/  HFMA2.MMA R104, -RZ, RZ, 0, 4.76837158203125e-07 ;  /* 0x00000008ff687435 */ /* 0x000fe200000001ff */
[----:B------:R-:W-:-:S05]  /*2cc0*/  MOV R0, R103 ;  /* 0x0000006700007202 */ /* 0x000fca0000000f00 */
[----:B------:R-:W-:-:S05]  /*2cd0*/  FADD.FTZ R98, R99, R0 ;  /* 0x0000000063627221 */ /* 0x000fca0000010000 */
[----:B------:R-:W-:-:S07]  /*2ce0*/  MOV R105, R98 ;  /* 0x0000006200697202 */ /* 0x000fce0000000f00 */
[----:B------:R-:W-:Y:S05]  /*2cf0*/  WARPSYNC.COLLECTIVE R102, `(.L_x_8477) ;  /* 0x0000000066087348 */ /* 0x000fea0003c00000 */
[----:B------:R0:W1:Y:S02]  /*2d00*/  SHFL.BFLY P6, R103, R105, R104, R107 ;  /* 0x0c00006869677389 */ /* 0x00006400000c006b */
[----:B01----:R-:W-:Y:S01]  /*2d10*/  ENDCOLLECTIVE ;  /* 0x000000000000791b */ /* 0x003fe20003800000 */
.L_x_8477:
[----:B------:R-:W-:Y:S01]  /*2d20*/  HFMA2.MMA R104, -RZ, RZ, 0, 9.5367431640625e-07 ;  /* 0x00000010ff687435 */ /* 0x000fe200000001ff */
[----:B------:R-:W-:-:S05]  /*2d30*/  MOV R101, R103 ;  /* 0x0000006700657202 */ /* 0x000fca0000000f00 */
[----:B------:R-:W-:-:S05]  /*2d40*/  FADD.FTZ R101, R98, R101 ;  /* 0x0000006562657221 */ /* 0x000fca0000010000 */
[----:B------:R-:W-:-:S07]  /*2d50*/  MOV R105, R101 ;  /* 0x0000006500697202 */ /* 0x000fce0000000f00 */
[----:B------:R-:W-:Y:S05]  /*2d60*/  WARPSYNC.COLLECTIVE R102, `(.L_x_8478) ;  /* 0x0000000066087348 */ /* 0x000fea0003c00000 */
[----:B------:R0:W1:Y:S02]  /*2d70*/  SHFL.BFLY P6, R103, R105, R104, R107 ;  /* 0x0c00006869677389 */ /* 0x00006400000c006b */
[----:B01----:R-:W-:Y:S01]  /*2d80*/  ENDCOLLECTIVE ;  /* 0x000000000000791b */ /* 0x003fe20003800000 */
.L_x_8478:
        /* <DEDUP_REMOVED lines=57> */
.L_x_8479:
[----:B------:R-:W-:Y:S01]  /*3120*/  HFMA2.MMA R104, -RZ, RZ, 0, 1.1920928955078125e-07 ;  /* 0x00000002ff687435 */ /* 0x000fe200000001ff */
[----:B------:R-:W-:-:S05]  /*3130*/  MOV R97, R103 ;  /* 0x0000006700617202 */ /* 0x000fca0000000f00 */
[----:B------:R-:W-:-:S05]  /*3140*/  FADD.FTZ R97, R0, R97 ;  /* 0x0000006100617221 */ /* 0x000fca0000010000 */
[----:B------:R-:W-:-:S07]  /*3150*/  MOV R105, R97 ;  /* 0x0000006100697202 */ /* 0x000fce0000000f00 */
[----:B------:R-:W-:Y:S05]  /*3160*/  WARPSYNC.COLLECTIVE R102, `(.L_x_8480) ;  /* 0x0000000066087348 */ /* 0x000fea0003c00000 */
[----:B------:R0:W1:Y:S02]  /*3170*/  SHFL.BFLY P6, R103, R105, R104, R107 ;  /* 0x0c00006869677389 */ /* 0x00006400000c006b */
[----:B01----:R-:W-:Y:S01]  /*3180*/  ENDCOLLECTIVE ;  /* 0x000000000000791b */ /* 0x003fe20003800000 */
.L_x_8480:
[----:B------:R-:W-:Y:S01]  /*3190*/  HFMA2.MMA R104, -RZ, RZ, 0, 2.384185791015625e-07 ;  /* 0x00000004ff687435 */ /* 0x000fe200000001ff */
[----:B------:R-:W-:-:S05]  /*31a0*/  MOV R96, R103 ;  /* 0x0000006700607202 */ /* 0x000fca0000000f00 */
[----:B------:R-:W-:-:S05]  /*31b0*/  FADD.FTZ R96, R97, R96 ;  /* 0x0000006061607221 */ /* 0x000fca0000010000 */
[----:B------:R-:W-:-:S07]  /*31c0*/  MOV R105, R96 ;  /* 0x0000006000697202 */ /* 0x000fce0000000f00 */
[----:B------:R-:W-:Y:S05]  /*31d0*/  WARPSYNC.COLLECTIVE R102, `(.L_x_8481) ;  /* 0x0000000066087348 */ /* 0x000fea0003c00000 */
[----:B------:R0:W1:Y:S02]  /*31e0*/  SHFL.BFLY P6, R103, R105, R104, R107 ;  /* 0x0c00006869677389 */ /* 0x00006400000c006b */
[----:B01----:R-:W-:Y:S01]  /*31f0*/  ENDCOLLECTIVE ;  /* 0x000000000000791b */ /* 0x003fe20003800000 */
.L_x_8481:
[----:B------:R-:W-:Y:S01]  /*3200*/  HFMA2.MMA R104, -RZ, RZ, 0, 4.76837158203125e-07 ;  /* 0x00000008ff687435 */ /* 0x000fe200000001ff */
[----:B------:R-:W-:-:S05]  /*3210*/  MOV R99, R103 ;  /* 0x0000006700637202 */ /* 0x000fca0000000f00 */
[----:B------:R-:W-:-:S05]  /*3220*/  FADD.FTZ R99, R96, R99 ;  /* 0x0000006360637221 */ /* 0x000fca0000010000 */
[----:B------:R-:W-:-:S07]  /*3230*/  MOV R105, R99 ;  /* 0x0000006300697202 */ /* 0x000fce0000000f00 */
[----:B------:R-:W-:Y:S05]  /*3240*/  WARPSYNC.COLLECTIVE R102, `(.L_x_8482) ;  /* 0x0000000066087348 */ /* 0x000fea0003c00000 */
[----:B------:R0:W1:Y:S02]  /*3250*/  SHFL.BFLY P6, R103, R105, R104, R107 ;  /* 0x0c00006869677389 */ /* 0x00006400000c006b */
[----:B01----:R-:W-:Y:S01]  /*3260*/  ENDCOLLECTIVE ;  /* 0x000000000000791b */ /* 0x003fe20003800000 */
.L_x_8482:
[----:B------:R-:W-:Y:S01]  /*3270*/  HFMA2.MMA R104, -RZ, RZ, 0, 9.5367431640625e-07 ;  /* 0x00000010ff687435 */ /* 0x000fe200000001ff */
[----:B------:R-:W-:-:S05]  /*3280*/  MOV R98, R103 ;  /* 0x0000006700627202 */ /* 0x000fca0000000f00 */
[----:B------:R-:W-:-:S05]  /*3290*/  FADD.FTZ R98, R99, R98 ;  /* 0x0000006263627221 */ /* 0x000fca0000010000 */
[----:B------:R-:W-:-:S07]  /*32a0*/  MOV R105, R98 ;  /* 0x0000006200697202 */ /* 0x000fce0000000f00 */
[----:B------:R-:W-:Y:S05]  /*32b0*/  WARPSYNC.COLLECTIVE R102, `(.L_x_8483) ;  /* 0x0000000066087348 */ /* 0x000fea0003c00000 */
[----:B------:R0:W1:Y:S02]  /*32c0*/  SHFL.BFLY P6, R103, R105, R104, R107 ;  /* 0x0c00006869677389 */ /* 0x00006400000c006b */
[----:B01----:R-:W-:Y:S01]  /*32d0*/  ENDCOLLECTIVE ;  /* 0x000000000000791b */ /* 0x003fe20003800000 */
.L_x_8483:
[----:B------:R-:W-:Y:S01]  /*32e0*/  MOV R101, R103 ;  /* 0x0000006700657202 */ /* 0x000fe20000000f00 */
[----:B------:R-:W-:Y:S06]  /*32f0*/  BRA `(.L_x_8484) ;  /* 0xffffffec00047947 */ /* 0x000fec000383ffff */
.L_x_8485:
        /* <DEDUP_REMOVED lines=16> */
.L_x_20574:


//--------------------- .text._ZN10layer_norm31ln_parallel_residual_fwd_kernelINS_13Kernel_traitsIf13__nv_bfloat16fS2_fjLj6144ELj1ELj1ELj8ELj16ENS_18Kernel_traits_baseILj6144EfS2_fS2_fjLj256EEEEELb0ELb1ELb1EEEvNS_9FwdParamsE --------------------------
	.section	.text._ZN10layer_norm31ln_parallel_residual_fwd_kernelINS_13Kernel_traitsIf13__nv_bfloat16fS2_fjLj6144ELj1ELj1ELj8ELj16ENS_18Kernel_traits_baseILj6144EfS2_fS2_fjLj256EEEEELb0ELb1ELb1EEEvNS_9FwdParamsE,"ax",@progbits
	.align	128
        .global         _ZN10layer_norm31ln_parallel_residual_fwd_kernelINS_13Kernel_traitsIf13__nv_bfloat16fS2_fjLj6144ELj1ELj1ELj8ELj16ENS_18Kernel_traits_baseILj6144EfS2_fS2_fjLj256EEEEELb0ELb1ELb1EEEvNS_9FwdParamsE
        .type           _ZN10layer_norm31ln_parallel_residual_fwd_kernelINS_13Kernel_traitsIf13__nv_bfloat16fS2_fjLj6144ELj1ELj1ELj8ELj16ENS_18Kernel_traits_baseILj6144EfS2_fS2_fjLj256EEEEELb0ELb1ELb1EEEvNS_9FwdParamsE,@function
        .size           _ZN10layer_norm31ln_parallel_residual_fwd_kernelINS_13Kernel_traitsIf13__nv_bfloat16fS2_fjLj6144ELj1ELj1ELj8ELj16ENS_18Kernel_traits_baseILj6144EfS2_fS2_fjLj256EEEEELb0ELb1ELb1EEEvNS_9FwdParamsE,(.L_x_20575 - _ZN10layer_norm31ln_parallel_residual_fwd_kernelINS_13Kernel_traitsIf13__nv_bfloat16fS2_fjLj6144ELj1ELj1ELj8ELj16ENS_18Kernel_traits_baseILj6144EfS2_fS2_fjLj256EEEEELb0ELb1ELb1EEEvNS_9FwdParamsE)
        .other          _ZN10layer_norm31ln_parallel_residual_fwd_kernelINS_13Kernel_traitsIf13__nv_bfloat16fS2_fjLj6144ELj1ELj1ELj8ELj16ENS_18Kernel_traits_baseILj6144EfS2_fS2_fjLj256EEEEELb0ELb1ELb1EEEvNS_9FwdParamsE,@"STO_CUDA_ENTRY STV_DEFAULT"
_ZN10layer_norm31ln_parallel_residual_fwd_kernelINS_13Kernel_traitsIf13__nv_bfloat16fS2_fjLj6144ELj1ELj1ELj8ELj16ENS_18Kernel_traits_baseILj6144EfS2_fS2_fjLj256EEEEELb0ELb1ELb1EEEvNS_9FwdParamsE:
.text._ZN10layer_norm31ln_parallel_residual_fwd_kernelINS_13Kernel_traitsIf13__nv_bfloat16fS2_fjLj6144ELj1ELj1ELj8ELj16ENS_18Kernel_traits_baseILj6144EfS2_fS2_fjLj256EEEEELb0ELb1ELb1EEEvNS_9FwdParamsE:
        /* <DEDUP_REMOVED lines=26> */
[----:B------:R-:W-:Y:S02]  /*01a0*/  ULDC UR7, c[0x0][0x214] ;  /* 0x0000850000077ab9 */ /* 0x000fe40000000800 */
[----:B------:R1:W5:Y:S04]  /*01b0*/  @P0 LDG.E.128 R60, desc[UR4][R2.64] ;  /* 0x00000004023c0981 */ /* 0x000368000c1e1d00 */
        /* <DEDUP_REMOVED lines=8> */
[----:B------:R0:W5:Y:S01]  /*0240*/  LDG.E.128 R36, desc[UR4][R4.64] ;  /* 0x0000000404247981 */ /* 0x000162000c1e1d00 */
[----:B------:R-:W-:-:S03]  /*0250*/  ULDC.64 UR6, c[0x0][0x228] ;  /* 0x00008a0000067ab9 */ /* 0x000fc60000000a00 */
[----:B------:R0:W5:Y:S04]  /*0260*/  LDG.E.128 R32, desc[UR4][R4.64+0x10] ;  /* 0x0000100404207981 */ /* 0x000168000c1e1d00 */
[----:B------:R0:W5:Y:S04]  /*0270*/  LDG.E.128 R28, desc[UR4][R4.64+0x2000] ;  /* 0x00200004041c7981 */ /* 0x000168000c1e1d00 */
[----:B------:R0:W5:Y:S04]  /*0280*/  LDG.E.128 R24, desc[UR4][R4.64+0x2010] ;  /* 0x0020100404187981 */ /* 0x000168000c1e1d00 */
[----:B------:R0:W5:Y:S04]  /*0290*/  LDG.E.128 R20, desc[UR4][R4.64+0x4000] ;  /* 0x0040000404147981 */ /* 0x000168000c1e1d00 */
[----:B------:R0:W5:Y:S01]  /*02a0*/  LDG.E.128 R16, desc[UR4][R4.64+0x4010] ;  /* 0x0040100404107981 */ /* 0x000162000c1e1d00 */
[----:B------:R-:W-:Y:S01]  /*02b0*/  ISETP.NE.U32.AND P0, PT, RZ, UR6, PT ;  /* 0x00000006ff007c0c */ /* 0x000fe2000bf05070 */
[----:B------:R-:W-:Y:S01]  /*02c0*/  HFMA2.MMA R92, -RZ, RZ, 0, 5.9604644775390625e-08 ;  /* 0x00000001ff5c7435 */ /* 0x000fe200000001ff */
[----:B------:R-:W-:Y:S01]  /*02d0*/  ULDC.U8 UR6, c[0x0][0x2a0] ;  /* 0x0000a80000067ab9 */ /* 0x000fe20000000000 */
[----:B------:R-:W-:Y:S01]  /*02e0*/  MOV R3, R0 ;  /* 0x0000000000037202 */ /* 0x000fe20000000f00 */
[----:B------:R-:W-:Y:S01]  /*02f0*/  ULDC.64 UR12, c[0x0][0x228] ;  /* 0x00008a00000c7ab9 */ /* 0x000fe20000000a00 */
[----:B------:R-:W-:Y:S01]  /*0300*/  LOP3.LUT R2, R88, 0xff, RZ, 0xc0, !PT ;  /* 0x000000ff58027812 */ /* 0x000fe200078ec0ff */
[----:B------:R-:W-:Y:S01]  /*0310*/  ULDC.64 UR8, c[0x0][0x230] ;  /* 0x00008c0000087ab9 */ /* 0x000fe20000000a00 */
[----:B------:R-:W-:Y:S01]  /*0320*/  ISETP.NE.AND.EX P0, PT, RZ, UR7, PT, P0 ;  /* 0x00000007ff007c0c */ /* 0x000fe2000bf05300 */
[----:B------:R-:W-:Y:S01]  /*0330*/  ULDC UR7, c[0x0][0x290] ;  /* 0x0000a40000077ab9 */ /* 0x000fe20000000800 */
[----:B------:R-:W-:Y:S01]  /*0340*/  ISETP.NE.AND P3, PT, RZ, UR6, PT ;  /* 0x00000006ff007c0c */ /* 0x000fe2000bf65270 */
[----:B------:R-:W-:Y:S01]  /*0350*/  ULDC UR6, c[0x0][0x218] ;  /* 0x0000860000067ab9 */ /* 0x000fe20000000800 */
[----:B0-----:R-:W-:-:S11]  /*0360*/  ULDC.64 UR10, c[0x0][0x210] ;  /* 0x00008400000a7ab9 */ /* 0x001fd60000000a00 */
.L_x_8535:
        /* <DEDUP_REMOVED lines=24> */
.L_x_8486:
[----:B-----5:R-:W-:-:S05]  /*04f0*/  SHF.L.U32 R67, R12, 0x10, RZ ;  /* 0x000000100c437819 */ /* 0x020fca00000006ff */
[----:B------:R-:W-:-:S04]  /*0500*/  FADD.FTZ R84, R84, R67 ;  /* 0x0000004354547221 */ /* 0x000fc80000010000 */
[----:B------:R-:W-:-:S07]  /*0510*/  @P2 FADD.FTZ R84, R8, R84 ;  /* 0x0000005408542221 */ /* 0x000fce0000010000 */
.L_x_8487:
[----:B------:R-:W-:Y:S01]  /*0520*/  SHF.L.U32 R85, R85, 0x10, RZ ;  /* 0x0000001055557819 */ /* 0x000fe200000006ff */
[----:B------:R-:W-:Y:S06]  /*0530*/  @P1 BRA `(.L_x_8488) ;  /* 0x00000000000c1947 */ /* 0x000fec0003800000 */
[----:B------:R-:W-:Y:S05]  /*0540*/  @!P2 BRA `(.L_x_8489) ;  /* 0x000000000018a947 */ /* 0x000fea0003800000 */
[----:B-----5:R-:W-:Y:S01]  /*0550*/  FADD.FTZ R85, R9, R85 ;  /* 0x0000005509557221 */ /* 0x020fe20000010000 */
[----:B------:R-:W-:Y:S06]  /*0560*/  BRA `(.L_x_8489) ;  /* 0x0000000000107947 */ /* 0x000fec0003800000 */
.L_x_8488:
[----:B-----5:R-:W-:-:S04]  /*0570*/  PRMT R0, R12, 0x7632, R0 ;  /* 0x000076320c007816 */ /* 0x020fc80000000000 */
[----:B------:R-:W-:-:S05]  /*0580*/  SHF.L.U32 R0, R0, 0x10, RZ ;  /* 0x0000001000007819 */ /* 0x000fca00000006ff */
[----:B------:R-:W-:-:S04]  /*0590*/  FADD.FTZ R85, R85, R0 ;  /* 0x0000000055557221 */ /* 0x000fc80000010000 */
[----:B------:R-:W-:-:S07]  /*05a0*/  @P2 FADD.FTZ R85, R9, R85 ;  /* 0x0000005509552221 */ /* 0x000fce0000010000 */
.L_x_8489:
[C---:B------:R-:W-:Y:S02]  /*05b0*/  PRMT R87, R69.reuse, 0x7632, R87 ;  /* 0x0000763245577816 */ /* 0x040fe40000000057 */
[----:B------:R-:W-:Y:S01]  /*05c0*/  SHF.L.U32 R86, R69, 0x10, RZ ;  /* 0x0000001045567819 */ /* 0x000fe200000006ff */
[----:B------:R-:W-:Y:S06]  /*05d0*/  @P1 BRA `(.L_x_8490) ;  /* 0x00000000000c1947 */ /* 0x000fec0003800000 */
[----:B------:R-:W-:Y:S05]  /*05e0*/  @!P2 BRA `(.L_x_8491) ;  /* 0x000000000014a947 */ /* 0x000fea0003800000 */
[----:B-----5:R-:W-:Y:S01]  /*05f0*/  FADD.FTZ R86, R10, R86 ;  /* 0x000000560a567221 */ /* 0x020fe20000010000 */
[----:B------:R-:W-:Y:S06]  /*0600*/  BRA `(.L_x_8491) ;  /* 0x00000000000c7947 */ /* 0x000fec0003800000 */
.L_x_8490:
[----:B-----5:R-:W-:-:S05]  /*0610*/  SHF.L.U32 R67, R13, 0x10, RZ ;  /* 0x000000100d437819 */ /* 0x020fca00000006ff */
[----:B------:R-:W-:-:S04]  /*0620*/  FADD.FTZ R86, R86, R67 ;  /* 0x0000004356567221 */ /* 0x000fc80000010000 */
[----:B------:R-:W-:-:S07]  /*0630*/  @P2 FADD.FTZ R86, R10, R86 ;  /* 0x000000560a562221 */ /* 0x000fce0000010000 */
.L_x_8491:
[----:B------:R-:W-:Y:S01]  /*0640*/  SHF.L.U32 R87, R87, 0x10, RZ ;  /* 0x0000001057577819 */ /* 0x000fe200000006ff */
[----:B------:R-:W-:Y:S06]  /*0650*/  @P1 BRA `(.L_x_8492) ;  /* 0x00000000000c1947 */ /* 0x000fec0003800000 */
[----:B------:R-:W-:Y:S05]  /*0660*/  @!P2 BRA `(.L_x_8493) ;  /* 0x000000000018a947 */ /* 0x000fea0003800000 */
[----:B-----5:R-:W-:Y:S01]  /*0670*/  FADD.FTZ R87, R11, R87 ;  /* 0x000000570b577221 */ /* 0x020fe20000010000 */
[----:B------:R-:W-:Y:S06]  /*0680*/  BRA `(.L_x_8493) ;  /* 0x0000000000107947 */ /* 0x000fec0003800000 */
.L_x_8492:
[----:B-----5:R-:W-:-:S04]  /*0690*/  PRMT R0, R13, 0x7632, R0 ;  /* 0x000076320d007816 */ /* 0x020fc80000000000 */
[----:B------:R-:W-:-:S05]  /*06a0*/  SHF.L.U32 R0, R0, 0x10, RZ ;  /* 0x0000001000007819 */ /* 0x000fca00000006ff */
[----:B------:R-:W-:-:S04]  /*06b0*/  FADD.FTZ R87, R87, R0 ;  /* 0x0000000057577221 */ /* 0x000fc80000010000 */
[----:B------:R-:W-:-:S07]  /*06c0*/  @P2 FADD.FTZ R87, R11, R87 ;  /* 0x000000570b572221 */ /* 0x000fce0000010000 */
.L_x_8493:
[C---:B------:R-:W-:Y:S02]  /*06d0*/  PRMT R77, R70.reuse, 0x7632, R77 ;  /* 0x00007632464d7816 */ /* 0x040fe4000000004d */
[----:B------:R-:W-:Y:S01]  /*06e0*/  SHF.L.U32 R76, R70, 0x10, RZ ;  /* 0x00000010464c7819 */ /* 0x000fe200000006ff */
[----:B------:R-:W-:Y:S06]  /*06f0*/  @P1 BRA `(.L_x_8494) ;  /* 0x00000000000c1947 */ /* 0x000fec0003800000 */
[----:B------:R-:W-:Y:S05]  /*0700*/  @!P2 BRA `(.L_x_8495) ;  /* 0x000000000014a947 */ /* 0x000fea0003800000 */
[----:B-----5:R-:W-:Y:S01]  /*0710*/  FADD.FTZ R76, R4, R76 ;  /* 0x0000004c044c7221 */ /* 0x020fe20000010000 */
[----:B------:R-:W-:Y:S06]  /*0720*/  BRA `(.L_x_8495) ;  /* 0x00000000000c7947 */ /* 0x000fec0003800000 */
.L_x_8494:
[----:B-----5:R-:W-:-:S05]  /*0730*/  SHF.L.U32 R67, R14, 0x10, RZ ;  /* 0x000000100e437819 */ /* 0x020fca00000006ff */
[----:B------:R-:W-:-:S04]  /*0740*/  FADD.FTZ R76, R76, R67 ;  /* 0x000000434c4c7221 */ /* 0x000fc80000010000 */
[----:B------:R-:W-:-:S07]  /*0750*/  @P2 FADD.FTZ R76, R4, R76 ;  /* 0x0000004c044c2221 */ /* 0x000fce0000010000 */
.L_x_8495:
[----:B------:R-:W-:Y:S01]  /*0760*/  SHF.L.U32 R77, R77, 0x10, RZ ;  /* 0x000000104d4d7819 */ /* 0x000fe200000006ff */
[----:B------:R-:W-:Y:S06]  /*0770*/  @P1 BRA `(.L_x_8496) ;  /* 0x00000000000c1947 */ /* 0x000fec0003800000 */
[----:B------:R-:W-:Y:S05]  /*0780*/  @!P2 BRA `(.L_x_8497) ;  /* 0x000000000018a947 */ /* 0x000fea0003800000 */
[----:B-----5:R-:W-:Y:S01]  /*0790*/  FADD.FTZ R77, R5, R77 ;  /* 0x0000004d054d7221 */ /* 0x020fe20000010000 */
[----:B------:R-:W-:Y:S06]  /*07a0*/  BRA `(.L_x_8497) ;  /* 0x0000000000107947 */ /* 0x000fec0003800000 */
.L_x_8496:
[----:B-----5:R-:W-:-:S04]  /*07b0*/  PRMT R0, R14, 0x7632, R0 ;  /* 0x000076320e007816 */ /* 0x020fc80000000000 */
[----:B------:R-:W-:-:S05]  /*07c0*/  SHF.L.U32 R0, R0, 0x10, RZ ;  /* 0x0000001000007819 */ /* 0x000fca00000006ff */
[----:B------:R-:W-:-:S04]  /*07d0*/  FADD.FTZ R77, R77, R0 ;  /* 0x000000004d4d7221 */ /* 0x000fc80000010000 */
[----:B------:R-:W-:-:S07]  /*07e0*/  @P2 FADD.FTZ R77, R5, R77 ;  /* 0x0000004d054d2221 */ /* 0x000fce0000010000 */
.L_x_8497:
[C---:B------:R-:W-:Y:S02]  /*07f0*/  PRMT R79, R71.reuse, 0x7632, R79 ;  /* 0x00007632474f7816 */ /* 0x040fe4000000004f */
[----:B------:R-:W-:Y:S01]  /*0800*/  SHF.L.U32 R78, R71, 0x10, RZ ;  /* 0x00000010474e7819 */ /* 0x000fe200000006ff */
[----:B------:R-:W-:Y:S06]  /*0810*/  @P1 BRA `(.L_x_8498) ;  /* 0x00000000000c1947 */ /* 0x000fec0003800000 */
[----:B------:R-:W-:Y:S05]  /*0820*/  @!P2 BRA `(.L_x_8499) ;  /* 0x000000000014a947 */ /* 0x000fea0003800000 */
[----:B-----5:R-:W-:Y:S01]  /*0830*/  FADD.FTZ R78, R6, R78 ;  /* 0x0000004e064e7221 */ /* 0x020fe20000010000 */
[----:B------:R-:W-:Y:S06]  /*0840*/  BRA `(.L_x_8499) ;  /* 0x00000000000c7947 */ /* 0x000fec0003800000 */
.L_x_8498:
[----:B-----5:R-:W-:-:S05]  /*0850*/  SHF.L.U32 R67, R15, 0x10, RZ ;  /* 0x000000100f437819 */ /* 0x020fca00000006ff */
[----:B------:R-:W-:-:S04]  /*0860*/  FADD.FTZ R78, R78, R67 ;  /* 0x000000434e4e7221 */ /* 0x000fc80000010000 */
[----:B------:R-:W-:-:S07]  /*0870*/  @P2 FADD.FTZ R78, R6, R78 ;  /* 0x0000004e064e2221 */ /* 0x000fce0000010000 */
.L_x_8499:
[----:B------:R-:W-:Y:S01]  /*0880*/  SHF.L.U32 R79, R79, 0x10, RZ ;  /* 0x000000104f4f7819 */ /* 0x000fe200000006ff */
[----:B------:R-:W-:Y:S06]  /*0890*/  @P1 BRA `(.L_x_8500) ;  /* 0x00000000000c1947 */ /* 0x000fec0003800000 */
[----:B------:R-:W-:Y:S05]  /*08a0*/  @!P2 BRA `(.L_x_8501) ;  /* 0x000000000018a947 */ /* 0x000fea0003800000 */
[----:B-----5:R-:W-:Y:S01]  /*08b0*/  FADD.FTZ R79, R7, R79 ;  /* 0x0000004f074f7221 */ /* 0x020fe20000010000 */
[----:B------:R-:W-:Y:S06]  /*08c0*/  BRA `(.L_x_8501) ;  /* 0x0000000000107947 */ /* 0x000fec0003800000 */
.L_x_8500:
[----:B-----5:R-:W-:-:S04]  /*08d0*/  PRMT R0, R15, 0x7632, R0 ;  /* 0x000076320f007816 */ /* 0x020fc80000000000 */
[----:B------:R-:W-:-:S05]  /*08e0*/  SHF.L.U32 R0, R0, 0x10, RZ ;  /* 0x0000001000007819 */ /* 0x000fca00000006ff */
[----:B------:R-:W-:-:S04]  /*08f0*/  FADD.FTZ R79, R79, R0 ;  /* 0x000000004f4f7221 */ /* 0x000fc80000010000 */
[----:B------:R-:W-:-:S07]  /*0900*/  @P2 FADD.FTZ R79, R7, R79 ;  /* 0x0000004f074f2221 */ /* 0x000fce0000010000 */
.L_x_8501:
        /* <DEDUP_REMOVED lines=20> */
.L_x_8502:
[----:B-----5:R-:W-:-:S05]  /*0a50*/  SHF.L.U32 R67, R12, 0x10, RZ ;  /* 0x000000100c437819 */ /* 0x020fca00000006ff */
[----:B------:R-:W-:-:S04]  /*0a60*/  FADD.FTZ R80, R67, R80 ;  /* 0x0000005043507221 */ /* 0x000fc80000010000 */
[----:B------:R-:W-:-:S07]  /*0a70*/  @P2 FADD.FTZ R80, R8, R80 ;  /* 0x0000005008502221 */ /* 0x000fce0000010000 */
.L_x_8503:
[----:B------:R-:W-:Y:S01]  /*0a80*/  SHF.L.U32 R81, R81, 0x10, RZ ;  /* 0x0000001051517819 */ /* 0x000fe200000006ff */
[----:B------:R-:W-:Y:S06]  /*0a90*/  @P1 BRA `(.L_x_8504) ;  /* 0x00000000000c1947 */ /* 0x000fec0003800000 */
[----:B------:R-:W-:Y:S05]  /*0aa0*/  @!P2 BRA `(.L_x_8505) ;  /* 0x000000000018a947 */ /* 0x000fea0003800000 */
[----:B-----5:R-:W-:Y:S01]  /*0ab0*/  FADD.FTZ R81, R9, R81 ;  /* 0x0000005109517221 */ /* 0x020fe20000010000 */
[----:B------:R-:W-:Y:S06]  /*0ac0*/  BRA `(.L_x_8505) ;  /* 0x0000000000107947 */ /* 0x000fec0003800000 */
.L_x_8504:
[----:B-----5:R-:W-:-:S04]  /*0ad0*/  PRMT R0, R12, 0x7632, R0 ;  /* 0x000076320c007816 */ /* 0x020fc80000000000 */
[----:B------:R-:W-:-:S05]  /*0ae0*/  SHF.L.U32 R0, R0, 0x10, RZ ;  /* 0x0000001000007819 */ /* 0x000fca00000006ff */
[----:B------:R-:W-:-:S04]  /*0af0*/  FADD.FTZ R81, R81, R0 ;  /* 0x0000000051517221 */ /* 0x000fc80000010000 */
[----:B------:R-:W-:-:S07]  /*0b00*/  @P2 FADD.FTZ R81, R9, R81 ;  /* 0x0000005109512221 */ /* 0x000fce0000010000 */
.L_x_8505:
[C---:B------:R-:W-:Y:S02]  /*0b10*/  PRMT R83, R69.reuse, 0x7632, R83 ;  /* 0x0000763245537816 */ /* 0x040fe40000000053 */
[----:B------:R-:W-:Y:S01]  /*0b20*/  SHF.L.U32 R82, R69, 0x10, RZ ;  /* 0x0000001045527819 */ /* 0x000fe200000006ff */
[----:B------:R-:W-:Y:S06]  /*0b30*/  @P1 BRA `(.L_x_8506) ;  /* 0x00000000000c1947 */ /* 0x000fec0003800000 */
[----:B------:R-:W-:Y:S05]  /*0b40*/  @!P2 BRA `(.L_x_8507) ;  /* 0x000000000014a947 */ /* 0x000fea0003800000 */
[----:B-----5:R-:W-:Y:S01]  /*0b50*/  FADD.FTZ R82, R10, R82 ;  /* 0x000000520a527221 */ /* 0x020fe20000010000 */
[----:B------:R-:W-:Y:S06]  /*0b60*/  BRA `(.L_x_8507) ;  /* 0x00000000000c7947 */ /* 0x000fec0003800000 */
.L_x_8506:
[----:B-----5:R-:W-:-:S05]  /*0b70*/  SHF.L.U32 R67, R13, 0x10, RZ ;  /* 0x000000100d437819 */ /* 0x020fca00000006ff */
[----:B------:R-:W-:-:S04]  /*0b80*/  FADD.FTZ R82, R67, R82 ;  /* 0x0000005243527221 */ /* 0x000fc80000010000 */
[----:B------:R-:W-:-:S07]  /*0b90*/  @P2 FADD.FTZ R82, R10, R82 ;  /* 0x000000520a522221 */ /* 0x000fce0000010000 */
.L_x_8507:
[----:B------:R-:W-:Y:S01]  /*0ba0*/  SHF.L.U32 R83, R83, 0x10, RZ ;  /* 0x0000001053537819 */ /* 0x000fe200000006ff */
[----:B------:R-:W-:Y:S06]  /*0bb0*/  @P1 BRA `(.L_x_8508) ;  /* 0x00000000000c1947 */ /* 0x000fec0003800000 */
[----:B------:R-:W-:Y:S05]  /*0bc0*/  @!P2 BRA `(.L_x_8509) ;  /* 0x000000000018a947 */ /* 0x000fea0003800000 */
[----:B-----5:R-:W-:Y:S01]  /*0bd0*/  FADD.FTZ R83, R11, R83 ;  /* 0x000000530b537221 */ /* 0x020fe20000010000 */
[----:B------:R-:W-:Y:S06]  /*0be0*/  BRA `(.L_x_8509) ;  /* 0x0000000000107947 */ /* 0x000fec0003800000 */
.L_x_8508:
[----:B-----5:R-:W-:-:S04]  /*0bf0*/  PRMT R0, R13, 0x7632, R0 ;  /* 0x000076320d007816 */ /* 0x020fc80000000000 */
[----:B------:R-:W-:-:S05]  /*0c00*/  SHF.L.U32 R0, R0, 0x10, RZ ;  /* 0x0000001000007819 */ /* 0x000fca00000006ff */
[----:B------:R-:W-:-:S04]  /*0c10*/  FADD.FTZ R83, R83, R0 ;  /* 0x0000000053537221 */ /* 0x000fc80000010000 */
[----:B------:R-:W-:-:S07]  /*0c20*/  @P2 FADD.FTZ R83, R11, R83 ;  /* 0x000000530b532221 */ /* 0x000fce0000010000 */
.L_x_8509:
[C---:B------:R-:W-:Y:S02]  /*0c30*/  PRMT R73, R70.reuse, 0x7632, R73 ;  /* 0x0000763246497816 */ /* 0x040fe40000000049 */
[----:B------:R-:W-:Y:S01]  /*0c40*/  SHF.L.U32 R72, R70, 0x10, RZ ;  /* 0x0000001046487819 */ /* 0x000fe200000006ff */
[----:B------:R-:W-:Y:S06]  /*0c50*/  @P1 BRA `(.L_x_8510) ;  /* 0x00000000000c1947 */ /* 0x000fec0003800000 */
[----:B------:R-:W-:Y:S05]  /*0c60*/  @!P2 BRA `(.L_x_8511) ;  /* 0x000000000014a947 */ /* 0x000fea0003800000 */
[----:B-----5:R-:W-:Y:S01]  /*0c70*/  FADD.FTZ R72, R4, R72 ;  /* 0x0000004804487221 */ /* 0x020fe20000010000 */
[----:B------:R-:W-:Y:S06]  /*0c80*/  BRA `(.L_x_8511) ;  /* 0x00000000000c7947 */ /* 0x000fec0003800000 */
.L_x_8510:
[----:B-----5:R-:W-:-:S05]  /*0c90*/  SHF.L.U32 R67, R14, 0x10, RZ ;  /* 0x000000100e437819 */ /* 0x020fca00000006ff */
[----:B------:R-:W-:-:S04]  /*0ca0*/  FADD.FTZ R72, R67, R72 ;  /* 0x0000004843487221 */ /* 0x000fc80000010000 */
[----:B------:R-:W-:-:S07]  /*0cb0*/  @P2 FADD.FTZ R72, R4, R72 ;  /* 0x0000004804482221 */ /* 0x000fce0000010000 */
.L_x_8511:
[----:B------:R-:W-:Y:S01]  /*0cc0*/  SHF.L.U32 R73, R73, 0x10, RZ ;  /* 0x0000001049497819 */ /* 0x000fe200000006ff */
[----:B------:R-:W-:Y:S06]  /*0cd0*/  @P1 BRA `(.L_x_8512) ;  /* 0x00000000000c1947 */ /* 0x000fec0003800000 */
[----:B------:R-:W-:Y:S05]  /*0ce0*/  @!P2 BRA `(.L_x_8513) ;  /* 0x000000000018a947 */ /* 0x000fea0003800000 */
[----:B-----5:R-:W-:Y:S01]  /*0cf0*/  FADD.FTZ R73, R5, R73 ;  /* 0x0000004905497221 */ /* 0x020fe20000010000 */
[----:B------:R-:W-:Y:S06]  /*0d00*/  BRA `(.L_x_8513) ;  /* 0x0000000000107947 */ /* 0x000fec0003800000 */
.L_x_8512:
[----:B-----5:R-:W-:-:S04]  /*0d10*/  PRMT R0, R14, 0x7632, R0 ;  /* 0x000076320e007816 */ /* 0x020fc80000000000 */
[----:B------:R-:W-:-:S05]  /*0d20*/  SHF.L.U32 R0, R0, 0x10, RZ ;  /* 0x0000001000007819 */ /* 0x000fca00000006ff */
[----:B------:R-:W-:-:S04]  /*0d30*/  FADD.FTZ R73, R73, R0 ;  /* 0x0000000049497221 */ /* 0x000fc80000010000 */
[----:B------:R-:W-:-:S07]  /*0d40*/  @P2 FADD.FTZ R73, R5, R73 ;  /* 0x0000004905492221 */ /* 0x000fce0000010000 */
.L_x_8513:
[C---:B------:R-:W-:Y:S02]  /*0d50*/  PRMT R75, R71.reuse, 0x7632, R75 ;  /* 0x00007632474b7816 */ /* 0x040fe4000000004b */
[----:B------:R-:W-:Y:S01]  /*0d60*/  SHF.L.U32 R74, R71, 0x10, RZ ;  /* 0x00000010474a7819 */ /* 0x000fe200000006ff */
[----:B------:R-:W-:Y:S06]  /*0d70*/  @P1 BRA `(.L_x_8514) ;  /* 0x00000000000c1947 */ /* 0x000fec0003800000 */
[----:B------:R-:W-:Y:S05]  /*0d80*/  @!P2 BRA `(.L_x_8515) ;  /* 0x000000000014a947 */ /* 0x000fea0003800000 */
[----:B-----5:R-:W-:Y:S01]  /*0d90*/  FADD.FTZ R74, R6, R74 ;  /* 0x0000004a064a7221 */ /* 0x020fe20000010000 */
[----:B------:R-:W-:Y:S06]  /*0da0*/  BRA `(.L_x_8515) ;  /* 0x00000000000c7947 */ /* 0x000fec0003800000 */
.L_x_8514:
[----:B-----5:R-:W-:-:S05]  /*0db0*/  SHF.L.U32 R67, R15, 0x10, RZ ;  /* 0x000000100f437819 */ /* 0x020fca00000006ff */
[----:B------:R-:W-:-:S04]  /*0dc0*/  FADD.FTZ R74, R67, R74 ;  /* 0x0000004a434a7221 */ /* 0x000fc80000010000 */
[----:B------:R-:W-:-:S07]  /*0dd0*/  @P2 FADD.FTZ R74, R6, R74 ;  /* 0x0000004a064a2221 */ /* 0x000fce0000010000 */
.L_x_8515:
[----:B------:R-:W-:Y:S01]  /*0de0*/  SHF.L.U32 R75, R75, 0x10, RZ ;  /* 0x000000104b4b7819 */ /* 0x000fe200000006ff */
[----:B------:R-:W-:Y:S06]  /*0df0*/  @P1 BRA `(.L_x_8516) ;  /* 0x00000000000c1947 */ /* 0x000fec0003800000 */
[----:B------:R-:W-:Y:S05]  /*0e00*/  @!P2 BRA `(.L_x_8517) ;  /* 0x000000000018a947 */ /* 0x000fea0003800000 */
[----:B-----5:R-:W-:Y:S01]  /*0e10*/  FADD.FTZ R75, R7, R75 ;  /* 0x0000004b074b7221 */ /* 0x020fe20000010000 */
[----:B------:R-:W-:Y:S06]  /*0e20*/  BRA `(.L_x_8517) ;  /* 0x0000000000107947 */ /* 0x000fec0003800000 */
.L_x_8516:
[----:B-----5:R-:W-:-:S04]  /*0e30*/  PRMT R0, R15, 0x7632, R0 ;  /* 0x000076320f007816 */ /* 0x020fc80000000000 */
[----:B------:R-:W-:-:S05]  /*0e40*/  SHF.L.U32 R0, R0, 0x10, RZ ;  /* 0x0000001000007819 */ /* 0x000fca00000006ff */
[----:B------:R-:W-:-:S04]  /*0e50*/  FADD.FTZ R75, R75, R0 ;  /* 0x000000004b4b7221 */ /* 0x000fc80000010000 */
[----:B------:R-:W-:-:S07]  /*0e60*/  @P2 FADD.FTZ R75, R7, R75 ;  /* 0x0000004b074b2221 */ /* 0x000fce0000010000 */
.L_x_8517:
        /* <DEDUP_REMOVED lines=19> */
.L_x_8518:
[----:B-----5:R-:W-:-:S05]  /*0fa0*/  SHF.L.U32 R71, R12, 0x10, RZ ;  /* 0x000000100c477819 */ /* 0x020fca00000006ff */
[----:B------:R-:W-:-:S04]  /*0fb0*/  FADD.FTZ R68, R71, R68 ;  /* 0x0000004447447221 */ /* 0x000fc80000010000 */
[----:B------:R-:W-:-:S07]  /*0fc0*/  @P2 FADD.FTZ R68, R8, R68 ;  /* 0x0000004408442221 */ /* 0x000fce0000010000 */
.L_x_8519:
[----:B------:R-:W-:Y:S01]  /*0fd0*/  SHF.L.U32 R69, R69, 0x10, RZ ;  /* 0x0000001045457819 */ /* 0x000fe200000006ff */
[----:B------:R-:W-:Y:S06]  /*0fe0*/  @P1 BRA `(.L_x_8520) ;  /* 0x00000000000c1947 */ /* 0x000fec0003800000 */
[----:B------:R-:W-:Y:S05]  /*0ff0*/  @!P2 BRA `(.L_x_8521) ;  /* 0x000000000018a947 */ /* 0x000fea0003800000 */
[----:B-----5:R-:W-:Y:S01]  /*1000*/  FADD.FTZ R69, R9, R69 ;  /* 0x0000004509457221 */ /* 0x020fe20000010000 */
[----:B------:R-:W-:Y:S06]  /*1010*/  BRA `(.L_x_8521) ;  /* 0x0000000000107947 */ /* 0x000fec0003800000 */
.L_x_8520:
[----:B-----5:R-:W-:-:S04]  /*1020*/  PRMT R0, R12, 0x7632, R0 ;  /* 0x000076320c007816 */ /* 0x020fc80000000000 */
[----:B------:R-:W-:-:S05]  /*1030*/  SHF.L.U32 R0, R0, 0x10, RZ ;  /* 0x0000001000007819 */ /* 0x000fca00000006ff */
[----:B------:R-:W-:-:S04]  /*1040*/  FADD.FTZ R69, R69, R0 ;  /* 0x0000000045457221 */ /* 0x000fc80000010000 */
[----:B------:R-:W-:-:S07]  /*1050*/  @P2 FADD.FTZ R69, R9, R69 ;  /* 0x0000004509452221 */ /* 0x000fce0000010000 */
.L_x_8521:
[C---:B------:R-:W-:Y:S02]  /*1060*/  PRMT R71, R65.reuse, 0x7632, R71 ;  /* 0x0000763241477816 */ /* 0x040fe40000000047 */
[----:B------:R-:W-:Y:S01]  /*1070*/  SHF.L.U32 R70, R65, 0x10, RZ ;  /* 0x0000001041467819 */ /* 0x000fe200000006ff */
[----:B------:R-:W-:Y:S06]  /*1080*/  @P1 BRA `(.L_x_8522) ;  /* 0x00000000000c1947 */ /* 0x000fec0003800000 */
[----:B------:R-:W-:Y:S05]  /*1090*/  @!P2 BRA `(.L_x_8523) ;  /* 0x000000000014a947 */ /* 0x000fea0003800000 */
[----:B-----5:R-:W-:Y:S01]  /*10a0*/  FADD.FTZ R70, R10, R70 ;  /* 0x000000460a467221 */ /* 0x020fe20000010000 */
[----:B------:R-:W-:Y:S06]  /*10b0*/  BRA `(.L_x_8523) ;  /* 0x00000000000c7947 */ /* 0x000fec0003800000 */
.L_x_8522:
[----:B-----5:R-:W-:-:S05]  /*10c0*/  SHF.L.U32 R65, R13, 0x10, RZ ;  /* 0x000000100d417819 */ /* 0x020fca00000006ff */
[----:B------:R-:W-:-:S04]  /*10d0*/  FADD.FTZ R70, R65, R70 ;  /* 0x0000004641467221 */ /* 0x000fc80000010000 */
[----:B------:R-:W-:-:S07]  /*10e0*/  @P2 FADD.FTZ R70, R10, R70 ;  /* 0x000000460a462221 */ /* 0x000fce0000010000 */
.L_x_8523:
[----:B------:R-:W-:Y:S01]  /*10f0*/  SHF.L.U32 R71, R71, 0x10, RZ ;  /* 0x0000001047477819 */ /* 0x000fe200000006ff */
[----:B------:R-:W-:Y:S06]  /*1100*/  @P1 BRA `(.L_x_8524) ;  /* 0x00000000000c1947 */ /* 0x000fec0003800000 */
[----:B------:R-:W-:Y:S05]  /*1110*/  @!P2 BRA `(.L_x_8525) ;  /* 0x000000000018a947 */ /* 0x000fea0003800000 */
[----:B-----5:R-:W-:Y:S01]  /*1120*/  FADD.FTZ R71, R11, R71 ;  /* 0x000000470b477221 */ /* 0x020fe20000010000 */
[----:B------:R-:W-:Y:S06]  /*1130*/  BRA `(.L_x_8525) ;  /* 0x0000000000107947 */ /* 0x000fec0003800000 */
.L_x_8524:
[----:B-----5:R-:W-:-:S04]  /*1140*/  PRMT R0, R13, 0x7632, R0 ;  /* 0x000076320d007816 */ /* 0x020fc80000000000 */
[----:B------:R-:W-:-:S05]  /*1150*/  SHF.L.U32 R0, R0, 0x10, RZ ;  /* 0x0000001000007819 */ /* 0x000fca00000006ff */
[----:B------:R-:W-:-:S04]  /*1160*/  FADD.FTZ R71, R71, R0 ;  /* 0x0000000047477221 */ /* 0x000fc80000010000 */
[----:B------:R-:W-:-:S07]  /*1170*/  @P2 FADD.FTZ R71, R11, R71 ;  /* 0x000000470b472221 */ /* 0x000fce0000010000 */
.L_x_8525:
[C---:B------:R-:W-:Y:S02]  /*1180*/  PRMT R65, R66.reuse, 0x7632, R65 ;  /* 0x0000763242417816 */ /* 0x040fe40000000041 */
[----:B------:R-:W-:Y:S01]  /*1190*/  SHF.L.U32 R64, R66, 0x10, RZ ;  /* 0x0000001042407819 */ /* 0x000fe200000006ff */
[----:B------:R-:W-:Y:S06]  /*11a0*/  @P1 BRA `(.L_x_8526) ;  /* 0x00000000000c1947 */ /* 0x000fec0003800000 */
[----:B------:R-:W-:Y:S05]  /*11b0*/  @!P2 BRA `(.L_x_8527) ;  /* 0x000000000014a947 */ /* 0x000fea0003800000 */
[----:B-----5:R-:W-:Y:S01]  /*11c0*/  FADD.FTZ R64, R4, R64 ;  /* 0x0000004004407221 */ /* 0x020fe20000010000 */
[----:B------:R-:W-:Y:S06]  /*11d0*/  BRA `(.L_x_8527) ;  /* 0x00000000000c7947 */ /* 0x000fec0003800000 */
.L_x_8526:
[----:B-----5:R-:W-:-:S05]  /*11e0*/  SHF.L.U32 R93, R14, 0x10, RZ ;  /* 0x000000100e5d7819 */ /* 0x020fca00000006ff */
[----:B------:R-:W-:-:S04]  /*11f0*/  FADD.FTZ R64, R93, R64 ;  /* 0x000000405d407221 */ /* 0x000fc80000010000 */
[----:B------:R-:W-:-:S07]  /*1200*/  @P2 FADD.FTZ R64, R4, R64 ;  /* 0x0000004004402221 */ /* 0x000fce0000010000 */
.L_x_8527:
[----:B------:R-:W-:Y:S01]  /*1210*/  SHF.L.U32 R65, R65, 0x10, RZ ;  /* 0x0000001041417819 */ /* 0x000fe200000006ff */
[----:B------:R-:W-:Y:S06]  /*1220*/  @P1 BRA `(.L_x_8528) ;  /* 0x00000000000c1947 */ /* 0x000fec0003800000 */
[----:B------:R-:W-:Y:S05]  /*1230*/  @!P2 BRA `(.L_x_8529) ;  /* 0x000000000018a947 */ /* 0x000fea0003800000 */
[----:B-----5:R-:W-:Y:S01]  /*1240*/  FADD.FTZ R65, R5, R65 ;  /* 0x0000004105417221 */ /* 0x020fe20000010000 */
[----:B------:R-:W-:Y:S06]  /*1250*/  BRA `(.L_x_8529) ;  /* 0x0000000000107947 */ /* 0x000fec0003800000 */
.L_x_8528:
[----:B-----5:R-:W-:-:S04]  /*1260*/  PRMT R0, R14, 0x7632, R0 ;  /* 0x000076320e007816 */ /* 0x020fc80000000000 */
[----:B------:R-:W-:-:S05]  /*1270*/  SHF.L.U32 R0, R0, 0x10, RZ ;  /* 0x0000001000007819 */ /* 0x000fca00000006ff */
[----:B------:R-:W-:-:S04]  /*1280*/  FADD.FTZ R65, R65, R0 ;  /* 0x0000000041417221 */ /* 0x000fc80000010000 */
[----:B------:R-:W-:-:S07]  /*1290*/  @P2 FADD.FTZ R65, R5, R65 ;  /* 0x0000004105412221 */ /* 0x000fce0000010000 */
.L_x_8529:
[C---:B------:R-:W-:Y:S02]  /*12a0*/  PRMT R0, R67.reuse, 0x7632, R0 ;  /* 0x0000763243007816 */ /* 0x040fe40000000000 */
[----:B------:R-:W-:Y:S01]  /*12b0*/  SHF.L.U32 R66, R67, 0x10, RZ ;  /* 0x0000001043427819 */ /* 0x000fe200000006ff */
[----:B------:R-:W-:Y:S06]  /*12c0*/  @P1 BRA `(.L_x_8530) ;  /* 0x00000000000c1947 */ /* 0x000fec0003800000 */
[----:B------:R-:W-:Y:S05]  /*12d0*/  @!P2 BRA `(.L_x_8531) ;  /* 0x000000000014a947 */ /* 0x000fea0003800000 */
[----:B-----5:R-:W-:Y:S01]  /*12e0*/  FADD.FTZ R66, R6, R66 ;  /* 0x0000004206427221 */ /* 0x020fe20000010000 */
[----:B------:R-:W-:Y:S06]  /*12f0*/  BRA `(.L_x_8531) ;  /* 0x00000000000c7947 */ /* 0x000fec0003800000 */
.L_x_8530:
[----:B-----5:R-:W-:-:S05]  /*1300*/  SHF.L.U32 R67, R15, 0x10, RZ ;  /* 0x000000100f437819 */ /* 0x020fca00000006ff */
[----:B------:R-:W-:-:S04]  /*1310*/  FADD.FTZ R66, R67, R66 ;  /* 0x0000004243427221 */ /* 0x000fc80000010000 */
[----:B------:R-:W-:-:S07]  /*1320*/  @P2 FADD.FTZ R66, R6, R66 ;  /* 0x0000004206422221 */ /* 0x000fce0000010000 */
.L_x_8531:
[----:B------:R-:W-:Y:S01]  /*1330*/  SHF.L.U32 R67, R0, 0x10, RZ ;  /* 0x0000001000437819 */ /* 0x000fe200000006ff */
[----:B------:R-:W-:Y:S06]  /*1340*/  @P1 BRA `(.L_x_8532) ;  /* 0x00000000000c1947 */ /* 0x000fec0003800000 */
[----:B------:R-:W-:Y:S05]  /*1350*/  @!P2 BRA `(.L_x_8533) ;  /* 0x000000000018a947 */ /* 0x000fea0003800000 */
[----:B-----5:R-:W-:Y:S01]  /*1360*/  FADD.FTZ R67, R7, R67 ;  /* 0x0000004307437221 */ /* 0x020fe20000010000 */
[----:B------:R-:W-:Y:S06]  /*1370*/  BRA `(.L_x_8533) ;  /* 0x0000000000107947 */ /* 0x000fec0003800000 */
.L_x_8532:
[----:B-----5:R-:W-:-:S04]  /*1380*/  PRMT R0, R15, 0x7632, R0 ;  /* 0x000076320f007816 */ /* 0x020fc80000000000 */
[----:B------:R-:W-:-:S05]  /*1390*/  SHF.L.U32 R0, R0, 0x10, RZ ;  /* 0x0000001000007819 */ /* 0x000fca00000006ff */
[----:B------:R-:W-:-:S04]  /*13a0*/  FADD.FTZ R67, R67, R0 ;  /* 0x0000000043437221 */ /* 0x000fc80000010000 */
[----:B------:R-:W-:-:S07]  /*13b0*/  @P2 FADD.FTZ R67, R7, R67 ;  /* 0x0000004307432221 */ /* 0x000fce0000010000 */
.L_x_8533:
        /* <DEDUP_REMOVED lines=102> */
.L_x_8546:
        /* <DEDUP_REMOVED lines=16> */
[----:B---3--:R-:W-:Y:S01]  /*1b20*/  @!P4 LEA R103, R103, R96, 0x18 ;  /* 0x000000606767c211 */ /* 0x008fe200078ec0ff */
[----:B------:R-:W-:-:S03]  /*1b30*/  HFMA2.MMA R96, -RZ, RZ, 0, 0 ;  /* 0x00000000ff607435 */ /* 0x000fc600000001ff */
[----:B0-----:R-:W-:Y:S02]  /*1b40*/  @!P4 LEA R98, R94, R103, 0x3 ;  /* 0x000000675e62c211 */ /* 0x001fe400078e18ff */
        /* <DEDUP_REMOVED lines=15> */
[----:B------:R-:W0:Y:S01]  /*1c40*/  SHFL.DOWN PT, R105, R92, 0x1, 0x1f ;  /* 0x08201f005c697f89 */ /* 0x000e2200000e0000 */
[C---:B--2---:R-:W-:Y:S01]  /*1c50*/  FMUL.FTZ R99, R101.reuse, R102 ;  /* 0x0000006665637220 */ /* 0x044fe20000410000 */
[----:B------:R-:W-:-:S03]  /*1c60*/  FADD.FTZ R101, -R101, R94 ;  /* 0x0000005e65657221 */ /* 0x000fc60000010100 */
[----:B------:R-:W-:Y:S01]  /*1c70*/  FFMA.FTZ R99, R98, R94, R99 ;  /* 0x0000005e62637223 */ /* 0x000fe20000010063 */
[----:B------:R-:W-:Y:S01]  /*1c80*/  FMUL.FTZ R101, R101, R101 ;  /* 0x0000006565657220 */ /* 0x000fe20000410000 */
[----:B---3--:R-:W-:Y:S02]  /*1c90*/  FADD.FTZ R95, R0, R95 ;  /* 0x0000005f005f7221 */ /* 0x008fe40000010000 */
[----:B-1----:R-:W-:Y:S01]  /*1ca0*/  FMUL.FTZ R94, R100, R99 ;  /* 0x00000063645e7220 */ /* 0x002fe20000410000 */
[----:B------:R-:W-:Y:S01]  /*1cb0*/  FMUL.FTZ R101, R101, R98 ;  /* 0x0000006265657220 */ /* 0x000fe20000410000 */
[-C--:B0-----:R-:W-:Y:S01]  /*1cc0*/  IADD3 R92, R92, R105.reuse, RZ ;  /* 0x000000695c5c7210 */ /* 0x081fe20007ffe0ff */
        /* <DEDUP_REMOVED lines=27> */
[----:B------:R-:W0:Y:S02]  /*1e80*/  LDC R94, c[0x0][0x2d8] ;  /* 0x0000b600ff5e7b82 */ /* 0x000e240000000800 */
[----:B------:R-:W1:Y:S01]  /*1e90*/  SHFL.IDX PT, R0, R0, RZ, 0x1f ;  /* 0x00001fff00007589 */ /* 0x000e6200000e0000 */
[----:B------:R-:W-:-:S05]  /*1ea0*/  FFMA.FTZ R95, R92, R95, R93 ;  /* 0x0000005f5c5f7223 */ /* 0x000fca000001005d */
[----:B------:R-:W2:Y:S01]  /*1eb0*/  LDC.64 R92, c[0x0][0x2b8] ;  /* 0x0000ae00ff5c7b82 */ /* 0x000ea20000000a00 */
        /* <DEDUP_REMOVED lines=19> */
[----:B------:R-:W-:Y:S01]  /*1ff0*/  FADD.FTZ R99, -R98, R69 ;  /* 0x0000004562637221 */ /* 0x000fe20000010100 */
[----:B--2---:R-:W-:-:S04]  /*2000*/  IMAD.WIDE.U32 R76, R89, 0x10, R92 ;  /* 0x00000010594c7825 */ /* 0x004fc800078e005c */
[C---:B------:R-:W-:Y:S01]  /*2010*/  FADD.FTZ R73, -R98.reuse, R68 ;  /* 0x0000004462497221 */ /* 0x040fe20000010100 */
[C---:B------:R-:W-:Y:S01]  /*2020*/  FADD.FTZ R107, -R98.reuse, R71 ;  /* 0x00000047626b7221 */ /* 0x040fe20000010100 */
[----:B------:R-:W-:Y:S01]  /*2030*/  FADD.FTZ R69, -R98, R66 ;  /* 0x0000004262457221 */ /* 0x000fe20000010100 */
[----:B------:R-:W-:-:S04]  /*2040*/  IMAD.WIDE.U32 R78, R90, 0x10, R92 ;  /* 0x000000105a4e7825 */ /* 0x000fc800078e005c */
[C---:B------:R-:W-:Y:S01]  /*2050*/  FADD.FTZ R71, -R98.reuse, R67 ;  /* 0x0000004362477221 */ /* 0x040fe20000010100 */
[C---:B------:R-:W-:Y:S01]  /*2060*/  FADD.FTZ R111, -R98.reuse, R65 ;  /* 0x00000041626f7221 */ /* 0x040fe20000010100 */
[----:B------:R-:W-:Y:S01]  /*2070*/  FADD.FTZ R105, -R98, R74 ;  /* 0x0000004a62697221 */ /* 0x000fe20000010100 */
[----:B------:R-:W-:-:S04]  /*2080*/  IMAD.WIDE.U32 R80, R91, 0x10, R92 ;  /* 0x000000105b507825 */ /* 0x000fc800078e005c */
[C---:B------:R-:W-:Y:S01]  /*2090*/  FADD.FTZ R75, -R98.reuse, R75 ;  /* 0x0000004b624b7221 */ /* 0x040fe20000010100 */
[----:B------:R-:W1:Y:S01]  /*20a0*/  @!P2 LDC.64 R92, c[0x0][0x250] ;  /* 0x00009400ff5cab82 */ /* 0x000e620000000a00 */
[----:B------:R-:W-:Y:S01]  /*20b0*/  FADD.FTZ R95, -R98, R82 ;  /* 0x00000052625f7221 */ /* 0x000fe20000010100 */
[C---:B0-----:R-:W-:Y:S01]  /*20c0*/  FMUL.FTZ R121, R84.reuse, R121 ;  /* 0x0000007954797220 */ /* 0x041fe20000410000 */
        /* <DEDUP_REMOVED lines=8> */
[----:B------:R-:W0:Y:S01]  /*2150*/  @!P2 LDC.64 R90, c[0x0][0x258] ;  /* 0x00009600ff5aab82 */ /* 0x000e220000000a00 */
        /* <DEDUP_REMOVED lines=8> */
[----:B------:R-:W-:Y:S01]  /*21e0*/  FMUL.FTZ R70, R84, R87 ;  /* 0x0000005754467220 */ /* 0x000fe20000410000 */
[----:B------:R-:W-:Y:S01]  /*21f0*/  FADD.FTZ R83, -R98, R83 ;  /* 0x0000005362537221 */ /* 0x000fe20000010100 */
[C---:B------:R-:W-:Y:S01]  /*2200*/  FMUL.FTZ R87, R84.reuse, R69 ;  /* 0x0000004554577220 */ /* 0x040fe20000410000 */
[C---:B------:R-:W-:Y:S01]  /*2210*/  FMUL.FTZ R86, R84.reuse, R71 ;  /* 0x0000004754567220 */ /* 0x040fe20000410000 */
[C---:B------:R-:W-:Y:S01]  /*2220*/  FMUL.FTZ R105, R84.reuse, R105 ;  /* 0x0000006954697220 */ /* 0x040fe20000410000 */
[----:B------:R-:W-:Y:S01]  /*2230*/  FMUL.FTZ R82, R84, R75 ;  /* 0x0000004b54527220 */ /* 0x000fe20000410000 */
[----:B------:R-:W-:Y:S01]  /*2240*/  FADD.FTZ R97, -R98, R72 ;  /* 0x0000004862617221 */ /* 0x000fe20000010100 */
[----:B------:R-:W-:Y:S01]  /*2250*/  F2FP.BF16.F32.PACK_AB R65, R68, R65 ;  /* 0x000000414441723e */ /* 0x000fe200000010ff */
        /* <DEDUP_REMOVED lines=8> */
[C---:B------:R-:W-:Y:S01]  /*22e0*/  FMUL.FTZ R97, R84.reuse, R97 ;  /* 0x0000006154617220 */ /* 0x040fe20000410000 */
[----:B------:R-:W-:Y:S01]  /*22f0*/  FMUL.FTZ R74, R84, R103 ;  /* 0x00000067544a7220 */ /* 0x000fe20000410000 */
[----:B------:R-:W-:Y:S01]  /*2300*/  FADD.FTZ R109, -R98, R64 ;  /* 0x00000040626d7221 */ /* 0x000fe20000010100 */
[----:B------:R-:W-:Y:S01]  /*2310*/  FFMA.FTZ R69, R30, R95, R54 ;  /* 0x0000005f1e457223 */ /* 0x000fe20000010036 */
[----:B------:R-:W-:Y:S01]  /*2320*/  FFMA.FTZ R72, R31, R72, R55 ;  /* 0x000000481f487223 */ /* 0x000fe20000010037 */
[----:B------:R-:W-:Y:S01]  /*2330*/  F2FP.BF16.F32.PACK_AB R68, R75, R68 ;  /* 0x000000444b44723e */ /* 0x000fe200000010ff */
[----:B------:R-:W-:Y:S01]  /*2340*/  FMUL.FTZ R113, R84, R113 ;  /* 0x0000007154717220 */ /* 0x000fe20000410000 */
[----:B------:R-:W-:Y:S01]  /*2350*/  F2FP.BF16.F32.PACK_AB R75, R86, R87 ;  /* 0x00000057564b723e */ /* 0x000fe200000010ff */
[----:B------:R-:W-:Y:S01]  /*2360*/  FFMA.FTZ R70, R24, R97, R48 ;  /* 0x0000006118467223 */ /* 0x000fe20000010030 */
[----:B------:R-:W-:Y:S01]  /*2370*/  FFMA.FTZ R83, R25, R74, R49 ;  /* 0x0000004a19537223 */ /* 0x000fe20000010031 */
[----:B------:R-:W-:Y:S01]  /*2380*/  F2FP.BF16.F32.PACK_AB R71, R82, R71 ;  /* 0x000000475247723e */ /* 0x000fe200000010ff */
        /* <DEDUP_REMOVED lines=15> */
[----:B-1----:R-:W-:Y:S01]  /*2480*/  @!P2 IMAD.WIDE R82, R3, 0x4, R92 ;  /* 0x000000040352a825 */ /* 0x002fe200078e025c */
[----:B------:R-:W-:-:S02]  /*2490*/  F2FP.BF16.F32.PACK_AB R64, R89, R64 ;  /* 0x000000405940723e */ /* 0x000fc400000010ff */
[----:B------:R-:W-:Y:S01]  /*24a0*/  F2FP.BF16.F32.PACK_AB R74, R94, R109 ;  /* 0x0000006d5e4a723e */ /* 0x000fe200000010ff */
[----:B0-----:R-:W-:Y:S01]  /*24b0*/  @!P2 IMAD.WIDE R90, R3, 0x4, R90 ;  /* 0x00000004035aa825 */ /* 0x001fe200078e025a */
[----:B------:R-:W-:Y:S01]  /*24c0*/  F2FP.BF16.F32.PACK_AB R73, R86, R73 ;  /* 0x000000495649723e */ /* 0x000fe200000010ff */
[----:B------:R0:W-:Y:S01]  /*24d0*/  @!P2 STG.E desc[UR4][R82.64], R0 ;  /* 0x000000005200a986 */ /* 0x0001e2000c101904 */
[----:B------:R-:W-:Y:S02]  /*24e0*/  F2FP.BF16.F32.PACK_AB R72, R85, R72 ;  /* 0x000000485548723e */ /* 0x000fe400000010ff */
        /* <DEDUP_REMOVED lines=9> */
.L_x_8534:
[----:B------:R-:W-:Y:S01]  /*2580*/  HFMA2.MMA R102, -RZ, RZ, 0, 5.9604644775390625e-08 ;  /* 0x00000001ff667435 */ /* 0x000fe200000001ff */
[----:B------:R-:W-:Y:S02]  /*2590*/  MOV R101, R0 ;  /* 0x0000000000657202 */ /* 0x000fe40000000f00 */
[----:B------:R-:W-:Y:S02]  /*25a0*/  MOV R103, 0x1f ;  /* 0x0000001f00677802 */ /* 0x000fe40000000f00 */
[----:B------:R-:W-:-:S07]  /*25b0*/  MOV R100, 0xffffffff ;  /* 0xffffffff00647802 */ /* 0x000fce0000000f00 */
[----:B-----5:R-:W-:Y:S05]  /*25c0*/  WARPSYNC.COLLECTIVE R100, `(.L_x_8536) ;  /* 0x0000000064087348 */ /* 0x020fea0003c00000 */
[----:B------:R0:W1:Y:S02]  /*25d0*/  SHFL.BFLY P4, R99, R101, R102, R103 ;  /* 0x0c00006665637389 */ /* 0x0000640000080067 */
[----:B01---5:R-:W-:Y:S01]  /*25e0*/  ENDCOLLECTIVE ;  /* 0x000000000000791b */ /* 0x023fe20003800000 */
.L_x_8536:
[----:B------:R-:W-:Y:S01]  /*25f0*/  HFMA2.MMA R102, -RZ, RZ, 0, 1.1920928955078125e-07 ;  /* 0x00000002ff667435 */ /* 0x000fe200000001ff */
[----:B------:R-:W-:-:S05]  /*2600*/  MOV R95, R99 ;  /* 0x00000063005f7202 */ /* 0x000fca0000000f00 */
[----:B------:R-:W-:-:S05]  /*2610*/  FADD.FTZ R95, R0, R95 ;  /* 0x0000005f005f7221 */ /* 0x000fca0000010000 */
[----:B------:R-:W-:-:S07]  /*2620*/  MOV R101, R95 ;  /* 0x0000005f00657202 */ /* 0x000fce0000000f00 */
[----:B------:R-:W-:Y:S05]  /*2630*/  WARPSYNC.COLLECTIVE R100, `(.L_x_8537) ;  /* 0x0000000064087348 */ /* 0x000fea0003c00000 */
[----:B------:R0:W1:Y:S02]  /*2640*/  SHFL.BFLY P4, R99, R101, R102, R103 ;  /* 0x0c00006665637389 */ /* 0x0000640000080067 */
[----:B01----:R-:W-:Y:S01]  /*2650*/  ENDCOLLECTIVE ;  /* 0x000000000000791b */ /* 0x003fe20003800000 */
.L_x_8537:
[----:B------:R-:W-:Y:S01]  /*2660*/  HFMA2.MMA R102, -RZ, RZ, 0, 2.384185791015625e-07 ;  /* 0x00000004ff667435 */ /* 0x000fe200000001ff */
[----:B------:R-:W-:-:S05]  /*2670*/  MOV R92, R99 ;  /* 0x00000063005c7202 */ /* 0x000fca0000000f00 */
[----:B------:R-:W-:-:S05]  /*2680*/  FADD.FTZ R96, R95, R92 ;  /* 0x0000005c5f607221 */ /* 0x000fca0000010000 */
[----:B------:R-:W-:-:S07]  /*2690*/  MOV R101, R96 ;  /* 0x0000006000657202 */ /* 0x000fce0000000f00 */
[----:B------:R-:W-:Y:S05]  /*26a0*/  WARPSYNC.COLLECTIVE R100, `(.L_x_8538) ;  /* 0x0000000064087348 */ /* 0x000fea0003c00000 */
[----:B------:R0:W1:Y:S02]  /*26b0*/  SHFL.BFLY P4, R99, R101, R102, R103 ;  /* 0x0c00006665637389 */ /* 0x0000640000080067 */
[----:B01----:R-:W-:Y:S01]  /*26c0*/  ENDCOLLECTIVE ;  /* 0x000000000000791b */ /* 0x003fe20003800000 */
.L_x_8538:
[----:B------:R-:W-:Y:S01]  /*26d0*/  HFMA2.MMA R102, -RZ, RZ, 0, 4.76837158203125e-07 ;  /* 0x00000008ff667435 */ /* 0x000fe200000001ff */
[----:B------:R-:W-:-:S05]  /*26e0*/  MOV R97, R99 ;  /* 0x0000006300617202 */ /* 0x000fca0000000f00 */
[----:B------:R-:W-:-:S05]  /*26f0*/  FADD.FTZ R97, R96, R97 ;  /* 0x0000006160617221 */ /* 0x000fca0000010000 */
[----:B------:R-:W-:-:S07]  /*2700*/  MOV R101, R97 ;  /* 0x0000006100657202 */ /* 0x000fce0000000f00 */
[----:B------:R-:W-:Y:S05]  /*2710*/  WARPSYNC.COLLECTIVE R100, `(.L_x_8539) ;  /* 0x0000000064087348 */ /* 0x000fea0003c00000 */
[----:B------:R0:W1:Y:S02]  /*2720*/  SHFL.BFLY P4, R99, R101, R102, R103 ;  /* 0x0c00006665637389 */ /* 0x0000640000080067 */
[----:B01----:R-:W-:Y:S01]  /*2730*/  ENDCOLLECTIVE ;  /* 0x000000000000791b */ /* 0x003fe20003800000 */
.L_x_8539:
[----:B------:R-:W-:Y:S01]  /*2740*/  HFMA2.MMA R102, -RZ, RZ, 0, 9.5367431640625e-07 ;  /* 0x00000010ff667435 */ /* 0x000fe200000001ff */
[----:B------:R-:W-:-:S05]  /*2750*/  MOV R92, R99 ;  /* 0x00000063005c7202 */ /* 0x000fca0000000f00 */
[----:B------:R-:W-:-:S05]  /*2760*/  FADD.FTZ R98, R97, R92 ;  /* 0x0000005c61627221 */ /* 0x000fca0000010000 */
[----:B------:R-:W-:-:S07]  /*2770*/  MOV R101, R98 ;  /* 0x0000006200657202 */ /* 0x000fce0000000f00 */
[----:B------:R-:W-:Y:S05]  /*2780*/  WARPSYNC.COLLECTIVE R100, `(.L_x_8540) ;  /* 0x0000000064087348 */ /* 0x000fea0003c00000 */
[----:B------:R0:W1:Y:S02]  /*2790*/  SHFL.BFLY P4, R99, R101, R102, R103 ;  /* 0x0c00006665637389 */ /* 0x0000640000080067 */
[----:B01----:R-:W-:Y:S01]  /*27a0*/  ENDCOLLECTIVE ;  /* 0x000000000000791b */ /* 0x003fe20003800000 */
.L_x_8540:
        /* <DEDUP_REMOVED lines=55> */
.L_x_8541:
[----:B------:R-:W-:Y:S01]  /*2b20*/  HFMA2.MMA R102, -RZ, RZ, 0, 1.1920928955078125e-07 ;  /* 0x00000002ff667435 */ /* 0x000fe200000001ff */
[----:B------:R-:W-:-:S05]  /*2b30*/  MOV R95, R99 ;  /* 0x00000063005f7202 */ /* 0x000fca0000000f00 */
[----:B------:R-:W-:-:S05]  /*2b40*/  FADD.FTZ R95, R0, R95 ;  /* 0x0000005f005f7221 */ /* 0x000fca0000010000 */
[----:B------:R-:W-:-:S07]  /*2b50*/  MOV R101, R95 ;  /* 0x0000005f00657202 */ /* 0x000fce0000000f00 */
[----:B------:R-:W-:Y:S05]  /*2b60*/  WARPSYNC.COLLECTIVE R100, `(.L_x_8542) ;  /* 0x0000000064087348 */ /* 0x000fea0003c00000 */
[----:B------:R0:W1:Y:S02]  /*2b70*/  SHFL.BFLY P4, R99, R101, R102, R103 ;  /* 0x0c00006665637389 */ /* 0x0000640000080067 */
[----:B01----:R-:W-:Y:S01]  /*2b80*/  ENDCOLLECTIVE ;  /* 0x000000000000791b */ /* 0x003fe20003800000 */
.L_x_8542:
[----:B------:R-:W-:Y:S01]  /*2b90*/  HFMA2.MMA R102, -RZ, RZ, 0, 2.384185791015625e-07 ;  /* 0x00000004ff667435 */ /* 0x000fe200000001ff */
[----:B------:R-:W-:-:S05]  /*2ba0*/  MOV R96, R99 ;  /* 0x0000006300607202 */ /* 0x000fca0000000f00 */
[----:B------:R-:W-:-:S05]  /*2bb0*/  FADD.FTZ R96, R95, R96 ;  /* 0x000000605f607221 */ /* 0x000fca0000010000 */
[----:B------:R-:W-:-:S07]  /*2bc0*/  MOV R101, R96 ;  /* 0x0000006000657202 */ /* 0x000fce0000000f00 */
[----:B------:R-:W-:Y:S05]  /*2bd0*/  WARPSYNC.COLLECTIVE R100, `(.L_x_8543) ;  /* 0x0000000064087348 */ /* 0x000fea0003c00000 */
[----:B------:R0:W1:Y:S02]  /*2be0*/  SHFL.BFLY P4, R99, R101, R102, R103 ;  /* 0x0c00006665637389 */ /* 0x0000640000080067 */
[----:B01----:R-:W-:Y:S01]  /*2bf0*/  ENDCOLLECTIVE ;  /* 0x000000000000791b */ /* 0x003fe20003800000 */
.L_x_8543:
[----:B------:R-:W-:Y:S01]  /*2c00*/  HFMA2.MMA R102, -RZ, RZ, 0, 4.76837158203125e-07 ;  /* 0x00000008ff667435 */ /* 0x000fe200000001ff */
[----:B------:R-:W-:-:S05]  /*2c10*/  MOV R97, R99 ;  /* 0x0000006300617202 */ /* 0x000fca0000000f00 */
[----:B------:R-:W-:-:S05]  /*2c20*/  FADD.FTZ R97, R96, R97 ;  /* 0x0000006160617221 */ /* 0x000fca0000010000 */
[----:B------:R-:W-:-:S07]  /*2c30*/  MOV R101, R97 ;  /* 0x0000006100657202 */ /* 0x000fce0000000f00 */
[----:B------:R-:W-:Y:S05]  /*2c40*/  WARPSYNC.COLLECTIVE R100, `(.L_x_8544) ;  /* 0x0000000064087348 */ /* 0x000fea0003c00000 */
[----:B------:R0:W1:Y:S02]  /*2c50*/  SHFL.BFLY P4, R99, R101, R102, R103 ;  /* 0x0c00006665637389 */ /* 0x0000640000080067 */
[----:B01----:R-:W-:Y:S01]  /*2c60*/  ENDCOLLECTIVE ;  /* 0x000000000000791b */ /* 0x003fe20003800000 */
.L_x_8544:
[----:B------:R-:W-:Y:S01]  /*2c70*/  HFMA2.MMA R102, -RZ, RZ, 0, 9.5367431640625e-07 ;  /* 0x00000010ff667435 */ /* 0x000fe200000001ff */
[----:B------:R-:W-:-:S05]  /*2c80*/  MOV R98, R99 ;  /* 0x0000006300627202 */ /* 0x000fca0000000f00 */
[----:B------:R-:W-:-:S05]  /*2c90*/  FADD.FTZ R98, R97, R98 ;  /* 0x0000006261627221 */ /* 0x000fca0000010000 */
[----:B------:R-:W-:-:S07]  /*2ca0*/  MOV R101, R98 ;  /* 0x0000006200657202 */ /* 0x000fce0000000f00 */
[----:B------:R-:W-:Y:S05]  /*2cb0*/  WARPSYNC.COLLECTIVE R100, `(.L_x_8545) ;  /* 0x0000000064087348 */ /* 0x000fea0003c00000 */
[----:B------:R0:W1:Y:S02]  /*2cc0*/  SHFL.BFLY P4, R99, R101, R102, R103 ;  /* 0x0c00006665637389 */ /* 0x0000640000080067 */
[----:B01----:R-:W-:Y:S01]  /*2cd0*/  ENDCOLLECTIVE ;  /* 0x000000000000791b */ /* 0x003fe20003800000 */
.L_x_8545:
[----:B------:R-:W-:Y:S05]  /*2ce0*/  BRA `(.L_x_8546) ;  /* 0xffffffec004c7947 */ /* 0x000fea000383ffff */
.L_x_8547:
        /* <DEDUP_REMOVED lines=9> */
.L_x_20575:


//--------------------- .text._ZN10layer_norm31ln_parallel_residual_fwd_kernelINS_13Kernel_traitsIf13__nv_bfloat16fS2_fjLj6144ELj1ELj1ELj8ELj16ENS_18Kernel_traits_baseILj6144EfS2_fS2_fjLj256EEEEELb1ELb0ELb0EEEvNS_9FwdParamsE --------------------------
	.section	.text._ZN10layer_norm31ln_parallel_residual_fwd_kernelINS_13Kernel_traitsIf13__nv_bfloat16fS2_fjLj6144ELj1ELj1ELj8ELj16ENS_18Kernel_traits_baseILj6144EfS2_fS2_fjLj256EEEEELb1ELb0ELb0EEEvNS_9FwdParamsE,"ax",@progbits
	.align	128
        .global         _ZN10layer_norm31ln_parallel_residual_fwd_kernelINS_13Kernel_traitsIf13__nv_bfloat16fS2_fjLj6144ELj1ELj1ELj8ELj16ENS_18Kernel_traits_baseILj6144EfS2_fS2_fjLj256EEEEELb1ELb0ELb0EEEvNS_9FwdParamsE
        .type           _ZN10layer_norm31ln_parallel_residual_fwd_kernelINS_13Kernel_traitsIf13__nv_bfloat16fS2_fjLj6144ELj1ELj1ELj8ELj16ENS_18Kernel_traits_baseILj6144EfS2_fS2_fjLj256EEEEELb1ELb0ELb0EEEvNS_9FwdParamsE,@function
        .size           _ZN10layer_norm31ln_parallel_residual_fwd_kernelINS_13Kernel_traitsIf13__nv_bfloat16fS2_fjLj6144ELj1ELj1ELj8ELj16ENS_18Kernel_traits_baseILj6144EfS2_fS2_fjLj256EEEEELb1ELb0ELb0EEEvNS_9FwdParamsE,(.L_x_20576 - _ZN10layer_norm31ln_parallel_residual_fwd_kernelINS_13Kernel_traitsIf13__nv_bfloat16fS2_fjLj6144ELj1ELj1ELj8ELj16ENS_18Kernel_traits_baseILj6144EfS2_fS2_fjLj256EEEEELb1ELb0ELb0EEEvNS_9FwdParamsE)
        .other          _ZN10layer_norm31ln_parallel_residual_fwd_kernelINS_13Kernel_traitsIf13__nv_bfloat16fS2_fjLj6144ELj1ELj1ELj8ELj16ENS_18Kernel_traits_baseILj6144EfS2_fS2_fjLj256EEEEELb1ELb0ELb0EEEvNS_9FwdParamsE,@"STO_CUDA_ENTRY STV_DEFAULT"
_ZN10layer_norm31ln_parallel_residual_fwd_kernelINS_13Kernel_traitsIf13__nv_bfloat16fS2_fjLj6144ELj1ELj1ELj8ELj16ENS_18Kernel_traits_baseILj6144EfS2_fS2_fjLj256EEEEELb1ELb0ELb0EEEvNS_9FwdParamsE:
.text._ZN10layer_norm31ln_parallel_residual_fwd_kernelINS_13Kernel_traitsIf13__nv_bfloat16fS2_fjLj6144ELj1ELj1ELj8ELj16ENS_18Kernel_traits_baseILj6144EfS2_fS2_fjLj256EEEEELb1ELb0ELb0EEEvNS_9FwdParamsE:
        /* <DEDUP_REMOVED lines=29> */
[--C-:B------:R-:W-:Y:S01]  /*01d0*/  SHF.R.U64 R146, R185, 0x2, R0.reuse ;  /* 0x00000002b9927819 */ /* 0x100fe20000001200 */
[----:B------:R-:W-:Y:S01]  /*01e0*/  VIADD R150, R2, 0x3c6ef372 ;  /* 0x3c6ef37202967836 */ /* 0x000fe20000000000 */
[----:B------:R-:W-:Y:S01]  /*01f0*/  SHF.R.U32.HI R147, RZ, 0x2, R0 ;  /* 0x00000002ff937819 */ /* 0x000fe20000011600 */
[C---:B------:R-:W-:Y:S01]  /*0200*/  VIADD R152, R3.reuse, 0x32370b8f ;  /* 0x32370b8f03987836 */ /* 0x040fe20000000000 */
[----:B------:R-:W-:Y:S01]  /*0210*/  IADD3 R151, R3, 0x76cf5d0a, RZ ;  /* 0x76cf5d0a03977810 */ /* 0x000fe20007ffe0ff */
[----:B------:R-:W-:Y:S01]  /*0220*/  IMAD.WIDE.U32 R4, R146, -0x2daee0ad, RZ ;  /* 0xd2511f5392047825 */ /* 0x000fe200078e00ff */
[----:B------:R-:W-:Y:S02]  /*0230*/  LOP3.LUT R8, R7, R147, R2, 0x96, !PT ;  /* 0x0000009307087212 */ /* 0x000fe400078e9602 */
[C---:B------:R-:W-:Y:S01]  /*0240*/  IADD3 R155, R2.reuse, 0x78dde6e4, RZ ;  /* 0x78dde6e4029b7810 */ /* 0x040fe20007ffe0ff */
[----:B------:R-:W-:Y:S01]  /*0250*/  VIADD R153, R2, 0xdaa66d2b ;  /* 0xdaa66d2b02997836 */ /* 0x000fe20000000000 */
[----:B------:R-:W-:Y:S01]  /*0260*/  LOP3.LUT R10, R5, R3, RZ, 0x3c, !PT ;  /* 0x00000003050a7212 */ /* 0x000fe200078e3cff */
[----:B------:R-:W-:Y:S01]  /*0270*/  IMAD.WIDE.U32 R8, R8, -0x2daee0ad, RZ ;  /* 0xd2511f5308087825 */ /* 0x000fe200078e00ff */
[----:B-1----:R-:W-:-:S02]  /*0280*/  SHF.R.S32.HI R0, RZ, 0x1f, R13 ;  /* 0x0000001fff007819 */ /* 0x002fc4000001140d */
[----:B------:R-:W-:Y:S01]  /*0290*/  IADD3 R157, R3, -0x56f99767, RZ ;  /* 0xa9066899039d7810 */ /* 0x000fe20007ffe0ff */
[----:B------:R-:W-:Y:S01]  /*02a0*/  IMAD.WIDE.U32 R10, R10, -0x326172a9, RZ ;  /* 0xcd9e8d570a0a7825 */ /* 0x000fe200078e00ff */
[----:B------:R-:W-:Y:S02]  /*02b0*/  LOP3.LUT R7, R9, R4, R148, 0x96, !PT ;  /* 0x0000000409077212 */ /* 0x000fe400078e9694 */
[----:B------:R-:W-:Y:S01]  /*02c0*/  LEA.HI R114, R0, R13, RZ, 0x3 ;  /* 0x0000000d00727211 */ /* 0x000fe200078f18ff */
[----:B------:R-:W-:Y:S01]  /*02d0*/  VIADD R156, R3, 0xed9eba14 ;  /* 0xed9eba14039c7836 */ /* 0x000fe20000000000 */
[----:B------:R-:W-:Y:S01]  /*02e0*/  LOP3.LUT R4, R11, R149, R6, 0x96, !PT ;  /* 0x000000950b047212 */ /* 0x000fe200078e9606 */
[----:B------:R-:W-:Y:S01]  /*02f0*/  IMAD.WIDE.U32 R6, R7, -0x326172a9, RZ ;  /* 0xcd9e8d5707067825 */ /* 0x000fe200078e00ff */
[----:B------:R-:W-:-:S03]  /*0300*/  IADD3 R161, R3, 0x646e171e, RZ ;  /* 0x646e171e03a17810 */ /* 0x000fc60007ffe0ff */
        /* <DEDUP_REMOVED lines=12> */
[----:B------:R-:W-:Y:S02]  /*03d0*/  LOP3.LUT R7, R77, 0xff, RZ, 0x3c, !PT ;  /* 0x000000ff4d077812 */ /* 0x000fe400078e3cff */
        /* <DEDUP_REMOVED lines=52> */
.L_x_8549:
[----:B------:R-:W-:Y:S05]  /*0720*/  BSYNC B0 ;  /* 0x0000000000007941 */ /* 0x000fea0003800000 */
.L_x_8548:
[----:B------:R-:W-:Y:S04]  /*0730*/  BSSY B0, `(.L_x_8550) ;  /* 0x0000024000007945 */ /* 0x000fe80003800000 */
        /* <DEDUP_REMOVED lines=9> */
[----:B-1----:R-:W-:Y:S02]  /*07d0*/  CS2R R38, SRZ ;  /* 0x0000000000267805 */ /* 0x002fe4000001ff00 */
        /* <DEDUP_REMOVED lines=25> */
.L_x_8551:
[----:B------:R-:W-:Y:S05]  /*0970*/  BSYNC B0 ;  /* 0x0000000000007941 */ /* 0x000fea0003800000 */
.L_x_8550:
        /* <DEDUP_REMOVED lines=35> */
.L_x_8553:
[----:B------:R-:W-:Y:S05]  /*0bb0*/  BSYNC B0 ;  /* 0x0000000000007941 */ /* 0x000fea0003800000 */
.L_x_8552:
        /* <DEDUP_REMOVED lines=25> */
[----:B------:R-:W-:Y:S01]  /*0d50*/  IMAD.MOV.U32 R173, RZ, RZ, RZ ;  /* 0x000000ffffad7224 */ /* 0x000fe200078e00ff */
[----:B------:R-:W-:Y:S01]  /*0d60*/  VIMNMX R103, R103, 0x20, PT ;  /* 0x0000002067677848 */ /* 0x000fe20003fe0100 */
[----:B------:R-:W-:Y:S01]  /*0d70*/  ULDC UR15, c[0x0][0x218] ;  /* 0x00008600000f7ab9 */ /* 0x000fe20000000800 */
[----:B------:R-:W-:Y:S01]  /*0d80*/  LOP3.LUT R105, R102, 0x3e0, RZ, 0xc0, !PT ;  /* 0x000003e066697812 */ /* 0x000fe200078ec0ff */
[----:B------:R-:W-:Y:S01]  /*0d90*/  ULDC UR14, c[0x0][0x290] ;  /* 0x0000a400000e7ab9 */ /* 0x000fe20000000800 */
[----:B------:R-:W-:Y:S01]  /*0da0*/  IADD3 R166, R3, -0x24c28bd8, RZ ;  /* 0xdb3d742803a67810 */ /* 0x000fe20007ffe0ff */
[----:B------:R-:W-:Y:S01]  /*0db0*/  IMAD.IADD R103, R103, 0x1, R114 ;  /* 0x0000000167677824 */ /* 0x000fe200078e0272 */
[----:B------:R-:W-:Y:S01]  /*0dc0*/  VIADDMNMX R105, R0, -R105, RZ, !PT ;  /* 0x8000006900697246 */ /* 0x000fe200078001ff */
[C---:B------:R-:W-:Y:S01]  /*0dd0*/  IMAD.HI.U32 R0, R174.reuse, -0x2daee0ad, RZ ;  /* 0xd2511f53ae007827 */ /* 0x040fe200078e00ff */
[----:B------:R-:W-:Y:S01]  /*0de0*/  ISETP.NE.AND P0, PT, RZ, UR6, PT ;  /* 0x00000006ff007c0c */ /* 0x000fe2000bf05270 */
[----:B------:R-:W-:Y:S01]  /*0df0*/  ULDC.64 UR8, c[0x0][0x230] ;  /* 0x00008c0000087ab9 */ /* 0x000fe20000000a00 */
[----:B------:R-:W-:Y:S01]  /*0e00*/  LOP3.LUT R100, R101, R100, R166, 0x96, !PT ;  /* 0x0000006465647212 */ /* 0x000fe200078e96a6 */
[----:B------:R-:W-:Y:S01]  /*0e10*/  IMAD.SHL.U32 R103, R103, 0x8, RZ ;  /* 0x0000000867677824 */ /* 0x000fe200078e00ff */
[----:B------:R-:W-:Y:S01]  /*0e20*/  VIMNMX R105, R105, 0x20, PT ;  /* 0x0000002069697848 */ /* 0x000fe20003fe0100 */
[----:B------:R-:W-:Y:S01]  /*0e30*/  IMAD R174, R174, -0x2daee0ad, RZ ;  /* 0xd2511f53aeae7824 */ /* 0x000fe200078e02ff */
[----:B------:R-:W-:Y:S01]  /*0e40*/  IADD3 R168, R2, -0x700cb87f, RZ ;  /* 0x8ff3478102a87810 */ /* 0x000fe20007ffe0ff */
[----:B------:R-:W-:Y:S01]  /*0e50*/  IMAD.HI.U32 R101, R100, -0x326172a9, RZ ;  /* 0xcd9e8d5764657827 */ /* 0x000fe200078e00ff */
[----:B------:R-:W-:Y:S01]  /*0e60*/  I2FP.F32.U32 R103, R103 ;  /* 0x0000006700677245 */ /* 0x000fe20000201000 */
[----:B------:R-:W-:Y:S01]  /*0e70*/  ULDC.64 UR6, c[0x0][0x238] ;  /* 0x00008e0000067ab9 */ /* 0x000fe20000000a00 */
[----:B------:R-:W-:Y:S01]  /*0e80*/  LOP3.LUT R188, R188, 0xfffffeff, RZ, 0xc0, !PT ;  /* 0xfffffeffbcbc7812 */ /* 0x000fe200078ec0ff */
[----:B------:R-:W-:Y:S01]  /*0e90*/  IMAD.IADD R105, R114, 0x1, R105 ;  /* 0x0000000172697824 */ /* 0x000fe200078e0269 */
[----:B------:R0:W3:Y:S01]  /*0ea0*/  MUFU.RCP R171, R103 ;  /* 0x0000006700ab7308 */ /* 0x0000e20000001000 */
[----:B------:R-:W-:Y:S01]  /*0eb0*/  LOP3.LUT R169, R0, R169, R167, 0x96, !PT ;  /* 0x000000a900a97212 */ /* 0x000fe200078e96a7 */
[----:B------:R-:W-:Y:S01]  /*0ec0*/  HFMA2.MMA R0, -RZ, RZ, 0, 5.9604644775390625e-08 ;  /* 0x00000001ff007435 */ /* 0x000fe200000001ff */
[----:B------:R-:W-:Y:S01]  /*0ed0*/  LOP3.LUT R170, R101, R170, R168, 0x96, !PT ;  /* 0x000000aa65aa7212 */ /* 0x000fe200078e96a8 */
[----:B------:R-:W-:Y:S01]  /*0ee0*/  IMAD.SHL.U32 R172, R105, 0x8, RZ ;  /* 0x0000000869ac7824 */ /* 0x000fe200078e00ff */
[----:B------:R-:W-:Y:S01]  /*0ef0*/  LOP3.LUT R185, R185, 0x3, RZ, 0xc0, !PT ;  /* 0x00000003b9b97812 */ /* 0x000fe200078ec0ff */
[----:B------:R-:W-:Y:S01]  /*0f00*/  IMAD R176, R100, -0x326172a9, RZ ;  /* 0xcd9e8d5764b07824 */ /* 0x000fe200078e02ff */
[----:B------:R-:W-:Y:S01]  /*0f10*/  @P0 LOP3.LUT R188, R188, 0x100, RZ, 0xfc, !PT ;  /* 0x00000100bcbc0812 */ /* 0x000fe200078efcff */
[----:B------:R-:W-:Y:S01]  /*0f20*/  ULDC.64 UR10, c[0x0][0x240] ;  /* 0x00009000000a7ab9 */ /* 0x000fe20000000a00 */
[----:B------:R-:W-:Y:S01]  /*0f30*/  ULDC.64 UR12, c[0x0][0x248] ;  /* 0x00009200000c7ab9 */ /* 0x000fe20000000a00 */
[----:B0-----:R-:W-:-:S05]  /*0f40*/  ULDC.64 UR16, c[0x0][0x210] ;  /* 0x0000840000107ab9 */ /* 0x001fca0000000a00 */
.L_x_8953:
[----:B-1-34-:R-:W-:Y:S01]  /*0f50*/  IMAD R136, R162, UR15, RZ ;  /* 0x0000000fa2887c24 */ /* 0x01afe2000f8e02ff */
        /* <DEDUP_REMOVED lines=34> */
.L_x_8557:
[----:B------:R-:W-:-:S07]  /*1180*/  IMAD.MOV.U32 R142, RZ, RZ, R176 ;  /* 0x000000ffff8e7224 */ /* 0x000fce00078e00b0 */
.L_x_8558:
[----:B------:R-:W-:Y:S05]  /*1190*/  BSYNC B1 ;  /* 0x0000000000017941 */ /* 0x000fea0003800000 */
.L_x_8556:
        /* <DEDUP_REMOVED lines=16> */
.L_x_8562:
[----:B------:R-:W-:Y:S05]  /*12a0*/  BSYNC B2 ;  /* 0x0000000000027941 */ /* 0x000fea0003800000 */
.L_x_8561:
        /* <DEDUP_REMOVED lines=44> */
.L_x_8560:
[----:B------:R-:W-:Y:S05]  /*1570*/  BSYNC B1 ;  /* 0x0000000000017941 */ /* 0x000fea0003800000 */
.L_x_8559:
        /* <DEDUP_REMOVED lines=20> */
.L_x_8563:
        /* <DEDUP_REMOVED lines=12> */
.L_x_8566:
[----:B------:R-:W-:-:S07]  /*1780*/  MOV R185, R176 ;  /* 0x000000b000b97202 */ /* 0x000fce0000000f00 */
.L_x_8567:
[----:B------:R-:W-:Y:S05]  /*1790*/  BSYNC B1 ;  /* 0x0000000000017941 */ /* 0x000fea0003800000 */
.L_x_8565:
        /* <DEDUP_REMOVED lines=16> */
.L_x_8571:
[----:B------:R-:W-:Y:S05]  /*18a0*/  BSYNC B2 ;  /* 0x0000000000027941 */ /* 0x000fea0003800000 */
.L_x_8570:
        /* <DEDUP_REMOVED lines=44> */
.L_x_8569:
[----:B------:R-:W-:Y:S05]  /*1b70*/  BSYNC B1 ;  /* 0x0000000000017941 */ /* 0x000fea0003800000 */
.L_x_8568:
        /* <DEDUP_REMOVED lines=9> */
.L_x_8564:
        /* <DEDUP_REMOVED lines=12> */
.L_x_8573:
[----:B------:R-:W-:-:S07]  /*1cd0*/  IMAD.MOV.U32 R139, RZ, RZ, R176 ;  /* 0x000000ffff8b7224 */ /* 0x000fce00078e00b0 */
.L_x_8574:
[----:B------:R-:W-:Y:S05]  /*1ce0*/  BSYNC B1 ;  /* 0x0000000000017941 */ /* 0x000fea0003800000 */
.L_x_8572:
        /* <DEDUP_REMOVED lines=16> */
.L_x_8578:
[----:B------:R-:W-:Y:S05]  /*1df0*/  BSYNC B2 ;  /* 0x0000000000027941 */ /* 0x000fea0003800000 */
.L_x_8577:
        /* <DEDUP_REMOVED lines=44> */
.L_x_8576:
[----:B------:R-:W-:Y:S05]  /*20c0*/  BSYNC B1 ;  /* 0x0000000000017941 */ /* 0x000fea0003800000 */
.L_x_8575:
        /* <DEDUP_REMOVED lines=14> */
.L_x_8579:
        /* <DEDUP_REMOVED lines=12> */
.L_x_8582:
[----:B------:R-:W-:-:S07]  /*2270*/  IMAD.MOV.U32 R124, RZ, RZ, R176 ;  /* 0x000000ffff7c7224 */ /* 0x000fce00078e00b0 */
.L_x_8583:
[----:B------:R-:W-:Y:S05]  /*2280*/  BSYNC B1 ;  /* 0x0000000000017941 */ /* 0x000fea0003800000 */
.L_x_8581:
        /* <DEDUP_REMOVED lines=16> */
.L_x_8587:
[----:B------:R-:W-:Y:S05]  /*2390*/  BSYNC B2 ;  /* 0x0000000000027941 */ /* 0x000fea0003800000 */
.L_x_8586:
        /* <DEDUP_REMOVED lines=44> */
.L_x_8585:
[----:B------:R-:W-:Y:S05]  /*2660*/  BSYNC B1 ;  /* 0x0000000000017941 */ /* 0x000fea0003800000 */
.L_x_8584:
        /* <DEDUP_REMOVED lines=10> */
.L_x_8580:
        /* <DEDUP_REMOVED lines=12> */
.L_x_8589:
[----:B------:R-:W-:-:S07]  /*27d0*/  IMAD.MOV.U32 R139, RZ, RZ, R176 ;  /* 0x000000ffff8b7224 */ /* 0x000fce00078e00b0 */
.L_x_8590:
[----:B------:R-:W-:Y:S05]  /*27e0*/  BSYNC B1 ;  /* 0x0000000000017941 */ /* 0x000fea0003800000 */
.L_x_8588:
        /* <DEDUP_REMOVED lines=16> */
.L_x_8594:
[----:B------:R-:W-:Y:S05]  /*28f0*/  BSYNC B2 ;  /* 0x0000000000027941 */ /* 0x000fea0003800000 */
.L_x_8593:
        /* <DEDUP_REMOVED lines=44> */
.L_x_8592:
[----:B------:R-:W-:Y:S05]  /*2bc0*/  BSYNC B1 ;  /* 0x0000000000017941 */ /* 0x000fea0003800000 */
.L_x_8591:
        /* <DEDUP_REMOVED lines=15> */
.L_x_8595:
        /* <DEDUP_REMOVED lines=12> */
.L_x_8598:
[----:B------:R-:W-:-:S07]  /*2d80*/  IMAD.MOV.U32 R139, RZ, RZ, R176 ;  /* 0x000000ffff8b7224 */ /* 0x000fce00078e00b0 */
.L_x_8599:
[----:B------:R-:W-:Y:S05]  /*2d90*/  BSYNC B1 ;  /* 0x0000000000017941 */ /* 0x000fea0003800000 */
.L_x_8597:
        /* <DEDUP_REMOVED lines=16> */
.L_x_8603:
[----:B------:R-:W-:Y:S05]  /*2ea0*/  BSYNC B2 ;  /* 0x0000000000027941 */ /* 0x000fea0003800000 */
.L_x_8602:
        /* <DEDUP_REMOVED lines=44> */
.L_x_8601:
[----:B------:R-:W-:Y:S05]  /*3170*/  BSYNC B1 ;  /* 0x0000000000017941 */ /* 0x000fea0003800000 */
.L_x_8600:
        /* <DEDUP_REMOVED lines=9> */
.L_x_8596:
        /* <DEDUP_REMOVED lines=12> */
.L_x_8605:
[----:B------:R-:W-:-:S07]  /*32d0*/  MOV R139, R176 ;  /* 0x000000b0008b7202 */ /* 0x000fce0000000f00 */
.L_x_8606:
[----:B------:R-:W-:Y:S05]  /*32e0*/  BSYNC B1 ;  /* 0x0000000000017941 */ /* 0x000fea0003800000 */
.L_x_8604:
        /* <DEDUP_REMOVED lines=16> */
.L_x_8610:
[----:B------:R-:W-:Y:S05]  /*33f0*/  BSYNC B2 ;  /* 0x0000000000027941 */ /* 0x000fea0003800000 */
.L_x_8609:
        /* <DEDUP_REMOVED lines=44> */
.L_x_8608:
[----:B------:R-:W-:Y:S05]  /*36c0*/  BSYNC B1 ;  /* 0x0000000000017941 */ /* 0x000fea0003800000 */
.L_x_8607:
        /* <DEDUP_REMOVED lines=14> */
.L_x_8611:
        /* <DEDUP_REMOVED lines=12> */
.L_x_8614:
[----:B------:R-:W-:-:S07]  /*3870*/  MOV R139, R176 ;  /* 0x000000b0008b7202 */ /* 0x000fce0000000f00 */
.L_x_8615:
[----:B------:R-:W-:Y:S05]  /*3880*/  BSYNC B1 ;  /* 0x0000000000017941 */ /* 0x000fea0003800000 */
.L_x_8613:
        /* <DEDUP_REMOVED lines=16> */
.L_x_8619:
[----:B------:R-:W-:Y:S05]  /*3990*/  BSYNC B2 ;  /* 0x0000000000027941 */ /* 0x000fea0003800000 */
.L_x_8618:
        /* <DEDUP_REMOVED lines=44> */
.L_x_8617:
[----:B------:R-:W-:Y:S05]  /*3c60*/  BSYNC B1 ;  /* 0x0000000000017941 */ /* 0x000fea0003800000 */
.L_x_8616:
        /* <DEDUP_REMOVED lines=10> */
.L_x_8612:
        /* <DEDUP_REMOVED lines=12> */
.L_x_8621:
[----:B------:R-:W-:-:S07]  /*3dd0*/  IMAD.MOV.U32 R185, RZ, RZ, R176 ;  /* 0x000000ffffb97224 */ /* 0x000fce00078e00b0 */
.L_x_8622:
[----:B------:R-:W-:Y:S05]  /*3de0*/  BSYNC B1 ;  /* 0x0000000000017941 */ /* 0x000fea0003800000 */
.L_x_8620:
        /* <DEDUP_REMOVED lines=16> */
.L_x_8626:
[----:B------:R-:W-:Y:S05]  /*3ef0*/  BSYNC B2 ;  /* 0x0000000000027941 */ /* 0x000fea0003800000 */
.L_x_8625:
        /* <DEDUP_REMOVED lines=44> */
.L_x_8624:
[----:B------:R-:W-:Y:S05]  /*41c0*/  BSYNC B1 ;  /* 0x0000000000017941 */ /* 0x000fea0003800000 */
.L_x_8623:
        /* <DEDUP_REMOVED lines=15> */
.L_x_8627:
        /* <DEDUP_REMOVED lines=12> */
.L_x_8630:
[----:B------:R-:W-:-:S07]  /*4380*/  IMAD.MOV.U32 R180, RZ, RZ, R176 ;  /* 0x000000ffffb47224 */ /* 0x000fce00078e00b0 */
.L_x_8631:
[----:B------:R-:W-:Y:S05]  /*4390*/  BSYNC B1 ;  /* 0x0000000000017941 */ /* 0x000fea0003800000 */
.L_x_8629:
        /* <DEDUP_REMOVED lines=16> */
.L_x_8635:
[----:B------:R-:W-:Y:S05]  /*44a0*/  BSYNC B2 ;  /* 0x0000000000027941 */ /* 0x000fea0003800000 */
.L_x_8634:
        /* <DEDUP_REMOVED lines=44> */
.L_x_8633:
[----:B------:R-:W-:Y:S05]  /*4770*/  BSYNC B1 ;  /* 0x0000000000017941 */ /* 0x000fea0003800000 */
.L_x_8632:
        /* <DEDUP_REMOVED lines=9> */
.L_x_8628:
        /* <DEDUP_REMOVED lines=12> */
.L_x_8637:
[----:B------:R-:W-:-:S07]  /*48d0*/  IMAD.MOV.U32 R185, RZ, RZ, R176 ;  /* 0x000000ffffb97224 */ /* 0x000fce00078e00b0 */
.L_x_8638:
[----:B------:R-:W-:Y:S05]  /*48e0*/  BSYNC B1 ;  /* 0x0000000000017941 */ /* 0x000fea0003800000 */
.L_x_8636:
        /* <DEDUP_REMOVED lines=16> */
.L_x_8642:
[----:B------:R-:W-:Y:S05]  /*49f0*/  BSYNC B2 ;  /* 0x0000000000027941 */ /* 0x000fea0003800000 */
.L_x_8641:
        /* <DEDUP_REMOVED lines=44> */
.L_x_8640:
[----:B------:R-:W-:Y:S05]  /*4cc0*/  BSYNC B1 ;  /* 0x0000000000017941 */ /* 0x000fea0003800000 */
.L_x_8639:
        /* <DEDUP_REMOVED lines=12> */
.L_x_8643:
        /* <DEDUP_REMOVED lines=12> */
.L_x_8646:
[----:B------:R-:W-:-:S07]  /*4e50*/  IMAD.MOV.U32 R181, RZ, RZ, R176 ;  /* 0x000000ffffb57224 */ /* 0x000fce00078e00b0 */
.L_x_8647:
[----:B------:R-:W-:Y:S05]  /*4e60*/  BSYNC B1 ;  /* 0x0000000000017941 */ /* 0x000fea0003800000 */
.L_x_8645:
        /* <DEDUP_REMOVED lines=16> */
.L_x_8651:
[----:B------:R-:W-:Y:S05]  /*4f70*/  BSYNC B2 ;  /* 0x0000000000027941 */ /* 0x000fea0003800000 */
.L_x_8650:
        /* <DEDUP_REMOVED lines=44> */
.L_x_8649:
[----:B------:R-:W-:Y:S05]  /*5240*/  BSYNC B1 ;  /* 0x0000000000017941 */ /* 0x000fea0003800000 */
.L_x_8648:
        /* <DEDUP_REMOVED lines=10> */
.L_x_8644:
        /* <DEDUP_REMOVED lines=12> */
.L_x_8653:
[----:B------:R-:W-:-:S07]  /*53b0*/  MOV R185, R176 ;  /* 0x000000b000b97202 */ /* 0x000fce0000000f00 */
.L_x_8654:
[----:B------:R-:W-:Y:S05]  /*53c0*/  BSYNC B1 ;  /* 0x0000000000017941 */ /* 0x000fea0003800000 */
.L_x_8652:
        /* <DEDUP_REMOVED lines=16> */
.L_x_8658:
[----:B------:R-:W-:Y:S05]  /*54d0*/  BSYNC B2 ;  /* 0x0000000000027941 */ /* 0x000fea0003800000 */
.L_x_8657:
        /* <DEDUP_REMOVED lines=44> */
.L_x_8656:
[----:B------:R-:W-:Y:S05]  /*57a0*/  BSYNC B1 ;  /* 0x0000000000017941 */ /* 0x000fea0003800000 */
.L_x_8655:
        /* <DEDUP_REMOVED lines=13> */
.L_x_8659:
        /* <DEDUP_REMOVED lines=12> */
.L_x_8662:
[----:B------:R-:W-:-:S07]  /*5940*/  MOV R182, R176 ;  /* 0x000000b000b67202 */ /* 0x000fce0000000f00 */
.L_x_8663:
[----:B------:R-:W-:Y:S05]  /*5950*/  BSYNC B1 ;  /* 0x0000000000017941 */ /* 0x000fea0003800000 */
.L_x_8661:
        /* <DEDUP_REMOVED lines=16> */
.L_x_8667:
[----:B------:R-:W-:Y:S05]  /*5a60*/  BSYNC B2 ;  /* 0x0000000000027941 */ /* 0x000fea0003800000 */
.L_x_8666:
        /* <DEDUP_REMOVED lines=44> */
.L_x_8665:
[----:B------:R-:W-:Y:S05]  /*5d30*/  BSYNC B1 ;  /* 0x0000000000017941 */ /* 0x000fea0003800000 */
.L_x_8664:
        /* <DEDUP_REMOVED lines=9> */
.L_x_8660:
        /* <DEDUP_REMOVED lines=12> */
.L_x_8669:
[----:B------:R-:W-:-:S07]  /*5e90*/  IMAD.MOV.U32 R185, RZ, RZ, R176 ;  /* 0x000000ffffb97224 */ /* 0x000fce00078e00b0 */
.L_x_8670:
[----:B------:R-:W-:Y:S05]  /*5ea0*/  BSYNC B1 ;  /* 0x0000000000017941 */ /* 0x000fea0003800000 */
.L_x_8668:
        /* <DEDUP_REMOVED lines=16> */
.L_x_8674:
[----:B------:R-:W-:Y:S05]  /*5fb0*/  BSYNC B2 ;  /* 0x0000000000027941 */ /* 0x000fea0003800000 */
.L_x_8673:
        /* <DEDUP_REMOVED lines=44> */
.L_x_8672:
[----:B------:R-:W-:Y:S05]  /*6280*/  BSYNC B1 ;  /* 0x0000000000017941 */ /* 0x000fea0003800000 */
.L_x_8671:
        /* <DEDUP_REMOVED lines=12> */
.L_x_8675:
        /* <DEDUP_REMOVED lines=12> */
.L_x_8678:
[----:B------:R-:W-:-:S07]  /*6410*/  IMAD.MOV.U32 R183, RZ, RZ, R176 ;  /* 0x000000ffffb77224 */ /* 0x000fce00078e00b0 */
.L_x_8679:
[----:B------:R-:W-:Y:S05]  /*6420*/  BSYNC B1 ;  /* 0x0000000000017941 */ /* 0x000fea0003800000 */
.L_x_8677:
        /* <DEDUP_REMOVED lines=16> */
.L_x_8683:
[----:B------:R-:W-:Y:S05]  /*6530*/  BSYNC B2 ;  /* 0x0000000000027941 */ /* 0x000fea0003800000 */
.L_x_8682:
        /* <DEDUP_REMOVED lines=44> */
.L_x_8681:
[----:B------:R-:W-:Y:S05]  /*6800*/  BSYNC B1 ;  /* 0x0000000000017941 */ /* 0x000fea0003800000 */
.L_x_8680:
        /* <DEDUP_REMOVED lines=10> */
.L_x_8676:
        /* <DEDUP_REMOVED lines=19> */
[----:B------:R-:W-:Y:S02]  /*69e0*/  SHF.L.U64.HI R189, R184, 0x3, RZ ;  /* 0x00000003b8bd7819 */ /* 0x000fe400000102ff */
        /* <DEDUP_REMOVED lines=21> */
[----:B------:R-:W-:Y:S01]  /*6b40*/  IMAD.WIDE.U32 R138, R138, 0x10000, RZ ;  /* 0x000100008a8a7825 */ /* 0x000fe200078e00ff */
[----:B------:R-:W-:Y:S02]  /*6b50*/  IADD3 R142, P0, R186, UR12, RZ ;  /* 0x0000000cba8e7c10 */ /* 0x000fe4000ff1e0ff */
[----:B------:R-:W-:Y:S01]  /*6b60*/  LOP3.LUT R143, R143, 0xff, R180, 0xf8, !PT ;  /* 0x000000ff8f8f7812 */ /* 0x000fe200078ef8b4 */
[----:B------:R-:W-:-:S03]  /*6b70*/  IMAD.WIDE.U32 R140, R140, 0x100, RZ ;  /* 0x000001008c8c7825 */ /* 0x000fc600078e00ff */
[----:B------:R-:W-:Y:S02]  /*6b80*/  LOP3.LUT R137, R139, R143, R137, 0xfe, !PT ;  /* 0x0000008f8b897212 */ /* 0x000fe400078efe89 */
[----:B------:R-:W-:Y:S02]  /*6b90*/  LOP3.LUT R136, R140, R136, R138, 0xfe, !PT ;  /* 0x000000888c887212 */ /* 0x000fe400078efe8a */
[----:B------:R-:W-:Y:S02]  /*6ba0*/  IADD3.X R143, R189, UR13, RZ, P0, !PT ;  /* 0x0000000dbd8f7c10 */ /* 0x000fe400087fe4ff */
[----:B------:R-:W-:Y:S02]  /*6bb0*/  LOP3.LUT R136, R136, 0xff, R175, 0xf8, !PT ;  /* 0x000000ff88887812 */ /* 0x000fe400078ef8af */
[----:B------:R-:W-:-:S05]  /*6bc0*/  LOP3.LUT R137, R137, R141, RZ, 0xfc, !PT ;  /* 0x0000008d89897212 */ /* 0x000fca00078efcff */
[----:B------:R4:W-:Y:S02]  /*6bd0*/  STG.E.64 desc[UR4][R142.64], R136 ;  /* 0x000000888e007986 */ /* 0x0009e4000c101b04 */
.L_x_8684:
[----:B0---4-:R-:W-:-:S07]  /*6be0*/  IADD3 R136, R184, 0x100, RZ ;  /* 0x00000100b8887810 */ /* 0x011fce0007ffe0ff */
.L_x_8555:
[----:B------:R-:W-:Y:S05]  /*6bf0*/  BSYNC B0 ;  /* 0x0000000000007941 */ /* 0x000fea0003800000 */
.L_x_8554:
[----:B------:R-:W-:Y:S01]  /*6c00*/  LOP3.LUT P0, RZ, R188, 0x80, RZ, 0xc0, !PT ;  /* 0x00000080bcff7812 */ /* 0x000fe2000780c0ff */
[----:B------:R-:W-:-:S12]  /*6c10*/  BSSY B0, `(.L_x_8685) ;  /* 0x00005c4000007945 */ /* 0x000fd80003800000 */
[----:B------:R-:W-:Y:S05]  /*6c20*/  @!P0 BRA `(.L_x_8686) ;  /* 0x0000005c00088947 */ /* 0x000fea0003800000 */
        /* <DEDUP_REMOVED lines=27> */
.L_x_8688:
[----:B------:R-:W-:-:S07]  /*6de0*/  IMAD.MOV.U32 R186, RZ, RZ, R176 ;  /* 0x000000ffffba7224 */ /* 0x000fce00078e00b0 */
.L_x_8689:
[----:B------:R-:W-:Y:S05]  /*6df0*/  BSYNC B1 ;  /* 0x0000000000017941 */ /* 0x000fea0003800000 */
.L_x_8687:
        /* <DEDUP_REMOVED lines=16> */
.L_x_8693:
[----:B------:R-:W-:Y:S05]  /*6f00*/  BSYNC B2 ;  /* 0x0000000000027941 */ /* 0x000fea0003800000 */
.L_x_8692:
        /* <DEDUP_REMOVED lines=44> */
.L_x_8691:
[----:B------:R-:W-:Y:S05]  /*71d0*/  BSYNC B1 ;  /* 0x0000000000017941 */ /* 0x000fea0003800000 */
.L_x_8690:
        /* <DEDUP_REMOVED lines=20> */
.L_x_8694:
        /* <DEDUP_REMOVED lines=12> */
.L_x_8697:
[----:B------:R-:W-:-:S07]  /*73e0*/  MOV R185, R176 ;  /* 0x000000b000b97202 */ /* 0x000fce0000000f00 */
.L_x_8698:
[----:B------:R-:W-:Y:S05]  /*73f0*/  BSYNC B1 ;  /* 0x0000000000017941 */ /* 0x000fea0003800000 */
.L_x_8696:
        /* <DEDUP_REMOVED lines=16> */
.L_x_8702:
[----:B------:R-:W-:Y:S05]  /*7500*/  BSYNC B2 ;  /* 0x0000000000027941 */ /* 0x000fea0003800000 */
.L_x_8701:
        /* <DEDUP_REMOVED lines=44> */
.L_x_8700:
[----:B------:R-:W-:Y:S05]  /*77d0*/  BSYNC B1 ;  /* 0x0000000000017941 */ /* 0x000fea0003800000 */
.L_x_8699:
        /* <DEDUP_REMOVED lines=9> */
.L_x_8695:
        /* <DEDUP_REMOVED lines=12> */
.L_x_8704:
[----:B------:R-:W-:-:S07]  /*7930*/  IMAD.MOV.U32 R185, RZ, RZ, R176 ;  /* 0x000000ffffb97224 */ /* 0x000fce00078e00b0 */
.L_x_8705:
[----:B------:R-:W-:Y:S05]  /*7940*/  BSYNC B1 ;  /* 0x0000000000017941 */ /* 0x000fea0003800000 */
.L_x_8703:
        /* <DEDUP_REMOVED lines=16> */
.L_x_8709:
[----:B------:R-:W-:Y:S05]  /*7a50*/  BSYNC B2 ;  /* 0x0000000000027941 */ /* 0x000fea0003800000 */
.L_x_8708:
        /* <DEDUP_REMOVED lines=44> */
.L_x_8707:
[----:B------:R-:W-:Y:S05]  /*7d20*/  BSYNC B1 ;  /* 0x0000000000017941 */ /* 0x000fea0003800000 */
.L_x_8706:
        /* <DEDUP_REMOVED lines=14> */
.L_x_8710:
        /* <DEDUP_REMOVED lines=12> */
.L_x_8713:
[----:B------:R-:W-:-:S07]  /*7ed0*/  IMAD.MOV.U32 R128, RZ, RZ, R176 ;  /* 0x000000ffff807224 */ /* 0x000fce00078e00b0 */
.L_x_8714:
[----:B------:R-:W-:Y:S05]  /*7ee0*/  BSYNC B1 ;  /* 0x0000000000017941 */ /* 0x000fea0003800000 */
.L_x_8712:
        /* <DEDUP_REMOVED lines=16> */
.L_x_8718:
[----:B------:R-:W-:Y:S05]  /*7ff0*/  BSYNC B2 ;  /* 0x0000000000027941 */ /* 0x000fea0003800000 */
.L_x_8717:
        /* <DEDUP_REMOVED lines=44> */
.L_x_8716:
[----:B------:R-:W-:Y:S05]  /*82c0*/  BSYNC B1 ;  /* 0x0000000000017941 */ /* 0x000fea0003800000 */
.L_x_8715:
        /* <DEDUP_REMOVED lines=10> */
.L_x_8711:
        /* <DEDUP_REMOVED lines=12> */
.L_x_8720:
[----:B------:R-:W-:-:S07]  /*8430*/  IMAD.MOV.U32 R185, RZ, RZ, R176 ;  /* 0x000000ffffb97224 */ /* 0x000fce00078e00b0 */
.L_x_8721:
[----:B------:R-:W-:Y:S05]  /*8440*/  BSYNC B1 ;  /* 0x0000000000017941 */ /* 0x000fea0003800000 */
.L_x_8719:
        /* <DEDUP_REMOVED lines=16> */
.L_x_8725:
[----:B------:R-:W-:Y:S05]  /*8550*/  BSYNC B2 ;  /* 0x0000000000027941 */ /* 0x000fea0003800000 */
.L_x_8724:
        /* <DEDUP_REMOVED lines=44> */
.L_x_8723:
[----:B------:R-:W-:Y:S05]  /*8820*/  BSYNC B1 ;  /* 0x0000000000017941 */ /* 0x000fea0003800000 */
.L_x_8722:
        /* <DEDUP_REMOVED lines=15> */
.L_x_8726:
        /* <DEDUP_REMOVED lines=12> */
.L_x_8729:
[----:B------:R-:W-:-:S07]  /*89e0*/  IMAD.MOV.U32 R178, RZ, RZ, R176 ;  /* 0x000000ffffb27224 */ /* 0x000fce00078e00b0 */
.L_x_8730:
[----:B------:R-:W-:Y:S05]  /*89f0*/  BSYNC B1 ;  /* 0x0000000000017941 */ /* 0x000fea0003800000 */
.L_x_8728:
        /* <DEDUP_REMOVED lines=16> */
.L_x_8734:
[----:B------:R-:W-:Y:S05]  /*8b00*/  BSYNC B2 ;  /* 0x0000000000027941 */ /* 0x000fea0003800000 */
.L_x_8733:
        /* <DEDUP_REMOVED lines=44> */
.L_x_8732:
[----:B------:R-:W-:Y:S05]  /*8dd0*/  BSYNC B1 ;  /* 0x0000000000017941 */ /* 0x000fea0003800000 */
.L_x_8731:
        /* <DEDUP_REMOVED lines=9> */
.L_x_8727:
        /* <DEDUP_REMOVED lines=12> */
.L_x_8736:
[----:B------:R-:W-:-:S07]  /*8f30*/  MOV R185, R176 ;  /* 0x000000b000b97202 */ /* 0x000fce0000000f00 */
.L_x_8737:
[----:B------:R-:W-:Y:S05]  /*8f40*/  BSYNC B1 ;  /* 0x0000000000017941 */ /* 0x000fea0003800000 */
.L_x_8735:
        /* <DEDUP_REMOVED lines=16> */
.L_x_8741:
[----:B------:R-:W-:Y:S05]  /*9050*/  BSYNC B2 ;  /* 0x0000000000027941 */ /* 0x000fea0003800000 */
.L_x_8740:
        /* <DEDUP_REMOVED lines=44> */
.L_x_8739:
[----:B------:R-:W-:Y:S05]  /*9320*/  BSYNC B1 ;  /* 0x0000000000017941 */ /* 0x000fea0003800000 */
.L_x_8738:
        /* <DEDUP_REMOVED lines=14> */
.L_x_8742:
        /* <DEDUP_REMOVED lines=12> */
.L_x_8745:
[----:B------:R-:W-:-:S07]  /*94d0*/  MOV R179, R176 ;  /* 0x000000b000b37202 */ /* 0x000fce0000000f00 */
.L_x_8746:
[----:B------:R-:W-:Y:S05]  /*94e0*/  BSYNC B1 ;  /* 0x0000000000017941 */ /* 0x000fea0003800000 */
.L_x_8744:
        /* <DEDUP_REMOVED lines=16> */
.L_x_8750:
[----:B------:R-:W-:Y:S05]  /*95f0*/  BSYNC B2 ;  /* 0x0000000000027941 */ /* 0x000fea0003800000 */
.L_x_8749:
        /* <DEDUP_REMOVED lines=44> */
.L_x_8748:
[----:B------:R-:W-:Y:S05]  /*98c0*/  BSYNC B1 ;  /* 0x0000000000017941 */ /* 0x000fea0003800000 */
.L_x_8747:
        /* <DEDUP_REMOVED lines=10> */
.L_x_8743:
        /* <DEDUP_REMOVED lines=12> */
.L_x_8752:
[----:B------:R-:W-:-:S07]  /*9a30*/  IMAD.MOV.U32 R185, RZ, RZ, R176 ;  /* 0x000000ffffb97224 */ /* 0x000fce00078e00b0 */
.L_x_8753:
[----:B------:R-:W-:Y:S05]  /*9a40*/  BSYNC B1 ;  /* 0x0000000000017941 */ /* 0x000fea0003800000 */
.L_x_8751:
        /* <DEDUP_REMOVED lines=16> */
.L_x_8757:
[----:B------:R-:W-:Y:S05]  /*9b50*/  BSYNC B2 ;  /* 0x0000000000027941 */ /* 0x000fea0003800000 */
.L_x_8756:
        /* <DEDUP_REMOVED lines=41> */
[----:B------:R-:W-:Y:S01]  /*9df0*/  IMAD.MOV.U32 R174, RZ, RZ, R128 ;  /* 0x000000ffffae7224 */ /* 0x000fe200078e0080 */
[----:B------:R-:W-:Y:S01]  /*9e00*/  LOP3.LUT R169, R129, R142, R167, 0x96, !PT ;  /* 0x0000008e81a97212 */ /* 0x000fe200078e96a7 */
[----:B------:R-:W-:-:S07]  /*9e10*/  IMAD.MOV.U32 R140, RZ, RZ, RZ ;  /* 0x000000ffff8c7224 */ /* 0x000fce00078e00ff */
.L_x_8755:
[----:B------:R-:W-:Y:S05]  /*9e20*/  BSYNC B1 ;  /* 0x0000000000017941 */ /* 0x000fea0003800000 */
.L_x_8754:
        /* <DEDUP_REMOVED lines=15> */
.L_x_8758:
        /* <DEDUP_REMOVED lines=12> */
.L_x_8761:
[----:B------:R-:W-:-:S07]  /*9fe0*/  IMAD.MOV.U32 R180, RZ, RZ, R176 ;  /* 0x000000ffffb47224 */ /* 0x000fce00078e00b0 */
.L_x_8762:
[----:B------:R-:W-:Y:S05]  /*9ff0*/  BSYNC B1 ;  /* 0x0000000000017941 */ /* 0x000fea0003800000 */
.L_x_8760:
        /* <DEDUP_REMOVED lines=16> */
.L_x_8766:
[----:B------:R-:W-:Y:S05]  /*a100*/  BSYNC B2 ;  /* 0x0000000000027941 */ /* 0x000fea0003800000 */
.L_x_8765:
        /* <DEDUP_REMOVED lines=44> */
.L_x_8764:
[----:B------:R-:W-:Y:S05]  /*a3d0*/  BSYNC B1 ;  /* 0x0000000000017941 */ /* 0x000fea0003800000 */
.L_x_8763:
        /* <DEDUP_REMOVED lines=9> */
.L_x_8759:
        /* <DEDUP_REMOVED lines=12> */
.L_x_8768:
[----:B------:R-:W-:-:S07]  /*a530*/  IMAD.MOV.U32 R185, RZ, RZ, R176 ;  /* 0x000000ffffb97224 */ /* 0x000fce00078e00b0 */
.L_x_8769:
[----:B------:R-:W-:Y:S05]  /*a540*/  BSYNC B1 ;  /* 0x0000000000017941 */ /* 0x000fea0003800000 */
.L_x_8767:
        /* <DEDUP_REMOVED lines=16> */
.L_x_8773:
[----:B------:R-:W-:Y:S05]  /*a650*/  BSYNC B2 ;  /* 0x0000000000027941 */ /* 0x000fea0003800000 */
.L_x_8772:
        /* <DEDUP_REMOVED lines=44> */
.L_x_8771:
[----:B------:R-:W-:Y:S05]  /*a920*/  BSYNC B1 ;  /* 0x0000000000017941 */ /* 0x000fea0003800000 */
.L_x_8770:
        /* <DEDUP_REMOVED lines=12> */
.L_x_8774:
        /* <DEDUP_REMOVED lines=12> */
.L_x_8777:
[----:B------:R-:W-:-:S07]  /*aab0*/  IMAD.MOV.U32 R181, RZ, RZ, R176 ;  /* 0x000000ffffb57224 */ /* 0x000fce00078e00b0 */
.L_x_8778:
[----:B------:R-:W-:Y:S05]  /*aac0*/  BSYNC B1 ;  /* 0x0000000000017941 */ /* 0x000fea0003800000 */
.L_x_8776:
        /* <DEDUP_REMOVED lines=16> */
.L_x_8782:
[----:B------:R-:W-:Y:S05]  /*abd0*/  BSYNC B2 ;  /* 0x0000000000027941 */ /* 0x000fea0003800000 */
.L_x_8781:
        /* <DEDUP_REMOVED lines=44> */
.L_x_8780:
[----:B------:R-:W-:Y:S05]  /*aea0*/  BSYNC B1 ;  /* 0x0000000000017941 */ /* 0x000fea0003800000 */
.L_x_8779:
        /* <DEDUP_REMOVED lines=10> */
.L_x_8775:
        /* <DEDUP_REMOVED lines=12> */
.L_x_8784:
[----:B------:R-:W-:-:S07]  /*b010*/  MOV R185, R176 ;  /* 0x000000b000b97202 */ /* 0x000fce0000000f00 */
.L_x_8785:
[----:B------:R-:W-:Y:S05]  /*b020*/  BSYNC B1 ;  /* 0x0000000000017941 */ /* 0x000fea0003800000 */
.L_x_8783:
        /* <DEDUP_REMOVED lines=16> */
.L_x_8789:
[----:B------:R-:W-:Y:S05]  /*b130*/  BSYNC B2 ;  /* 0x0000000000027941 */ /* 0x000fea0003800000 */
.L_x_8788:
        /* <DEDUP_REMOVED lines=44> */
.L_x_8787:
[----:B------:R-:W-:Y:S05]  /*b400*/  BSYNC B1 ;  /* 0x0000000000017941 */ /* 0x000fea0003800000 */
.L_x_8786:
        /* <DEDUP_REMOVED lines=13> */
.L_x_8790:
        /* <DEDUP_REMOVED lines=12> */
.L_x_8793:
[----:B------:R-:W-:-:S07]  /*b5a0*/  MOV R182, R176 ;  /* 0x000000b000b67202 */ /* 0x000fce0000000f00 */
.L_x_8794:
[----:B------:R-:W-:Y:S05]  /*b5b0*/  BSYNC B1 ;  /* 0x0000000000017941 */ /* 0x000fea0003800000 */
.L_x_8792:
        /* <DEDUP_REMOVED lines=16> */
.L_x_8798:
[----:B------:R-:W-:Y:S05]  /*b6c0*/  BSYNC B2 ;  /* 0x0000000000027941 */ /* 0x000fea0003800000 */
.L_x_8797:
        /* <DEDUP_REMOVED lines=44> */
.L_x_8796:
[----:B------:R-:W-:Y:S05]  /*b990*/  BSYNC B1 ;  /* 0x0000000000017941 */ /* 0x000fea0003800000 */
.L_x_8795:
        /* <DEDUP_REMOVED lines=9> */
.L_x_8791:
        /* <DEDUP_REMOVED lines=12> */
.L_x_8800:
[----:B------:R-:W-:-:S07]  /*baf0*/  IMAD.MOV.U32 R185, RZ, RZ, R176 ;  /* 0x000000ffffb97224 */ /* 0x000fce00078e00b0 */
.L_x_8801:
[----:B------:R-:W-:Y:S05]  /*bb00*/  BSYNC B1 ;  /* 0x0000000000017941 */ /* 0x000fea0003800000 */
.L_x_8799:
        /* <DEDUP_REMOVED lines=16> */
.L_x_8805:
[----:B------:R-:W-:Y:S05]  /*bc10*/  BSYNC B2 ;  /* 0x0000000000027941 */ /* 0x000fea0003800000 */
.L_x_8804:
        /* <DEDUP_REMOVED lines=44> */
.L_x_8803:
[----:B------:R-:W-:Y:S05]  /*bee0*/  BSYNC B1 ;  /* 0x0000000000017941 */ /* 0x000fea0003800000 */
.L_x_8802:
        /* <DEDUP_REMOVED lines=12> */
.L_x_8806:
        /* <DEDUP_REMOVED lines=12> */
.L_x_8809:
[----:B------:R-:W-:-:S07]  /*c070*/  IMAD.MOV.U32 R183, RZ, RZ, R176 ;  /* 0x000000ffffb77224 */ /* 0x000fce00078e00b0 */
.L_x_8810:
[----:B------:R-:W-:Y:S05]  /*c080*/  BSYNC B1 ;  /* 0x0000000000017941 */ /* 0x000fea0003800000 */
.L_x_8808:
        /* <DEDUP_REMOVED lines=16> */
.L_x_8814:
[----:B------:R-:W-:Y:S05]  /*c190*/  BSYNC B2 ;  /* 0x0000000000027941 */ /* 0x000fea0003800000 */
.L_x_8813:
        /* <DEDUP_REMOVED lines=44> */
.L_x_8812:
[----:B------:R-:W-:Y:S05]  /*c460*/  BSYNC B1 ;  /* 0x0000000000017941 */ /* 0x000fea0003800000 */
.L_x_8811:
        /* <DEDUP_REMOVED lines=10> */
.L_x_8807:
        /* <DEDUP_REMOVED lines=40> */
[----:B------:R-:W-:Y:S01]  /*c790*/  IMAD.WIDE.U32 R140, R141, 0x1000000, RZ ;  /* 0x010000008d8c7825 */ /* 0x000fe200078e00ff */
[----:B------:R-:W-:Y:S02]  /*c7a0*/  IADD3 R138, P0, R189, UR12, RZ ;  /* 0x0000000cbd8a7c10 */ /* 0x000fe4000ff1e0ff */
[----:B------:R-:W-:Y:S01]  /*c7b0*/  LOP3.LUT R137, R137, 0xff, R180, 0xf8, !PT ;  /* 0x000000ff89897812 */ /* 0x000fe200078ef8b4 */
[----:B------:R-:W-:Y:S01]  /*c7c0*/  IMAD.WIDE.U32 R142, R142, 0x10000, RZ ;  /* 0x000100008e8e7825 */ /* 0x000fe200078e00ff */
[----:B------:R-:W-:-:S03]  /*c7d0*/  IADD3.X R139, R190, UR13, RZ, P0, !PT ;  /* 0x0000000dbe8b7c10 */ /* 0x000fc600087fe4ff */
[----:B------:R-:W-:Y:S01]  /*c7e0*/  IMAD.WIDE.U32 R186, R186, 0x100, RZ ;  /* 0x00000100baba7825 */ /* 0x000fe200078e00ff */
[----:B------:R-:W-:Y:S02]  /*c7f0*/  LOP3.LUT R137, R143, R137, R141, 0xfe, !PT ;  /* 0x000000898f897212 */ /* 0x000fe400078efe8d */
[----:B------:R-:W-:Y:S02]  /*c800*/  LOP3.LUT R140, R186, R140, R142, 0xfe, !PT ;  /* 0x0000008cba8c7212 */ /* 0x000fe400078efe8e */
[----:B------:R-:W-:Y:S02]  /*c810*/  LOP3.LUT R141, R137, R187, RZ, 0xfc, !PT ;  /* 0x000000bb898d7212 */ /* 0x000fe400078efcff */
[----:B------:R-:W-:-:S05]  /*c820*/  LOP3.LUT R140, R140, 0xff, R175, 0xf8, !PT ;  /* 0x000000ff8c8c7812 */ /* 0x000fca00078ef8af */
[----:B------:R4:W-:Y:S02]  /*c830*/  STG.E.64 desc[UR4][R138.64], R140 ;  /* 0x0000008c8a007986 */ /* 0x0009e4000c101b04 */
.L_x_8815:
[----:B------:R-:W-:-:S07]  /*c840*/  IADD3 R136, R136, 0x100, RZ ;  /* 0x0000010088887810 */ /* 0x000fce0007ffe0ff */
.L_x_8686:
[----:B------:R-:W-:Y:S05]  /*c850*/  BSYNC B0 ;  /* 0x0000000000007941 */ /* 0x000fea0003800000 */
.L_x_8685:
[----:B------:R-:W-:Y:S01]  /*c860*/  LOP3.LUT P0, RZ, R188, 0x40, RZ, 0xc0, !PT ;  /* 0x00000040bcff7812 */ /* 0x000fe2000780c0ff */
[----:B------:R-:W-:-:S12]  /*c870*/  BSSY B0, `(.L_x_8816) ;  /* 0x00005c3000007945 */ /* 0x000fd80003800000 */
[----:B------:R-:W-:Y:S05]  /*c880*/  @!P0 BRA `(.L_x_8817) ;  /* 0x0000005c00048947 */ /* 0x000fea0003800000 */
        /* <DEDUP_REMOVED lines=8> */
[----:B----4-:R-:W-:-:S04]  /*c910*/  @P0 LEA R138, P2, R136, R120, 0x4 ;  /* 0x00000078888a0211 */ /* 0x010fc800078420ff */
        /* <DEDUP_REMOVED lines=18> */
.L_x_8819:
[----:B------:R-:W-:-:S07]  /*ca40*/  IMAD.MOV.U32 R186, RZ, RZ, R176 ;  /* 0x000000ffffba7224 */ /* 0x000fce00078e00b0 */
.L_x_8820:
[----:B------:R-:W-:Y:S05]  /*ca50*/  BSYNC B1 ;  /* 0x0000000000017941 */ /* 0x000fea0003800000 */
.L_x_8818:
        /* <DEDUP_REMOVED lines=16> */
.L_x_8824:
[----:B------:R-:W-:Y:S05]  /*cb60*/  BSYNC B2 ;  /* 0x0000000000027941 */ /* 0x000fea0003800000 */
.L_x_8823:
        /* <DEDUP_REMOVED lines=44> */
.L_x_8822:
[----:B------:R-:W-:Y:S05]  /*ce30*/  BSYNC B1 ;  /* 0x0000000000017941 */ /* 0x000fea0003800000 */
.L_x_8821:
        /* <DEDUP_REMOVED lines=20> */
.L_x_8825:
        /* <DEDUP_REMOVED lines=12> */
.L_x_8828:
[----:B------:R-:W-:-:S07]  /*d040*/  MOV R185, R176 ;  /* 0x000000b000b97202 */ /* 0x000fce0000000f00 */
.L_x_8829:
[----:B------:R-:W-:Y:S05]  /*d050*/  BSYNC B1 ;  /* 0x0000000000017941 */ /* 0x000fea0003800000 */
.L_x_8827:
        /* <DEDUP_REMOVED lines=16> */
.L_x_8833:
[----:B------:R-:W-:Y:S05]  /*d160*/  BSYNC B2 ;  /* 0x0000000000027941 */ /* 0x000fea0003800000 */
.L_x_8832:
        /* <DEDUP_REMOVED lines=44> */
.L_x_8831:
[----:B------:R-:W-:Y:S05]  /*d430*/  BSYNC B1 ;  /* 0x0000000000017941 */ /* 0x000fea0003800000 */
.L_x_8830:
        /* <DEDUP_REMOVED lines=9> */
.L_x_8826:
        /* <DEDUP_REMOVED lines=12> */
.L_x_8835:
[----:B------:R-:W-:-:S07]  /*d590*/  IMAD.MOV.U32 R185, RZ, RZ, R176 ;  /* 0x000000ffffb97224 */ /* 0x000fce00078e00b0 */
.L_x_8836:
[----:B------:R-:W-:Y:S05]  /*d5a0*/  BSYNC B1 ;  /* 0x0000000000017941 */ /* 0x000fea0003800000 */
.L_x_8834:
        /* <DEDUP_REMOVED lines=16> */
.L_x_8840:
[----:B------:R-:W-:Y:S05]  /*d6b0*/  BSYNC B2 ;  /* 0x0000000000027941 */ /* 0x000fea0003800000 */
.L_x_8839:
        /* <DEDUP_REMOVED lines=44> */
.L_x_8838:
[----:B------:R-:W-:Y:S05]  /*d980*/  BSYNC B1 ;  /* 0x0000000000017941 */ /* 0x000fea0003800000 */
.L_x_8837:
        /* <DEDUP_REMOVED lines=14> */
.L_x_8841:
        /* <DEDUP_REMOVED lines=12> */
.L_x_8844:
[----:B------:R-:W-:-:S07]  /*db30*/  IMAD.MOV.U32 R132, RZ, RZ, R176 ;  /* 0x000000ffff847224 */ /* 0x000fce00078e00b0 */
.L_x_8845:
[----:B------:R-:W-:Y:S05]  /*db40*/  BSYNC B1 ;  /* 0x0000000000017941 */ /* 0x000fea0003800000 */
.L_x_8843:
        /* <DEDUP_REMOVED lines=16> */
.L_x_8849:
[----:B------:R-:W-:Y:S05]  /*dc50*/  BSYNC B2 ;  /* 0x0000000000027941 */ /* 0x000fea0003800000 */
.L_x_8848:
        /* <DEDUP_REMOVED lines=44> */
.L_x_8847:
[----:B------:R-:W-:Y:S05]  /*df20*/  BSYNC B1 ;  /* 0x0000000000017941 */ /* 0x000fea0003800000 */
.L_x_8846:
        /* <DEDUP_REMOVED lines=10> */
.L_x_8842:
        /* <DEDUP_REMOVED lines=12> */
.L_x_8851:
[----:B------:R-:W-:-:S07]  /*e090*/  IMAD.MOV.U32 R185, RZ, RZ, R176 ;  /* 0x000000ffffb97224 */ /* 0x000fce00078e00b0 */
.L_x_8852:
[----:B------:R-:W-:Y:S05]  /*e0a0*/  BSYNC B1 ;  /* 0x0000000000017941 */ /* 0x000fea0003800000 */
.L_x_8850:
        /* <DEDUP_REMOVED lines=16> */
.L_x_8856:
[----:B------:R-:W-:Y:S05]  /*e1b0*/  BSYNC B2 ;  /* 0x0000000000027941 */ /* 0x000fea0003800000 */
.L_x_8855:
        /* <DEDUP_REMOVED lines=44> */
.L_x_8854:
[----:B------:R-:W-:Y:S05]  /*e480*/  BSYNC B1 ;  /* 0x0000000000017941 */ /* 0x000fea0003800000 */
.L_x_8853:
        /* <DEDUP_REMOVED lines=15> */
.L_x_8857:
        /* <DEDUP_REMOVED lines=12> */
.L_x_8860:
[----:B------:R-:W-:-:S07]  /*e640*/  IMAD.MOV.U32 R178, RZ, RZ, R176 ;  /* 0x000000ffffb27224 */ /* 0x000fce00078e00b0 */
.L_x_8861:
[----:B------:R-:W-:Y:S05]  /*e650*/  BSYNC B1 ;  /* 0x0000000000017941 */ /* 0x000fea0003800000 */
.L_x_8859:
        /* <DEDUP_REMOVED lines=16> */
.L_x_8865:
[----:B------:R-:W-:Y:S05]  /*e760*/  BSYNC B2 ;  /* 0x0000000000027941 */ /* 0x000fea0003800000 */
.L_x_8864:
        /* <DEDUP_REMOVED lines=44> */
.L_x_8863:
[----:B------:R-:W-:Y:S05]  /*ea30*/  BSYNC B1 ;  /* 0x0000000000017941 */ /* 0x000fea0003800000 */
.L_x_8862:
        /* <DEDUP_REMOVED lines=9> */
.L_x_8858:
        /* <DEDUP_REMOVED lines=12> */
.L_x_8867:
[----:B------:R-:W-:-:S07]  /*eb90*/  MOV R185, R176 ;  /* 0x000000b000b97202 */ /* 0x000fce0000000f00 */
.L_x_8868:
[----:B------:R-:W-:Y:S05]  /*eba0*/  BSYNC B1 ;  /* 0x0000000000017941 */ /* 0x000fea0003800000 */
.L_x_8866:
        /* <DEDUP_REMOVED lines=16> */
.L_x_8872:
[----:B------:R-:W-:Y:S05]  /*ecb0*/  BSYNC B2 ;  /* 0x0000000000027941 */ /* 0x000fea0003800000 */
.L_x_8871:
        /* <DEDUP_REMOVED lines=44> */
.L_x_8870:
[----:B------:R-:W-:Y:S05]  /*ef80*/  BSYNC B1 ;  /* 0x0000000000017941 */ /* 0x000fea0003800000 */
.L_x_8869:
        /* <DEDUP_REMOVED lines=14> */
.L_x_8873:
        /* <DEDUP_REMOVED lines=12> */
.L_x_8876:
[----:B------:R-:W-:-:S07]  /*f130*/  MOV R179, R176 ;  /* 0x000000b000b37202 */ /* 0x000fce0000000f00 */
.L_x_8877:
[----:B------:R-:W-:Y:S05]  /*f140*/  BSYNC B1 ;  /* 0x0000000000017941 */ /* 0x000fea0003800000 */
.L_x_8875:
        /* <DEDUP_REMOVED lines=16> */
.L_x_8881:
[----:B------:R-:W-:Y:S05]  /*f250*/  BSYNC B2 ;  /* 0x0000000000027941 */ /* 0x000fea0003800000 */
.L_x_8880:
        /* <DEDUP_REMOVED lines=44> */
.L_x_8879:
[----:B------:R-:W-:Y:S05]  /*f520*/  BSYNC B1 ;  /* 0x0000000000017941 */ /* 0x000fea0003800000 */
.L_x_8878:
        /* <DEDUP_REMOVED lines=10> */
.L_x_8874:
        /* <DEDUP_REMOVED lines=12> */
.L_x_8883:
[----:B------:R-:W-:-:S07]  /*f690*/  IMAD.MOV.U32 R185, RZ, RZ, R176 ;  /* 0x000000ffffb97224 */ /* 0x000fce00078e00b0 */
.L_x_8884:
[----:B------:R-:W-:Y:S05]  /*f6a0*/  BSYNC B1 ;  /* 0x0000000000017941 */ /* 0x000fea0003800000 */
.L_x_8882:
        /* <DEDUP_REMOVED lines=16> */
.L_x_8888:
[----:B------:R-:W-:Y:S05]  /*f7b0*/  BSYNC B2 ;  /* 0x0000000000027941 */ /* 0x000fea0003800000 */
.L_x_8887:
        /* <DEDUP_REMOVED lines=44> */
.L_x_8886:
[----:B------:R-:W-:Y:S05]  /*fa80*/  BSYNC B1 ;  /* 0x0000000000017941 */ /* 0x000fea0003800000 */
.L_x_8885:
        /* <DEDUP_REMOVED lines=15> */
.L_x_8889:
        /* <DEDUP_REMOVED lines=12> */
.L_x_8892:
[----:B------:R-:W-:-:S07]  /*fc40*/  IMAD.MOV.U32 R180, RZ, RZ, R176 ;  /* 0x000000ffffb47224 */ /* 0x000fce00078e00b0 */
.L_x_8893:
[----:B------:R-:W-:Y:S05]  /*fc50*/  BSYNC B1 ;  /* 0x0000000000017941 */ /* 0x000fea0003800000 */
.L_x_8891:
        /* <DEDUP_REMOVED lines=16> */
.L_x_8897:
[----:B------:R-:W-:Y:S05]  /*fd60*/  BSYNC B2 ;  /* 0x0000000000027941 */ /* 0x000fea0003800000 */
.L_x_8896:
        /* <DEDUP_REMOVED lines=44> */
.L_x_8895:
[----:B------:R-:W-:Y:S05]  /*10030*/  BSYNC B1 ;  /* 0x0000000000017941 */ /* 0x000fea0003800000 */
.L_x_8894:
        /* <DEDUP_REMOVED lines=9> */
.L_x_8890:
        /* <DEDUP_REMOVED lines=12> */
.L_x_8899:
[----:B------:R-:W-:-:S07]  /*10190*/  IMAD.MOV.U32 R185, RZ, RZ, R176 ;  /* 0x000000ffffb97224 */ /* 0x000fce00078e00b0 */
.L_x_8900:
[----:B------:R-:W-:Y:S05]  /*101a0*/  BSYNC B1 ;  /* 0x0000000000017941 */ /* 0x000fea0003800000 */
.L_x_8898:
        /* <DEDUP_REMOVED lines=16> */
.L_x_8904:
[----:B------:R-:W-:Y:S05]  /*102b0*/  BSYNC B2 ;  /* 0x0000000000027941 */ /* 0x000fea0003800000 */
.L_x_8903:
        /* <DEDUP_REMOVED lines=44> */
.L_x_8902:
[----:B------:R-:W-:Y:S05]  /*10580*/  BSYNC B1 ;  /* 0x0000000000017941 */ /* 0x000fea0003800000 */
.L_x_8901:
        /* <DEDUP_REMOVED lines=12> */
.L_x_8905:
        /* <DEDUP_REMOVED lines=12> */
.L_x_8908:
[----:B------:R-:W-:-:S07]  /*10710*/  IMAD.MOV.U32 R181, RZ, RZ, R176 ;  /* 0x000000ffffb57224 */ /* 0x000fce00078e00b0 */
.L_x_8909:
[----:B------:R-:W-:Y:S05]  /*10720*/  BSYNC B1 ;  /* 0x0000000000017941 */ /* 0x000fea0003800000 */
.L_x_8907:
        /* <DEDUP_REMOVED lines=16> */
.L_x_8913:
[----:B------:R-:W-:Y:S05]  /*10830*/  BSYNC B2 ;  /* 0x0000000000027941 */ /* 0x000fea0003800000 */
.L_x_8912:
        /* <DEDUP_REMOVED lines=44> */
.L_x_8911:
[----:B------:R-:W-:Y:S05]  /*10b00*/  BSYNC B1 ;  /* 0x0000000000017941 */ /* 0x000fea0003800000 */
.L_x_8910:
        /* <DEDUP_REMOVED lines=10> */
.L_x_8906:
        /* <DEDUP_REMOVED lines=12> */
.L_x_8915:
[----:B------:R-:W-:-:S07]  /*10c70*/  MOV R185, R176 ;  /* 0x000000b000b97202 */ /* 0x000fce0000000f00 */
.L_x_8916:
[----:B------:R-:W-:Y:S05]  /*10c80*/  BSYNC B1 ;  /* 0x0000000000017941 */ /* 0x000fea0003800000 */
.L_x_8914:
        /* <DEDUP_REMOVED lines=16> */
.L_x_8920:
[----:B------:R-:W-:Y:S05]  /*10d90*/  BSYNC B2 ;  /* 0x0000000000027941 */ /* 0x000fea0003800000 */
.L_x_8919:
        /* <DEDUP_REMOVED lines=44> */
.L_x_8918:
[----:B------:R-:W-:Y:S05]  /*11060*/  BSYNC B1 ;  /* 0x0000000000017941 */ /* 0x000fea0003800000 */
.L_x_8917:
        /* <DEDUP_REMOVED lines=13> */
.L_x_8921:
        /* <DEDUP_REMOVED lines=12> */
.L_x_8924:
[----:B------:R-:W-:-:S07]  /*11200*/  MOV R182, R176 ;  /* 0x000000b000b67202 */ /* 0x000fce0000000f00 */
.L_x_8925:
[----:B------:R-:W-:Y:S05]  /*11210*/  BSYNC B1 ;  /* 0x0000000000017941 */ /* 0x000fea0003800000 */
.L_x_8923:
        /* <DEDUP_REMOVED lines=16> */
.L_x_8929:
[----:B------:R-:W-:Y:S05]  /*11320*/  BSYNC B2 ;  /* 0x0000000000027941 */ /* 0x000fea0003800000 */
.L_x_8928:
        /* <DEDUP_REMOVED lines=44> */
.L_x_8927:
[----:B------:R-:W-:Y:S05]  /*115f0*/  BSYNC B1 ;  /* 0x0000000000017941 */ /* 0x000fea0003800000 */
.L_x_8926:
        /* <DEDUP_REMOVED lines=9> */
.L_x_8922:
        /* <DEDUP_REMOVED lines=12> */
.L_x_8931:
[----:B------:R-:W-:-:S07]  /*11750*/  IMAD.MOV.U32 R185, RZ, RZ, R176 ;  /* 0x000000ffffb97224 */ /* 0x000fce00078e00b0 */
.L_x_8932:
[----:B------:R-:W-:Y:S05]  /*11760*/  BSYNC B1 ;  /* 0x0000000000017941 */ /* 0x000fea0003800000 */
.L_x_8930:
        /* <DEDUP_REMOVED lines=16> */
.L_x_8936:
[----:B------:R-:W-:Y:S05]  /*11870*/  BSYNC B2 ;  /* 0x0000000000027941 */ /* 0x000fea0003800000 */
.L_x_8935:
        /* <DEDUP_REMOVED lines=44> */
.L_x_8934:
[----:B------:R-:W-:Y:S05]  /*11b40*/  BSYNC B1 ;  /* 0x0000000000017941 */ /* 0x000fea0003800000 */
.L_x_8933:
        /* <DEDUP_REMOVED lines=12> */
.L_x_8937:
        /* <DEDUP_REMOVED lines=12> */
.L_x_8940:
[----:B------:R-:W-:-:S07]  /*11cd0*/  IMAD.MOV.U32 R183, RZ, RZ, R176 ;  /* 0x000000ffffb77224 */ /* 0x000fce00078e00b0 */
.L_x_8941:
[----:B------:R-:W-:Y:S05]  /*11ce0*/  BSYNC B1 ;  /* 0x0000000000017941 */ /* 0x000fea0003800000 */
.L_x_8939:
        /* <DEDUP_REMOVED lines=16> */
.L_x_8945:
[----:B------:R-:W-:Y:S05]  /*11df0*/  BSYNC B2 ;  /* 0x0000000000027941 */ /* 0x000fea0003800000 */
.L_x_8944:
        /* <DEDUP_REMOVED lines=44> */
.L_x_8943:
[----:B------:R-:W-:Y:S05]  /*120c0*/  BSYNC B1 ;  /* 0x0000000000017941 */ /* 0x000fea0003800000 */
.L_x_8942:
        /* <DEDUP_REMOVED lines=10> */
.L_x_8938:
        /* <DEDUP_REMOVED lines=18> */
[----:B------:R-:W-:Y:S02]  /*12290*/  SHF.L.U32 R189, R136, 0x3, RZ ;  /* 0x0000000388bd7819 */ /* 0x000fe400000006ff */
[----:B------:R-:W-:Y:S02]  /*122a0*/  LOP3.LUT R140, R186, R140, R142, 0xfe, !PT ;  /* 0x0000008cba8c7212 */ /* 0x000fe400078efe8e */
[----:B------:R-:W-:Y:S02]  /*122b0*/  SHF.R.U32.HI R186, RZ, 0x1d, R136 ;  /* 0x0000001dffba7819 */ /* 0x000fe40000011688 */
[----:B------:R-:W-:-:S02]  /*122c0*/  LEA.HI.X R139, R136, UR7, RZ, 0x5, P1 ;  /* 0x00000007888b7c11 */ /* 0x000fc400088f2cff */
[----:B------:R-:W-:Y:S02]  /*122d0*/  IADD3 R136, P1, R189, UR10, RZ ;  /* 0x0000000abd887c10 */ /* 0x000fe4000ff3e0ff */
        /* <DEDUP_REMOVED lines=20> */
[----:B------:R-:W-:-:S04]  /*12420*/  IMAD.WIDE.U32 R140, R140, 0x10000, RZ ;  /* 0x000100008c8c7825 */ /* 0x000fc800078e00ff */
[----:B------:R-:W-:Y:S01]  /*12430*/  IMAD.WIDE.U32 R142, R142, 0x100, RZ ;  /* 0x000001008e8e7825 */ /* 0x000fe200078e00ff */
[----:B------:R-:W-:Y:S02]  /*12440*/  LOP3.LUT R139, R141, R137, R139, 0xfe, !PT ;  /* 0x000000898d8b7212 */ /* 0x000fe400078efe8b */
[----:B------:R-:W-:Y:S02]  /*12450*/  IADD3.X R137, R186, UR13, RZ, P0, !PT ;  /* 0x0000000dba897c10 */ /* 0x000fe400087fe4ff */
[----:B------:R-:W-:Y:S02]  /*12460*/  LOP3.LUT R138, R142, R138, R140, 0xfe, !PT ;  /* 0x0000008a8e8a7212 */ /* 0x000fe400078efe8c */
[----:B------:R-:W-:Y:S02]  /*12470*/  LOP3.LUT R139, R139, R143, RZ, 0xfc, !PT ;  /* 0x0000008f8b8b7212 */ /* 0x000fe400078efcff */
[----:B------:R-:W-:-:S05]  /*12480*/  LOP3.LUT R138, R138, 0xff, R175, 0xf8, !PT ;  /* 0x000000ff8a8a7812 */ /* 0x000fca00078ef8af */
[----:B------:R0:W-:Y:S02]  /*12490*/  STG.E.64 desc[UR4][R136.64], R138 ;  /* 0x0000008a88007986 */ /* 0x0001e4000c101b04 */
.L_x_8817:
[----:B------:R-:W-:Y:S05]  /*124a0*/  BSYNC B0 ;  /* 0x0000000000007941 */ /* 0x000fea0003800000 */
.L_x_8816:
[----:B0-----:R-:W-:Y:S01]  /*124b0*/  FADD.FTZ R136, RZ, R112 ;  /* 0x00000070ff887221 */ /* 0x001fe20000010000 */
        /* <DEDUP_REMOVED lines=13> */
[----:B----4-:R-:W-:-:S05]  /*12590*/  FSEL R139, R136, RZ, P5 ;  /* 0x000000ff888b7208 */ /* 0x010fca0002800000 */
        /* <DEDUP_REMOVED lines=89> */
.L_x_8964:
[----:B------:R-:W4:Y:S01]  /*12b30*/  @!P3 S2R R141, SR_CgaCtaId ;  /* 0x00000000008db919 */ /* 0x000f220000008800 */
[----:B------:R-:W-:Y:S01]  /*12b40*/  @!P3 MOV R0, 0x400 ;  /* 0x000004000000b802 */ /* 0x000fe20000000f00 */
[----:B------:R-:W-:Y:S05]  /*12b50*/  WARPSYNC.ALL ;  /* 0x0000000000007948 */ /* 0x000fea0003800000 */
[----:B------:R-:W-:Y:S01]  /*12b60*/  LOP3.LUT R139, R137, 0x7, RZ, 0xc0, !PT ;  /* 0x00000007898b7812 */ /* 0x000fe200078ec0ff */
[----:B---3--:R-:W-:Y:S01]  /*12b70*/  FADD.FTZ R137, R142, R143 ;  /* 0x0000008f8e897221 */ /* 0x008fe20000010000 */
[----:B----4-:R-:W-:-:S03]  /*12b80*/  @!P3 LEA R141, R141, R0, 0x18 ;  /* 0x000000008d8db211 */ /* 0x010fc600078ec0ff */
[----:B------:R-:W-:-:S05]  /*12b90*/  @!P3 IMAD.IADD R0, R138, 0x1, R139 ;  /* 0x000000018a00b824 */ /* 0x000fca00078e028b */
[----:B------:R-:W-:Y:S02]  /*12ba0*/  @!P3 LEA R0, R0, R141, 0x3 ;  /* 0x0000008d0000b211 */ /* 0x000fe400078e18ff */
[----:B------:R-:W-:-:S03]  /*12bb0*/  LOP3.LUT R141, R144, 0x1f, RZ, 0xc0, !PT ;  /* 0x0000001f908d7812 */ /* 0x000fc600078ec0ff */
        /* <DEDUP_REMOVED lines=11> */
[----:B------:R-:W-:Y:S02]  /*12c70*/  @!P0 MOV R0, R172 ;  /* 0x000000ac00008202 */ /* 0x000fe40000000f00 */
[----:B------:R-:W-:-:S03]  /*12c80*/  @!P0 LEA R138, R138, R141, 0x3 ;  /* 0x0000008d8a8a8211 */ /* 0x000fc600078e18ff */
[----:B------:R-:W0:Y:S04]  /*12c90*/  SHFL.DOWN PT, R141, R0, 0x4, 0x1f ;  /* 0x08801f00008d7f89 */ /* 0x000e2800000e0000 */
[----:B------:R3:W4:Y:S01]  /*12ca0*/  @!P0 LDS.64 R136, [R138] ;  /* 0x000000008a888984 */ /* 0x0007220000000a00 */
[----:B------:R-:W-:Y:S02]  /*12cb0*/  LOP3.LUT P0, RZ, R139, 0x1f, R144, 0xf8, !PT ;  /* 0x0000001f8bff7812 */ /* 0x000fe4000780f890 */
[----:B---3--:R-:W-:Y:S01]  /*12cc0*/  I2FP.F32.S32 R138, R0 ;  /* 0x00000000008a7245 */ /* 0x008fe20000201400 */
[----:B0-----:R-:W-:Y:S01]  /*12cd0*/  IMAD.IADD R142, R141, 0x1, R0 ;  /* 0x000000018d8e7824 */ /* 0x001fe200078e0200 */
[----:B------:R-:W-:-:S04]  /*12ce0*/  I2FP.F32.S32 R190, R141 ;  /* 0x0000008d00be7245 */ /* 0x000fc80000201400 */
[----:B------:R-:W-:Y:S01]  /*12cf0*/  I2FP.F32.S32 R186, R142 ;  /* 0x0000008e00ba7245 */ /* 0x000fe20000201400 */
[----:B------:R-:W0:Y:S03]  /*12d00*/  SHFL.DOWN PT, R189, R142, 0x2, 0x1f ;  /* 0x08401f008ebd7f89 */ /* 0x000e2600000e0000 */
[----:B------:R-:W3:Y:S01]  /*12d10*/  MUFU.RCP R187, R186 ;  /* 0x000000ba00bb7308 */ /* 0x000ee20000001000 */
[----:B----4-:R-:W4:Y:S04]  /*12d20*/  SHFL.DOWN PT, R143, R136, 0x4, 0x1f ;  /* 0x08801f00888f7f89 */ /* 0x010f2800000e0000 */
[----:B------:R-:W1:Y:S01]  /*12d30*/  SHFL.DOWN PT, R140, R137, 0x4, 0x1f ;  /* 0x08801f00898c7f89 */ /* 0x000e6200000e0000 */
[----:B0-----:R-:W-:-:S02]  /*12d40*/  IADD3 R142, R142, R189, RZ ;  /* 0x000000bd8e8e7210 */ /* 0x001fc40007ffe0ff */
        /* <DEDUP_REMOVED lines=44> */
[C---:B-1----:R-:W-:Y:S01]  /*13010*/  FMUL.FTZ R0, R187.reuse, R187 ;  /* 0x000000bbbb007220 */ /* 0x042fe20000410000 */
[----:B---3--:R-:W-:Y:S01]  /*13020*/  @!P0 IMAD.WIDE R138, R162, 0x4, R138 ;  /* 0x00000004a28a8825 */ /* 0x008fe200078e028a */
[----:B------:R-:W-:-:S03]  /*13030*/  FSEL R189, R187, RZ, !P2 ;  /* 0x000000ffbbbd7208 */ /* 0x000fc60005000000 */
[----:B------:R-:W-:Y:S01]  /*13040*/  FSEL R143, R0, RZ, P2 ;  /* 0x000000ff008f7208 */ /* 0x000fe20001000000 */
[----:B0-----:R-:W-:Y:S01]  /*13050*/  FFMA.FTZ R0, R141, UR14, R140 ;  /* 0x0000000e8d007c23 */ /* 0x001fe2000801008c */
[----:B----4-:R-:W-:-:S04]  /*13060*/  @!P0 IMAD.WIDE R136, R162, 0x4, R136 ;  /* 0x00000004a2888825 */ /* 0x010fc800078e0288 */
[----:B------:R-:W-:Y:S01]  /*13070*/  FADD.FTZ R0, R0, R143 ;  /* 0x0000008f00007221 */ /* 0x000fe20000010000 */
[----:B------:R0:W-:Y:S05]  /*13080*/  @!P0 STG.E desc[UR4][R136.64], R187 ;  /* 0x000000bb88008986 */ /* 0x0001ea000c101904 */
        /* <DEDUP_REMOVED lines=50> */
.L_x_8948:
[----:B------:R-:W-:Y:S05]  /*133b0*/  BSYNC B0 ;  /* 0x0000000000007941 */ /* 0x000fea0003800000 */
.L_x_8947:
        /* <DEDUP_REMOVED lines=50> */
.L_x_8950:
[----:B------:R-:W-:Y:S05]  /*136e0*/  BSYNC B0 ;  /* 0x0000000000007941 */ /* 0x000fea0003800000 */
.L_x_8949:
        /* <DEDUP_REMOVED lines=34> */
[-C--:B------:R-:W-:Y:S01]  /*13910*/  FFMA.FTZ R139, R90, R197.reuse, R74 ;  /* 0x000000c55a8b7223 */ /* 0x080fe2000001004a */
[-C--:B------:R-:W-:Y:S01]  /*13920*/  FFMA.FTZ R0, R91, R196.reuse, R75 ;  /* 0x000000c45b007223 */ /* 0x080fe2000001004b */
        /* <DEDUP_REMOVED lines=8> */
[----:B------:R-:W-:Y:S01]  /*139b0*/  F2FP.BF16.F32.PACK_AB R142, R194, R193 ;  /* 0x000000c1c28e723e */ /* 0x000fe200000010ff */
[----:B------:R4:W-:Y:S01]  /*139c0*/  STG.E.128 desc[UR4][R186.64], R136 ;  /* 0x00000088ba007986 */ /* 0x0009e2000c101d04 */
[----:B------:R-:W-:Y:S02]  /*139d0*/  F2FP.BF16.F32.PACK_AB R141, R192, R141 ;  /* 0x0000008dc08d723e */ /* 0x000fe400000010ff */
[----:B------:R-:W-:-:S05]  /*139e0*/  F2FP.BF16.F32.PACK_AB R140, R189, R140 ;  /* 0x0000008cbd8c723e */ /* 0x000fca00000010ff */
[----:B------:R4:W-:Y:S02]  /*139f0*/  STG.E.128 desc[UR4][R190.64], R140 ;  /* 0x0000008cbe007986 */ /* 0x0009e4000c101d04 */
.L_x_8952:
[----:B------:R-:W-:Y:S05]  /*13a00*/  BSYNC B0 ;  /* 0x0000000000007941 */ /* 0x000fea0003800000 */
.L_x_8951:
[----:B------:R-:W-:Y:S02]  /*13a10*/  IADD3 R162, R162, UR16, RZ ;  /* 0x00000010a2a27c10 */ /* 0x000fe4000fffe0ff */
[----:B0-----:R-:W-:Y:S02]  /*13a20*/  SEL R0, RZ, 0x1, P1 ;  /* 0x00000001ff007807 */ /* 0x001fe40000800000 */
[----:B------:R-:W-:-:S13]  /*13a30*/  ISETP.GE.AND P0, PT, R162, UR17, PT ;  /* 0x00000011a2007c0c */ /* 0x000fda000bf06270 */
[----:B------:R-:W-:Y:S05]  /*13a40*/  @!P0 BRA `(.L_x_8953) ;  /* 0xfffffed400408947 */ /* 0x000fea000383ffff */
[----:B------:R-:W-:Y:S05]  /*13a50*/  EXIT ;  /* 0x000000000000794d */ /* 0x000fea0003800000 */
.L_x_8946:
[----:B------:R-:W-:Y:S01]  /*13a60*/  HFMA2.MMA R190, -RZ, RZ, 0, 5.9604644775390625e-08 ;  /* 0x00000001ffbe7435 */ /* 0x000fe200000001ff */
[----:B------:R-:W-:Y:S01]  /*13a70*/  IMAD.MOV.U32 R189, RZ, RZ, R139 ;  /* 0x000000ffffbd7224 */ /* 0x000fe200078e008b */
[----:B------:R-:W-:Y:S01]  /*13a80*/  MOV R186, 0xffffffff ;  /* 0xffffffff00ba7802 */ /* 0x000fe20000000f00 */
[----:B------:R-:W-:-:S08]  /*13a90*/  IMAD.MOV.U32 R191, RZ, RZ, 0x1f ;  /* 0x0000001fffbf7424 */ /* 0x000fd000078e00ff */
[----:B-123-5:R-:W-:Y:S05]  /*13aa0*/  WARPSYNC.COLLECTIVE R186, `(.L_x_8954) ;  /* 0x00000000ba087348 */ /* 0x02efea0003c00000 */
[----:B------:R0:W4:Y:S02]  /*13ab0*/  SHFL.BFLY P4, R187, R189, R190, R191 ;  /* 0x0c0000bebdbb7389 */ /* 0x00012400000800bf */
[----:B012345:R-:W-:Y:S01]  /*13ac0*/  ENDCOLLECTIVE ;  /* 0x000000000000791b */ /* 0x03ffe20003800000 */
.L_x_8954:
[----:B------:R-:W-:Y:S02]  /*13ad0*/  IMAD.MOV.U32 R190, RZ, RZ, 0x2 ;  /* 0x00000002ffbe7424 */ /* 0x000fe400078e00ff */
[----:B------:R-:W-:-:S04]  /*13ae0*/  IMAD.MOV.U32 R0, RZ, RZ, R187 ;  /* 0x000000ffff007224 */ /* 0x000fc800078e00bb */
[----:B------:R-:W-:-:S05]  /*13af0*/  FADD.FTZ R140, R139, R0 ;  /* 0x000000008b8c7221 */ /* 0x000fca0000010000 */
[----:B------:R-:W-:-:S07]  /*13b00*/  MOV R189, R140 ;  /* 0x0000008c00bd7202 */ /* 0x000fce0000000f00 */
[----:B------:R-:W-:Y:S05]  /*13b10*/  WARPSYNC.COLLECTIVE R186, `(.L_x_8955) ;  /* 0x00000000ba087348 */ /* 0x000fea0003c00000 */
[----:B------:R0:W1:Y:S02]  /*13b20*/  SHFL.BFLY P4, R187, R189, R190, R191 ;  /* 0x0c0000bebdbb7389 */ /* 0x00006400000800bf */
[----:B01----:R-:W-:Y:S01]  /*13b30*/  ENDCOLLECTIVE ;  /* 0x000000000000791b */ /* 0x003fe20003800000 */
.L_x_8955:
[----:B------:R-:W-:Y:S01]  /*13b40*/  HFMA2.MMA R190, -RZ, RZ, 0, 2.384185791015625e-07 ;  /* 0x00000004ffbe7435 */ /* 0x000fe200000001ff */
[----:B------:R-:W-:-:S05]  /*13b50*/  MOV R141, R187 ;  /* 0x000000bb008d7202 */ /* 0x000fca0000000f00 */
[----:B------:R-:W-:-:S04]  /*13b60*/  FADD.FTZ R141, R140, R141 ;  /* 0x0000008d8c8d7221 */ /* 0x000fc80000010000 */
[----:B------:R-:W-:-:S07]  /*13b70*/  IMAD.MOV.U32 R189, RZ, RZ, R141 ;  /* 0x000000ffffbd7224 */ /* 0x000fce00078e008d */
[----:B------:R-:W-:Y:S05]  /*13b80*/  WARPSYNC.COLLECTIVE R186, `(.L_x_8956) ;  /* 0x00000000ba087348 */ /* 0x000fea0003c00000 */
[----:B------:R0:W1:Y:S02]  /*13b90*/  SHFL.BFLY P4, R187, R189, R190, R191 ;  /* 0x0c0000bebdbb7389 */ /* 0x00006400000800bf */
[----:B01----:R-:W-:Y:S01]  /*13ba0*/  ENDCOLLECTIVE ;  /* 0x000000000000791b */ /* 0x003fe20003800000 */
.L_x_8956:
[----:B------:R-:W-:Y:S02]  /*13bb0*/  IMAD.MOV.U32 R190, RZ, RZ, 0x8 ;  /* 0x00000008ffbe7424 */ /* 0x000fe400078e00ff */
[----:B------:R-:W-:-:S04]  /*13bc0*/  IMAD.MOV.U32 R0, RZ, RZ, R187 ;  /* 0x000000ffff007224 */ /* 0x000fc800078e00bb */
[----:B------:R-:W-:-:S05]  /*13bd0*/  FADD.FTZ R142, R141, R0 ;  /* 0x000000008d8e7221 */ /* 0x000fca0000010000 */
[----:B------:R-:W-:-:S07]  /*13be0*/  MOV R189, R142 ;  /* 0x0000008e00bd7202 */ /* 0x000fce0000000f00 */
[----:B------:R-:W-:Y:S05]  /*13bf0*/  WARPSYNC.COLLECTIVE R186, `(.L_x_8957) ;  /* 0x00000000ba087348 */ /* 0x000fea0003c00000 */
[----:B------:R0:W1:Y:S02]  /*13c00*/  SHFL.BFLY P4, R187, R189, R190, R191 ;  /* 0x0c0000bebdbb7389 */ /* 0x00006400000800bf */
[----:B01----:R-:W-:Y:S01]  /*13c10*/  ENDCOLLECTIVE ;  /* 0x000000000000791b */ /* 0x003fe20003800000 */
.L_x_8957:
[----:B------:R-:W-:Y:S01]  /*13c20*/  HFMA2.MMA R190, -RZ, RZ, 0, 9.5367431640625e-07 ;  /* 0x00000010ffbe7435 */ /* 0x000fe200000001ff */
[----:B------:R-:W-:-:S05]  /*13c30*/  MOV R143, R187 ;  /* 0x000000bb008f7202 */ /* 0x000fca0000000f00 */
[----:B------:R-:W-:-:S04]  /*13c40*/  FADD.FTZ R143, R142, R143 ;  /* 0x0000008f8e8f7221 */ /* 0x000fc80000010000 */
[----:B------:R-:W-:-:S07]  /*13c50*/  IMAD.MOV.U32 R189, RZ, RZ, R143 ;  /* 0x000000ffffbd7224 */ /* 0x000fce00078e008f */
[----:B------:R-:W-:Y:S05]  /*13c60*/  WARPSYNC.COLLECTIVE R186, `(.L_x_8958) ;  /* 0x00000000ba087348 */ /* 0x000fea0003c00000 */
[----:B------:R0:W1:Y:S02]  /*13c70*/  SHFL.BFLY P4, R187, R189, R190, R191 ;  /* 0x0c0000bebdbb7389 */ /* 0x00006400000800bf */
[----:B01----:R-:W-:Y:S01]  /*13c80*/  ENDCOLLECTIVE ;  /* 0x000000000000791b */ /* 0x003fe20003800000 */
.L_x_8958:
        /* <DEDUP_REMOVED lines=57> */
.L_x_8959:
[----:B------:R-:W-:Y:S01]  /*14020*/  HFMA2.MMA R190, -RZ, RZ, 0, 1.1920928955078125e-07 ;  /* 0x00000002ffbe7435 */ /* 0x000fe200000001ff */
[----:B------:R-:W-:-:S05]  /*14030*/  MOV R139, R187 ;  /* 0x000000bb008b7202 */ /* 0x000fca0000000f00 */
[----:B------:R-:W-:-:S04]  /*14040*/  FADD.FTZ R139, R0, R139 ;  /* 0x0000008b008b7221 */ /* 0x000fc80000010000 */
[----:B------:R-:W-:-:S07]  /*14050*/  IMAD.MOV.U32 R189, RZ, RZ, R139 ;  /* 0x000000ffffbd7224 */ /* 0x000fce00078e008b */
[----:B------:R-:W-:Y:S05]  /*14060*/  WARPSYNC.COLLECTIVE R186, `(.L_x_8960) ;  /* 0x00000000ba087348 */ /* 0x000fea0003c00000 */
[----:B------:R0:W1:Y:S02]  /*14070*/  SHFL.BFLY P4, R187, R189, R190, R191 ;  /* 0x0c0000bebdbb7389 */ /* 0x00006400000800bf */
[----:B01----:R-:W-:Y:S01]  /*14080*/  ENDCOLLECTIVE ;  /* 0x000000000000791b */ /* 0x003fe20003800000 */
.L_x_8960:
[----:B------:R-:W-:Y:S02]  /*14090*/  IMAD.MOV.U32 R190, RZ, RZ, 0x4 ;  /* 0x00000004ffbe7424 */ /* 0x000fe400078e00ff */
[----:B------:R-:W-:-:S04]  /*140a0*/  IMAD.MOV.U32 R140, RZ, RZ, R187 ;  /* 0x000000ffff8c7224 */ /* 0x000fc800078e00bb */
[----:B------:R-:W-:-:S05]  /*140b0*/  FADD.FTZ R140, R139, R140 ;  /* 0x0000008c8b8c7221 */ /* 0x000fca0000010000 */
[----:B------:R-:W-:-:S07]  /*140c0*/  MOV R189, R140 ;  /* 0x0000008c00bd7202 */ /* 0x000fce0000000f00 */
[----:B------:R-:W-:Y:S05]  /*140d0*/  WARPSYNC.COLLECTIVE R186, `(.L_x_8961) ;  /* 0x00000000ba087348 */ /* 0x000fea0003c00000 */
[----:B------:R0:W1:Y:S02]  /*140e0*/  SHFL.BFLY P4, R187, R189, R190, R191 ;  /* 0x0c0000bebdbb7389 */ /* 0x00006400000800bf */
[----:B01----:R-:W-:Y:S01]  /*140f0*/  ENDCOLLECTIVE ;  /* 0x000000000000791b */ /* 0x003fe20003800000 */
.L_x_8961:
[----:B------:R-:W-:Y:S01]  /*14100*/  HFMA2.MMA R190, -RZ, RZ, 0, 4.76837158203125e-07 ;  /* 0x00000008ffbe7435 */ /* 0x000fe200000001ff */
[----:B------:R-:W-:-:S05]  /*14110*/  MOV R141, R187 ;  /* 0x000000bb008d7202 */ /* 0x000fca0000000f00 */
[----:B------:R-:W-:-:S04]  /*14120*/  FADD.FTZ R141, R140, R141 ;  /* 0x0000008d8c8d7221 */ /* 0x000fc80000010000 */
[----:B------:R-:W-:-:S07]  /*14130*/  IMAD.MOV.U32 R189, RZ, RZ, R141 ;  /* 0x000000ffffbd7224 */ /* 0x000fce00078e008d */
[----:B------:R-:W-:Y:S05]  /*14140*/  WARPSYNC.COLLECTIVE R186, `(.L_x_8962) ;  /* 0x00000000ba087348 */ /* 0x000fea0003c00000 */
[----:B------:R0:W1:Y:S02]  /*14150*/  SHFL.BFLY P4, R187, R189, R190, R191 ;  /* 0x0c0000bebdbb7389 */ /* 0x00006400000800bf */
[----:B01----:R-:W-:Y:S01]  /*14160*/  ENDCOLLECTIVE ;  /* 0x000000000000791b */ /* 0x003fe20003800000 */
.L_x_8962:
[----:B------:R-:W-:Y:S02]  /*14170*/  IMAD.MOV.U32 R190, RZ, RZ, 0x10 ;  /* 0x00000010ffbe7424 */ /* 0x000fe400078e00ff */
[----:B------:R-:W-:-:S04]  /*14180*/  IMAD.MOV.U32 R142, RZ, RZ, R187 ;  /* 0x000000ffff8e7224 */ /* 0x000fc800078e00bb */
[----:B------:R-:W-:-:S05]  /*14190*/  FADD.FTZ R142, R141, R142 ;  /* 0x0000008e8d8e7221 */ /* 0x000fca0000010000 */
[----:B------:R-:W-:-:S07]  /*141a0*/  MOV R189, R142 ;  /* 0x0000008e00bd7202 */ /* 0x000fce0000000f00 */
[----:B------:R-:W-:Y:S05]  /*141b0*/  WARPSYNC.COLLECTIVE R186, `(.L_x_8963) ;  /* 0x00000000ba087348 */ /* 0x000fea0003c00000 */
[----:B------:R0:W1:Y:S02]  /*141c0*/  SHFL.BFLY P4, R187, R189, R190, R191 ;  /* 0x0c0000bebdbb7389 */ /* 0x00006400000800bf */
[----:B01----:R-:W-:Y:S01]  /*141d0*/  ENDCOLLECTIVE ;  /* 0x000000000000791b */ /* 0x003fe20003800000 */
.L_x_8963:
[----:B------:R-:W-:Y:S01]  /*141e0*/  MOV R143, R187 ;  /* 0x000000bb008f7202 */ /* 0x000fe20000000f00 */
[----:B------:R-:W-:Y:S06]  /*141f0*/  BRA `(.L_x_8964) ;  /* 0xffffffe8004c7947 */ /* 0x000fec000383ffff */
.L_x_8965:
        /* <DEDUP_REMOVED lines=16> */
.L_x_20576:


//--------------------- .text._ZN10layer_norm31ln_parallel_residual_fwd_kernelINS_13Kernel_traitsIf13__nv_bfloat16fS2_fjLj6144ELj1ELj1ELj8ELj16ENS_18Kernel_traits_baseILj6144EfS2_fS2_fjLj256EEEEELb1ELb0ELb1EEEvNS_9FwdParamsE --------------------------
	.section	.text._ZN10layer_norm31ln_parallel_residual_fwd_kernelINS_13Kernel_traitsIf13__nv_bfloat16fS2_fjLj6144ELj1ELj1ELj8ELj16ENS_18Kernel_traits_baseILj6144EfS2_fS2_fjLj256EEEEELb1ELb0ELb1EEEvNS_9FwdParamsE,"ax",@progbits
	.align	128
        .global         _ZN10layer_norm31ln_parallel_residual_fwd_kernelINS_13Kernel_traitsIf13__nv_bfloat16fS2_fjLj6144ELj1ELj1ELj8ELj16ENS_18Kernel_traits_baseILj6144EfS2_fS2_fjLj256EEEEELb1ELb0ELb1EEEvNS_9FwdParamsE
        .type           _ZN10layer_norm31ln_parallel_residual_fwd_kernelINS_13Kernel_traitsIf13__nv_bfloat16fS2_fjLj6144ELj1ELj1ELj8ELj16ENS_18Kernel_traits_baseILj6144EfS2_fS2_fjLj256EEEEELb1ELb0ELb1EEEvNS_9FwdParamsE,@function
        .size           _ZN10layer_norm31ln_parallel_residual_fwd_kernelINS_13Kernel_traitsIf13__nv_bfloat16fS2_fjLj6144ELj1ELj1ELj8ELj16ENS_18Kernel_traits_baseILj6144EfS2_fS2_fjLj256EEEEELb1ELb0ELb1EEEvNS_9FwdParamsE,(.L_x_20577 - _ZN10layer_norm31ln_parallel_residual_fwd_kernelINS_13Kernel_traitsIf13__nv_bfloat16fS2_fjLj6144ELj1ELj1ELj8ELj16ENS_18Kernel_traits_baseILj6144EfS2_fS2_fjLj256EEEEELb1ELb0ELb1EEEvNS_9FwdParamsE)
        .other          _ZN10layer_norm31ln_parallel_residual_fwd_kernelINS_13Kernel_traitsIf13__nv_bfloat16fS2_fjLj6144ELj1ELj1ELj8ELj16ENS_18Kernel_traits_baseILj6144EfS2_fS2_fjLj256EEEEELb1ELb0ELb1EEEvNS_9FwdParamsE,@"STO_CUDA_ENTRY STV_DEFAULT"
_ZN10layer_norm31ln_parallel_residual_fwd_kernelINS_13Kernel_traitsIf13__nv_bfloat16fS2_fjLj6144ELj1ELj1ELj8ELj16ENS_18Kernel_traits_baseILj6144EfS2_fS2_fjLj256EEEEELb1ELb0ELb1EEEvNS_9FwdParamsE:
.text._ZN10layer_norm31ln_parallel_residual_fwd_kernelINS_13Kernel_traitsIf13__nv_bfloat16fS2_fjLj6144ELj1ELj1ELj8ELj16ENS_18Kernel_traits_baseILj6144EfS2_fS2_fjLj256EEEEELb1ELb0ELb1EEEvNS_9FwdParamsE:
        /* <DEDUP_REMOVED lines=173> */
.L_x_9354:
        /* <DEDUP_REMOVED lines=28> */
.L_x_8967:
[----:B------:R-:W-:-:S07]  /*0c90*/  MOV R120, R168 ;  /* 0x000000a800787202 */ /* 0x000fce0000000f00 */
.L_x_8968:
[----:B------:R-:W-:Y:S05]  /*0ca0*/  BSYNC B0 ;  /* 0x0000000000007941 */ /* 0x000fea0003800000 */
.L_x_8966:
        /* <DEDUP_REMOVED lines=16> */
.L_x_8972:
[----:B------:R-:W-:Y:S05]  /*0db0*/  BSYNC B1 ;  /* 0x0000000000017941 */ /* 0x000fea0003800000 */
.L_x_8971:
        /* <DEDUP_REMOVED lines=44> */
.L_x_8970:
[----:B------:R-:W-:Y:S05]  /*1080*/  BSYNC B0 ;  /* 0x0000000000007941 */ /* 0x000fea0003800000 */
.L_x_8969:
[----:B------:R-:W0:Y:S01]  /*1090*/  LDC R178, c[0x0][0x294] ;  /* 0x0000a500ffb27b82 */ /* 0x000e220000000800 */
[----:B------:R-:W-:Y:S01]  /*10a0*/  I2FP.F32.U32 R109, R120 ;  /* 0x00000078006d7245 */ /* 0x000fe20000201000 */
[----:B------:R-:W-:Y:S01]  /*10b0*/  IMAD.MOV.U32 R182, RZ, RZ, 0x2f800000 ;  /* 0x2f800000ffb67424 */ /* 0x000fe200078e00ff */
[----:B------:R-:W-:Y:S02]  /*10c0*/  ISETP.NE.U32.AND P2, PT, RZ, UR18, PT ;  /* 0x00000012ff007c0c */ /* 0x000fe4000bf45070 */
[C---:B-----5:R-:W-:Y:S01]  /*10d0*/  SHF.L.U32 R111, R112.reuse, 0x10, RZ ;  /* 0x00000010706f7819 */ /* 0x060fe200000006ff */
[----:B------:R-:W-:Y:S01]  /*10e0*/  FFMA.FTZ R109, R109, R182, 1.1641532182693481445e-10 ;  /* 0x2f0000006d6d7423 */ /* 0x000fe200000100b6 */
[----:B------:R-:W-:Y:S01]  /*10f0*/  ISETP.NE.AND.EX P2, PT, RZ, UR19, PT, P2 ;  /* 0x00000013ff007c0c */ /* 0x000fe2000bf45320 */
        /* <DEDUP_REMOVED lines=13> */
.L_x_8973:
        /* <DEDUP_REMOVED lines=12> */
.L_x_8976:
[----:B------:R-:W-:-:S07]  /*1290*/  IMAD.MOV.U32 R122, RZ, RZ, R168 ;  /* 0x000000ffff7a7224 */ /* 0x000fce00078e00a8 */
.L_x_8977:
[----:B------:R-:W-:Y:S05]  /*12a0*/  BSYNC B0 ;  /* 0x0000000000007941 */ /* 0x000fea0003800000 */
.L_x_8975:
        /* <DEDUP_REMOVED lines=16> */
.L_x_8981:
[----:B------:R-:W-:Y:S05]  /*13b0*/  BSYNC B1 ;  /* 0x0000000000017941 */ /* 0x000fea0003800000 */
.L_x_8980:
        /* <DEDUP_REMOVED lines=43> */
.L_x_8979:
[----:B------:R-:W-:Y:S05]  /*1670*/  BSYNC B0 ;  /* 0x0000000000007941 */ /* 0x000fea0003800000 */
.L_x_8978:
        /* <DEDUP_REMOVED lines=9> */
.L_x_8974:
        /* <DEDUP_REMOVED lines=12> */
.L_x_8983:
[----:B------:R-:W-:-:S07]  /*17d0*/  IMAD.MOV.U32 R122, RZ, RZ, R168 ;  /* 0x000000ffff7a7224 */ /* 0x000fce00078e00a8 */
.L_x_8984:
[----:B------:R-:W-:Y:S05]  /*17e0*/  BSYNC B0 ;  /* 0x0000000000007941 */ /* 0x000fea0003800000 */
.L_x_8982:
        /* <DEDUP_REMOVED lines=16> */
.L_x_8988:
[----:B------:R-:W-:Y:S05]  /*18f0*/  BSYNC B1 ;  /* 0x0000000000017941 */ /* 0x000fea0003800000 */
.L_x_8987:
        /* <DEDUP_REMOVED lines=44> */
.L_x_8986:
[----:B------:R-:W-:Y:S05]  /*1bc0*/  BSYNC B0 ;  /* 0x0000000000007941 */ /* 0x000fea0003800000 */
.L_x_8985:
        /* <DEDUP_REMOVED lines=14> */
.L_x_8989:
        /* <DEDUP_REMOVED lines=12> */
.L_x_8992:
[----:B------:R-:W-:-:S07]  /*1d70*/  IMAD.MOV.U32 R112, RZ, RZ, R168 ;  /* 0x000000ffff707224 */ /* 0x000fce00078e00a8 */
.L_x_8993:
[----:B------:R-:W-:Y:S05]  /*1d80*/  BSYNC B0 ;  /* 0x0000000000007941 */ /* 0x000fea0003800000 */
.L_x_8991:
        /* <DEDUP_REMOVED lines=16> */
.L_x_8997:
[----:B------:R-:W-:Y:S05]  /*1e90*/  BSYNC B1 ;  /* 0x0000000000017941 */ /* 0x000fea0003800000 */
.L_x_8996:
        /* <DEDUP_REMOVED lines=44> */
.L_x_8995:
[----:B------:R-:W-:Y:S05]  /*2160*/  BSYNC B0 ;  /* 0x0000000000007941 */ /* 0x000fea0003800000 */
.L_x_8994:
        /* <DEDUP_REMOVED lines=10> */
.L_x_8990:
        /* <DEDUP_REMOVED lines=12> */
.L_x_8999:
[----:B------:R-:W-:-:S07]  /*22d0*/  IMAD.MOV.U32 R122, RZ, RZ, R168 ;  /* 0x000000ffff7a7224 */ /* 0x000fce00078e00a8 */
.L_x_9000:
[----:B------:R-:W-:Y:S05]  /*22e0*/  BSYNC B0 ;  /* 0x0000000000007941 */ /* 0x000fea0003800000 */
.L_x_8998:
        /* <DEDUP_REMOVED lines=16> */
.L_x_9004:
[----:B------:R-:W-:Y:S05]  /*23f0*/  BSYNC B1 ;  /* 0x0000000000017941 */ /* 0x000fea0003800000 */
.L_x_9003:
        /* <DEDUP_REMOVED lines=44> */
.L_x_9002:
[----:B------:R-:W-:Y:S05]  /*26c0*/  BSYNC B0 ;  /* 0x0000000000007941 */ /* 0x000fea0003800000 */
.L_x_9001:
        /* <DEDUP_REMOVED lines=15> */
.L_x_9005:
        /* <DEDUP_REMOVED lines=12> */
.L_x_9008:
[----:B------:R-:W-:-:S07]  /*2880*/  IMAD.MOV.U32 R126, RZ, RZ, R168 ;  /* 0x000000ffff7e7224 */ /* 0x000fce00078e00a8 */
.L_x_9009:
[----:B------:R-:W-:Y:S05]  /*2890*/  BSYNC B0 ;  /* 0x0000000000007941 */ /* 0x000fea0003800000 */
.L_x_9007:
        /* <DEDUP_REMOVED lines=16> */
.L_x_9013:
[----:B------:R-:W-:Y:S05]  /*29a0*/  BSYNC B1 ;  /* 0x0000000000017941 */ /* 0x000fea0003800000 */
.L_x_9012:
        /* <DEDUP_REMOVED lines=44> */
.L_x_9011:
[----:B------:R-:W-:Y:S05]  /*2c70*/  BSYNC B0 ;  /* 0x0000000000007941 */ /* 0x000fea0003800000 */
.L_x_9010:
        /* <DEDUP_REMOVED lines=9> */
.L_x_9006:
        /* <DEDUP_REMOVED lines=12> */
.L_x_9015:
[----:B------:R-:W-:-:S07]  /*2dd0*/  MOV R126, R168 ;  /* 0x000000a8007e7202 */ /* 0x000fce0000000f00 */
.L_x_9016:
[----:B------:R-:W-:Y:S05]  /*2de0*/  BSYNC B0 ;  /* 0x0000000000007941 */ /* 0x000fea0003800000 */
.L_x_9014:
        /* <DEDUP_REMOVED lines=16> */
.L_x_9020:
[----:B------:R-:W-:Y:S05]  /*2ef0*/  BSYNC B1 ;  /* 0x0000000000017941 */ /* 0x000fea0003800000 */
.L_x_9019:
        /* <DEDUP_REMOVED lines=44> */
.L_x_9018:
[----:B------:R-:W-:Y:S05]  /*31c0*/  BSYNC B0 ;  /* 0x0000000000007941 */ /* 0x000fea0003800000 */
.L_x_9017:
        /* <DEDUP_REMOVED lines=14> */
.L_x_9021:
        /* <DEDUP_REMOVED lines=12> */
.L_x_9024:
[----:B------:R-:W-:-:S07]  /*3370*/  MOV R122, R168 ;  /* 0x000000a8007a7202 */ /* 0x000fce0000000f00 */
.L_x_9025:
[----:B------:R-:W-:Y:S05]  /*3380*/  BSYNC B0 ;  /* 0x0000000000007941 */ /* 0x000fea0003800000 */
.L_x_9023:
        /* <DEDUP_REMOVED lines=16> */
.L_x_9029:
[----:B------:R-:W-:Y:S05]  /*3490*/  BSYNC B1 ;  /* 0x0000000000017941 */ /* 0x000fea0003800000 */
.L_x_9028:
        /* <DEDUP_REMOVED lines=44> */
.L_x_9027:
[----:B------:R-:W-:Y:S05]  /*3760*/  BSYNC B0 ;  /* 0x0000000000007941 */ /* 0x000fea0003800000 */
.L_x_9026:
        /* <DEDUP_REMOVED lines=10> */
.L_x_9022:
        /* <DEDUP_REMOVED lines=12> */
.L_x_9031:
[----:B------:R-:W-:-:S07]  /*38d0*/  IMAD.MOV.U32 R122, RZ, RZ, R168 ;  /* 0x000000ffff7a7224 */ /* 0x000fce00078e00a8 */
.L_x_9032:
[----:B------:R-:W-:Y:S05]  /*38e0*/  BSYNC B0 ;  /* 0x0000000000007941 */ /* 0x000fea0003800000 */
.L_x_9030:
        /* <DEDUP_REMOVED lines=16> */
.L_x_9036:
[----:B------:R-:W-:Y:S05]  /*39f0*/  BSYNC B1 ;  /* 0x0000000000017941 */ /* 0x000fea0003800000 */
.L_x_9035:
        /* <DEDUP_REMOVED lines=44> */
.L_x_9034:
[----:B------:R-:W-:Y:S05]  /*3cc0*/  BSYNC B0 ;  /* 0x0000000000007941 */ /* 0x000fea0003800000 */
.L_x_9033:
        /* <DEDUP_REMOVED lines=15> */
.L_x_9037:
        /* <DEDUP_REMOVED lines=12> */
.L_x_9040:
[----:B------:R-:W-:-:S07]  /*3e80*/  IMAD.MOV.U32 R126, RZ, RZ, R168 ;  /* 0x000000ffff7e7224 */ /* 0x000fce00078e00a8 */
.L_x_9041:
[----:B------:R-:W-:Y:S05]  /*3e90*/  BSYNC B0 ;  /* 0x0000000000007941 */ /* 0x000fea0003800000 */
.L_x_9039:
        /* <DEDUP_REMOVED lines=16> */
.L_x_9045:
[----:B------:R-:W-:Y:S05]  /*3fa0*/  BSYNC B1 ;  /* 0x0000000000017941 */ /* 0x000fea0003800000 */
.L_x_9044:
        /* <DEDUP_REMOVED lines=44> */
.L_x_9043:
[----:B------:R-:W-:Y:S05]  /*4270*/  BSYNC B0 ;  /* 0x0000000000007941 */ /* 0x000fea0003800000 */
.L_x_9042:
        /* <DEDUP_REMOVED lines=9> */
.L_x_9038:
        /* <DEDUP_REMOVED lines=12> */
.L_x_9047:
[----:B------:R-:W-:-:S07]  /*43d0*/  IMAD.MOV.U32 R126, RZ, RZ, R168 ;  /* 0x000000ffff7e7224 */ /* 0x000fce00078e00a8 */
.L_x_9048:
[----:B------:R-:W-:Y:S05]  /*43e0*/  BSYNC B0 ;  /* 0x0000000000007941 */ /* 0x000fea0003800000 */
.L_x_9046:
        /* <DEDUP_REMOVED lines=16> */
.L_x_9052:
[----:B------:R-:W-:Y:S05]  /*44f0*/  BSYNC B1 ;  /* 0x0000000000017941 */ /* 0x000fea0003800000 */
.L_x_9051:
        /* <DEDUP_REMOVED lines=44> */
.L_x_9050:
[----:B------:R-:W-:Y:S05]  /*47c0*/  BSYNC B0 ;  /* 0x0000000000007941 */ /* 0x000fea0003800000 */
.L_x_9049:
        /* <DEDUP_REMOVED lines=12> */
.L_x_9053:
        /* <DEDUP_REMOVED lines=12> */
.L_x_9056:
[----:B------:R-:W-:-:S07]  /*4950*/  IMAD.MOV.U32 R126, RZ, RZ, R168 ;  /* 0x000000ffff7e7224 */ /* 0x000fce00078e00a8 */
.L_x_9057:
[----:B------:R-:W-:Y:S05]  /*4960*/  BSYNC B0 ;  /* 0x0000000000007941 */ /* 0x000fea0003800000 */
.L_x_9055:
        /* <DEDUP_REMOVED lines=16> */
.L_x_9061:
[----:B------:R-:W-:Y:S05]  /*4a70*/  BSYNC B1 ;  /* 0x0000000000017941 */ /* 0x000fea0003800000 */
.L_x_9060:
        /* <DEDUP_REMOVED lines=44> */
.L_x_9059:
[----:B------:R-:W-:Y:S05]  /*4d40*/  BSYNC B0 ;  /* 0x0000000000007941 */ /* 0x000fea0003800000 */
.L_x_9058:
        /* <DEDUP_REMOVED lines=10> */
.L_x_9054:
        /* <DEDUP_REMOVED lines=12> */
.L_x_9063:
[----:B------:R-:W-:-:S07]  /*4eb0*/  MOV R126, R168 ;  /* 0x000000a8007e7202 */ /* 0x000fce0000000f00 */
.L_x_9064:
[----:B------:R-:W-:Y:S05]  /*4ec0*/  BSYNC B0 ;  /* 0x0000000000007941 */ /* 0x000fea0003800000 */
.L_x_9062:
        /* <DEDUP_REMOVED lines=16> */
.L_x_9068:
[----:B------:R-:W-:Y:S05]  /*4fd0*/  BSYNC B1 ;  /* 0x0000000000017941 */ /* 0x000fea0003800000 */
.L_x_9067:
        /* <DEDUP_REMOVED lines=44> */
.L_x_9066:
[----:B------:R-:W-:Y:S05]  /*52a0*/  BSYNC B0 ;  /* 0x0000000000007941 */ /* 0x000fea0003800000 */
.L_x_9065:
        /* <DEDUP_REMOVED lines=13> */
.L_x_9069:
        /* <DEDUP_REMOVED lines=12> */
.L_x_9072:
[----:B------:R-:W-:-:S07]  /*5440*/  MOV R126, R168 ;  /* 0x000000a8007e7202 */ /* 0x000fce0000000f00 */
.L_x_9073:
[----:B------:R-:W-:Y:S05]  /*5450*/  BSYNC B0 ;  /* 0x0000000000007941 */ /* 0x000fea0003800000 */
.L_x_9071:
        /* <DEDUP_REMOVED lines=16> */
.L_x_9077:
[----:B------:R-:W-:Y:S05]  /*5560*/  BSYNC B1 ;  /* 0x0000000000017941 */ /* 0x000fea0003800000 */
.L_x_9076:
        /* <DEDUP_REMOVED lines=44> */
.L_x_9075:
[----:B------:R-:W-:Y:S05]  /*5830*/  BSYNC B0 ;  /* 0x0000000000007941 */ /* 0x000fea0003800000 */
.L_x_9074:
        /* <DEDUP_REMOVED lines=9> */
.L_x_9070:
        /* <DEDUP_REMOVED lines=12> */
.L_x_9079:
[----:B------:R-:W-:-:S07]  /*5990*/  IMAD.MOV.U32 R126, RZ, RZ, R168 ;  /* 0x000000ffff7e7224 */ /* 0x000fce00078e00a8 */
.L_x_9080:
[----:B------:R-:W-:Y:S05]  /*59a0*/  BSYNC B0 ;  /* 0x0000000000007941 */ /* 0x000fea0003800000 */
.L_x_9078:
        /* <DEDUP_REMOVED lines=16> */
.L_x_9084:
[----:B------:R-:W-:Y:S05]  /*5ab0*/  BSYNC B1 ;  /* 0x0000000000017941 */ /* 0x000fea0003800000 */
.L_x_9083:
        /* <DEDUP_REMOVED lines=44> */
.L_x_9082:
[----:B------:R-:W-:Y:S05]  /*5d80*/  BSYNC B0 ;  /* 0x0000000000007941 */ /* 0x000fea0003800000 */
.L_x_9081:
        /* <DEDUP_REMOVED lines=12> */
.L_x_9085:
        /* <DEDUP_REMOVED lines=12> */
.L_x_9088:
[----:B------:R-:W-:-:S07]  /*5f10*/  IMAD.MOV.U32 R126, RZ, RZ, R168 ;  /* 0x000000ffff7e7224 */ /* 0x000fce00078e00a8 */
.L_x_9089:
[----:B------:R-:W-:Y:S05]  /*5f20*/  BSYNC B0 ;  /* 0x0000000000007941 */ /* 0x000fea0003800000 */
.L_x_9087:
        /* <DEDUP_REMOVED lines=18> */
.L_x_9093:
[----:B------:R-:W-:Y:S05]  /*6050*/  BSYNC B1 ;  /* 0x0000000000017941 */ /* 0x000fea0003800000 */
.L_x_9092:
        /* <DEDUP_REMOVED lines=44> */
.L_x_9091:
[----:B------:R-:W-:Y:S05]  /*6320*/  BSYNC B0 ;  /* 0x0000000000007941 */ /* 0x000fea0003800000 */
.L_x_9090:
        /* <DEDUP_REMOVED lines=10> */
.L_x_9086:
[----:B------:R-:W0:Y:S01]  /*63d0*/  LDC.64 R134, c[0x0][0x238] ;  /* 0x00008e00ff867b82 */ /* 0x000e220000000a00 */
[----:B------:R-:W-:Y:S01]  /*63e0*/  P2R R116, PR, RZ, 0x4 ;  /* 0x00000004ff747803 */ /* 0x000fe20000000000 */
[----:B------:R-:W-:Y:S01]  /*63f0*/  VIADD R177, R179, 0x100 ;  /* 0x00000100b3b17836 */ /* 0x000fe20000000000 */
[C---:B------:R-:W-:Y:S02]  /*6400*/  LOP3.LUT P2, RZ, R183.reuse, 0x4, RZ, 0xc0, !PT ;  /* 0x00000004b7ff7812 */ /* 0x040fe4000784c0ff */
[----:B------:R-:W-:Y:S02]  /*6410*/  SEL R121, RZ, 0x10000, P4 ;  /* 0x00010000ff797807 */ /* 0x000fe40002000000 */
[----:B------:R-:W-:Y:S01]  /*6420*/  SEL R122, RZ, 0x100, P3 ;  /* 0x00000100ff7a7807 */ /* 0x000fe20001800000 */
[----:B------:R-:W1:Y:S01]  /*6430*/  LDC.64 R132, c[0x0][0x240] ;  /* 0x00009000ff847b82 */ /* 0x000e620000000a00 */
[C---:B------:R-:W-:Y:S02]  /*6440*/  LOP3.LUT P4, RZ, R183.reuse, 0x10, RZ, 0xc0, !PT ;  /* 0x00000010b7ff7812 */ /* 0x040fe4000788c0ff */
[----:B------:R-:W-:-:S02]  /*6450*/  LOP3.LUT P3, RZ, R183, 0x8, RZ, 0xc0, !PT ;  /* 0x00000008b7ff7812 */ /* 0x000fc4000786c0ff */
[----:B------:R-:W-:Y:S02]  /*6460*/  SEL R123, RZ, 0x1000000, P5 ;  /* 0x01000000ff7b7807 */ /* 0x000fe40002800000 */
[----:B------:R-:W-:Y:S01]  /*6470*/  SEL R120, RZ, 0x1, P2 ;  /* 0x00000001ff787807 */ /* 0x000fe20001000000 */
[----:B------:R-:W2:Y:S01]  /*6480*/  @P1 LDC.64 R118, c[0x0][0x230] ;  /* 0x00008c00ff761b82 */ /* 0x000ea20000000a00 */
        /* <DEDUP_REMOVED lines=11> */
[----:B------:R-:W3:Y:S01]  /*6540*/  @P0 LDC.64 R116, c[0x0][0x228] ;  /* 0x00008a00ff740b82 */ /* 0x000ee20000000a00 */
[----:B------:R-:W-:Y:S01]  /*6550*/  SEL R121, RZ, 0x1, P6 ;  /* 0x00000001ff797807 */ /* 0x000fe20003000000 */
[----:B0-----:R-:W-:Y:S01]  /*6560*/  IMAD.WIDE.U32 R122, R179, 0x20, R134 ;  /* 0x00000020b37a7825 */ /* 0x001fe200078e0086 */
[----:B------:R-:W-:-:S02]  /*6570*/  LOP3.LUT R120, R128, R120, R126, 0xfe, !PT ;  /* 0x0000007880787212 */ /* 0x000fc400078efe7e */
[----:B------:R-:W-:Y:S01]  /*6580*/  LOP3.LUT R129, R129, R131, R127, 0xfe, !PT ;  /* 0x0000008381817212 */ /* 0x000fe200078efe7f */
[----:B-1----:R-:W-:Y:S01]  /*6590*/  IMAD.WIDE.U32 R126, R179, 0x8, R132 ;  /* 0x00000008b37e7825 */ /* 0x002fe200078e0084 */
[----:B------:R-:W-:Y:S01]  /*65a0*/  LOP3.LUT R128, R120, R121, RZ, 0xfc, !PT ;  /* 0x0000007978807212 */ /* 0x000fe200078efcff */
[----:B------:R0:W-:Y:S02]  /*65b0*/  STG.E.128 desc[UR4][R122.64], R108 ;  /* 0x0000006c7a007986 */ /* 0x0001e4000c101d04 */
[C---:B------:R-:W-:Y:S02]  /*65c0*/  IMAD.WIDE.U32 R120, R177.reuse, 0x10, R124 ;  /* 0x00000010b1787825 */ /* 0x040fe400078e007c */
[----:B------:R0:W-:Y:S02]  /*65d0*/  STG.E.128 desc[UR4][R122.64+0x10], R112 ;  /* 0x000010707a007986 */ /* 0x0001e4000c101d04 */
[C---:B--2---:R-:W-:Y:S02]  /*65e0*/  @P1 IMAD.WIDE.U32 R118, R177.reuse, 0x20, R118 ;  /* 0x00000020b1761825 */ /* 0x044fe400078e0076 */
[----:B------:R0:W-:Y:S02]  /*65f0*/  STG.E.64 desc[UR4][R126.64], R128 ;  /* 0x000000807e007986 */ /* 0x0001e4000c101b04 */
[----:B---3--:R-:W-:Y:S01]  /*6600*/  @P0 IMAD.WIDE.U32 R116, R177, 0x10, R116 ;  /* 0x00000010b1740825 */ /* 0x008fe200078e0074 */
[----:B0-----:R-:W-:Y:S06]  /*6610*/  @!P0 BRA `(.L_x_9094) ;  /* 0x0000000000508947 */ /* 0x001fec0003800000 */
[----:B------:R-:W-:Y:S01]  /*6620*/  IMAD.U32 R127, R137, 0x10000, RZ ;  /* 0x00010000897f7824 */ /* 0x000fe200078e00ff */
[----:B------:R-:W0:Y:S01]  /*6630*/  LDC.64 R122, c[0x0][0x248] ;  /* 0x00009200ff7a7b82 */ /* 0x000e220000000a00 */
[----:B------:R-:W-:Y:S02]  /*6640*/  LOP3.LUT R126, R164, 0xffff, RZ, 0xc0, !PT ;  /* 0x0000ffffa47e7812 */ /* 0x000fe400078ec0ff */
[----:B------:R-:W-:Y:S02]  /*6650*/  LOP3.LUT R128, R171, 0xff, RZ, 0xc0, !PT ;  /* 0x000000ffab807812 */ /* 0x000fe400078ec0ff */
[----:B------:R-:W-:Y:S02]  /*6660*/  LOP3.LUT R129, R127, 0xff0000, RZ, 0xc0, !PT ;  /* 0x00ff00007f817812 */ /* 0x000fe400078ec0ff */
[----:B------:R-:W-:Y:S02]  /*6670*/  PRMT R127, R174, 0x7104, RZ ;  /* 0x00007104ae7f7816 */ /* 0x000fe400000000ff */
[----:B------:R-:W-:Y:S01]  /*6680*/  PRMT R184, R129, 0x4210, R126 ;  /* 0x0000421081b87816 */ /* 0x000fe2000000007e */
[----:B------:R-:W-:Y:S01]  /*6690*/  IMAD.WIDE.U32 R128, R128, 0x10000, RZ ;  /* 0x0001000080807825 */ /* 0x000fe200078e00ff */
[----:B------:R-:W-:-:S02]  /*66a0*/  LOP3.LUT R126, R172, 0xff, RZ, 0xc0, !PT ;  /* 0x000000ffac7e7812 */ /* 0x000fc400078ec0ff */
        /* <DEDUP_REMOVED lines=11> */
.L_x_9094:
[----:B------:R1:W5:Y:S04]  /*6760*/  @P0 LDG.E.128 R152, desc[UR4][R116.64] ;  /* 0x0000000474980981 */ /* 0x000368000c1e1d00 */
[----:B------:R1:W5:Y:S04]  /*6770*/  @P1 LDG.E.128 R100, desc[UR4][R118.64] ;  /* 0x0000000476641981 */ /* 0x000368000c1e1d00 */
[----:B------:R1:W5:Y:S04]  /*6780*/  @P1 LDG.E.128 R104, desc[UR4][R118.64+0x10] ;  /* 0x0000100476681981 */ /* 0x000368000c1e1d00 */
[----:B0-----:R-:W5:Y:S01]  /*6790*/  LDG.E.128 R120, desc[UR4][R120.64] ;  /* 0x0000000478787981 */ /* 0x001f62000c1e1d00 */
        /* <DEDUP_REMOVED lines=12> */
.L_x_9096:
[----:B------:R-:W-:-:S07]  /*6860*/  IMAD.MOV.U32 R130, RZ, RZ, R168 ;  /* 0x000000ffff827224 */ /* 0x000fce00078e00a8 */
.L_x_9097:
[----:B------:R-:W-:Y:S05]  /*6870*/  BSYNC B0 ;  /* 0x0000000000007941 */ /* 0x000fea0003800000 */
.L_x_9095:
        /* <DEDUP_REMOVED lines=16> */
.L_x_9101:
[----:B------:R-:W-:Y:S05]  /*6980*/  BSYNC B1 ;  /* 0x0000000000017941 */ /* 0x000fea0003800000 */
.L_x_9100:
        /* <DEDUP_REMOVED lines=44> */
.L_x_9099:
[----:B------:R-:W-:Y:S05]  /*6c50*/  BSYNC B0 ;  /* 0x0000000000007941 */ /* 0x000fea0003800000 */
.L_x_9098:
[----:B------:R-:W-:Y:S02]  /*6c60*/  I2FP.F32.U32 R117, R130 ;  /* 0x0000008200757245 */ /* 0x000fe40000201000 */
[C---:B-----5:R-:W-:Y:S02]  /*6c70*/  SHF.L.U32 R119, R120.reuse, 0x10, RZ ;  /* 0x0000001078777819 */ /* 0x060fe400000006ff */
        /* <DEDUP_REMOVED lines=13> */
.L_x_9102:
        /* <DEDUP_REMOVED lines=12> */
.L_x_9105:
[----:B------:R-:W-:-:S07]  /*6e10*/  IMAD.MOV.U32 R176, RZ, RZ, R168 ;  /* 0x000000ffffb07224 */ /* 0x000fce00078e00a8 */
.L_x_9106:
[----:B------:R-:W-:Y:S05]  /*6e20*/  BSYNC B0 ;  /* 0x0000000000007941 */ /* 0x000fea0003800000 */
.L_x_9104:
        /* <DEDUP_REMOVED lines=16> */
.L_x_9110:
[----:B------:R-:W-:Y:S05]  /*6f30*/  BSYNC B1 ;  /* 0x0000000000017941 */ /* 0x000fea0003800000 */
.L_x_9109:
        /* <DEDUP_REMOVED lines=43> */
.L_x_9108:
[----:B------:R-:W-:Y:S05]  /*71f0*/  BSYNC B0 ;  /* 0x0000000000007941 */ /* 0x000fea0003800000 */
.L_x_9107:
        /* <DEDUP_REMOVED lines=9> */
.L_x_9103:
        /* <DEDUP_REMOVED lines=12> */
.L_x_9112:
[----:B------:R-:W-:-:S07]  /*7350*/  IMAD.MOV.U32 R176, RZ, RZ, R168 ;  /* 0x000000ffffb07224 */ /* 0x000fce00078e00a8 */
.L_x_9113:
[----:B------:R-:W-:Y:S05]  /*7360*/  BSYNC B0 ;  /* 0x0000000000007941 */ /* 0x000fea0003800000 */
.L_x_9111:
        /* <DEDUP_REMOVED lines=16> */
.L_x_9117:
[----:B------:R-:W-:Y:S05]  /*7470*/  BSYNC B1 ;  /* 0x0000000000017941 */ /* 0x000fea0003800000 */
.L_x_9116:
        /* <DEDUP_REMOVED lines=44> */
.L_x_9115:
[----:B------:R-:W-:Y:S05]  /*7740*/  BSYNC B0 ;  /* 0x0000000000007941 */ /* 0x000fea0003800000 */
.L_x_9114:
        /* <DEDUP_REMOVED lines=14> */
.L_x_9118:
        /* <DEDUP_REMOVED lines=12> */
.L_x_9121:
[----:B------:R-:W-:-:S07]  /*78f0*/  IMAD.MOV.U32 R120, RZ, RZ, R168 ;  /* 0x000000ffff787224 */ /* 0x000fce00078e00a8 */
.L_x_9122:
[----:B------:R-:W-:Y:S05]  /*7900*/  BSYNC B0 ;  /* 0x0000000000007941 */ /* 0x000fea0003800000 */
.L_x_9120:
        /* <DEDUP_REMOVED lines=16> */
.L_x_9126:
[----:B------:R-:W-:Y:S05]  /*7a10*/  BSYNC B1 ;  /* 0x0000000000017941 */ /* 0x000fea0003800000 */
.L_x_9125:
        /* <DEDUP_REMOVED lines=44> */
.L_x_9124:
[----:B------:R-:W-:Y:S05]  /*7ce0*/  BSYNC B0 ;  /* 0x0000000000007941 */ /* 0x000fea0003800000 */
.L_x_9123:
        /* <DEDUP_REMOVED lines=10> */
.L_x_9119:
        /* <DEDUP_REMOVED lines=12> */
.L_x_9128:
[----:B------:R-:W-:-:S07]  /*7e50*/  IMAD.MOV.U32 R176, RZ, RZ, R168 ;  /* 0x000000ffffb07224 */ /* 0x000fce00078e00a8 */
.L_x_9129:
[----:B------:R-:W-:Y:S05]  /*7e60*/  BSYNC B0 ;  /* 0x0000000000007941 */ /* 0x000fea0003800000 */
.L_x_9127:
        /* <DEDUP_REMOVED lines=16> */
.L_x_9133:
[----:B------:R-:W-:Y:S05]  /*7f70*/  BSYNC B1 ;  /* 0x0000000000017941 */ /* 0x000fea0003800000 */
.L_x_9132:
        /* <DEDUP_REMOVED lines=44> */
.L_x_9131:
[----:B------:R-:W-:Y:S05]  /*8240*/  BSYNC B0 ;  /* 0x0000000000007941 */ /* 0x000fea0003800000 */
.L_x_9130:
        /* <DEDUP_REMOVED lines=15> */
.L_x_9134:
        /* <DEDUP_REMOVED lines=12> */
.L_x_9137:
[----:B------:R-:W-:-:S07]  /*8400*/  IMAD.MOV.U32 R171, RZ, RZ, R168 ;  /* 0x000000ffffab7224 */ /* 0x000fce00078e00a8 */
.L_x_9138:
[----:B------:R-:W-:Y:S05]  /*8410*/  BSYNC B0 ;  /* 0x0000000000007941 */ /* 0x000fea0003800000 */
.L_x_9136:
        /* <DEDUP_REMOVED lines=16> */
.L_x_9142:
[----:B------:R-:W-:Y:S05]  /*8520*/  BSYNC B1 ;  /* 0x0000000000017941 */ /* 0x000fea0003800000 */
.L_x_9141:
        /* <DEDUP_REMOVED lines=44> */
.L_x_9140:
[----:B------:R-:W-:Y:S05]  /*87f0*/  BSYNC B0 ;  /* 0x0000000000007941 */ /* 0x000fea0003800000 */
.L_x_9139:
        /* <DEDUP_REMOVED lines=9> */
.L_x_9135:
        /* <DEDUP_REMOVED lines=12> */
.L_x_9144:
[----:B------:R-:W-:-:S07]  /*8950*/  MOV R176, R168 ;  /* 0x000000a800b07202 */ /* 0x000fce0000000f00 */
.L_x_9145:
[----:B------:R-:W-:Y:S05]  /*8960*/  BSYNC B0 ;  /* 0x0000000000007941 */ /* 0x000fea0003800000 */
.L_x_9143:
        /* <DEDUP_REMOVED lines=16> */
.L_x_9149:
[----:B------:R-:W-:Y:S05]  /*8a70*/  BSYNC B1 ;  /* 0x0000000000017941 */ /* 0x000fea0003800000 */
.L_x_9148:
        /* <DEDUP_REMOVED lines=44> */
.L_x_9147:
[----:B------:R-:W-:Y:S05]  /*8d40*/  BSYNC B0 ;  /* 0x0000000000007941 */ /* 0x000fea0003800000 */
.L_x_9146:
        /* <DEDUP_REMOVED lines=14> */
.L_x_9150:
        /* <DEDUP_REMOVED lines=12> */
.L_x_9153:
[----:B------:R-:W-:-:S07]  /*8ef0*/  MOV R172, R168 ;  /* 0x000000a800ac7202 */ /* 0x000fce0000000f00 */
.L_x_9154:
[----:B------:R-:W-:Y:S05]  /*8f00*/  BSYNC B0 ;  /* 0x0000000000007941 */ /* 0x000fea0003800000 */
.L_x_9152:
        /* <DEDUP_REMOVED lines=16> */
.L_x_9158:
[----:B------:R-:W-:Y:S05]  /*9010*/  BSYNC B1 ;  /* 0x0000000000017941 */ /* 0x000fea0003800000 */
.L_x_9157:
        /* <DEDUP_REMOVED lines=44> */
.L_x_9156:
[----:B------:R-:W-:Y:S05]  /*92e0*/  BSYNC B0 ;  /* 0x0000000000007941 */ /* 0x000fea0003800000 */
.L_x_9155:
        /* <DEDUP_REMOVED lines=10> */
.L_x_9151:
        /* <DEDUP_REMOVED lines=12> */
.L_x_9160:
[----:B------:R-:W-:-:S07]  /*9450*/  IMAD.MOV.U32 R176, RZ, RZ, R168 ;  /* 0x000000ffffb07224 */ /* 0x000fce00078e00a8 */
.L_x_9161:
[----:B------:R-:W-:Y:S05]  /*9460*/  BSYNC B0 ;  /* 0x0000000000007941 */ /* 0x000fea0003800000 */
.L_x_9159:
        /* <DEDUP_REMOVED lines=16> */
.L_x_9165:
[----:B------:R-:W-:Y:S05]  /*9570*/  BSYNC B1 ;  /* 0x0000000000017941 */ /* 0x000fea0003800000 */
.L_x_9164:
        /* <DEDUP_REMOVED lines=44> */
.L_x_9163:
[----:B------:R-:W-:Y:S05]  /*9840*/  BSYNC B0 ;  /* 0x0000000000007941 */ /* 0x000fea0003800000 */
.L_x_9162:
        /* <DEDUP_REMOVED lines=15> */
.L_x_9166:
        /* <DEDUP_REMOVED lines=12> */
.L_x_9169:
[----:B------:R-:W-:-:S07]  /*9a00*/  IMAD.MOV.U32 R173, RZ, RZ, R168 ;  /* 0x000000ffffad7224 */ /* 0x000fce00078e00a8 */
.L_x_9170:
[----:B------:R-:W-:Y:S05]  /*9a10*/  BSYNC B0 ;  /* 0x0000000000007941 */ /* 0x000fea0003800000 */
.L_x_9168:
        /* <DEDUP_REMOVED lines=16> */
.L_x_9174:
[----:B------:R-:W-:Y:S05]  /*9b20*/  BSYNC B1 ;  /* 0x0000000000017941 */ /* 0x000fea0003800000 */
.L_x_9173:
        /* <DEDUP_REMOVED lines=44> */
.L_x_9172:
[----:B------:R-:W-:Y:S05]  /*9df0*/  BSYNC B0 ;  /* 0x0000000000007941 */ /* 0x000fea0003800000 */
.L_x_9171:
        /* <DEDUP_REMOVED lines=9> */
.L_x_9167:
        /* <DEDUP_REMOVED lines=12> */
.L_x_9176:
[----:B------:R-:W-:-:S07]  /*9f50*/  IMAD.MOV.U32 R176, RZ, RZ, R168 ;  /* 0x000000ffffb07224 */ /* 0x000fce00078e00a8 */
.L_x_9177:
[----:B------:R-:W-:Y:S05]  /*9f60*/  BSYNC B0 ;  /* 0x0000000000007941 */ /* 0x000fea0003800000 */
.L_x_9175:
        /* <DEDUP_REMOVED lines=16> */
.L_x_9181:
[----:B------:R-:W-:Y:S05]  /*a070*/  BSYNC B1 ;  /* 0x0000000000017941 */ /* 0x000fea0003800000 */
.L_x_9180:
        /* <DEDUP_REMOVED lines=44> */
.L_x_9179:
[----:B------:R-:W-:Y:S05]  /*a340*/  BSYNC B0 ;  /* 0x0000000000007941 */ /* 0x000fea0003800000 */
.L_x_9178:
        /* <DEDUP_REMOVED lines=12> */
.L_x_9182:
        /* <DEDUP_REMOVED lines=12> */
.L_x_9185:
[----:B------:R-:W-:-:S07]  /*a4d0*/  IMAD.MOV.U32 R174, RZ, RZ, R168 ;  /* 0x000000ffffae7224 */ /* 0x000fce00078e00a8 */
.L_x_9186:
[----:B------:R-:W-:Y:S05]  /*a4e0*/  BSYNC B0 ;  /* 0x0000000000007941 */ /* 0x000fea0003800000 */
.L_x_9184:
        /* <DEDUP_REMOVED lines=16> */
.L_x_9190:
[----:B------:R-:W-:Y:S05]  /*a5f0*/  BSYNC B1 ;  /* 0x0000000000017941 */ /* 0x000fea0003800000 */
.L_x_9189:
        /* <DEDUP_REMOVED lines=44> */
.L_x_9188:
[----:B------:R-:W-:Y:S05]  /*a8c0*/  BSYNC B0 ;  /* 0x0000000000007941 */ /* 0x000fea0003800000 */
.L_x_9187:
        /* <DEDUP_REMOVED lines=10> */
.L_x_9183:
        /* <DEDUP_REMOVED lines=12> */
.L_x_9192:
[----:B------:R-:W-:-:S07]  /*aa30*/  MOV R176, R168 ;  /* 0x000000a800b07202 */ /* 0x000fce0000000f00 */
.L_x_9193:
[----:B------:R-:W-:Y:S05]  /*aa40*/  BSYNC B0 ;  /* 0x0000000000007941 */ /* 0x000fea0003800000 */
.L_x_9191:
        /* <DEDUP_REMOVED lines=16> */
.L_x_9197:
[----:B------:R-:W-:Y:S05]  /*ab50*/  BSYNC B1 ;  /* 0x0000000000017941 */ /* 0x000fea0003800000 */
.L_x_9196:
        /* <DEDUP_REMOVED lines=44> */
.L_x_9195:
[----:B------:R-:W-:Y:S05]  /*ae20*/  BSYNC B0 ;  /* 0x0000000000007941 */ /* 0x000fea0003800000 */
.L_x_9194:
        /* <DEDUP_REMOVED lines=13> */
.L_x_9198:
        /* <DEDUP_REMOVED lines=12> */
.L_x_9201:
[----:B------:R-:W-:-:S07]  /*afc0*/  MOV R137, R168 ;  /* 0x000000a800897202 */ /* 0x000fce0000000f00 */
.L_x_9202:
[----:B------:R-:W-:Y:S05]  /*afd0*/  BSYNC B0 ;  /* 0x0000000000007941 */ /* 0x000fea0003800000 */
.L_x_9200:
        /* <DEDUP_REMOVED lines=16> */
.L_x_9206:
[----:B------:R-:W-:Y:S05]  /*b0e0*/  BSYNC B1 ;  /* 0x0000000000017941 */ /* 0x000fea0003800000 */
.L_x_9205:
        /* <DEDUP_REMOVED lines=44> */
.L_x_9204:
[----:B------:R-:W-:Y:S05]  /*b3b0*/  BSYNC B0 ;  /* 0x0000000000007941 */ /* 0x000fea0003800000 */
.L_x_9203:
        /* <DEDUP_REMOVED lines=9> */
.L_x_9199:
        /* <DEDUP_REMOVED lines=12> */
.L_x_9208:
[----:B------:R-:W-:-:S07]  /*b510*/  IMAD.MOV.U32 R176, RZ, RZ, R168 ;  /* 0x000000ffffb07224 */ /* 0x000fce00078e00a8 */
.L_x_9209:
[----:B------:R-:W-:Y:S05]  /*b520*/  BSYNC B0 ;  /* 0x0000000000007941 */ /* 0x000fea0003800000 */
.L_x_9207:
        /* <DEDUP_REMOVED lines=16> */
.L_x_9213:
[----:B------:R-:W-:Y:S05]  /*b630*/  BSYNC B1 ;  /* 0x0000000000017941 */ /* 0x000fea0003800000 */
.L_x_9212:
        /* <DEDUP_REMOVED lines=44> */
.L_x_9211:
[----:B------:R-:W-:Y:S05]  /*b900*/  BSYNC B0 ;  /* 0x0000000000007941 */ /* 0x000fea0003800000 */
.L_x_9210:
        /* <DEDUP_REMOVED lines=12> */
.L_x_9214:
        /* <DEDUP_REMOVED lines=12> */
.L_x_9217:
[----:B------:R-:W-:-:S07]  /*ba90*/  IMAD.MOV.U32 R164, RZ, RZ, R168 ;  /* 0x000000ffffa47224 */ /* 0x000fce00078e00a8 */
.L_x_9218:
[----:B------:R-:W-:Y:S05]  /*baa0*/  BSYNC B0 ;  /* 0x0000000000007941 */ /* 0x000fea0003800000 */
.L_x_9216:
        /* <DEDUP_REMOVED lines=18> */
.L_x_9222:
[----:B------:R-:W-:Y:S05]  /*bbd0*/  BSYNC B1 ;  /* 0x0000000000017941 */ /* 0x000fea0003800000 */
.L_x_9221:
        /* <DEDUP_REMOVED lines=44> */
.L_x_9220:
[----:B------:R-:W-:Y:S05]  /*bea0*/  BSYNC B0 ;  /* 0x0000000000007941 */ /* 0x000fea0003800000 */
.L_x_9219:
        /* <DEDUP_REMOVED lines=10> */
.L_x_9215:
        /* <DEDUP_REMOVED lines=25> */
[----:B------:R-:W-:Y:S01]  /*c0e0*/  IMAD.WIDE.U32 R186, R177, 0x8, R132 ;  /* 0x00000008b1ba7825 */ /* 0x000fe200078e0084 */
[----:B------:R-:W-:Y:S01]  /*c0f0*/  LOP3.LUT R188, R130, R131, RZ, 0xfc, !PT ;  /* 0x0000008382bc7212 */ /* 0x000fe200078efcff */
[----:B------:R2:W-:Y:S02]  /*c100*/  STG.E.128 desc[UR4][R184.64], R116 ;  /* 0x00000074b8007986 */ /* 0x0005e4000c101d04 */
[----:B------:R-:W-:Y:S02]  /*c110*/  VIADD R181, R179, 0x200 ;  /* 0x00000200b3b57836 */ /* 0x000fe40000000000 */
[----:B------:R2:W-:Y:S02]  /*c120*/  STG.E.128 desc[UR4][R184.64+0x10], R120 ;  /* 0x00001078b8007986 */ /* 0x0005e4000c101d04 */
[C---:B------:R-:W-:Y:S02]  /*c130*/  IMAD.WIDE.U32 R130, R181.reuse, 0x10, R124 ;  /* 0x00000010b5827825 */ /* 0x040fe400078e007c */
[----:B------:R2:W-:Y:S02]  /*c140*/  STG.E.64 desc[UR4][R186.64], R188 ;  /* 0x000000bcba007986 */ /* 0x0005e4000c101b04 */
[----:B0-----:R-:W-:-:S04]  /*c150*/  @P0 IMAD.WIDE.U32 R124, R181, 0x10, R128 ;  /* 0x00000010b57c0825 */ /* 0x001fc800078e0080 */
        /* <DEDUP_REMOVED lines=22> */
.L_x_9223:
        /* <DEDUP_REMOVED lines=16> */
.L_x_9225:
[----:B------:R-:W-:-:S07]  /*c3c0*/  IMAD.MOV.U32 R186, RZ, RZ, R168 ;  /* 0x000000ffffba7224 */ /* 0x000fce00078e00a8 */
.L_x_9226:
[----:B------:R-:W-:Y:S05]  /*c3d0*/  BSYNC B0 ;  /* 0x0000000000007941 */ /* 0x000fea0003800000 */
.L_x_9224:
        /* <DEDUP_REMOVED lines=16> */
.L_x_9230:
[----:B------:R-:W-:Y:S05]  /*c4e0*/  BSYNC B1 ;  /* 0x0000000000017941 */ /* 0x000fea0003800000 */
.L_x_9229:
        /* <DEDUP_REMOVED lines=44> */
.L_x_9228:
[----:B------:R-:W-:Y:S05]  /*c7b0*/  BSYNC B0 ;  /* 0x0000000000007941 */ /* 0x000fea0003800000 */
.L_x_9227:
        /* <DEDUP_REMOVED lines=15> */
.L_x_9231:
        /* <DEDUP_REMOVED lines=12> */
.L_x_9234:
[----:B------:R-:W-:-:S07]  /*c970*/  IMAD.MOV.U32 R176, RZ, RZ, R168 ;  /* 0x000000ffffb07224 */ /* 0x000fce00078e00a8 */
.L_x_9235:
[----:B------:R-:W-:Y:S05]  /*c980*/  BSYNC B0 ;  /* 0x0000000000007941 */ /* 0x000fea0003800000 */
.L_x_9233:
        /* <DEDUP_REMOVED lines=16> */
.L_x_9239:
[----:B------:R-:W-:Y:S05]  /*ca90*/  BSYNC B1 ;  /* 0x0000000000017941 */ /* 0x000fea0003800000 */
.L_x_9238:
        /* <DEDUP_REMOVED lines=44> */
.L_x_9237:
[----:B------:R-:W-:Y:S05]  /*cd60*/  BSYNC B0 ;  /* 0x0000000000007941 */ /* 0x000fea0003800000 */
.L_x_9236:
        /* <DEDUP_REMOVED lines=9> */
.L_x_9232:
        /* <DEDUP_REMOVED lines=12> */
.L_x_9241:
[----:B------:R-:W-:-:S07]  /*cec0*/  IMAD.MOV.U32 R176, RZ, RZ, R168 ;  /* 0x000000ffffb07224 */ /* 0x000fce00078e00a8 */
.L_x_9242:
[----:B------:R-:W-:Y:S05]  /*ced0*/  BSYNC B0 ;  /* 0x0000000000007941 */ /* 0x000fea0003800000 */
.L_x_9240:
        /* <DEDUP_REMOVED lines=16> */
.L_x_9246:
[----:B------:R-:W-:Y:S05]  /*cfe0*/  BSYNC B1 ;  /* 0x0000000000017941 */ /* 0x000fea0003800000 */
.L_x_9245:
        /* <DEDUP_REMOVED lines=44> */
.L_x_9244:
[----:B------:R-:W-:Y:S05]  /*d2b0*/  BSYNC B0 ;  /* 0x0000000000007941 */ /* 0x000fea0003800000 */
.L_x_9243:
        /* <DEDUP_REMOVED lines=14> */
.L_x_9247:
        /* <DEDUP_REMOVED lines=12> */
.L_x_9250:
[----:B------:R-:W-:-:S07]  /*d460*/  IMAD.MOV.U32 R128, RZ, RZ, R168 ;  /* 0x000000ffff807224 */ /* 0x000fce00078e00a8 */
.L_x_9251:
[----:B------:R-:W-:Y:S05]  /*d470*/  BSYNC B0 ;  /* 0x0000000000007941 */ /* 0x000fea0003800000 */
.L_x_9249:
        /* <DEDUP_REMOVED lines=16> */
.L_x_9255:
[----:B------:R-:W-:Y:S05]  /*d580*/  BSYNC B1 ;  /* 0x0000000000017941 */ /* 0x000fea0003800000 */
.L_x_9254:
        /* <DEDUP_REMOVED lines=44> */
.L_x_9253:
[----:B------:R-:W-:Y:S05]  /*d850*/  BSYNC B0 ;  /* 0x0000000000007941 */ /* 0x000fea0003800000 */
.L_x_9252:
        /* <DEDUP_REMOVED lines=10> */
.L_x_9248:
        /* <DEDUP_REMOVED lines=12> */
.L_x_9257:
[----:B------:R-:W-:-:S07]  /*d9c0*/  IMAD.MOV.U32 R176, RZ, RZ, R168 ;  /* 0x000000ffffb07224 */ /* 0x000fce00078e00a8 */
.L_x_9258:
[----:B------:R-:W-:Y:S05]  /*d9d0*/  BSYNC B0 ;  /* 0x0000000000007941 */ /* 0x000fea0003800000 */
.L_x_9256:
        /* <DEDUP_REMOVED lines=16> */
.L_x_9262:
[----:B------:R-:W-:Y:S05]  /*dae0*/  BSYNC B1 ;  /* 0x0000000000017941 */ /* 0x000fea0003800000 */
.L_x_9261:
        /* <DEDUP_REMOVED lines=44> */
.L_x_9260:
[----:B------:R-:W-:Y:S05]  /*ddb0*/  BSYNC B0 ;  /* 0x0000000000007941 */ /* 0x000fea0003800000 */
.L_x_9259:
        /* <DEDUP_REMOVED lines=15> */
.L_x_9263:
        /* <DEDUP_REMOVED lines=12> */
.L_x_9266:
[----:B------:R-:W-:-:S07]  /*df70*/  IMAD.MOV.U32 R171, RZ, RZ, R168 ;  /* 0x000000ffffab7224 */ /* 0x000fce00078e00a8 */
.L_x_9267:
[----:B------:R-:W-:Y:S05]  /*df80*/  BSYNC B0 ;  /* 0x0000000000007941 */ /* 0x000fea0003800000 */
.L_x_9265:
        /* <DEDUP_REMOVED lines=16> */
.L_x_9271:
[----:B------:R-:W-:Y:S05]  /*e090*/  BSYNC B1 ;  /* 0x0000000000017941 */ /* 0x000fea0003800000 */
.L_x_9270:
        /* <DEDUP_REMOVED lines=44> */
.L_x_9269:
[----:B------:R-:W-:Y:S05]  /*e360*/  BSYNC B0 ;  /* 0x0000000000007941 */ /* 0x000fea0003800000 */
.L_x_9268:
        /* <DEDUP_REMOVED lines=9> */
.L_x_9264:
        /* <DEDUP_REMOVED lines=12> */
.L_x_9273:
[----:B------:R-:W-:-:S07]  /*e4c0*/  IMAD.MOV.U32 R176, RZ, RZ, R168 ;  /* 0x000000ffffb07224 */ /* 0x000fce00078e00a8 */
.L_x_9274:
[----:B------:R-:W-:Y:S05]  /*e4d0*/  BSYNC B0 ;  /* 0x0000000000007941 */ /* 0x000fea0003800000 */
.L_x_9272:
        /* <DEDUP_REMOVED lines=16> */
.L_x_9278:
[----:B------:R-:W-:Y:S05]  /*e5e0*/  BSYNC B1 ;  /* 0x0000000000017941 */ /* 0x000fea0003800000 */
.L_x_9277:
        /* <DEDUP_REMOVED lines=44> */
.L_x_9276:
[----:B------:R-:W-:Y:S05]  /*e8b0*/  BSYNC B0 ;  /* 0x0000000000007941 */ /* 0x000fea0003800000 */
.L_x_9275:
        /* <DEDUP_REMOVED lines=14> */
.L_x_9279:
        /* <DEDUP_REMOVED lines=12> */
.L_x_9282:
[----:B------:R-:W-:-:S07]  /*ea60*/  IMAD.MOV.U32 R172, RZ, RZ, R168 ;  /* 0x000000ffffac7224 */ /* 0x000fce00078e00a8 */
.L_x_9283:
[----:B------:R-:W-:Y:S05]  /*ea70*/  BSYNC B0 ;  /* 0x0000000000007941 */ /* 0x000fea0003800000 */
.L_x_9281:
        /* <DEDUP_REMOVED lines=16> */
.L_x_9287:
[----:B------:R-:W-:Y:S05]  /*eb80*/  BSYNC B1 ;  /* 0x0000000000017941 */ /* 0x000fea0003800000 */
.L_x_9286:
        /* <DEDUP_REMOVED lines=44> */
.L_x_9285:
[----:B------:R-:W-:Y:S05]  /*ee50*/  BSYNC B0 ;  /* 0x0000000000007941 */ /* 0x000fea0003800000 */
.L_x_9284:
        /* <DEDUP_REMOVED lines=10> */
.L_x_9280:
        /* <DEDUP_REMOVED lines=12> */
.L_x_9289:
[----:B------:R-:W-:-:S07]  /*efc0*/  IMAD.MOV.U32 R188, RZ, RZ, R168 ;  /* 0x000000ffffbc7224 */ /* 0x000fce00078e00a8 */
.L_x_9290:
[----:B------:R-:W-:Y:S05]  /*efd0*/  BSYNC B0 ;  /* 0x0000000000007941 */ /* 0x000fea0003800000 */
.L_x_9288:
        /* <DEDUP_REMOVED lines=16> */
.L_x_9294:
[----:B------:R-:W-:Y:S05]  /*f0e0*/  BSYNC B1 ;  /* 0x0000000000017941 */ /* 0x000fea0003800000 */
.L_x_9293:
        /* <DEDUP_REMOVED lines=44> */
.L_x_9292:
[----:B------:R-:W-:Y:S05]  /*f3b0*/  BSYNC B0 ;  /* 0x0000000000007941 */ /* 0x000fea0003800000 */
.L_x_9291:
        /* <DEDUP_REMOVED lines=15> */
.L_x_9295:
        /* <DEDUP_REMOVED lines=12> */
.L_x_9298:
[----:B------:R-:W-:-:S07]  /*f570*/  IMAD.MOV.U32 R173, RZ, RZ, R168 ;  /* 0x000000ffffad7224 */ /* 0x000fce00078e00a8 */
.L_x_9299:
[----:B------:R-:W-:Y:S05]  /*f580*/  BSYNC B0 ;  /* 0x0000000000007941 */ /* 0x000fea0003800000 */
.L_x_9297:
        /* <DEDUP_REMOVED lines=16> */
.L_x_9303:
[----:B------:R-:W-:Y:S05]  /*f690*/  BSYNC B1 ;  /* 0x0000000000017941 */ /* 0x000fea0003800000 */
.L_x_9302:
        /* <DEDUP_REMOVED lines=44> */
.L_x_9301:
[----:B------:R-:W-:Y:S05]  /*f960*/  BSYNC B0 ;  /* 0x0000000000007941 */ /* 0x000fea0003800000 */
.L_x_9300:
        /* <DEDUP_REMOVED lines=9> */
.L_x_9296:
        /* <DEDUP_REMOVED lines=12> */
.L_x_9305:
[----:B------:R-:W-:-:S07]  /*fac0*/  IMAD.MOV.U32 R190, RZ, RZ, R168 ;  /* 0x000000ffffbe7224 */ /* 0x000fce00078e00a8 */
.L_x_9306:
[----:B------:R-:W-:Y:S05]  /*fad0*/  BSYNC B0 ;  /* 0x0000000000007941 */ /* 0x000fea0003800000 */
.L_x_9304:
        /* <DEDUP_REMOVED lines=16> */
.L_x_9310:
[----:B------:R-:W-:Y:S05]  /*fbe0*/  BSYNC B1 ;  /* 0x0000000000017941 */ /* 0x000fea0003800000 */
.L_x_9309:
        /* <DEDUP_REMOVED lines=44> */
.L_x_9308:
[----:B------:R-:W-:Y:S05]  /*feb0*/  BSYNC B0 ;  /* 0x0000000000007941 */ /* 0x000fea0003800000 */
.L_x_9307:
        /* <DEDUP_REMOVED lines=12> */
.L_x_9311:
        /* <DEDUP_REMOVED lines=12> */
.L_x_9314:
[----:B------:R-:W-:-:S07]  /*10040*/  IMAD.MOV.U32 R174, RZ, RZ, R168 ;  /* 0x000000ffffae7224 */ /* 0x000fce00078e00a8 */
.L_x_9315:
[----:B------:R-:W-:Y:S05]  /*10050*/  BSYNC B0 ;  /* 0x0000000000007941 */ /* 0x000fea0003800000 */
.L_x_9313:
        /* <DEDUP_REMOVED lines=16> */
.L_x_9319:
[----:B------:R-:W-:Y:S05]  /*10160*/  BSYNC B1 ;  /* 0x0000000000017941 */ /* 0x000fea0003800000 */
.L_x_9318:
        /* <DEDUP_REMOVED lines=44> */
.L_x_9317:
[----:B------:R-:W-:Y:S05]  /*10430*/  BSYNC B0 ;  /* 0x0000000000007941 */ /* 0x000fea0003800000 */
.L_x_9316:
        /* <DEDUP_REMOVED lines=10> */
.L_x_9312:
        /* <DEDUP_REMOVED lines=12> */
.L_x_9321:
[----:B------:R-:W-:-:S07]  /*105a0*/  IMAD.MOV.U32 R190, RZ, RZ, R168 ;  /* 0x000000ffffbe7224 */ /* 0x000fce00078e00a8 */
.L_x_9322:
[----:B------:R-:W-:Y:S05]  /*105b0*/  BSYNC B0 ;  /* 0x0000000000007941 */ /* 0x000fea0003800000 */
.L_x_9320:
        /* <DEDUP_REMOVED lines=16> */
.L_x_9326:
[----:B------:R-:W-:Y:S05]  /*106c0*/  BSYNC B1 ;  /* 0x0000000000017941 */ /* 0x000fea0003800000 */
.L_x_9325:
        /* <DEDUP_REMOVED lines=44> */
.L_x_9324:
[----:B------:R-:W-:Y:S05]  /*10990*/  BSYNC B0 ;  /* 0x0000000000007941 */ /* 0x000fea0003800000 */
.L_x_9323:
        /* <DEDUP_REMOVED lines=13> */
.L_x_9327:
        /* <DEDUP_REMOVED lines=12> */
.L_x_9330:
[----:B------:R-:W-:-:S07]  /*10b30*/  IMAD.MOV.U32 R137, RZ, RZ, R168 ;  /* 0x000000ffff897224 */ /* 0x000fce00078e00a8 */
.L_x_9331:
[----:B------:R-:W-:Y:S05]  /*10b40*/  BSYNC B0 ;  /* 0x0000000000007941 */ /* 0x000fea0003800000 */
.L_x_9329:
        /* <DEDUP_REMOVED lines=16> */
.L_x_9335:
[----:B------:R-:W-:Y:S05]  /*10c50*/  BSYNC B1 ;  /* 0x0000000000017941 */ /* 0x000fea0003800000 */
.L_x_9334:
        /* <DEDUP_REMOVED lines=44> */
.L_x_9333:
[----:B------:R-:W-:Y:S05]  /*10f20*/  BSYNC B0 ;  /* 0x0000000000007941 */ /* 0x000fea0003800000 */
.L_x_9332:
        /* <DEDUP_REMOVED lines=9> */
.L_x_9328:
        /* <DEDUP_REMOVED lines=12> */
.L_x_9337:
[----:B------:R-:W-:-:S07]  /*11080*/  IMAD.MOV.U32 R176, RZ, RZ, R168 ;  /* 0x000000ffffb07224 */ /* 0x000fce00078e00a8 */
.L_x_9338:
[----:B------:R-:W-:Y:S05]  /*11090*/  BSYNC B0 ;  /* 0x0000000000007941 */ /* 0x000fea0003800000 */
.L_x_9336:
        /* <DEDUP_REMOVED lines=16> */
.L_x_9342:
[----:B------:R-:W-:Y:S05]  /*111a0*/  BSYNC B1 ;  /* 0x0000000000017941 */ /* 0x000fea0003800000 */
.L_x_9341:
        /* <DEDUP_REMOVED lines=44> */
.L_x_9340:
[----:B------:R-:W-:Y:S05]  /*11470*/  BSYNC B0 ;  /* 0x0000000000007941 */ /* 0x000fea0003800000 */
.L_x_9339:
        /* <DEDUP_REMOVED lines=12> */
.L_x_9343:
        /* <DEDUP_REMOVED lines=12> */
.L_x_9346:
[----:B------:R-:W-:-:S07]  /*11600*/  IMAD.MOV.U32 R164, RZ, RZ, R168 ;  /* 0x000000ffffa47224 */ /* 0x000fce00078e00a8 */
.L_x_9347:
[----:B------:R-:W-:Y:S05]  /*11610*/  BSYNC B0 ;  /* 0x0000000000007941 */ /* 0x000fea0003800000 */
.L_x_9345:
        /* <DEDUP_REMOVED lines=16> */
.L_x_9351:
[----:B------:R-:W-:Y:S05]  /*11720*/  BSYNC B1 ;  /* 0x0000000000017941 */ /* 0x000fea0003800000 */
.L_x_9350:
        /* <DEDUP_REMOVED lines=44> */
.L_x_9349:
[----:B------:R-:W-:Y:S05]  /*119f0*/  BSYNC B0 ;  /* 0x0000000000007941 */ /* 0x000fea0003800000 */
.L_x_9348:
        /* <DEDUP_REMOVED lines=10> */
.L_x_9344:
[----:B------:R-:W-:Y:S01]  /*11aa0*/  FADD.FTZ R178, RZ, R108 ;  /* 0x0000006cffb27221 */ /* 0x000fe20000010000 */
[----:B------:R-:W-:Y:S02]  /*11ab0*/  SEL R184, RZ, 0x1000000, P5 ;  /* 0x01000000ffb87807 */ /* 0x000fe40002800000 */
[----:B------:R-:W-:Y:S01]  /*11ac0*/  SEL R187, RZ, 0x10000, P4 ;  /* 0x00010000ffbb7807 */ /* 0x000fe20002000000 */
[----:B------:R-:W-:Y:S01]  /*11ad0*/  FADD.FTZ R185, R178, R109 ;  /* 0x0000006db2b97221 */ /* 0x000fe20000010000 */
[----:B------:R-:W-:Y:S02]  /*11ae0*/  SEL R182, RZ, 0x100, P3 ;  /* 0x00000100ffb67807 */ /* 0x000fe40001800000 */
[----:B------:R-:W-:Y:S01]  /*11af0*/  LOP3.LUT P4, RZ, R183, 0x2, RZ, 0xc0, !PT ;  /* 0x00000002b7ff7812 */ /* 0x000fe2000788c0ff */
[----:B------:R-:W-:Y:S01]  /*11b00*/  FADD.FTZ R178, R185, R110 ;  /* 0x0000006eb9b27221 */ /* 0x000fe20000010000 */
[C---:B------:R-:W-:Y:S02]  /*11b10*/  LOP3.LUT P6, RZ, R183.reuse, 0x8, RZ, 0xc0, !PT ;  /* 0x00000008b7ff7812 */ /* 0x040fe400078cc0ff */
[----:B------:R-:W-:Y:S01]  /*11b20*/  LOP3.LUT P5, RZ, R183, 0x4, RZ, 0xc0, !PT ;  /* 0x00000004b7ff7812 */ /* 0x000fe200078ac0ff */
[----:B------:R-:W-:Y:S01]  /*11b30*/  FADD.FTZ R185, R178, R111 ;  /* 0x0000006fb2b97221 */ /* 0x000fe20000010000 */
[----:B------:R-:W-:-:S02]  /*11b40*/  LOP3.LUT R182, R182, R184, R187, 0xfe, !PT ;  /* 0x000000b8b6b67212 */ /* 0x000fc400078efebb */
[----:B------:R-:W-:Y:S01]  /*11b50*/  SEL R184, RZ, 0x1, P4 ;  /* 0x00000001ffb87807 */ /* 0x000fe20002000000 */
[----:B------:R-:W-:Y:S01]  /*11b60*/  FADD.FTZ R178, R185, R112 ;  /* 0x00000070b9b27221 */ /* 0x000fe20000010000 */
[----:B------:R-:W-:Y:S02]  /*11b70*/  SEL R186, RZ, 0x1, P5 ;  /* 0x00000001ffba7807 */ /* 0x000fe40002800000 */
[----:B------:R-:W-:Y:S01]  /*11b80*/  SEL R188, RZ, 0x1, P6 ;  /* 0x00000001ffbc7807 */ /* 0x000fe20003000000 */
[----:B------:R-:W-:Y:S01]  /*11b90*/  FADD.FTZ R185, R178, R113 ;  /* 0x00000071b2b97221 */ /* 0x000fe20000010000 */
[C---:B------:R-:W-:Y:S01]  /*11ba0*/  LOP3.LUT P2, RZ, R183.reuse, 0x1, RZ, 0xc0, !PT ;  /* 0x00000001b7ff7812 */ /* 0x040fe2000784c0ff */
[----:B------:R-:W-:Y:S01]  /*11bb0*/  IMAD.WIDE.U32 R186, R186, 0x10000, RZ ;  /* 0x00010000baba7825 */ /* 0x000fe200078e00ff */
[----:B------:R-:W-:-:S03]  /*11bc0*/  LOP3.LUT P1, RZ, R183, 0x10, RZ, 0xc0, !PT ;  /* 0x00000010b7ff7812 */ /* 0x000fc6000782c0ff */
[----:B------:R-:W-:Y:S01]  /*11bd0*/  FADD.FTZ R178, R185, R114 ;  /* 0x00000072b9b27221 */ /* 0x000fe20000010000 */
[----:B------:R-:W-:Y:S01]  /*11be0*/  SEL R195, RZ, 0x1, P2 ;  /* 0x00000001ffc37807 */ /* 0x000fe20001000000 */
[----:B------:R-:W-:Y:S01]  /*11bf0*/  IMAD.WIDE.U32 R188, R188, 0x100, RZ ;  /* 0x00000100bcbc7825 */ /* 0x000fe200078e00ff */
[----:B------:R-:W-:-:S03]  /*11c00*/  SEL R193, RZ, 0x1, P1 ;  /* 0x00000001ffc17807 */ /* 0x000fc60000800000 */
[----:B------:R-:W-:Y:S01]  /*11c10*/  FADD.FTZ R185, R178, R115 ;  /* 0x00000073b2b97221 */ /* 0x000fe20000010000 */
[----:B------:R-:W-:-:S03]  /*11c20*/  LOP3.LUT P1, RZ, R0, 0xff, RZ, 0xc0, !PT ;  /* 0x000000ff00ff7812 */ /* 0x000fc6000782c0ff */
[----:B------:R-:W-:-:S04]  /*11c30*/  FADD.FTZ R178, R185, R116 ;  /* 0x00000074b9b27221 */ /* 0x000fc80000010000 */
[----:B------:R-:W-:-:S04]  /*11c40*/  FADD.FTZ R185, R178, R117 ;  /* 0x00000075b2b97221 */ /* 0x000fc80000010000 */
[----:B------:R-:W-:-:S04]  /*11c50*/  FADD.FTZ R178, R185, R118 ;  /* 0x00000076b9b27221 */ /* 0x000fc80000010000 */
[----:B------:R-:W-:Y:S02]  /*11c60*/  FADD.FTZ R185, R178, R119 ;  /* 0x00000077b2b97221 */ /* 0x000fe40000010000 */
[----:B------:R-:W0:Y:S02]  /*11c70*/  S2R R178, SR_TID.X ;  /* 0x0000000000b27919 */ /* 0x000e240000002100 */
[----:B------:R-:W-:-:S04]  /*11c80*/  FADD.FTZ R180, R185, R120 ;  /* 0x00000078b9b47221 */ /* 0x000fc80000010000 */
[----:B------:R-:W-:-:S04]  /*11c90*/  FADD.FTZ R185, R180, R121 ;  /* 0x00000079b4b97221 */ /* 0x000fc80000010000 */
[----:B------:R-:W-:Y:S01]  /*11ca0*/  FADD.FTZ R180, R185, R122 ;  /* 0x0000007ab9b47221 */ /* 0x000fe20000010000 */
[----:B------:R-:W-:-:S04]  /*11cb0*/  IMAD.WIDE.U32 R184, R184, 0x1000000, RZ ;  /* 0x01000000b8b87825 */ /* 0x000fc800078e00ff */
[----:B------:R-:W-:Y:S01]  /*11cc0*/  FADD.FTZ R191, R180, R123 ;  /* 0x0000007bb4bf7221 */ /* 0x000fe20000010000 */
[----:B------:R-:W-:Y:S02]  /*11cd0*/  LOP3.LUT R195, R185, R182, R195, 0xfe, !PT ;  /* 0x000000b6b9c37212 */ /* 0x000fe400078efec3 */
[----:B------:R-:W-:Y:S01]  /*11ce0*/  LOP3.LUT R182, R188, R184, R186, 0xfe, !PT ;  /* 0x000000b8bcb67212 */ /* 0x000fe200078efeba */
[----:B------:R-:W-:Y:S01]  /*11cf0*/  IMAD.WIDE.U32 R184, R181, 0x20, R134 ;  /* 0x00000020b5b87825 */ /* 0x000fe200078e0086 */
[----:B------:R-:W-:-:S03]  /*11d00*/  LOP3.LUT R189, R189, R195, R187, 0xfe, !PT ;  /* 0x000000c3bdbd7212 */ /* 0x000fc600078efebb */
[----:B------:R-:W-:Y:S01]  /*11d10*/  FADD.FTZ R180, R191, R124 ;  /* 0x0000007cbfb47221 */ /* 0x000fe20000010000 */
[----:B------:R-:W-:Y:S01]  /*11d20*/  LOP3.LUT R188, R182, R193, RZ, 0xfc, !PT ;  /* 0x000000c1b6bc7212 */ /* 0x000fe200078efcff */
[----:B------:R-:W-:Y:S01]  /*11d30*/  IMAD.WIDE.U32 R186, R181, 0x8, R132 ;  /* 0x00000008b5ba7825 */ /* 0x000fe200078e0084 */
[----:B------:R1:W-:Y:S03]  /*11d40*/  STG.E.128 desc[UR4][R184.64], R124 ;  /* 0x0000007cb8007986 */ /* 0x0003e6000c101d04 */
[----:B------:R-:W-:Y:S01]  /*11d50*/  FADD.FTZ R191, R180, R125 ;  /* 0x0000007db4bf7221 */ /* 0x000fe20000010000 */
[----:B------:R1:W-:Y:S03]  /*11d60*/  STG.E.128 desc[UR4][R184.64+0x10], R128 ;  /* 0x00001080b8007986 */ /* 0x0003e6000c101d04 */
[----:B------:R-:W-:Y:S01]  /*11d70*/  FADD.FTZ R134, R191, R126 ;  /* 0x0000007ebf867221 */ /* 0x000fe20000010000 */
[----:B------:R1:W-:Y:S03]  /*11d80*/  STG.E.64 desc[UR4][R186.64], R188 ;  /* 0x000000bcba007986 */ /* 0x0003e6000c101b04 */
[----:B------:R-:W-:Y:S01]  /*11d90*/  FADD.FTZ R133, R134, R127 ;  /* 0x0000007f86857221 */ /* 0x000fe20000010000 */
[----:B0-----:R-:W-:-:S03]  /*11da0*/  LOP3.LUT P2, RZ, R178, 0x1f, RZ, 0xc0, !PT ;  /* 0x0000001fb2ff7812 */ /* 0x001fc6000784c0ff */
[----:B------:R-:W-:Y:S01]  /*11db0*/  FADD.FTZ R132, R133, R128 ;  /* 0x0000008085847221 */ /* 0x000fe20000010000 */
[----:B------:R-:W-:-:S03]  /*11dc0*/  SHF.R.U32.HI R133, RZ, 0x5, R178 ;  /* 0x00000005ff857819 */ /* 0x000fc600000116b2 */
[----:B------:R-:W-:Y:S01]  /*11dd0*/  FADD.FTZ R135, R132, R129 ;  /* 0x0000008184877221 */ /* 0x000fe20000010000 */
[----:B------:R-:W-:-:S03]  /*11de0*/  LOP3.LUT R134, R133, 0x7fffff8, RZ, 0xc0, !PT ;  /* 0x07fffff885867812 */ /* 0x000fc600078ec0ff */
        /* <DEDUP_REMOVED lines=22> */
.L_x_9352:
[----:B------:R-:W-:Y:S01]  /*11f50*/  UMOV UR6, 0xffffffff ;  /* 0xffffffff00067882 */ /* 0x000fe20000000000 */
[----:B------:R-:W-:Y:S01]  /*11f60*/  @!P1 IADD3 R134, R134, 0x8, RZ ;  /* 0x0000000886869810 */ /* 0x000fe20007ffe0ff */
[----:B------:R-:W-:Y:S01]  /*11f70*/  FADD.FTZ R0, R0, R131 ;  /* 0x0000008300007221 */ /* 0x000fe20000010000 */
[----:B------:R-:W-:Y:S06]  /*11f80*/  BRA.DIV UR6, `(.L_x_9353) ;  /* 0x0000001206b87947 */ /* 0x000fec000b800000 */
[----:B------:R-:W1:Y:S02]  /*11f90*/  SHFL.BFLY PT, R135, R0, 0x1, 0x1f ;  /* 0x0c201f0000877f89 */ /* 0x000e6400000e0000 */
[----:B-1----:R-:W-:-:S05]  /*11fa0*/  FADD.FTZ R135, R0, R135 ;  /* 0x0000008700877221 */ /* 0x002fca0000010000 */
[----:B------:R-:W1:Y:S02]  /*11fb0*/  SHFL.BFLY PT, R132, R135, 0x2, 0x1f ;  /* 0x0c401f0087847f89 */ /* 0x000e6400000e0000 */
[----:B-1----:R-:W-:-:S05]  /*11fc0*/  FADD.FTZ R180, R135, R132 ;  /* 0x0000008487b47221 */ /* 0x002fca0000010000 */
[----:B0-----:R-:W0:Y:S02]  /*11fd0*/  SHFL.BFLY PT, R185, R180, 0x4, 0x1f ;  /* 0x0c801f00b4b97f89 */ /* 0x001e2400000e0000 */
        /* <DEDUP_REMOVED lines=63> */
.L_x_9365:
        /* <DEDUP_REMOVED lines=13> */
[----:B-1----:R-:W-:-:S05]  /*124a0*/  FADD.FTZ R133, R182, R187 ;  /* 0x000000bbb6857221 */ /* 0x002fca0000010000 */
[----:B------:R-:W-:Y:S01]  /*124b0*/  @!P2 STS.64 [R0], R132 ;  /* 0x000000840000a388 */ /* 0x000fe20000000a00 */
[----:B------:R-:W-:Y:S01]  /*124c0*/  BAR.SYNC.DEFER_BLOCKING 0x0 ;  /* 0x0000000000007b1d */ /* 0x000fe20000010000 */
[----:B------:R-:W-:Y:S02]  /*124d0*/  LOP3.LUT P2, RZ, R185, 0x1f, R178, 0xf8, !PT ;  /* 0x0000001fb9ff7812 */ /* 0x000fe4000784f8b2 */
[----:B---3--:R-:W-:Y:S01]  /*124e0*/  @!P3 LEA R191, R191, R180, 0x18 ;  /* 0x000000b4bfbfb211 */ /* 0x008fe200078ec0ff */
[----:B------:R-:W-:Y:S01]  /*124f0*/  IMAD.MOV.U32 R180, RZ, RZ, RZ ;  /* 0x000000ffffb47224 */ /* 0x000fe200078e00ff */
[----:B------:R-:W-:Y:S02]  /*12500*/  @!P3 MOV R180, 0x300 ;  /* 0x0000030000b4b802 */ /* 0x000fe40000000f00 */
[----:B0-----:R-:W-:Y:S02]  /*12510*/  @!P3 LEA R182, R134, R191, 0x3 ;  /* 0x000000bf86b6b211 */ /* 0x001fe400078e18ff */
[----:B------:R-:W-:Y:S01]  /*12520*/  CS2R R134, SRZ ;  /* 0x0000000000867805 */ /* 0x000fe2000001ff00 */
[----:B------:R-:W0:Y:S05]  /*12530*/  SHFL.DOWN PT, R187, R180, 0x4, 0x1f ;  /* 0x08801f00b4bb7f89 */ /* 0x000e2a00000e0000 */
[----:B------:R1:W2:Y:S02]  /*12540*/  @!P3 LDS.64 R134, [R182] ;  /* 0x00000000b686b984 */ /* 0x0002a40000000a00 */
[----:B-1----:R-:W-:Y:S01]  /*12550*/  I2FP.F32.S32 R182, R180 ;  /* 0x000000b400b67245 */ /* 0x002fe20000201400 */
[----:B0-----:R-:W-:Y:S01]  /*12560*/  IMAD.IADD R132, R187, 0x1, R180 ;  /* 0x00000001bb847824 */ /* 0x001fe200078e02b4 */
[----:B------:R-:W-:-:S04]  /*12570*/  I2FP.F32.S32 R186, R187 ;  /* 0x000000bb00ba7245 */ /* 0x000fc80000201400 */
[----:B------:R-:W-:Y:S01]  /*12580*/  I2FP.F32.S32 R133, R132 ;  /* 0x0000008400857245 */ /* 0x000fe20000201400 */
[----:B------:R-:W0:Y:S03]  /*12590*/  SHFL.DOWN PT, R191, R132, 0x2, 0x1f ;  /* 0x08401f0084bf7f89 */ /* 0x000e2600000e0000 */
[----:B------:R-:W1:Y:S01]  /*125a0*/  MUFU.RCP R184, R133 ;  /* 0x0000008500b87308 */ /* 0x000e620000001000 */
[----:B--2---:R-:W2:Y:S01]  /*125b0*/  SHFL.DOWN PT, R189, R134, 0x4, 0x1f ;  /* 0x08801f0086bd7f89 */ /* 0x004ea200000e0000 */
[-C--:B0-----:R-:W-:Y:S02]  /*125c0*/  IADD3 R132, R132, R191.reuse, RZ ;  /* 0x000000bf84847210 */ /* 0x081fe40007ffe0ff */
[----:B------:R-:W-:Y:S01]  /*125d0*/  I2FP.F32.S32 R191, R191 ;  /* 0x000000bf00bf7245 */ /* 0x000fe20000201400 */
[----:B------:R-:W0:Y:S01]  /*125e0*/  SHFL.DOWN PT, R0, R135, 0x4, 0x1f ;  /* 0x08801f0087007f89 */ /* 0x000e2200000e0000 */
[----:B------:R-:W-:-:S03]  /*125f0*/  I2FP.F32.S32 R180, R132 ;  /* 0x0000008400b47245 */ /* 0x000fc60000201400 */
[----:B------:R-:W-:Y:S01]  /*12600*/  SHFL.DOWN PT, R193, R132, 0x1, 0x1f ;  /* 0x08201f0084c17f89 */ /* 0x000fe200000e0000 */
[C---:B--2---:R-:W-:Y:S01]  /*12610*/  FMUL.FTZ R187, R189.reuse, R186 ;  /* 0x000000babdbb7220 */ /* 0x044fe20000410000 */
[----:B------:R-:W-:-:S03]  /*12620*/  FADD.FTZ R189, -R189, R134 ;  /* 0x00000086bdbd7221 */ /* 0x000fc60000010100 */
[----:B------:R-:W-:Y:S01]  /*12630*/  FFMA.FTZ R187, R182, R134, R187 ;  /* 0x00000086b6bb7223 */ /* 0x000fe200000100bb */
[----:B------:R-:W-:Y:S01]  /*12640*/  FMUL.FTZ R189, R189, R189 ;  /* 0x000000bdbdbd7220 */ /* 0x000fe20000410000 */
[----:B0-----:R-:W-:Y:S02]  /*12650*/  FADD.FTZ R135, R0, R135 ;  /* 0x0000008700877221 */ /* 0x001fe40000010000 */
[----:B-1----:R-:W-:Y:S01]  /*12660*/  FMUL.FTZ R134, R184, R187 ;  /* 0x000000bbb8867220 */ /* 0x002fe20000410000 */
[----:B------:R-:W-:Y:S02]  /*12670*/  FMUL.FTZ R189, R189, R182 ;  /* 0x000000b6bdbd7220 */ /* 0x000fe40000410000 */
[----:B------:R-:W0:Y:S02]  /*12680*/  MUFU.RCP R182, R180 ;  /* 0x000000b400b67308 */ /* 0x000e240000001000 */
[----:B------:R-:W1:Y:S01]  /*12690*/  SHFL.DOWN PT, R187, R134, 0x2, 0x1f ;  /* 0x08401f0086bb7f89 */ /* 0x000e6200000e0000 */
[----:B------:R-:W-:-:S04]  /*126a0*/  FMUL.FTZ R189, R189, R186 ;  /* 0x000000babdbd7220 */ /* 0x000fc80000410000 */
[----:B------:R-:W-:-:S05]  /*126b0*/  FFMA.FTZ R135, R184, R189, R135 ;  /* 0x000000bdb8877223 */ /* 0x000fca0000010087 */
        /* <DEDUP_REMOVED lines=8> */
[----:B------:R-:W-:Y:S01]  /*12740*/  IMAD.IADD R0, R132, 0x1, R193 ;  /* 0x0000000184007824 */ /* 0x000fe200078e02c1 */
[----:B------:R-:W-:Y:S01]  /*12750*/  I2FP.F32.S32 R193, R193 ;  /* 0x000000c100c17245 */ /* 0x000fe20000201400 */
[----:B------:R-:W0:Y:S01]  /*12760*/  SHFL.DOWN PT, R184, R189, 0x1, 0x1f ;  /* 0x08201f00bdb87f89 */ /* 0x000e2200000e0000 */
[----:B------:R-:W-:Y:S02]  /*12770*/  FMUL.FTZ R134, R134, R191 ;  /* 0x000000bf86867220 */ /* 0x000fe40000410000 */
[----:B------:R-:W-:Y:S02]  /*12780*/  I2FP.F32.S32 R132, R0 ;  /* 0x0000000000847245 */ /* 0x000fe40000201400 */
[----:B------:R-:W-:-:S04]  /*12790*/  FFMA.FTZ R133, R182, R134, R133 ;  /* 0x00000086b6857223 */ /* 0x000fc80000010085 */
[----:B------:R-:W1:Y:S01]  /*127a0*/  MUFU.RCP R132, R132 ;  /* 0x0000008400847308 */ /* 0x000e620000001000 */
        /* <DEDUP_REMOVED lines=12> */
[----:B------:R-:W2:Y:S01]  /*12870*/  @!P2 LDC.64 R132, c[0x0][0x250] ;  /* 0x00009400ff84ab82 */ /* 0x000ea20000000a00 */
[----:B------:R-:W0:Y:S01]  /*12880*/  SHFL.IDX PT, R135, R135, RZ, 0x1f ;  /* 0x00001fff87877589 */ /* 0x000e2200000e0000 */
[C---:B-1----:R-:W-:Y:S01]  /*12890*/  FSEL R178, R187.reuse, RZ, !P4 ;  /* 0x000000ffbbb27208 */ /* 0x042fe20006000000 */
[----:B------:R-:W-:-:S04]  /*128a0*/  FMUL.FTZ R134, R187, R187 ;  /* 0x000000bbbb867220 */ /* 0x000fc80000410000 */
        /* <DEDUP_REMOVED lines=10> */
[----:B------:R-:W1:Y:S01]  /*12950*/  MUFU.RSQ R195, R0 ;  /* 0x0000000000c37308 */ /* 0x000e620000001400 */
[C---:B------:R-:W-:Y:S01]  /*12960*/  FADD.FTZ R135, -R178.reuse, R115 ;  /* 0x00000073b2877221 */ /* 0x040fe20000010100 */
[----:B------:R-:W-:Y:S01]  /*12970*/  FADD.FTZ R116, -R178, R116 ;  /* 0x00000074b2747221 */ /* 0x000fe20000010100 */
[----:B--2---:R-:W-:-:S04]  /*12980*/  @!P2 IMAD.WIDE R132, R175, 0x4, R132 ;  /* 0x00000004af84a825 */ /* 0x004fc800078e0284 */
        /* <DEDUP_REMOVED lines=13> */
[C---:B-1----:R-:W-:Y:S01]  /*12a60*/  FMUL.FTZ R115, R195.reuse, R112 ;  /* 0x00000070c3737220 */ /* 0x042fe20000410000 */
[C---:B------:R-:W-:Y:S01]  /*12a70*/  FMUL.FTZ R134, R195.reuse, R134 ;  /* 0x00000086c3867220 */ /* 0x040fe20000410000 */
[C---:B------:R-:W-:Y:S01]  /*12a80*/  FMUL.FTZ R119, R195.reuse, R114 ;  /* 0x00000072c3777220 */ /* 0x040fe20000410000 */
[C---:B------:R-:W-:Y:S01]  /*12a90*/  FMUL.FTZ R122, R195.reuse, R135 ;  /* 0x00000087c37a7220 */ /* 0x040fe20000410000 */
[----:B------:R-:W-:Y:S01]  /*12aa0*/  FMUL.FTZ R135, R195, R116 ;  /* 0x00000074c3877220 */ /* 0x000fe20000410000 */
[C---:B------:R-:W-:Y:S01]  /*12ab0*/  FADD.FTZ R191, -R178.reuse, R129 ;  /* 0x00000081b2bf7221 */ /* 0x040fe20000010100 */
[C---:B------:R-:W-:Y:S01]  /*12ac0*/  FADD.FTZ R192, -R178.reuse, R130 ;  /* 0x00000082b2c07221 */ /* 0x040fe20000010100 */
[----:B------:R-:W-:Y:S01]  /*12ad0*/  FADD.FTZ R193, -R178, R131 ;  /* 0x00000083b2c17221 */ /* 0x000fe20000010100 */
[----:B------:R1:W-:Y:S01]  /*12ae0*/  @!P2 STG.E desc[UR4][R132.64], R187 ;  /* 0x000000bb8400a986 */ /* 0x0003e2000c101904 */
[----:B0-----:R-:W-:-:S04]  /*12af0*/  @!P2 IMAD.WIDE R110, R175, 0x4, R110 ;  /* 0x00000004af6ea825 */ /* 0x001fc800078e026e */
[C---:B------:R-:W-:Y:S01]  /*12b00*/  FMUL.FTZ R117, R195.reuse, R182 ;  /* 0x000000b6c3757220 */ /* 0x040fe20000410000 */
[-C--:B------:R-:W-:Y:S01]  /*12b10*/  FFMA.FTZ R114, R44, R115.reuse, R92 ;  /* 0x000000732c727223 */ /* 0x080fe2000001005c */
[----:B------:R-:W-:Y:S01]  /*12b20*/  FFMA.FTZ R116, R20, R115, R68 ;  /* 0x0000007314747223 */ /* 0x000fe20000010044 */
[C---:B------:R-:W-:Y:S01]  /*12b30*/  FMUL.FTZ R113, R195.reuse, R108 ;  /* 0x0000006cc3717220 */ /* 0x040fe20000410000 */
[C---:B------:R-:W-:Y:S01]  /*12b40*/  FMUL.FTZ R180, R195.reuse, R180 ;  /* 0x000000b4c3b47220 */ /* 0x040fe20000410000 */
[C---:B------:R-:W-:Y:S01]  /*12b50*/  FMUL.FTZ R185, R195.reuse, R118 ;  /* 0x00000076c3b97220 */ /* 0x040fe20000410000 */
[C---:B------:R-:W-:Y:S01]  /*12b60*/  FMUL.FTZ R178, R195.reuse, R121 ;  /* 0x00000079c3b27220 */ /* 0x040fe20000410000 */
[----:B------:R-:W-:Y:S01]  /*12b70*/  FMUL.FTZ R182, R195, R123 ;  /* 0x0000007bc3b67220 */ /* 0x000fe20000410000 */
[----:B------:R-:W-:Y:S01]  /*12b80*/  FFMA.FTZ R115, R45, R134, R93 ;  /* 0x000000862d737223 */ /* 0x000fe2000001005d */
[-C--:B------:R-:W-:Y:S01]  /*12b90*/  FFMA.FTZ R118, R46, R119.reuse, R94 ;  /* 0x000000772e767223 */ /* 0x080fe2000001005e */
[----:B-1----:R-:W-:Y:S01]  /*12ba0*/  FMUL.FTZ R187, R195, R120 ;  /* 0x00000078c3bb7220 */ /* 0x002fe20000410000 */
[----:B------:R-:W-:Y:S01]  /*12bb0*/  FFMA.FTZ R120, R22, R119, R70 ;  /* 0x0000007716787223 */ /* 0x000fe20000010046 */
[-C--:B------:R-:W-:Y:S01]  /*12bc0*/  FFMA.FTZ R121, R47, R122.reuse, R95 ;  /* 0x0000007a2f797223 */ /* 0x080fe2000001005f */
[----:B------:R-:W-:Y:S01]  /*12bd0*/  FFMA.FTZ R123, R23, R122, R71 ;  /* 0x0000007a177b7223 */ /* 0x000fe20000010047 */
[----:B------:R-:W-:Y:S01]  /*12be0*/  FMUL.FTZ R132, R195, R109 ;  /* 0x0000006dc3847220 */ /* 0x000fe20000410000 */
[----:B------:R-:W-:Y:S01]  /*12bf0*/  FFMA.FTZ R108, R48, R113, R96 ;  /* 0x00000071306c7223 */ /* 0x000fe20000010060 */
[----:B------:R-:W-:Y:S01]  /*12c00*/  FFMA.FTZ R109, R49, R180, R97 ;  /* 0x000000b4316d7223 */ /* 0x000fe20000010061 */
[----:B------:R0:W-:Y:S01]  /*12c10*/  @!P2 STG.E desc[UR4][R110.64], R195 ;  /* 0x000000c36e00a986 */ /* 0x0001e2000c101904 */
[----:B------:R-:W-:Y:S01]  /*12c20*/  FMUL.FTZ R184, R195, R184 ;  /* 0x000000b8c3b87220 */ /* 0x000fe20000410000 */
[----:B------:R-:W-:Y:S01]  /*12c30*/  FFMA.FTZ R119, R21, R134, R69 ;  /* 0x0000008615777223 */ /* 0x000fe20000010045 */
[----:B------:R-:W-:Y:S01]  /*12c40*/  FMUL.FTZ R0, R195, R125 ;  /* 0x0000007dc3007220 */ /* 0x000fe20000410000 */
[----:B------:R-:W-:Y:S01]  /*12c50*/  F2FP.BF16.F32.PACK_AB R108, R109, R108 ;  /* 0x0000006c6d6c723e */ /* 0x000fe200000010ff */
[----:B------:R-:W-:Y:S01]  /*12c60*/  FFMA.FTZ R109, R50, R117, R98 ;  /* 0x00000075326d7223 */ /* 0x000fe20000010062 */
[----:B------:R-:W-:Y:S01]  /*12c70*/  FFMA.FTZ R112, R51, R184, R99 ;  /* 0x000000b833707223 */ /* 0x000fe20000010063 */
[----:B------:R-:W-:Y:S01]  /*12c80*/  FFMA.FTZ R125, R41, R132, R89 ;  /* 0x00000084297d7223 */ /* 0x000fe20000010059 */
[----:B------:R-:W-:Y:S01]  /*12c90*/  FMUL.FTZ R129, R195, R124 ;  /* 0x0000007cc3817220 */ /* 0x000fe20000410000 */
[----:B------:R-:W-:Y:S01]  /*12ca0*/  SHF.L.U32 R124, R179, 0x4, RZ ;  /* 0x00000004b37c7819 */ /* 0x000fe200000006ff */
[----:B------:R-:W-:Y:S01]  /*12cb0*/  FMUL.FTZ R131, R195, R126 ;  /* 0x0000007ec3837220 */ /* 0x000fe20000410000 */
[----:B------:R-:W-:Y:S01]  /*12cc0*/  F2FP.BF16.F32.PACK_AB R109, R112, R109 ;  /* 0x0000006d706d723e */ /* 0x000fe200000010ff */
[----:B------:R-:W-:Y:S01]  /*12cd0*/  FFMA.FTZ R112, R24, R113, R72 ;  /* 0x0000007118707223 */ /* 0x000fe20000010048 */
[----:B0-----:R-:W-:Y:S01]  /*12ce0*/  F2FP.BF16.F32.PACK_AB R110, R115, R114 ;  /* 0x00000072736e723e */ /* 0x001fe200000010ff */
[----:B------:R-:W-:Y:S01]  /*12cf0*/  FMUL.FTZ R186, R195, R186 ;  /* 0x000000bac3ba7220 */ /* 0x000fe20000410000 */
[----:B------:R-:W-:Y:S01]  /*12d00*/  F2FP.BF16.F32.PACK_AB R111, R121, R118 ;  /* 0x00000076796f723e */ /* 0x000fe200000010ff */
[----:B------:R-:W-:Y:S01]  /*12d10*/  FFMA.FTZ R118, R40, R135, R88 ;  /* 0x0000008728767223 */ /* 0x000fe20000010058 */
[----:B------:R-:W-:Y:S01]  /*12d20*/  F2FP.BF16.F32.PACK_AB R115, R123, R120 ;  /* 0x000000787b73723e */ /* 0x000fe200000010ff */
[----:B------:R-:W-:Y:S01]  /*12d30*/  FMUL.FTZ R189, R195, R188 ;  /* 0x000000bcc3bd7220 */ /* 0x000fe20000410000 */
[----:B------:R-:W0:Y:S01]  /*12d40*/  LDC.64 R120, c[0x0][0x2b8] ;  /* 0x0000ae00ff787b82 */ /* 0x000e220000000a00 */
[----:B------:R-:W-:Y:S01]  /*12d50*/  F2FP.BF16.F32.PACK_AB R114, R119, R116 ;  /* 0x000000747772723e */ /* 0x000fe200000010ff */
[----:B------:R-:W-:Y:S01]  /*12d60*/  FFMA.FTZ R116, R26, R117, R74 ;  /* 0x000000751a747223 */ /* 0x000fe2000001004a */
[----:B------:R-:W-:Y:S01]  /*12d70*/  FFMA.FTZ R119, R27, R184, R75 ;  /* 0x000000b81b777223 */ /* 0x000fe2000001004b */
[----:B------:R-:W-:Y:S01]  /*12d80*/  FFMA.FTZ R117, R25, R180, R73 ;  /* 0x000000b419757223 */ /* 0x000fe20000010049 */
[C---:B------:R-:W-:Y:S01]  /*12d90*/  IADD3 R126, P2, R124.reuse, UR12, RZ ;  /* 0x0000000c7c7e7c10 */ /* 0x040fe2000ff5e0ff */
[----:B------:R-:W-:Y:S01]  /*12da0*/  FMUL.FTZ R128, R195, R127 ;  /* 0x0000007fc3807220 */ /* 0x000fe20000410000 */
[----:B------:R-:W-:Y:S01]  /*12db0*/  IADD3 R124, P3, R124, UR14, RZ ;  /* 0x0000000e7c7c7c10 */ /* 0x000fe2000ff7e0ff */
[----:B------:R-:W1:Y:S01]  /*12dc0*/  LDC.64 R122, c[0x0][0x2c0] ;  /* 0x0000b000ff7a7b82 */ /* 0x000e620000000a00 */
[----:B------:R-:W-:Y:S01]  /*12dd0*/  F2FP.BF16.F32.PACK_AB R113, R119, R116 ;  /* 0x000000747771723e */ /* 0x000fe200000010ff */
[----:B------:R-:W-:Y:S01]  /*12de0*/  FFMA.FTZ R119, R36, R187, R84 ;  /* 0x000000bb24777223 */ /* 0x000fe20000010054 */
[----:B------:R-:W-:Y:S01]  /*12df0*/  F2FP.BF16.F32.PACK_AB R116, R125, R118 ;  /* 0x000000767d74723e */ /* 0x000fe200000010ff */
[----:B------:R-:W-:Y:S01]  /*12e00*/  FFMA.FTZ R118, R43, R186, R91 ;  /* 0x000000ba2b767223 */ /* 0x000fe2000001005b */
[----:B------:R-:W-:Y:S01]  /*12e10*/  SHF.R.U32.HI R125, RZ, 0x1c, R179 ;  /* 0x0000001cff7d7819 */ /* 0x000fe200000116b3 */
[----:B------:R-:W-:Y:S01]  /*12e20*/  FFMA.FTZ R134, R37, R178, R85 ;  /* 0x000000b225867223 */ /* 0x000fe20000010055 */
[----:B------:R-:W-:Y:S01]  /*12e30*/  F2FP.BF16.F32.PACK_AB R112, R117, R112 ;  /* 0x000000707570723e */ /* 0x000fe200000010ff */
[----:B------:R-:W-:Y:S01]  /*12e40*/  FFMA.FTZ R117, R42, R185, R90 ;  /* 0x000000b92a757223 */ /* 0x000fe2000001005a */
[C---:B------:R-:W-:Y:S01]  /*12e50*/  IADD3.X R127, R125.reuse, UR13, RZ, P2, !PT ;  /* 0x0000000d7d7f7c10 */ /* 0x040fe200097fe4ff */
[----:B------:R-:W-:Y:S01]  /*12e60*/  FFMA.FTZ R179, R38, R189, R86 ;  /* 0x000000bd26b37223 */ /* 0x000fe20000010056 */
[----:B------:R-:W-:Y:S01]  /*12e70*/  IADD3.X R125, R125, UR15, RZ, P3, !PT ;  /* 0x0000000f7d7d7c10 */ /* 0x000fe20009ffe4ff */
[----:B------:R-:W-:Y:S01]  /*12e80*/  FFMA.FTZ R180, R39, R182, R87 ;  /* 0x000000b627b47223 */ /* 0x000fe20000010057 */
[----:B------:R-:W-:Y:S01]  /*12e90*/  F2FP.BF16.F32.PACK_AB R117, R118, R117 ;  /* 0x000000757675723e */ /* 0x000fe200000010ff */
[----:B------:R2:W-:Y:S01]  /*12ea0*/  STG.E.128 desc[UR4][R126.64], R108 ;  /* 0x0000006c7e007986 */ /* 0x0005e2000c101d04 */
[----:B------:R-:W-:Y:S01]  /*12eb0*/  F2FP.BF16.F32.PACK_AB R118, R134, R119 ;  /* 0x000000778676723e */ /* 0x000fe200000010ff */
[----:B0-----:R-:W-:Y:S01]  /*12ec0*/  IMAD.WIDE.U32 R120, R177, 0x10, R120 ;  /* 0x00000010b1787825 */ /* 0x001fe200078e0078 */
[----:B------:R-:W-:Y:S01]  /*12ed0*/  F2FP.BF16.F32.PACK_AB R119, R180, R179 ;  /* 0x000000b3b477723e */ /* 0x000fe200000010ff */
[----:B------:R0:W-:Y:S02]  /*12ee0*/  STG.E.128 desc[UR4][R124.64], R112 ;  /* 0x000000707c007986 */ /* 0x0001e4000c101d04 */
        /* <DEDUP_REMOVED lines=13> */
[----:B--2---:R-:W-:Y:S01]  /*12fc0*/  FFMA.FTZ R127, R9, R0, R57 ;  /* 0x00000000097f7223 */ /* 0x004fe20000010039 */
[----:B-1----:R-:W-:Y:S01]  /*12fd0*/  IMAD.WIDE.U32 R122, R177, 0x10, R122 ;  /* 0x00000010b17a7825 */ /* 0x002fe200078e007a */
[----:B------:R-:W-:-:S03]  /*12fe0*/  F2FP.BF16.F32.PACK_AB R111, R182, R189 ;  /* 0x000000bdb66f723e */ /* 0x000fc600000010ff */
[----:B0-----:R-:W-:Y:S01]  /*12ff0*/  FFMA.FTZ R112, R32, R129, R80 ;  /* 0x0000008120707223 */ /* 0x001fe20000010050 */
[----:B------:R-:W-:Y:S01]  /*13000*/  FFMA.FTZ R113, R33, R0, R81 ;  /* 0x0000000021717223 */ /* 0x000fe20000010051 */
[----:B------:R-:W-:Y:S01]  /*13010*/  FFMA.FTZ R114, R35, R128, R83 ;  /* 0x0000008023727223 */ /* 0x000fe20000010053 */
[----:B------:R-:W-:Y:S01]  /*13020*/  FFMA.FTZ R115, R28, R133, R76 ;  /* 0x000000851c737223 */ /* 0x000fe2000001004c */
[----:B------:R-:W-:Y:S02]  /*13030*/  IMAD.SHL.U32 R124, R181, 0x10, RZ ;  /* 0x00000010b57c7824 */ /* 0x000fe400078e00ff */
[----:B---3--:R-:W-:Y:S01]  /*13040*/  FFMA.FTZ R116, R29, R130, R77 ;  /* 0x000000821d747223 */ /* 0x008fe2000001004d */
[----:B------:R-:W-:Y:S01]  /*13050*/  F2FP.BF16.F32.PACK_AB R112, R113, R112 ;  /* 0x000000707170723e */ /* 0x000fe200000010ff */
[----:B------:R-:W-:Y:S01]  /*13060*/  FFMA.FTZ R113, R34, R131, R82 ;  /* 0x0000008322717223 */ /* 0x000fe20000010052 */
[-C--:B------:R-:W-:Y:S01]  /*13070*/  FFMA.FTZ R117, R30, R191.reuse, R78 ;  /* 0x000000bf1e757223 */ /* 0x080fe2000001004e */
        /* <DEDUP_REMOVED lines=17> */
[----:B------:R-:W-:Y:S02]  /*13190*/  F2FP.BF16.F32.PACK_AB R118, R121, R118 ;  /* 0x000000767976723e */ /* 0x000fe400000010ff */
[----:B------:R-:W-:Y:S01]  /*131a0*/  IADD3.X R121, R181, UR13, RZ, P2, !PT ;  /* 0x0000000db5797c10 */ /* 0x000fe200097fe4ff */
[----:B------:R0:W-:Y:S01]  /*131b0*/  STG.E.128 desc[UR4][R122.64], R108 ;  /* 0x0000006c7a007986 */ /* 0x0001e2000c101d04 */
[----:B------:R-:W-:-:S02]  /*131c0*/  F2FP.BF16.F32.PACK_AB R119, R188, R119 ;  /* 0x00000077bc77723e */ /* 0x000fc400000010ff */
[----:B------:R-:W-:Y:S01]  /*131d0*/  F2FP.BF16.F32.PACK_AB R117, R128, R117 ;  /* 0x000000758075723e */ /* 0x000fe200000010ff */
[----:B------:R0:W-:Y:S01]  /*131e0*/  STG.E.128 desc[UR4][R120.64], R112 ;  /* 0x0000007078007986 */ /* 0x0001e2000c101d04 */
[----:B------:R-:W-:Y:S02]  /*131f0*/  IADD3.X R125, R181, UR15, RZ, P3, !PT ;  /* 0x0000000fb57d7c10 */ /* 0x000fe40009ffe4ff */
[----:B------:R-:W-:Y:S02]  /*13200*/  F2FP.BF16.F32.PACK_AB R116, R127, R116 ;  /* 0x000000747f74723e */ /* 0x000fe400000010ff */
[----:B------:R-:W-:Y:S02]  /*13210*/  IADD3 R175, R175, UR16, RZ ;  /* 0x00000010afaf7c10 */ /* 0x000fe4000fffe0ff */
[----:B------:R-:W-:Y:S01]  /*13220*/  SEL R0, RZ, 0x1, P1 ;  /* 0x00000001ff007807 */ /* 0x000fe20000800000 */
[----:B------:R0:W-:Y:S01]  /*13230*/  STG.E.128 desc[UR4][R124.64], R116 ;  /* 0x000000747c007986 */ /* 0x0001e2000c101d04 */
[----:B------:R-:W-:-:S13]  /*13240*/  ISETP.GE.AND P2, PT, R175, UR17, PT ;  /* 0x00000011af007c0c */ /* 0x000fda000bf46270 */
[----:B------:R-:W-:Y:S05]  /*13250*/  @!P2 BRA `(.L_x_9354) ;  /* 0xfffffed8001ca947 */ /* 0x000fea000383ffff */
[----:B------:R-:W-:Y:S05]  /*13260*/  EXIT ;  /* 0x000000000000794d */ /* 0x000fea0003800000 */
.L_x_9353:
[----:B0-----:R-:W-:Y:S01]  /*13270*/  HFMA2.MMA R186, -RZ, RZ, 0, 5.9604644775390625e-08 ;  /* 0x00000001ffba7435 */ /* 0x001fe200000001ff */
[----:B------:R-:W-:Y:S01]  /*13280*/  IMAD.MOV.U32 R189, RZ, RZ, R0 ;  /* 0x000000ffffbd7224 */ /* 0x000fe200078e0000 */
[----:B------:R-:W-:Y:S01]  /*13290*/  MOV R184, 0xffffffff ;  /* 0xffffffff00b87802 */ /* 0x000fe20000000f00 */
[----:B------:R-:W-:-:S08]  /*132a0*/  IMAD.MOV.U32 R191, RZ, RZ, 0x1f ;  /* 0x0000001fffbf7424 */ /* 0x000fd000078e00ff */
[----:B------:R-:W-:Y:S05]  /*132b0*/  WARPSYNC.COLLECTIVE R184, `(.L_x_9355) ;  /* 0x00000000b8087348 */ /* 0x000fea0003c00000 */
[----:B------:R0:W1:Y:S02]  /*132c0*/  SHFL.BFLY P3, R187, R189, R186, R191 ;  /* 0x0c0000babdbb7389 */ /* 0x00006400000600bf */
[----:B01----:R-:W-:Y:S01]  /*132d0*/  ENDCOLLECTIVE ;  /* 0x000000000000791b */ /* 0x003fe20003800000 */
.L_x_9355:
[----:B------:R-:W-:Y:S02]  /*132e0*/  IMAD.MOV.U32 R186, RZ, RZ, 0x2 ;  /* 0x00000002ffba7424 */ /* 0x000fe400078e00ff */
[----:B------:R-:W-:-:S04]  /*132f0*/  IMAD.MOV.U32 R135, RZ, RZ, R187 ;  /* 0x000000ffff877224 */ /* 0x000fc800078e00bb */
[----:B------:R-:W-:-:S05]  /*13300*/  FADD.FTZ R135, R0, R135 ;  /* 0x0000008700877221 */ /* 0x000fca0000010000 */
[----:B------:R-:W-:-:S07]  /*13310*/  MOV R189, R135 ;  /* 0x0000008700bd7202 */ /* 0x000fce0000000f00 */
[----:B------:R-:W-:Y:S05]  /*13320*/  WARPSYNC.COLLECTIVE R184, `(.L_x_9356) ;  /* 0x00000000b8087348 */ /* 0x000fea0003c00000 */
[----:B------:R0:W1:Y:S02]  /*13330*/  SHFL.BFLY P3, R187, R189, R186, R191 ;  /* 0x0c0000babdbb7389 */ /* 0x00006400000600bf */
[----:B01----:R-:W-:Y:S01]  /*13340*/  ENDCOLLECTIVE ;  /* 0x000000000000791b */ /* 0x003fe20003800000 */
.L_x_9356:
[----:B------:R-:W-:Y:S01]  /*13350*/  HFMA2.MMA R186, -RZ, RZ, 0, 2.384185791015625e-07 ;  /* 0x00000004ffba7435 */ /* 0x000fe200000001ff */
[----:B------:R-:W-:-:S05]  /*13360*/  MOV R132, R187 ;  /* 0x000000bb00847202 */ /* 0x000fca0000000f00 */
[----:B------:R-:W-:-:S04]  /*13370*/  FADD.FTZ R180, R135, R132 ;  /* 0x0000008487b47221 */ /* 0x000fc80000010000 */
[----:B------:R-:W-:-:S07]  /*13380*/  IMAD.MOV.U32 R189, RZ, RZ, R180 ;  /* 0x000000ffffbd7224 */ /* 0x000fce00078e00b4 */
[----:B------:R-:W-:Y:S05]  /*13390*/  WARPSYNC.COLLECTIVE R184, `(.L_x_9357) ;  /* 0x00000000b8087348 */ /* 0x000fea0003c00000 */
[----:B------:R0:W1:Y:S02]  /*133a0*/  SHFL.BFLY P3, R187, R189, R186, R191 ;  /* 0x0c0000babdbb7389 */ /* 0x00006400000600bf */
[----:B01----:R-:W-:Y:S01]  /*133b0*/  ENDCOLLECTIVE ;  /* 0x000000000000791b */ /* 0x003fe20003800000 */
.L_x_9357:
[----:B------:R-:W-:Y:S02]  /*133c0*/  IMAD.MOV.U32 R186, RZ, RZ, 0x8 ;  /* 0x00000008ffba7424 */ /* 0x000fe400078e00ff */
[----:B------:R-:W-:-:S04]  /*133d0*/  IMAD.MOV.U32 R185, RZ, RZ, R187 ;  /* 0x000000ffffb97224 */ /* 0x000fc800078e00bb */
[----:B------:R-:W-:-:S05]  /*133e0*/  FADD.FTZ R185, R180, R185 ;  /* 0x000000b9b4b97221 */ /* 0x000fca0000010000 */
[----:B------:R-:W-:-:S07]  /*133f0*/  MOV R189, R185 ;  /* 0x000000b900bd7202 */ /* 0x000fce0000000f00 */
[----:B------:R-:W-:Y:S05]  /*13400*/  WARPSYNC.COLLECTIVE R184, `(.L_x_9358) ;  /* 0x00000000b8087348 */ /* 0x000fea0003c00000 */
[----:B------:R0:W1:Y:S02]  /*13410*/  SHFL.BFLY P3, R187, R189, R186, R191 ;  /* 0x0c0000babdbb7389 */ /* 0x00006400000600bf */
[----:B01----:R-:W-:Y:S01]  /*13420*/  ENDCOLLECTIVE ;  /* 0x000000000000791b */ /* 0x003fe20003800000 */
.L_x_9358:
[----:B------:R-:W-:Y:S01]  /*13430*/  HFMA2.MMA R186, -RZ, RZ, 0, 9.5367431640625e-07 ;  /* 0x00000010ffba7435 */ /* 0x000fe200000001ff */
[----:B------:R-:W-:-:S05]  /*13440*/  MOV R132, R187 ;  /* 0x000000bb00847202 */ /* 0x000fca0000000f00 */
[----:B------:R-:W-:-:S04]  /*13450*/  FADD.FTZ R182, R185, R132 ;  /* 0x00000084b9b67221 */ /* 0x000fc80000010000 */
[----:B------:R-:W-:-:S07]  /*13460*/  IMAD.MOV.U32 R189, RZ, RZ, R182 ;  /* 0x000000ffffbd7224 */ /* 0x000fce00078e00b6 */
[----:B------:R-:W-:Y:S05]  /*13470*/  WARPSYNC.COLLECTIVE R184, `(.L_x_9359) ;  /* 0x00000000b8087348 */ /* 0x000fea0003c00000 */
[----:B------:R0:W1:Y:S02]  /*13480*/  SHFL.BFLY P3, R187, R189, R186, R191 ;  /* 0x0c0000babdbb7389 */ /* 0x00006400000600bf */
[----:B01----:R-:W-:Y:S01]  /*13490*/  ENDCOLLECTIVE ;  /* 0x000000000000791b */ /* 0x003fe20003800000 */
.L_x_9359:
        /* <DEDUP_REMOVED lines=55> */
.L_x_9360:
[----:B------:R-:W-:Y:S02]  /*13810*/  IMAD.MOV.U32 R186, RZ, RZ, 0x2 ;  /* 0x00000002ffba7424 */ /* 0x000fe400078e00ff */
[----:B------:R-:W-:-:S04]  /*13820*/  IMAD.MOV.U32 R135, RZ, RZ, R187 ;  /* 0x000000ffff877224 */ /* 0x000fc800078e00bb */
[----:B------:R-:W-:-:S05]  /*13830*/  FADD.FTZ R135, R0, R135 ;  /* 0x0000008700877221 */ /* 0x000fca0000010000 */
[----:B------:R-:W-:-:S07]  /*13840*/  MOV R189, R135 ;  /* 0x0000008700bd7202 */ /* 0x000fce0000000f00 */
[----:B------:R-:W-:Y:S05]  /*13850*/  WARPSYNC.COLLECTIVE R184, `(.L_x_9361) ;  /* 0x00000000b8087348 */ /* 0x000fea0003c00000 */
[----:B------:R0:W1:Y:S02]  /*13860*/  SHFL.BFLY P3, R187, R189, R186, R191 ;  /* 0x0c0000babdbb7389 */ /* 0x00006400000600bf */
[----:B01----:R-:W-:Y:S01]  /*13870*/  ENDCOLLECTIVE ;  /* 0x000000000000791b */ /* 0x003fe20003800000 */
.L_x_9361:
[----:B------:R-:W-:Y:S01]  /*13880*/  HFMA2.MMA R186, -RZ, RZ, 0, 2.384185791015625e-07 ;  /* 0x00000004ffba7435 */ /* 0x000fe200000001ff */
[----:B------:R-:W-:-:S05]  /*13890*/  MOV R180, R187 ;  /* 0x000000bb00b47202 */ /* 0x000fca0000000f00 */
[----:B------:R-:W-:-:S04]  /*138a0*/  FADD.FTZ R180, R135, R180 ;  /* 0x000000b487b47221 */ /* 0x000fc80000010000 */
[----:B------:R-:W-:-:S07]  /*138b0*/  IMAD.MOV.U32 R189, RZ, RZ, R180 ;  /* 0x000000ffffbd7224 */ /* 0x000fce00078e00b4 */
[----:B------:R-:W-:Y:S05]  /*138c0*/  WARPSYNC.COLLECTIVE R184, `(.L_x_9362) ;  /* 0x00000000b8087348 */ /* 0x000fea0003c00000 */
[----:B------:R0:W1:Y:S02]  /*138d0*/  SHFL.BFLY P3, R187, R189, R186, R191 ;  /* 0x0c0000babdbb7389 */ /* 0x00006400000600bf */
[----:B01----:R-:W-:Y:S01]  /*138e0*/  ENDCOLLECTIVE ;  /* 0x000000000000791b */ /* 0x003fe20003800000 */
.L_x_9362:
[----:B------:R-:W-:Y:S02]  /*138f0*/  IMAD.MOV.U32 R186, RZ, RZ, 0x8 ;  /* 0x00000008ffba7424 */ /* 0x000fe400078e00ff */
[----:B------:R-:W-:-:S04]  /*13900*/  IMAD.MOV.U32 R185, RZ, RZ, R187 ;  /* 0x000000ffffb97224 */ /* 0x000fc800078e00bb */
[----:B------:R-:W-:-:S05]  /*13910*/  FADD.FTZ R185, R180, R185 ;  /* 0x000000b9b4b97221 */ /* 0x000fca0000010000 */
[----:B------:R-:W-:-:S07]  /*13920*/  MOV R189, R185 ;  /* 0x000000b900bd7202 */ /* 0x000fce0000000f00 */
[----:B------:R-:W-:Y:S05]  /*13930*/  WARPSYNC.COLLECTIVE R184, `(.L_x_9363) ;  /* 0x00000000b8087348 */ /* 0x000fea0003c00000 */
[----:B------:R0:W1:Y:S02]  /*13940*/  SHFL.BFLY P3, R187, R189, R186, R191 ;  /* 0x0c0000babdbb7389 */ /* 0x00006400000600bf */
[----:B01----:R-:W-:Y:S01]  /*13950*/  ENDCOLLECTIVE ;  /* 0x000000000000791b */ /* 0x003fe20003800000 */
.L_x_9363:
[----:B------:R-:W-:Y:S01]  /*13960*/  HFMA2.MMA R186, -RZ, RZ, 0, 9.5367431640625e-07 ;  /* 0x00000010ffba7435 */ /* 0x000fe200000001ff */
[----:B------:R-:W-:-:S05]  /*13970*/  MOV R182, R187 ;  /* 0x000000bb00b67202 */ /* 0x000fca0000000f00 */
[----:B------:R-:W-:-:S04]  /*13980*/  FADD.FTZ R182, R185, R182 ;  /* 0x000000b6b9b67221 */ /* 0x000fc80000010000 */
[----:B------:R-:W-:-:S07]  /*13990*/  IMAD.MOV.U32 R189, RZ, RZ, R182 ;  /* 0x000000ffffbd7224 */ /* 0x000fce00078e00b6 */
[----:B------:R-:W-:Y:S05]  /*139a0*/  WARPSYNC.COLLECTIVE R184, `(.L_x_9364) ;  /* 0x00000000b8087348 */ /* 0x000fea0003c00000 */
[----:B------:R0:W1:Y:S02]  /*139b0*/  SHFL.BFLY P3, R187, R189, R186, R191 ;  /* 0x0c0000babdbb7389 */ /* 0x00006400000600bf */
[----:B01----:R-:W-:Y:S01]  /*139c0*/  ENDCOLLECTIVE ;  /* 0x000000000000791b */ /* 0x003fe20003800000 */
.L_x_9364:
[----:B------:R-:W-:Y:S05]  /*139d0*/  BRA `(.L_x_9365) ;  /* 0xffffffe8007c7947 */ /* 0x000fea000383ffff */
.L_x_9366:
        /* <DEDUP_REMOVED lines=10> */
.L_x_20577:


//--------------------- .text._ZN10layer_norm31ln_parallel_residual_fwd_kernelINS_13Kernel_traitsIf13__nv_bfloat16fS2_fjLj6144ELj1ELj1ELj8ELj16ENS_18Kernel_traits_baseILj6144EfS2_fS2_fjLj256EEEEELb1ELb1ELb0EEEvNS_9FwdParamsE --------------------------
	.section	.text._ZN10layer_norm31ln_parallel_residual_fwd_kernelINS_13Kernel_traitsIf13__nv_bfloat16fS2_fjLj6144ELj1ELj1ELj8ELj16ENS_18Kernel_traits_baseILj6144EfS2_fS2_fjLj256EEEEELb1ELb1ELb0EEEvNS_9FwdParamsE,"ax",@progbits
	.align	128
        .global         _ZN10layer_norm31ln_parallel_residual_fwd_kernelINS_13Kernel_traitsIf13__nv_bfloat16fS2_fjLj6144ELj1ELj1ELj8ELj16ENS_18Kernel_traits_baseILj6144EfS2_fS2_fjLj256EEEEELb1ELb1ELb0EEEvNS_9FwdParamsE
        .type           _ZN10layer_norm31ln_parallel_residual_fwd_kernelINS_13Kernel_traitsIf13__nv_bfloat16fS2_fjLj6144ELj1ELj1ELj8ELj16ENS_18Kernel_traits_baseILj6144EfS2_fS2_fjLj256EEEEELb1ELb1ELb0EEEvNS_9FwdParamsE,@function
        .size           _ZN10layer_norm31ln_parallel_residual_fwd_kernelINS_13Kernel_traitsIf13__nv_bfloat16fS2_fjLj6144ELj1ELj1ELj8ELj16ENS_18Kernel_traits_baseILj6144EfS2_fS2_fjLj256EEEEELb1ELb1ELb0EEEvNS_9FwdParamsE,(.L_x_20578 - _ZN10layer_norm31ln_parallel_residual_fwd_kernelINS_13Kernel_traitsIf13__nv_bfloat16fS2_fjLj6144ELj1ELj1ELj8ELj16ENS_18Kernel_traits_baseILj6144EfS2_fS2_fjLj256EEEEELb1ELb1ELb0EEEvNS_9FwdParamsE)
        .other          _ZN10layer_norm31ln_parallel_residual_fwd_kernelINS_13Kernel_traitsIf13__nv_bfloat16fS2_fjLj6144ELj1ELj1ELj8ELj16ENS_18Kernel_traits_baseILj6144EfS2_fS2_fjLj256EEEEELb1ELb1ELb0EEEvNS_9FwdParamsE,@"STO_CUDA_ENTRY STV_DEFAULT"
_ZN10layer_norm31ln_parallel_residual_fwd_kernelINS_13Kernel_traitsIf13__nv_bfloat16fS2_fjLj6144ELj1ELj1ELj8ELj16ENS_18Kernel_traits_baseILj6144EfS2_fS2_fjLj256EEEEELb1ELb1ELb0EEEvNS_9FwdParamsE:
.text._ZN10layer_norm31ln_parallel_residual_fwd_kernelINS_13Kernel_traitsIf13__nv_bfloat16fS2_fjLj6144ELj1ELj1ELj8ELj16ENS_18Kernel_traits_baseILj6144EfS2_fS2_fjLj256EEEEELb1ELb1ELb0EEEvNS_9FwdParamsE:
        /* <DEDUP_REMOVED lines=8> */
[----:B------:R-:W0:Y:S08]  /*0080*/  LDC R5, c[0x0][0x2ec] ;  /* 0x0000bb00ff057b82 */ /* 0x000e300000000800 */
[----:B------:R-:W2:Y:S01]  /*0090*/  @P0 LDG.E.64 R2, desc[UR4][R2.64] ;  /* 0x0000000402020981 */ /* 0x000ea2000c1e1b00 */
[----:B------:R-:W1:Y:S03]  /*00a0*/  @P0 LDC R11, c[0x0][0x2f0] ;  /* 0x0000bc00ff0b0b82 */ /* 0x000e660000000800 */
[----:B0-----:R-:W1:Y:S01]  /*00b0*/  @P0 LDG.E.64 R6, desc[UR4][R4.64] ;  /* 0x0000000404060981 */ /* 0x001e62000c1e1b00 */
[----:B------:R-:W0:Y:S04]  /*00c0*/  S2R R8, SR_TID.X ;  /* 0x0000000000087919 */ /* 0x000e280000002100 */
[----:B------:R-:W0:Y:S08]  /*00d0*/  S2UR UR8, SR_CTAID.X ;  /* 0x00000000000879c3 */ /* 0x000e300000002500 */
[----:B------:R-:W0:Y:S02]  /*00e0*/  LDC R9, c[0x0][RZ] ;  /* 0x00000000ff097b82 */ /* 0x000e240000000800 */
[----:B0-----:R-:W-:-:S06]  /*00f0*/  IMAD R110, R9, UR8, R8 ;  /* 0x00000008096e7c24 */ /* 0x001fcc000f8e0208 */
[----:B------:R-:W0:Y:S01]  /*0100*/  LDC R9, c[0x0][0x218] ;  /* 0x00008600ff097b82 */ /* 0x000e220000000800 */
[----:B------:R-:W-:Y:S02]  /*0110*/  LOP3.LUT R112, R8, 0xff, RZ, 0xc0, !PT ;  /* 0x000000ff08707812 */ /* 0x000fe400078ec0ff */
[----:B0-----:R-:W-:-:S04]  /*0120*/  SHF.R.S32.HI R0, RZ, 0x1f, R9 ;  /* 0x0000001fff007819 */ /* 0x001fc80000011409 */
[----:B------:R-:W-:Y:S01]  /*0130*/  LEA.HI R0, R0, R9, RZ, 0x3 ;  /* 0x0000000900007211 */ /* 0x000fe200078f18ff */
[----:B------:R-:W-:Y:S01]  /*0140*/  BSSY B0, `(.L_x_9367) ;  /* 0x0000057000007945 */ /* 0x000fe20003800000 */
[----:B------:R-:W-:Y:S02]  /*0150*/  LEA.HI R111, R8, UR8, RZ, 0x18 ;  /* 0x00000008086f7c11 */ /* 0x000fe4000f8fc0ff */
[----:B--2---:R-:W-:Y:S02]  /*0160*/  @P0 R2UR UR6, R2 ;  /* 0x00000000020602ca */ /* 0x004fe400000e0000 */
[----:B------:R-:W-:Y:S02]  /*0170*/  @P0 R2UR UR7, R3 ;  /* 0x00000000030702ca */ /* 0x000fe400000e0000 */
[----:B-1----:R-:W-:-:S04]  /*0180*/  @P0 IADD3 R4, P1, R6, R11, RZ ;  /* 0x0000000b06040210 */ /* 0x002fc80007f3e0ff */
[----:B------:R-:W-:Y:S01]  /*0190*/  @P0 IADD3.X R5, RZ, R7, RZ, P1, !PT ;  /* 0x00000007ff050210 */ /* 0x000fe20000ffe4ff */
        /* <DEDUP_REMOVED lines=37> */
[----:B------:R-:W-:-:S04]  /*03f0*/  IMAD.WIDE.U32 R6, R7, -0x326172a9, RZ ;  /* 0xcd9e8d5707067825 */ /* 0x000fc800078e00ff */
[----:B------:R-:W-:Y:S01]  /*0400*/  IMAD.MOV.U32 R5, RZ, RZ, R112 ;  /* 0x000000ffff057224 */ /* 0x000fe200078e0070 */
[----:B------:R-:W-:Y:S01]  /*0410*/  LOP3.LUT R60, R7, UR30, R12, 0x96, !PT ;  /* 0x0000001e073c7c12 */ /* 0x000fe2000f8e960c */
[----:B------:R-:W-:-:S03]  /*0420*/  UIADD3 UR31, UR7, 0x646e171e, URZ ;  /* 0x646e171e071f7890 */ /* 0x000fc6000fffe03f */
[----:B------:R-:W-:Y:S01]  /*0430*/  LOP3.LUT R7, R5, 0xff, RZ, 0x3c, !PT ;  /* 0x000000ff05077812 */ /* 0x000fe200078e3cff */
[----:B------:R-:W-:-:S03]  /*0440*/  IMAD.WIDE.U32 R2, R2, -0x2daee0ad, RZ ;  /* 0xd2511f5302027825 */ /* 0x000fc600078e00ff */
[----:B------:R-:W-:Y:S01]  /*0450*/  LEA.HI.SX32 R7, R0, R7, 0x1d ;  /* 0x0000000700077211 */ /* 0x000fe200078feaff */
[----:B------:R-:W-:Y:S01]  /*0460*/  UIADD3 UR33, UR7, 0x1fd5c5a3, URZ ;  /* 0x1fd5c5a307217890 */ /* 0x000fe2000fffe03f */
[----:B------:R-:W-:Y:S01]  /*0470*/  LOP3.LUT R10, R3, UR31, R10, 0x96, !PT ;  /* 0x0000001f030a7c12 */ /* 0x000fe2000f8e960a */
        /* <DEDUP_REMOVED lines=35> */
.L_x_9368:
[----:B------:R-:W-:Y:S05]  /*06b0*/  BSYNC B0 ;  /* 0x0000000000007941 */ /* 0x000fea0003800000 */
.L_x_9367:
        /* <DEDUP_REMOVED lines=18> */
.L_x_9370:
[----:B------:R-:W-:Y:S05]  /*07e0*/  BSYNC B0 ;  /* 0x0000000000007941 */ /* 0x000fea0003800000 */
.L_x_9369:
        /* <DEDUP_REMOVED lines=17> */
.L_x_9372:
[----:B------:R-:W-:Y:S05]  /*0900*/  BSYNC B0 ;  /* 0x0000000000007941 */ /* 0x000fea0003800000 */
.L_x_9371:
[----:B------:R-:W-:Y:S01]  /*0910*/  ULDC UR8, c[0x0][0x214] ;  /* 0x0000850000087ab9 */ /* 0x000fe20000000800 */
[----:B------:R-:W-:Y:S02]  /*0920*/  LOP3.LUT R60, R9, UR35, R60, 0x96, !PT ;  /* 0x00000023093c7c12 */ /* 0x000fe4000f8e963c */
[----:B------:R-:W-:-:S13]  /*0930*/  ISETP.GE.AND P0, PT, R111, UR8, PT ;  /* 0x000000086f007c0c */ /* 0x000fda000bf06270 */
[----:B------:R-:W-:Y:S05]  /*0940*/  @P0 EXIT ;  /* 0x000000000000094d */ /* 0x000fea0003800000 */
[----:B------:R-:W-:Y:S01]  /*0950*/  SHF.R.S32.HI R0, RZ, 0x3, R0 ;  /* 0x00000003ff007819 */ /* 0x000fe20000011400 */
[----:B012---:R-:W-:Y:S01]  /*0960*/  IMAD R11, R6, -0x2daee0ad, RZ ;  /* 0xd2511f53060b7824 */ /* 0x007fe200078e02ff */
[----:B------:R-:W-:Y:S01]  /*0970*/  LOP3.LUT R3, R8, 0xe0, RZ, 0xc0, !PT ;  /* 0x000000e008037812 */ /* 0x000fe200078ec0ff */
[----:B------:R-:W-:Y:S01]  /*0980*/  IMAD R61, R62, -0x326172a9, RZ ;  /* 0xcd9e8d573e3d7824 */ /* 0x000fe200078e02ff */
[----:B------:R-:W-:Y:S01]  /*0990*/  LOP3.LUT R2, R0, 0xff, RZ, 0xc0, !PT ;  /* 0x000000ff00027812 */ /* 0x000fe200078ec0ff */
[----:B------:R-:W-:Y:S01]  /*09a0*/  IMAD.HI.U32 R6, R60, -0x326172a9, RZ ;  /* 0xcd9e8d573c067827 */ /* 0x000fe200078e00ff */
[----:B------:R-:W-:Y:S01]  /*09b0*/  SHF.R.U32.HI R0, RZ, 0x3, R0 ;  /* 0x00000003ff007819 */ /* 0x000fe20000011600 */
[----:B------:R-:W-:Y:S01]  /*09c0*/  ULDC.U8 UR10, c[0x0][0x2a0] ;  /* 0x0000a800000a7ab9 */ /* 0x000fe20000000000 */
[----:B------:R-:W-:Y:S01]  /*09d0*/  VIADDMNMX R3, R2, -R3, RZ, !PT ;  /* 0x8000000302037246 */ /* 0x000fe200078001ff */
[----:B------:R-:W-:Y:S01]  /*09e0*/  IMAD.MOV.U32 R96, RZ, RZ, 0x1 ;  /* 0x00000001ff607424 */ /* 0x000fe200078e00ff */
[----:B------:R-:W-:Y:S01]  /*09f0*/  LOP3.LUT R0, R0, 0x1fffffe0, RZ, 0xc0, !PT ;  /* 0x1fffffe000007812 */ /* 0x000fe200078ec0ff */
[----:B------:R-:W-:Y:S01]  /*0a00*/  ULDC UR38, c[0x0][0x218] ;  /* 0x0000860000267ab9 */ /* 0x000fe20000000800 */
[----:B------:R-:W-:Y:S01]  /*0a10*/  VIMNMX R3, R3, 0x20, PT ;  /* 0x0000002003037848 */ /* 0x000fe20003fe0100 */
[----:B------:R-:W-:Y:S01]  /*0a20*/  ULDC UR11, c[0x0][0x290] ;  /* 0x0000a400000b7ab9 */ /* 0x000fe20000000800 */
[----:B------:R-:W-:Y:S01]  /*0a30*/  SHF.L.U32 R5, R8, 0x5, RZ ;  /* 0x0000000508057819 */ /* 0x000fe200000006ff */
[----:B------:R-:W-:Y:S01]  /*0a40*/  ULDC.64 UR8, c[0x0][0x230] ;  /* 0x00008c0000087ab9 */ /* 0x000fe20000000a00 */
[----:B------:R-:W-:Y:S01]  /*0a50*/  LOP3.LUT R6, R6, UR36, R61, 0x96, !PT ;  /* 0x0000002406067c12 */ /* 0x000fe2000f8e963d */
[----:B------:R-:W-:Y:S01]  /*0a60*/  IMAD.IADD R3, R3, 0x1, R0 ;  /* 0x0000000103037824 */ /* 0x000fe200078e0200 */
[----:B------:R-:W-:Y:S01]  /*0a70*/  LOP3.LUT R5, R5, 0x3e0, RZ, 0xc0, !PT ;  /* 0x000003e005057812 */ /* 0x000fe200078ec0ff */
[----:B------:R-:W-:Y:S01]  /*0a80*/  UISETP.NE.AND UP0, UPT, UR10, URZ, UPT ;  /* 0x0000003f0a00728c */ /* 0x000fe2000bf05270 */
[----:B------:R-:W-:Y:S01]  /*0a90*/  LOP3.LUT R4, R4, 0x3, RZ, 0xc0, !PT ;  /* 0x0000000304047812 */ /* 0x000fe200078ec0ff */
[----:B------:R-:W-:Y:S01]  /*0aa0*/  IMAD.SHL.U32 R3, R3, 0x8, RZ ;  /* 0x0000000803037824 */ /* 0x000fe200078e00ff */
[----:B------:R-:W-:Y:S01]  /*0ab0*/  VIADDMNMX R5, R2, -R5, RZ, !PT ;  /* 0x8000000502057246 */ /* 0x000fe200078001ff */
[----:B------:R-:W-:Y:S01]  /*0ac0*/  IMAD.HI.U32 R2, R63, -0x2daee0ad, RZ ;  /* 0xd2511f533f027827 */ /* 0x000fe200078e00ff */
[----:B------:R-:W-:Y:S01]  /*0ad0*/  ULDC.64 UR12, c[0x0][0x238] ;  /* 0x00008e00000c7ab9 */ /* 0x000fe20000000a00 */
[----:B------:R-:W-:Y:S01]  /*0ae0*/  ULDC.64 UR14, c[0x0][0x240] ;  /* 0x00009000000e7ab9 */ /* 0x000fe20000000a00 */
[----:B------:R-:W-:Y:S01]  /*0af0*/  I2FP.F32.U32 R107, R3 ;  /* 0x00000003006b7245 */ /* 0x000fe20000201000 */
[----:B------:R-:W-:Y:S01]  /*0b00*/  IMAD R3, R60, -0x326172a9, RZ ;  /* 0xcd9e8d573c037824 */ /* 0x000fe200078e02ff */
[----:B------:R-:W-:Y:S01]  /*0b10*/  VIMNMX R9, R5, 0x20, PT ;  /* 0x0000002005097848 */ /* 0x000fe20003fe0100 */
[----:B------:R-:W-:Y:S01]  /*0b20*/  ULDC.64 UR16, c[0x0][0x248] ;  /* 0x0000920000107ab9 */ /* 0x000fe20000000a00 */
[----:B------:R-:W-:Y:S01]  /*0b30*/  LOP3.LUT R5, R2, UR37, R11, 0x96, !PT ;  /* 0x0000002502057c12 */ /* 0x000fe2000f8e960b */
[----:B------:R-:W-:Y:S01]  /*0b40*/  IMAD R2, R63, -0x2daee0ad, RZ ;  /* 0xd2511f533f027824 */ /* 0x000fe200078e02ff */
[----:B------:R-:W0:Y:S01]  /*0b50*/  MUFU.RCP R107, R107 ;  /* 0x0000006b006b7308 */ /* 0x000e220000001000 */
[----:B------:R-:W-:Y:S01]  /*0b60*/  IADD3 R9, R0, R9, RZ ;  /* 0x0000000900097210 */ /* 0x000fe20007ffe0ff */
[----:B------:R-:W-:Y:S01]  /*0b70*/  IMAD.MOV.U32 R0, RZ, RZ, RZ ;  /* 0x000000ffff007224 */ /* 0x000fe200078e00ff */
[----:B------:R-:W-:-:S02]  /*0b80*/  ULDC.64 UR18, c[0x0][0x210] ;  /* 0x0000840000127ab9 */ /* 0x000fc40000000a00 */
[----:B------:R-:W-:-:S07]  /*0b90*/  SHF.L.U32 R106, R9, 0x3, RZ ;  /* 0x00000003096a7819 */ /* 0x000fce00000006ff */
.L_x_9772:
[----:B------:R-:W-:Y:S01]  /*0ba0*/  IMAD R9, R111, UR38, RZ ;  /* 0x000000266f097c24 */ /* 0x000fe2000f8e02ff */
[----:B------:R-:W-:Y:S01]  /*0bb0*/  ISETP.NE.AND P0, PT, R115, RZ, PT ;  /* 0x000000ff7300720c */ /* 0x000fe20003f05270 */
[----:B------:R-:W-:Y:S03]  /*0bc0*/  BSSY B0, `(.L_x_9373) ;  /* 0x00005c3000007945 */ /* 0x000fe60003800000 */
[----:B------:R-:W-:-:S04]  /*0bd0*/  SHF.R.S32.HI R98, RZ, 0x1f, R9 ;  /* 0x0000001fff627819 */ /* 0x000fc80000011409 */
[----:B------:R-:W-:-:S04]  /*0be0*/  LEA.HI R9, R98, R9, RZ, 0x3 ;  /* 0x0000000962097211 */ /* 0x000fc800078f18ff */
[----:B------:R-:W-:-:S05]  /*0bf0*/  LEA.HI.SX32 R9, R9, R112, 0x1d ;  /* 0x0000007009097211 */ /* 0x000fca00078feaff */
[----:B------:R-:W-:Y:S01]  /*0c00*/  IMAD.MOV.U32 R97, RZ, RZ, R9 ;  /* 0x000000ffff617224 */ /* 0x000fe200078e0009 */
        /* <DEDUP_REMOVED lines=9> */
[----:B------:R-:W-:-:S03]  /*0ca0*/  ISETP.NE.AND.EX P1, PT, R73, RZ, PT, P1 ;  /* 0x000000ff4900720c */ /* 0x000fc60003f25310 */
[----:B------:R1:W5:Y:S01]  /*0cb0*/  @P0 LDG.E.128 R64, desc[UR4][R78.64+0x10] ;  /* 0x000010044e400981 */ /* 0x000362000c1e1d00 */
[----:B--2---:R-:W-:-:S09]  /*0cc0*/  IMAD.WIDE.U32 R74, R9, 0x10, R74 ;  /* 0x00000010094a7825 */ /* 0x004fd200078e004a */
[----:B------:R-:W-:-:S04]  /*0cd0*/  @P1 LEA R76, P2, R9, R72, 0x4 ;  /* 0x00000048094c1211 */ /* 0x000fc800078420ff */
[----:B------:R-:W-:-:S05]  /*0ce0*/  @P1 LEA.HI.X R77, R9, R73, RZ, 0x4, P2 ;  /* 0x00000049094d1211 */ /* 0x000fca00010f24ff */
[----:B------:R1:W5:Y:S04]  /*0cf0*/  @P1 LDG.E.128 R68, desc[UR4][R76.64] ;  /* 0x000000044c441981 */ /* 0x000368000c1e1d00 */
[----:B------:R1:W5:Y:S01]  /*0d00*/  LDG.E.128 R76, desc[UR4][R74.64] ;  /* 0x000000044a4c7981 */ /* 0x000362000c1e1d00 */
        /* <DEDUP_REMOVED lines=12> */
.L_x_9376:
[----:B------:R-:W-:-:S07]  /*0dd0*/  MOV R97, R3 ;  /* 0x0000000300617202 */ /* 0x000fce0000000f00 */
.L_x_9377:
[----:B------:R-:W-:Y:S05]  /*0de0*/  BSYNC B1 ;  /* 0x0000000000017941 */ /* 0x000fea0003800000 */
.L_x_9375:
        /* <DEDUP_REMOVED lines=16> */
.L_x_9381:
[----:B------:R-:W-:Y:S05]  /*0ef0*/  BSYNC B2 ;  /* 0x0000000000027941 */ /* 0x000fea0003800000 */
.L_x_9380:
        /* <DEDUP_REMOVED lines=44> */
.L_x_9379:
[----:B------:R-:W-:Y:S05]  /*11c0*/  BSYNC B1 ;  /* 0x0000000000017941 */ /* 0x000fea0003800000 */
.L_x_9378:
[----:B------:R-:W1:Y:S01]  /*11d0*/  LDC R98, c[0x0][0x298] ;  /* 0x0000a600ff627b82 */ /* 0x000e620000000800 */
[----:B------:R-:W-:Y:S02]  /*11e0*/  ISETP.NE.U32.AND P2, PT, R72, RZ, PT ;  /* 0x000000ff4800720c */ /* 0x000fe40003f45070 */
[----:B------:R-:W-:Y:S01]  /*11f0*/  I2FP.F32.U32 R4, R97 ;  /* 0x0000006100047245 */ /* 0x000fe20000201000 */
[----:B------:R-:W-:Y:S01]  /*1200*/  IMAD.MOV.U32 R97, RZ, RZ, 0x2f800000 ;  /* 0x2f800000ff617424 */ /* 0x000fe200078e00ff */
[----:B------:R-:W-:Y:S02]  /*1210*/  ISETP.NE.AND.EX P2, PT, R73, RZ, PT, P2 ;  /* 0x000000ff4900720c */ /* 0x000fe40003f45320 */
[----:B-----5:R-:W-:Y:S01]  /*1220*/  SHF.L.U32 R75, R76, 0x10, RZ ;  /* 0x000000104c4b7819 */ /* 0x020fe200000006ff */
        /* <DEDUP_REMOVED lines=13> */
.L_x_9382:
        /* <DEDUP_REMOVED lines=12> */
.L_x_9385:
[----:B------:R-:W-:-:S07]  /*13c0*/  IMAD.MOV.U32 R10, RZ, RZ, R3 ;  /* 0x000000ffff0a7224 */ /* 0x000fce00078e0003 */
.L_x_9386:
[----:B------:R-:W-:Y:S05]  /*13d0*/  BSYNC B1 ;  /* 0x0000000000017941 */ /* 0x000fea0003800000 */
.L_x_9384:
        /* <DEDUP_REMOVED lines=16> */
.L_x_9390:
[----:B------:R-:W-:Y:S05]  /*14e0*/  BSYNC B2 ;  /* 0x0000000000027941 */ /* 0x000fea0003800000 */
.L_x_9389:
        /* <DEDUP_REMOVED lines=44> */
.L_x_9388:
[----:B------:R-:W-:Y:S05]  /*17b0*/  BSYNC B1 ;  /* 0x0000000000017941 */ /* 0x000fea0003800000 */
.L_x_9387:
        /* <DEDUP_REMOVED lines=9> */
.L_x_9383:
        /* <DEDUP_REMOVED lines=12> */
.L_x_9392:
[----:B------:R-:W-:-:S07]  /*1910*/  IMAD.MOV.U32 R73, RZ, RZ, R3 ;  /* 0x000000ffff497224 */ /* 0x000fce00078e0003 */
.L_x_9393:
[----:B------:R-:W-:Y:S05]  /*1920*/  BSYNC B1 ;  /* 0x0000000000017941 */ /* 0x000fea0003800000 */
.L_x_9391:
        /* <DEDUP_REMOVED lines=16> */
.L_x_9397:
[----:B------:R-:W-:Y:S05]  /*1a30*/  BSYNC B2 ;  /* 0x0000000000027941 */ /* 0x000fea0003800000 */
.L_x_9396:
        /* <DEDUP_REMOVED lines=44> */
.L_x_9395:
[----:B------:R-:W-:Y:S05]  /*1d00*/  BSYNC B1 ;  /* 0x0000000000017941 */ /* 0x000fea0003800000 */
.L_x_9394:
        /* <DEDUP_REMOVED lines=13> */
.L_x_9398:
        /* <DEDUP_REMOVED lines=12> */
.L_x_9401:
[----:B------:R-:W-:-:S07]  /*1ea0*/  IMAD.MOV.U32 R11, RZ, RZ, R3 ;  /* 0x000000ffff0b7224 */ /* 0x000fce00078e0003 */
.L_x_9402:
[----:B------:R-:W-:Y:S05]  /*1eb0*/  BSYNC B1 ;  /* 0x0000000000017941 */ /* 0x000fea0003800000 */
.L_x_9400:
        /* <DEDUP_REMOVED lines=16> */
.L_x_9406:
[----:B------:R-:W-:Y:S05]  /*1fc0*/  BSYNC B2 ;  /* 0x0000000000027941 */ /* 0x000fea0003800000 */
.L_x_9405:
        /* <DEDUP_REMOVED lines=44> */
.L_x_9404:
[----:B------:R-:W-:Y:S05]  /*2290*/  BSYNC B1 ;  /* 0x0000000000017941 */ /* 0x000fea0003800000 */
.L_x_9403:
        /* <DEDUP_REMOVED lines=10> */
.L_x_9399:
        /* <DEDUP_REMOVED lines=12> */
.L_x_9408:
[----:B------:R-:W-:-:S07]  /*2400*/  MOV R76, R3 ;  /* 0x00000003004c7202 */ /* 0x000fce0000000f00 */
.L_x_9409:
[----:B------:R-:W-:Y:S05]  /*2410*/  BSYNC B1 ;  /* 0x0000000000017941 */ /* 0x000fea0003800000 */
.L_x_9407:
        /* <DEDUP_REMOVED lines=16> */
.L_x_9413:
[----:B------:R-:W-:Y:S05]  /*2520*/  BSYNC B2 ;  /* 0x0000000000027941 */ /* 0x000fea0003800000 */
.L_x_9412:
        /* <DEDUP_REMOVED lines=44> */
.L_x_9411:
[----:B------:R-:W-:Y:S05]  /*27f0*/  BSYNC B1 ;  /* 0x0000000000017941 */ /* 0x000fea0003800000 */
.L_x_9410:
        /* <DEDUP_REMOVED lines=14> */
.L_x_9414:
        /* <DEDUP_REMOVED lines=12> */
.L_x_9417:
[----:B------:R-:W-:-:S07]  /*29a0*/  MOV R100, R3 ;  /* 0x0000000300647202 */ /* 0x000fce0000000f00 */
.L_x_9418:
[----:B------:R-:W-:Y:S05]  /*29b0*/  BSYNC B1 ;  /* 0x0000000000017941 */ /* 0x000fea0003800000 */
.L_x_9416:
        /* <DEDUP_REMOVED lines=16> */
.L_x_9422:
[----:B------:R-:W-:Y:S05]  /*2ac0*/  BSYNC B2 ;  /* 0x0000000000027941 */ /* 0x000fea0003800000 */
.L_x_9421:
        /* <DEDUP_REMOVED lines=44> */
.L_x_9420:
[----:B------:R-:W-:Y:S05]  /*2d90*/  BSYNC B1 ;  /* 0x0000000000017941 */ /* 0x000fea0003800000 */
.L_x_9419:
        /* <DEDUP_REMOVED lines=9> */
.L_x_9415:
        /* <DEDUP_REMOVED lines=12> */
.L_x_9424:
[----:B------:R-:W-:-:S07]  /*2ef0*/  IMAD.MOV.U32 R119, RZ, RZ, R3 ;  /* 0x000000ffff777224 */ /* 0x000fce00078e0003 */
.L_x_9425:
[----:B------:R-:W-:Y:S05]  /*2f00*/  BSYNC B1 ;  /* 0x0000000000017941 */ /* 0x000fea0003800000 */
.L_x_9423:
        /* <DEDUP_REMOVED lines=16> */
.L_x_9429:
[----:B------:R-:W-:Y:S05]  /*3010*/  BSYNC B2 ;  /* 0x0000000000027941 */ /* 0x000fea0003800000 */
.L_x_9428:
        /* <DEDUP_REMOVED lines=41> */
[----:B------:R-:W-:Y:S01]  /*32b0*/  IMAD.MOV.U32 R76, RZ, RZ, RZ ;  /* 0x000000ffff4c7224 */ /* 0x000fe200078e00ff */
[----:B------:R-:W-:Y:S01]  /*32c0*/  LOP3.LUT R5, R5, UR37, R2, 0x96, !PT ;  /* 0x0000002505057c12 */ /* 0x000fe2000f8e9602 */
[----:B------:R-:W-:-:S07]  /*32d0*/  IMAD.MOV.U32 R2, RZ, RZ, R4 ;  /* 0x000000ffff027224 */ /* 0x000fce00078e0004 */
.L_x_9427:
[----:B------:R-:W-:Y:S05]  /*32e0*/  BSYNC B1 ;  /* 0x0000000000017941 */ /* 0x000fea0003800000 */
.L_x_9426:
        /* <DEDUP_REMOVED lines=13> */
.L_x_9430:
        /* <DEDUP_REMOVED lines=12> */
.L_x_9433:
[----:B------:R-:W-:-:S07]  /*3480*/  IMAD.MOV.U32 R101, RZ, RZ, R3 ;  /* 0x000000ffff657224 */ /* 0x000fce00078e0003 */
.L_x_9434:
[----:B------:R-:W-:Y:S05]  /*3490*/  BSYNC B1 ;  /* 0x0000000000017941 */ /* 0x000fea0003800000 */
.L_x_9432:
        /* <DEDUP_REMOVED lines=16> */
.L_x_9438:
[----:B------:R-:W-:Y:S05]  /*35a0*/  BSYNC B2 ;  /* 0x0000000000027941 */ /* 0x000fea0003800000 */
.L_x_9437:
        /* <DEDUP_REMOVED lines=44> */
.L_x_9436:
[----:B------:R-:W-:Y:S05]  /*3870*/  BSYNC B1 ;  /* 0x0000000000017941 */ /* 0x000fea0003800000 */
.L_x_9435:
        /* <DEDUP_REMOVED lines=10> */
.L_x_9431:
        /* <DEDUP_REMOVED lines=12> */
.L_x_9440:
[----:B------:R-:W-:-:S07]  /*39e0*/  IMAD.MOV.U32 R122, RZ, RZ, R3 ;  /* 0x000000ffff7a7224 */ /* 0x000fce00078e0003 */
.L_x_9441:
[----:B------:R-:W-:Y:S05]  /*39f0*/  BSYNC B1 ;  /* 0x0000000000017941 */ /* 0x000fea0003800000 */
.L_x_9439:
        /* <DEDUP_REMOVED lines=16> */
.L_x_9445:
[----:B------:R-:W-:Y:S05]  /*3b00*/  BSYNC B2 ;  /* 0x0000000000027941 */ /* 0x000fea0003800000 */
.L_x_9444:
        /* <DEDUP_REMOVED lines=38> */
[----:B------:R-:W-:-:S03]  /*3d70*/  HFMA2.MMA R121, -RZ, RZ, 0, 0 ;  /* 0x00000000ff797435 */ /* 0x000fc600000001ff */
[----:B------:R-:W-:Y:S01]  /*3d80*/  IMAD.WIDE.U32 R4, R4, -0x2daee0ad, RZ ;  /* 0xd2511f5304047825 */ /* 0x000fe200078e00ff */
[----:B------:R-:W-:-:S03]  /*3d90*/  LOP3.LUT R6, R77, UR36, R120, 0x96, !PT ;  /* 0x000000244d067c12 */ /* 0x000fc6000f8e9678 */
[----:B------:R-:W-:Y:S01]  /*3da0*/  IMAD.MOV.U32 R3, RZ, RZ, R76 ;  /* 0x000000ffff037224 */ /* 0x000fe200078e004c */
[----:B------:R-:W-:Y:S01]  /*3db0*/  LOP3.LUT R5, R5, UR37, R2, 0x96, !PT ;  /* 0x0000002505057c12 */ /* 0x000fe2000f8e9602 */
[----:B------:R-:W-:-:S07]  /*3dc0*/  IMAD.MOV.U32 R2, RZ, RZ, R4 ;  /* 0x000000ffff027224 */ /* 0x000fce00078e0004 */
.L_x_9443:
[----:B------:R-:W-:Y:S05]  /*3dd0*/  BSYNC B1 ;  /* 0x0000000000017941 */ /* 0x000fea0003800000 */
.L_x_9442:
        /* <DEDUP_REMOVED lines=14> */
.L_x_9446:
        /* <DEDUP_REMOVED lines=12> */
.L_x_9449:
[----:B------:R-:W-:-:S07]  /*3f80*/  IMAD.MOV.U32 R77, RZ, RZ, R3 ;  /* 0x000000ffff4d7224 */ /* 0x000fce00078e0003 */
.L_x_9450:
[----:B------:R-:W-:Y:S05]  /*3f90*/  BSYNC B1 ;  /* 0x0000000000017941 */ /* 0x000fea0003800000 */
.L_x_9448:
        /* <DEDUP_REMOVED lines=16> */
.L_x_9454:
[----:B------:R-:W-:Y:S05]  /*40a0*/  BSYNC B2 ;  /* 0x0000000000027941 */ /* 0x000fea0003800000 */
.L_x_9453:
        /* <DEDUP_REMOVED lines=44> */
.L_x_9452:
[----:B------:R-:W-:Y:S05]  /*4370*/  BSYNC B1 ;  /* 0x0000000000017941 */ /* 0x000fea0003800000 */
.L_x_9451:
        /* <DEDUP_REMOVED lines=9> */
.L_x_9447:
        /* <DEDUP_REMOVED lines=12> */
.L_x_9456:
[----:B------:R-:W-:-:S07]  /*44d0*/  MOV R77, R3 ;  /* 0x00000003004d7202 */ /* 0x000fce0000000f00 */
.L_x_9457:
[----:B------:R-:W-:Y:S05]  /*44e0*/  BSYNC B1 ;  /* 0x0000000000017941 */ /* 0x000fea0003800000 */
.L_x_9455:
        /* <DEDUP_REMOVED lines=16> */
.L_x_9461:
[----:B------:R-:W-:Y:S05]  /*45f0*/  BSYNC B2 ;  /* 0x0000000000027941 */ /* 0x000fea0003800000 */
.L_x_9460:
        /* <DEDUP_REMOVED lines=44> */
.L_x_9459:
[----:B------:R-:W-:Y:S05]  /*48c0*/  BSYNC B1 ;  /* 0x0000000000017941 */ /* 0x000fea0003800000 */
.L_x_9458:
        /* <DEDUP_REMOVED lines=12> */
.L_x_9462:
        /* <DEDUP_REMOVED lines=12> */
.L_x_9465:
[----:B------:R-:W-:-:S07]  /*4a50*/  MOV R78, R3 ;  /* 0x00000003004e7202 */ /* 0x000fce0000000f00 */
.L_x_9466:
[----:B------:R-:W-:Y:S05]  /*4a60*/  BSYNC B1 ;  /* 0x0000000000017941 */ /* 0x000fea0003800000 */
.L_x_9464:
        /* <DEDUP_REMOVED lines=16> */
.L_x_9470:
[----:B------:R-:W-:Y:S05]  /*4b70*/  BSYNC B2 ;  /* 0x0000000000027941 */ /* 0x000fea0003800000 */
.L_x_9469:
        /* <DEDUP_REMOVED lines=44> */
.L_x_9468:
[----:B------:R-:W-:Y:S05]  /*4e40*/  BSYNC B1 ;  /* 0x0000000000017941 */ /* 0x000fea0003800000 */
.L_x_9467:
        /* <DEDUP_REMOVED lines=10> */
.L_x_9463:
        /* <DEDUP_REMOVED lines=12> */
.L_x_9472:
[----:B------:R-:W-:-:S07]  /*4fb0*/  IMAD.MOV.U32 R78, RZ, RZ, R3 ;  /* 0x000000ffff4e7224 */ /* 0x000fce00078e0003 */
.L_x_9473:
[----:B------:R-:W-:Y:S05]  /*4fc0*/  BSYNC B1 ;  /* 0x0000000000017941 */ /* 0x000fea0003800000 */
.L_x_9471:
        /* <DEDUP_REMOVED lines=16> */
.L_x_9477:
[----:B------:R-:W-:Y:S05]  /*50d0*/  BSYNC B2 ;  /* 0x0000000000027941 */ /* 0x000fea0003800000 */
.L_x_9476:
        /* <DEDUP_REMOVED lines=44> */
.L_x_9475:
[----:B------:R-:W-:Y:S05]  /*53a0*/  BSYNC B1 ;  /* 0x0000000000017941 */ /* 0x000fea0003800000 */
.L_x_9474:
        /* <DEDUP_REMOVED lines=13> */
.L_x_9478:
        /* <DEDUP_REMOVED lines=12> */
.L_x_9481:
[----:B------:R-:W-:-:S07]  /*5540*/  IMAD.MOV.U32 R104, RZ, RZ, R3 ;  /* 0x000000ffff687224 */ /* 0x000fce00078e0003 */
.L_x_9482:
[----:B------:R-:W-:Y:S05]  /*5550*/  BSYNC B1 ;  /* 0x0000000000017941 */ /* 0x000fea0003800000 */
.L_x_9480:
        /* <DEDUP_REMOVED lines=16> */
.L_x_9486:
[----:B------:R-:W-:Y:S05]  /*5660*/  BSYNC B2 ;  /* 0x0000000000027941 */ /* 0x000fea0003800000 */
.L_x_9485:
        /* <DEDUP_REMOVED lines=44> */
.L_x_9484:
[----:B------:R-:W-:Y:S05]  /*5930*/  BSYNC B1 ;  /* 0x0000000000017941 */ /* 0x000fea0003800000 */
.L_x_9483:
        /* <DEDUP_REMOVED lines=9> */
.L_x_9479:
        /* <DEDUP_REMOVED lines=12> */
.L_x_9488:
[----:B------:R-:W-:-:S07]  /*5a90*/  IMAD.MOV.U32 R121, RZ, RZ, R3 ;  /* 0x000000ffff797224 */ /* 0x000fce00078e0003 */
.L_x_9489:
[----:B------:R-:W-:Y:S05]  /*5aa0*/  BSYNC B1 ;  /* 0x0000000000017941 */ /* 0x000fea0003800000 */
.L_x_9487:
        /* <DEDUP_REMOVED lines=16> */
.L_x_9493:
[----:B------:R-:W-:Y:S05]  /*5bb0*/  BSYNC B2 ;  /* 0x0000000000027941 */ /* 0x000fea0003800000 */
.L_x_9492:
        /* <DEDUP_REMOVED lines=40> */
[----:B------:R-:W-:Y:S01]  /*5e40*/  IMAD.WIDE.U32 R4, R5, -0x2daee0ad, RZ ;  /* 0xd2511f5305047825 */ /* 0x000fe200078e00ff */
[----:B------:R-:W-:-:S04]  /*5e50*/  HFMA2.MMA R122, -RZ, RZ, 0, 0 ;  /* 0x00000000ff7a7435 */ /* 0x000fc800000001ff */
[----:B------:R-:W-:Y:S01]  /*5e60*/  LOP3.LUT R5, R5, UR37, R2, 0x96, !PT ;  /* 0x0000002505057c12 */ /* 0x000fe2000f8e9602 */
[----:B------:R-:W-:-:S07]  /*5e70*/  IMAD.MOV.U32 R2, RZ, RZ, R4 ;  /* 0x000000ffff027224 */ /* 0x000fce00078e0004 */
.L_x_9491:
[----:B------:R-:W-:Y:S05]  /*5e80*/  BSYNC B1 ;  /* 0x0000000000017941 */ /* 0x000fea0003800000 */
.L_x_9490:
        /* <DEDUP_REMOVED lines=12> */
.L_x_9494:
        /* <DEDUP_REMOVED lines=12> */
.L_x_9497:
[----:B------:R-:W-:-:S07]  /*6010*/  IMAD.MOV.U32 R105, RZ, RZ, R3 ;  /* 0x000000ffff697224 */ /* 0x000fce00078e0003 */
.L_x_9498:
[----:B------:R-:W-:Y:S05]  /*6020*/  BSYNC B1 ;  /* 0x0000000000017941 */ /* 0x000fea0003800000 */
.L_x_9496:
        /* <DEDUP_REMOVED lines=16> */
.L_x_9502:
[----:B------:R-:W-:Y:S05]  /*6130*/  BSYNC B2 ;  /* 0x0000000000027941 */ /* 0x000fea0003800000 */
.L_x_9501:
        /* <DEDUP_REMOVED lines=44> */
.L_x_9500:
[----:B------:R-:W-:Y:S05]  /*6400*/  BSYNC B1 ;  /* 0x0000000000017941 */ /* 0x000fea0003800000 */
.L_x_9499:
        /* <DEDUP_REMOVED lines=10> */
.L_x_9495:
[----:B------:R-:W-:Y:S02]  /*64b0*/  SEL R98, RZ, 0x10000, P4 ;  /* 0x00010000ff627807 */ /* 0x000fe40002000000 */
[----:B------:R-:W-:Y:S02]  /*64c0*/  ISETP.NE.AND P4, PT, R119, RZ, PT ;  /* 0x000000ff7700720c */ /* 0x000fe40003f85270 */
[----:B------:R-:W-:Y:S02]  /*64d0*/  ISETP.NE.AND P6, PT, R118, RZ, PT ;  /* 0x000000ff7600720c */ /* 0x000fe40003fc5270 */
[----:B------:R-:W-:Y:S02]  /*64e0*/  ISETP.NE.AND P2, PT, R116, RZ, PT ;  /* 0x000000ff7400720c */ /* 0x000fe40003f45270 */
[----:B------:R-:W-:Y:S02]  /*64f0*/  SEL R118, RZ, 0x1, P4 ;  /* 0x00000001ff767807 */ /* 0x000fe40002000000 */
[----:B------:R-:W-:-:S02]  /*6500*/  SEL R116, RZ, 0x1000000, P5 ;  /* 0x01000000ff747807 */ /* 0x000fc40002800000 */
[----:B------:R-:W-:Y:S01]  /*6510*/  SEL R99, RZ, 0x100, P3 ;  /* 0x00000100ff637807 */ /* 0x000fe20001800000 */
[----:B------:R-:W-:Y:S01]  /*6520*/  IMAD.WIDE.U32 R118, R118, 0x1000000, RZ ;  /* 0x0100000076767825 */ /* 0x000fe200078e00ff */
[----:B------:R-:W-:Y:S02]  /*6530*/  ISETP.NE.AND P0, PT, R117, RZ, PT ;  /* 0x000000ff7500720c */ /* 0x000fe40003f05270 */
[----:B------:R-:W-:Y:S01]  /*6540*/  ISETP.NE.AND P5, PT, R120, RZ, PT ;  /* 0x000000ff7800720c */ /* 0x000fe20003fa5270 */
[----:B------:R-:W-:Y:S01]  /*6550*/  IMAD.SHL.U32 R120, R9, 0x8, RZ ;  /* 0x0000000809787824 */ /* 0x000fe200078e00ff */
        /* <DEDUP_REMOVED lines=16> */
[----:B-1----:R-:W-:-:S04]  /*6660*/  IADD3 R98, P0, R120, UR14, RZ ;  /* 0x0000000e78627c10 */ /* 0x002fc8000ff1e0ff */
[----:B------:R-:W-:-:S05]  /*6670*/  IADD3.X R99, R97, UR15, RZ, P0, !PT ;  /* 0x0000000f61637c10 */ /* 0x000fca00087fe4ff */
[----:B------:R1:W-:Y:S01]  /*6680*/  STG.E.64 desc[UR4][R98.64], R116 ;  /* 0x0000007462007986 */ /* 0x0003e2000c101b04 */
[----:B------:R-:W-:Y:S05]  /*6690*/  @!P1 BRA `(.L_x_9503) ;  /* 0x0000000000509947 */ /* 0x000fea0003800000 */
[----:B-1----:R-:W-:Y:S02]  /*66a0*/  SHF.L.U32 R99, R104, 0x10, RZ ;  /* 0x0000001068637819 */ /* 0x002fe400000006ff */
[----:B------:R-:W-:Y:S02]  /*66b0*/  LOP3.LUT R98, R105, 0xffff, RZ, 0xc0, !PT ;  /* 0x0000ffff69627812 */ /* 0x000fe400078ec0ff */
[----:B------:R-:W-:Y:S02]  /*66c0*/  LOP3.LUT R99, R99, 0xff0000, RZ, 0xc0, !PT ;  /* 0x00ff000063637812 */ /* 0x000fe400078ec0ff */
[----:B------:R-:W-:Y:S02]  /*66d0*/  LOP3.LUT R118, R101, 0xff, RZ, 0xc0, !PT ;  /* 0x000000ff65767812 */ /* 0x000fe400078ec0ff */
[----:B------:R-:W-:Y:S02]  /*66e0*/  PRMT R121, R99, 0x4210, R98 ;  /* 0x0000421063797816 */ /* 0x000fe40000000062 */
[----:B------:R-:W-:Y:S01]  /*66f0*/  PRMT R98, R103, 0x7104, RZ ;  /* 0x0000710467627816 */ /* 0x000fe200000000ff */
[----:B------:R-:W-:Y:S01]  /*6700*/  IMAD.WIDE.U32 R118, R118, 0x1000000, RZ ;  /* 0x0100000076767825 */ /* 0x000fe200078e00ff */
[----:B------:R-:W-:-:S02]  /*6710*/  LOP3.LUT R116, R100, 0xff, RZ, 0xc0, !PT ;  /* 0x000000ff64747812 */ /* 0x000fc400078ec0ff */
[----:B------:R-:W-:Y:S02]  /*6720*/  LOP3.LUT R121, R121, 0xff00, R98, 0xf8, !PT ;  /* 0x0000ff0079797812 */ /* 0x000fe400078ef862 */
[----:B------:R-:W-:Y:S01]  /*6730*/  LOP3.LUT R98, R11, 0xff, RZ, 0xc0, !PT ;  /* 0x000000ff0b627812 */ /* 0x000fe200078ec0ff */
[----:B------:R-:W-:Y:S01]  /*6740*/  IMAD.WIDE.U32 R116, R116, 0x10000, RZ ;  /* 0x0001000074747825 */ /* 0x000fe200078e00ff */
[----:B------:R-:W-:Y:S02]  /*6750*/  LOP3.LUT R121, R121, 0xff, R102, 0xf8, !PT ;  /* 0x000000ff79797812 */ /* 0x000fe400078ef866 */
[----:B------:R-:W-:Y:S01]  /*6760*/  IADD3 R120, P0, R120, UR16, RZ ;  /* 0x0000001078787c10 */ /* 0x000fe2000ff1e0ff */
[----:B------:R-:W-:Y:S01]  /*6770*/  IMAD.WIDE.U32 R98, R98, 0x100, RZ ;  /* 0x0000010062627825 */ /* 0x000fe200078e00ff */
[----:B------:R-:W-:Y:S02]  /*6780*/  LOP3.LUT R119, R117, R121, R119, 0xfe, !PT ;  /* 0x0000007975777212 */ /* 0x000fe400078efe77 */
[----:B------:R-:W-:-:S02]  /*6790*/  IADD3.X R121, R97, UR17, RZ, P0, !PT ;  /* 0x0000001161797c10 */ /* 0x000fc400087fe4ff */
[----:B------:R-:W-:Y:S02]  /*67a0*/  LOP3.LUT R117, R98, R118, R116, 0xfe, !PT ;  /* 0x0000007662757212 */ /* 0x000fe400078efe74 */
[----:B------:R-:W-:Y:S02]  /*67b0*/  LOP3.LUT R99, R119, R99, RZ, 0xfc, !PT ;  /* 0x0000006377637212 */ /* 0x000fe400078efcff */
[----:B------:R-:W-:-:S05]  /*67c0*/  LOP3.LUT R98, R117, 0xff, R10, 0xf8, !PT ;  /* 0x000000ff75627812 */ /* 0x000fca00078ef80a */
[----:B------:R2:W-:Y:S02]  /*67d0*/  STG.E.64 desc[UR4][R120.64], R98 ;  /* 0x0000006278007986 */ /* 0x0005e4000c101b04 */
.L_x_9503:
[----:B------:R-:W-:-:S07]  /*67e0*/  VIADD R97, R9, 0x100 ;  /* 0x0000010009617836 */ /* 0x000fce0000000000 */
.L_x_9374:
[----:B------:R-:W-:Y:S05]  /*67f0*/  BSYNC B0 ;  /* 0x0000000000007941 */ /* 0x000fea0003800000 */
.L_x_9373:
[----:B------:R-:W-:Y:S01]  /*6800*/  ISETP.NE.AND P0, PT, R114, RZ, PT ;  /* 0x000000ff7200720c */ /* 0x000fe20003f05270 */
[----:B------:R-:W-:-:S12]  /*6810*/  BSSY B0, `(.L_x_9504) ;  /* 0x00005bf000007945 */ /* 0x000fd80003800000 */
[----:B------:R-:W-:Y:S05]  /*6820*/  @!P0 BRA `(.L_x_9505) ;  /* 0x0000005800f48947 */ /* 0x000fea0003800000 */
[----:B------:R-:W3:Y:S01]  /*6830*/  LDC.64 R80, c[0x0][0x228] ;  /* 0x00008a00ff507b82 */ /* 0x000ee20000000a00 */
[----:B------:R-:W-:-:S04]  /*6840*/  ISETP.NE.U32.AND P0, PT, RZ, UR8, PT ;  /* 0x00000008ff007c0c */ /* 0x000fc8000bf05070 */
[----:B------:R-:W-:-:S03]  /*6850*/  ISETP.NE.AND.EX P0, PT, RZ, UR9, PT, P0 ;  /* 0x00000009ff007c0c */ /* 0x000fc6000bf05300 */
[----:B------:R-:W4:Y:S10]  /*6860*/  LDC.64 R82, c[0x0][0x220] ;  /* 0x00008800ff527b82 */ /* 0x000f340000000a00 */
[----:B------:R-:W-:-:S04]  /*6870*/  @P0 LEA R86, P3, R97, UR8, 0x5 ;  /* 0x0000000861560c11 */ /* 0x000fc8000f8628ff */
[----:B------:R-:W-:Y:S02]  /*6880*/  @P0 LEA.HI.X R87, R97, UR9, RZ, 0x5, P3 ;  /* 0x0000000961570c11 */ /* 0x000fe400098f2cff */
[----:B---3--:R-:W-:-:S03]  /*6890*/  ISETP.NE.U32.AND P1, PT, R80, RZ, PT ;  /* 0x000000ff5000720c */ /* 0x008fc60003f25070 */
[----:B------:R3:W5:Y:S01]  /*68a0*/  @P0 LDG.E.128 R60, desc[UR4][R86.64] ;  /* 0x00000004563c0981 */ /* 0x000762000c1e1d00 */
[----:B------:R-:W-:-:S03]  /*68b0*/  ISETP.NE.AND.EX P1, PT, R81, RZ, PT, P1 ;  /* 0x000000ff5100720c */ /* 0x000fc60003f25310 */
[----:B------:R3:W5:Y:S01]  /*68c0*/  @P0 LDG.E.128 R64, desc[UR4][R86.64+0x10] ;  /* 0x0000100456400981 */ /* 0x000762000c1e1d00 */
[----:B----4-:R-:W-:-:S09]  /*68d0*/  IMAD.WIDE.U32 R82, R97, 0x10, R82 ;  /* 0x0000001061527825 */ /* 0x010fd200078e0052 */
[----:B------:R-:W-:-:S04]  /*68e0*/  @P1 LEA R84, P2, R97, R80, 0x4 ;  /* 0x0000005061541211 */ /* 0x000fc800078420ff */
[----:B------:R-:W-:-:S05]  /*68f0*/  @P1 LEA.HI.X R85, R97, R81, RZ, 0x4, P2 ;  /* 0x0000005161551211 */ /* 0x000fca00010f24ff */
[----:B------:R3:W5:Y:S04]  /*6900*/  @P1 LDG.E.128 R68, desc[UR4][R84.64] ;  /* 0x0000000454441981 */ /* 0x000768000c1e1d00 */
[----:B------:R3:W5:Y:S01]  /*6910*/  LDG.E.128 R84, desc[UR4][R82.64] ;  /* 0x0000000452547981 */ /* 0x000762000c1e1d00 */
[C---:B------:R-:W-:Y:S01]  /*6920*/  ISETP.NE.AND P2, PT, R4.reuse, 0x1, PT ;  /* 0x000000010400780c */ /* 0x040fe20003f45270 */
[----:B------:R-:W-:Y:S01]  /*6930*/  BSSY B1, `(.L_x_9506) ;  /* 0x000000c000017945 */ /* 0x000fe20003800000 */
[----:B------:R-:W-:-:S11]  /*6940*/  VIADD R118, R4, 0x1 ;  /* 0x0000000104767836 */ /* 0x000fd60000000000 */
[----:B---3--:R-:W-:Y:S05]  /*6950*/  @!P2 BRA `(.L_x_9507) ;  /* 0x000000000020a947 */ /* 0x008fea0003800000 */
[----:B------:R-:W-:Y:S02]  /*6960*/  ISETP.NE.AND P2, PT, R4, 0x2, PT ;  /* 0x000000020400780c */ /* 0x000fe40003f45270 */
[----:B-1----:R-:W-:-:S11]  /*6970*/  MOV R117, R5 ;  /* 0x0000000500757202 */ /* 0x002fd60000000f00 */
[----:B------:R-:W-:Y:S05]  /*6980*/  @!P2 BRA `(.L_x_9508) ;  /* 0x000000000018a947 */ /* 0x000fea0003800000 */
[----:B------:R-:W-:Y:S01]  /*6990*/  ISETP.NE.AND P2, PT, R4, 0x3, PT ;  /* 0x000000030400780c */ /* 0x000fe20003f45270 */
[----:B------:R-:W-:-:S12]  /*69a0*/  IMAD.MOV.U32 R117, RZ, RZ, R6 ;  /* 0x000000ffff757224 */ /* 0x000fd800078e0006 */
[----:B------:R-:W-:Y:S05]  /*69b0*/  @P2 BRA `(.L_x_9508) ;  /* 0x00000000000c2947 */ /* 0x000fea0003800000 */
[----:B------:R-:W-:Y:S01]  /*69c0*/  IMAD.MOV.U32 R117, RZ, RZ, R2 ;  /* 0x000000ffff757224 */ /* 0x000fe200078e0002 */
[----:B------:R-:W-:Y:S06]  /*69d0*/  BRA `(.L_x_9508) ;  /* 0x0000000000047947 */ /* 0x000fec0003800000 */
.L_x_9507:
[----:B-1----:R-:W-:-:S07]  /*69e0*/  MOV R117, R3 ;  /* 0x0000000300757202 */ /* 0x002fce0000000f00 */
.L_x_9508:
[----:B------:R-:W-:Y:S05]  /*69f0*/  BSYNC B1 ;  /* 0x0000000000017941 */ /* 0x000fea0003800000 */
.L_x_9506:
        /* <DEDUP_REMOVED lines=16> */
.L_x_9512:
[----:B------:R-:W-:Y:S05]  /*6b00*/  BSYNC B2 ;  /* 0x0000000000027941 */ /* 0x000fea0003800000 */
.L_x_9511:
[----:B------:R-:W-:Y:S01]  /*6b10*/  IMAD.HI.U32 R3, R110, -0x326172a9, RZ ;  /* 0xcd9e8d576e037827 */ /* 0x000fe200078e00ff */
[----:B------:R-:W-:-:S03]  /*6b20*/  LOP3.LUT R5, R5, UR7, R0, 0x96, !PT ;  /* 0x0000000705057c12 */ /* 0x000fc6000f8e9600 */
[----:B--2---:R-:W-:Y:S01]  /*6b30*/  IMAD R99, R110, -0x326172a9, RZ ;  /* 0xcd9e8d576e637824 */ /* 0x004fe200078e02ff */
        /* <DEDUP_REMOVED lines=41> */
.L_x_9510:
[----:B------:R-:W-:Y:S05]  /*6dd0*/  BSYNC B1 ;  /* 0x0000000000017941 */ /* 0x000fea0003800000 */
.L_x_9509:
[----:B--2---:R-:W1:Y:S01]  /*6de0*/  LDC R99, c[0x0][0x298] ;  /* 0x0000a600ff637b82 */ /* 0x004e620000000800 */
        /* <DEDUP_REMOVED lines=18> */
.L_x_9513:
        /* <DEDUP_REMOVED lines=12> */
.L_x_9516:
[----:B------:R-:W-:-:S07]  /*6fd0*/  IMAD.MOV.U32 R10, RZ, RZ, R3 ;  /* 0x000000ffff0a7224 */ /* 0x000fce00078e0003 */
.L_x_9517:
[----:B------:R-:W-:Y:S05]  /*6fe0*/  BSYNC B1 ;  /* 0x0000000000017941 */ /* 0x000fea0003800000 */
.L_x_9515:
        /* <DEDUP_REMOVED lines=16> */
.L_x_9521:
[----:B------:R-:W-:Y:S05]  /*70f0*/  BSYNC B2 ;  /* 0x0000000000027941 */ /* 0x000fea0003800000 */
.L_x_9520:
        /* <DEDUP_REMOVED lines=44> */
.L_x_9519:
[----:B------:R-:W-:Y:S05]  /*73c0*/  BSYNC B1 ;  /* 0x0000000000017941 */ /* 0x000fea0003800000 */
.L_x_9518:
        /* <DEDUP_REMOVED lines=9> */
.L_x_9514:
        /* <DEDUP_REMOVED lines=12> */
.L_x_9523:
[----:B------:R-:W-:-:S07]  /*7520*/  IMAD.MOV.U32 R81, RZ, RZ, R3 ;  /* 0x000000ffff517224 */ /* 0x000fce00078e0003 */
.L_x_9524:
[----:B------:R-:W-:Y:S05]  /*7530*/  BSYNC B1 ;  /* 0x0000000000017941 */ /* 0x000fea0003800000 */
.L_x_9522:
        /* <DEDUP_REMOVED lines=16> */
.L_x_9528:
[----:B------:R-:W-:Y:S05]  /*7640*/  BSYNC B2 ;  /* 0x0000000000027941 */ /* 0x000fea0003800000 */
.L_x_9527:
        /* <DEDUP_REMOVED lines=44> */
.L_x_9526:
[----:B------:R-:W-:Y:S05]  /*7910*/  BSYNC B1 ;  /* 0x0000000000017941 */ /* 0x000fea0003800000 */
.L_x_9525:
        /* <DEDUP_REMOVED lines=13> */
.L_x_9529:
        /* <DEDUP_REMOVED lines=12> */
.L_x_9532:
[----:B------:R-:W-:-:S07]  /*7ab0*/  IMAD.MOV.U32 R11, RZ, RZ, R3 ;  /* 0x000000ffff0b7224 */ /* 0x000fce00078e0003 */
.L_x_9533:
[----:B------:R-:W-:Y:S05]  /*7ac0*/  BSYNC B1 ;  /* 0x0000000000017941 */ /* 0x000fea0003800000 */
.L_x_9531:
        /* <DEDUP_REMOVED lines=16> */
.L_x_9537:
[----:B------:R-:W-:Y:S05]  /*7bd0*/  BSYNC B2 ;  /* 0x0000000000027941 */ /* 0x000fea0003800000 */
.L_x_9536:
        /* <DEDUP_REMOVED lines=44> */
.L_x_9535:
[----:B------:R-:W-:Y:S05]  /*7ea0*/  BSYNC B1 ;  /* 0x0000000000017941 */ /* 0x000fea0003800000 */
.L_x_9534:
        /* <DEDUP_REMOVED lines=10> */
.L_x_9530:
        /* <DEDUP_REMOVED lines=12> */
.L_x_9539:
[----:B------:R-:W-:-:S07]  /*8010*/  MOV R84, R3 ;  /* 0x0000000300547202 */ /* 0x000fce0000000f00 */
.L_x_9540:
[----:B------:R-:W-:Y:S05]  /*8020*/  BSYNC B1 ;  /* 0x0000000000017941 */ /* 0x000fea0003800000 */
.L_x_9538:
        /* <DEDUP_REMOVED lines=16> */
.L_x_9544:
[----:B------:R-:W-:Y:S05]  /*8130*/  BSYNC B2 ;  /* 0x0000000000027941 */ /* 0x000fea0003800000 */
.L_x_9543:
        /* <DEDUP_REMOVED lines=44> */
.L_x_9542:
[----:B------:R-:W-:Y:S05]  /*8400*/  BSYNC B1 ;  /* 0x0000000000017941 */ /* 0x000fea0003800000 */
.L_x_9541:
        /* <DEDUP_REMOVED lines=14> */
.L_x_9545:
        /* <DEDUP_REMOVED lines=12> */
.L_x_9548:
[----:B------:R-:W-:-:S07]  /*85b0*/  MOV R100, R3 ;  /* 0x0000000300647202 */ /* 0x000fce0000000f00 */
.L_x_9549:
[----:B------:R-:W-:Y:S05]  /*85c0*/  BSYNC B1 ;  /* 0x0000000000017941 */ /* 0x000fea0003800000 */
.L_x_9547:
        /* <DEDUP_REMOVED lines=16> */
.L_x_9553:
[----:B------:R-:W-:Y:S05]  /*86d0*/  BSYNC B2 ;  /* 0x0000000000027941 */ /* 0x000fea0003800000 */
.L_x_9552:
        /* <DEDUP_REMOVED lines=44> */
.L_x_9551:
[----:B------:R-:W-:Y:S05]  /*89a0*/  BSYNC B1 ;  /* 0x0000000000017941 */ /* 0x000fea0003800000 */
.L_x_9550:
        /* <DEDUP_REMOVED lines=9> */
.L_x_9546:
        /* <DEDUP_REMOVED lines=12> */
.L_x_9555:
[----:B------:R-:W-:-:S07]  /*8b00*/  IMAD.MOV.U32 R122, RZ, RZ, R3 ;  /* 0x000000ffff7a7224 */ /* 0x000fce00078e0003 */
.L_x_9556:
[----:B------:R-:W-:Y:S05]  /*8b10*/  BSYNC B1 ;  /* 0x0000000000017941 */ /* 0x000fea0003800000 */
.L_x_9554:
        /* <DEDUP_REMOVED lines=16> */
.L_x_9560:
[----:B------:R-:W-:Y:S05]  /*8c20*/  BSYNC B2 ;  /* 0x0000000000027941 */ /* 0x000fea0003800000 */
.L_x_9559:
        /* <DEDUP_REMOVED lines=44> */
.L_x_9558:
[----:B------:R-:W-:Y:S05]  /*8ef0*/  BSYNC B1 ;  /* 0x0000000000017941 */ /* 0x000fea0003800000 */
.L_x_9557:
        /* <DEDUP_REMOVED lines=13> */
.L_x_9561:
        /* <DEDUP_REMOVED lines=12> */
.L_x_9564:
[----:B------:R-:W-:-:S07]  /*9090*/  IMAD.MOV.U32 R101, RZ, RZ, R3 ;  /* 0x000000ffff657224 */ /* 0x000fce00078e0003 */
.L_x_9565:
[----:B------:R-:W-:Y:S05]  /*90a0*/  BSYNC B1 ;  /* 0x0000000000017941 */ /* 0x000fea0003800000 */
.L_x_9563:
        /* <DEDUP_REMOVED lines=16> */
.L_x_9569:
[----:B------:R-:W-:Y:S05]  /*91b0*/  BSYNC B2 ;  /* 0x0000000000027941 */ /* 0x000fea0003800000 */
.L_x_9568:
        /* <DEDUP_REMOVED lines=44> */
.L_x_9567:
[----:B------:R-:W-:Y:S05]  /*9480*/  BSYNC B1 ;  /* 0x0000000000017941 */ /* 0x000fea0003800000 */
.L_x_9566:
        /* <DEDUP_REMOVED lines=10> */
.L_x_9562:
        /* <DEDUP_REMOVED lines=12> */
.L_x_9571:
[----:B------:R-:W-:-:S07]  /*95f0*/  IMAD.MOV.U32 R121, RZ, RZ, R3 ;  /* 0x000000ffff797224 */ /* 0x000fce00078e0003 */
.L_x_9572:
[----:B------:R-:W-:Y:S05]  /*9600*/  BSYNC B1 ;  /* 0x0000000000017941 */ /* 0x000fea0003800000 */
.L_x_9570:
        /* <DEDUP_REMOVED lines=16> */
.L_x_9576:
[----:B------:R-:W-:Y:S05]  /*9710*/  BSYNC B2 ;  /* 0x0000000000027941 */ /* 0x000fea0003800000 */
.L_x_9575:
        /* <DEDUP_REMOVED lines=44> */
.L_x_9574:
[----:B------:R-:W-:Y:S05]  /*99e0*/  BSYNC B1 ;  /* 0x0000000000017941 */ /* 0x000fea0003800000 */
.L_x_9573:
        /* <DEDUP_REMOVED lines=14> */
.L_x_9577:
        /* <DEDUP_REMOVED lines=12> */
.L_x_9580:
[----:B------:R-:W-:-:S07]  /*9b90*/  IMAD.MOV.U32 R85, RZ, RZ, R3 ;  /* 0x000000ffff557224 */ /* 0x000fce00078e0003 */
.L_x_9581:
[----:B------:R-:W-:Y:S05]  /*9ba0*/  BSYNC B1 ;  /* 0x0000000000017941 */ /* 0x000fea0003800000 */
.L_x_9579:
        /* <DEDUP_REMOVED lines=16> */
.L_x_9585:
[----:B------:R-:W-:Y:S05]  /*9cb0*/  BSYNC B2 ;  /* 0x0000000000027941 */ /* 0x000fea0003800000 */
.L_x_9584:
        /* <DEDUP_REMOVED lines=44> */
.L_x_9583:
[----:B------:R-:W-:Y:S05]  /*9f80*/  BSYNC B1 ;  /* 0x0000000000017941 */ /* 0x000fea0003800000 */
.L_x_9582:
        /* <DEDUP_REMOVED lines=9> */
.L_x_9578:
        /* <DEDUP_REMOVED lines=12> */
.L_x_9587:
[----:B------:R-:W-:-:S07]  /*a0e0*/  MOV R85, R3 ;  /* 0x0000000300557202 */ /* 0x000fce0000000f00 */
.L_x_9588:
[----:B------:R-:W-:Y:S05]  /*a0f0*/  BSYNC B1 ;  /* 0x0000000000017941 */ /* 0x000fea0003800000 */
.L_x_9586:
        /* <DEDUP_REMOVED lines=16> */
.L_x_9592:
[----:B------:R-:W-:Y:S05]  /*a200*/  BSYNC B2 ;  /* 0x0000000000027941 */ /* 0x000fea0003800000 */
.L_x_9591:
        /* <DEDUP_REMOVED lines=44> */
.L_x_9590:
[----:B------:R-:W-:Y:S05]  /*a4d0*/  BSYNC B1 ;  /* 0x0000000000017941 */ /* 0x000fea0003800000 */
.L_x_9589:
        /* <DEDUP_REMOVED lines=12> */
.L_x_9593:
        /* <DEDUP_REMOVED lines=12> */
.L_x_9596:
[----:B------:R-:W-:-:S07]  /*a660*/  MOV R86, R3 ;  /* 0x0000000300567202 */ /* 0x000fce0000000f00 */
.L_x_9597:
[----:B------:R-:W-:Y:S05]  /*a670*/  BSYNC B1 ;  /* 0x0000000000017941 */ /* 0x000fea0003800000 */
.L_x_9595:
        /* <DEDUP_REMOVED lines=16> */
.L_x_9601:
[----:B------:R-:W-:Y:S05]  /*a780*/  BSYNC B2 ;  /* 0x0000000000027941 */ /* 0x000fea0003800000 */
.L_x_9600:
        /* <DEDUP_REMOVED lines=44> */
.L_x_9599:
[----:B------:R-:W-:Y:S05]  /*aa50*/  BSYNC B1 ;  /* 0x0000000000017941 */ /* 0x000fea0003800000 */
.L_x_9598:
        /* <DEDUP_REMOVED lines=10> */
.L_x_9594:
        /* <DEDUP_REMOVED lines=12> */
.L_x_9603:
[----:B------:R-:W-:-:S07]  /*abc0*/  IMAD.MOV.U32 R86, RZ, RZ, R3 ;  /* 0x000000ffff567224 */ /* 0x000fce00078e0003 */
.L_x_9604:
[----:B------:R-:W-:Y:S05]  /*abd0*/  BSYNC B1 ;  /* 0x0000000000017941 */ /* 0x000fea0003800000 */
.L_x_9602:
        /* <DEDUP_REMOVED lines=16> */
.L_x_9608:
[----:B------:R-:W-:Y:S05]  /*ace0*/  BSYNC B2 ;  /* 0x0000000000027941 */ /* 0x000fea0003800000 */
.L_x_9607:
        /* <DEDUP_REMOVED lines=39> */
[----:B------:R-:W-:Y:S01]  /*af60*/  IMAD.WIDE.U32 R4, R5, -0x2daee0ad, RZ ;  /* 0xd2511f5305047825 */ /* 0x000fe200078e00ff */
[----:B------:R-:W-:-:S04]  /*af70*/  MOV R3, R122 ;  /* 0x0000007a00037202 */ /* 0x000fc80000000f00 */
[----:B------:R-:W-:Y:S01]  /*af80*/  LOP3.LUT R5, R5, UR37, R2, 0x96, !PT ;  /* 0x0000002505057c12 */ /* 0x000fe2000f8e9602 */
[----:B------:R-:W-:Y:S02]  /*af90*/  IMAD.MOV.U32 R2, RZ, RZ, R4 ;  /* 0x000000ffff027224 */ /* 0x000fe400078e0004 */
[----:B------:R-:W-:-:S07]  /*afa0*/  IMAD.MOV.U32 R4, RZ, RZ, RZ ;  /* 0x000000ffff047224 */ /* 0x000fce00078e00ff */
.L_x_9606:
[----:B------:R-:W-:Y:S05]  /*afb0*/  BSYNC B1 ;  /* 0x0000000000017941 */ /* 0x000fea0003800000 */
.L_x_9605:
        /* <DEDUP_REMOVED lines=13> */
.L_x_9609:
        /* <DEDUP_REMOVED lines=12> */
.L_x_9612:
[----:B------:R-:W-:-:S07]  /*b150*/  IMAD.MOV.U32 R104, RZ, RZ, R3 ;  /* 0x000000ffff687224 */ /* 0x000fce00078e0003 */
.L_x_9613:
[----:B------:R-:W-:Y:S05]  /*b160*/  BSYNC B1 ;  /* 0x0000000000017941 */ /* 0x000fea0003800000 */
.L_x_9611:
        /* <DEDUP_REMOVED lines=16> */
.L_x_9617:
[----:B------:R-:W-:Y:S05]  /*b270*/  BSYNC B2 ;  /* 0x0000000000027941 */ /* 0x000fea0003800000 */
.L_x_9616:
        /* <DEDUP_REMOVED lines=43> */
[----:B------:R-:W-:-:S07]  /*b530*/  IMAD.MOV.U32 R2, RZ, RZ, R4 ;  /* 0x000000ffff027224 */ /* 0x000fce00078e0004 */
.L_x_9615:
[----:B------:R-:W-:Y:S05]  /*b540*/  BSYNC B1 ;  /* 0x0000000000017941 */ /* 0x000fea0003800000 */
.L_x_9614:
        /* <DEDUP_REMOVED lines=9> */
.L_x_9610:
        /* <DEDUP_REMOVED lines=12> */
.L_x_9619:
[----:B------:R-:W-:-:S07]  /*b6a0*/  IMAD.MOV.U32 R122, RZ, RZ, R3 ;  /* 0x000000ffff7a7224 */ /* 0x000fce00078e0003 */
.L_x_9620:
[----:B------:R-:W-:Y:S05]  /*b6b0*/  BSYNC B1 ;  /* 0x0000000000017941 */ /* 0x000fea0003800000 */
.L_x_9618:
        /* <DEDUP_REMOVED lines=16> */
.L_x_9624:
[----:B------:R-:W-:Y:S05]  /*b7c0*/  BSYNC B2 ;  /* 0x0000000000027941 */ /* 0x000fea0003800000 */
.L_x_9623:
        /* <DEDUP_REMOVED lines=44> */
.L_x_9622:
[----:B------:R-:W-:Y:S05]  /*ba90*/  BSYNC B1 ;  /* 0x0000000000017941 */ /* 0x000fea0003800000 */
.L_x_9621:
        /* <DEDUP_REMOVED lines=12> */
.L_x_9625:
        /* <DEDUP_REMOVED lines=12> */
.L_x_9628:
[----:B------:R-:W-:-:S07]  /*bc20*/  IMAD.MOV.U32 R105, RZ, RZ, R3 ;  /* 0x000000ffff697224 */ /* 0x000fce00078e0003 */
.L_x_9629:
[----:B------:R-:W-:Y:S05]  /*bc30*/  BSYNC B1 ;  /* 0x0000000000017941 */ /* 0x000fea0003800000 */
.L_x_9627:
        /* <DEDUP_REMOVED lines=16> */
.L_x_9633:
[----:B------:R-:W-:Y:S05]  /*bd40*/  BSYNC B2 ;  /* 0x0000000000027941 */ /* 0x000fea0003800000 */
.L_x_9632:
        /* <DEDUP_REMOVED lines=42> */
[----:B------:R-:W-:Y:S01]  /*bff0*/  IMAD.MOV.U32 R2, RZ, RZ, R4 ;  /* 0x000000ffff027224 */ /* 0x000fe200078e0004 */
[----:B------:R-:W-:-:S11]  /*c000*/  HFMA2.MMA R4, -RZ, RZ, 0, 0 ;  /* 0x00000000ff047435 */ /* 0x000fd600000001ff */
.L_x_9631:
[----:B------:R-:W-:Y:S05]  /*c010*/  BSYNC B1 ;  /* 0x0000000000017941 */ /* 0x000fea0003800000 */
.L_x_9630:
        /* <DEDUP_REMOVED lines=10> */
.L_x_9626:
[----:B------:R-:W-:Y:S02]  /*c0c0*/  ISETP.NE.AND P2, PT, R117, RZ, PT ;  /* 0x000000ff7500720c */ /* 0x000fe40003f45270 */
[----:B------:R-:W-:Y:S02]  /*c0d0*/  SEL R117, RZ, 0x10000, P4 ;  /* 0x00010000ff757807 */ /* 0x000fe40002000000 */
[----:B------:R-:W-:Y:S02]  /*c0e0*/  ISETP.NE.AND P4, PT, R120, RZ, PT ;  /* 0x000000ff7800720c */ /* 0x000fe40003f85270 */
[----:B------:R-:W-:Y:S02]  /*c0f0*/  ISETP.NE.AND P0, PT, R118, RZ, PT ;  /* 0x000000ff7600720c */ /* 0x000fe40003f05270 */
[----:B------:R-:W-:Y:S02]  /*c100*/  SEL R118, RZ, 0x1, P4 ;  /* 0x00000001ff767807 */ /* 0x000fe40002000000 */
[----:B------:R-:W-:-:S02]  /*c110*/  SEL R116, RZ, 0x1000000, P5 ;  /* 0x01000000ff747807 */ /* 0x000fc40002800000 */
[----:B------:R-:W-:Y:S01]  /*c120*/  ISETP.NE.AND P5, PT, R121, RZ, PT ;  /* 0x000000ff7900720c */ /* 0x000fe20003fa5270 */
[----:B------:R-:W-:Y:S01]  /*c130*/  IMAD.SHL.U32 R121, R97, 0x8, RZ ;  /* 0x0000000861797824 */ /* 0x000fe200078e00ff */
[----:B------:R-:W-:Y:S02]  /*c140*/  SEL R98, RZ, 0x100, P3 ;  /* 0x00000100ff627807 */ /* 0x000fe40001800000 */
[----:B------:R-:W-:Y:S01]  /*c150*/  ISETP.NE.AND P6, PT, R119, RZ, PT ;  /* 0x000000ff7700720c */ /* 0x000fe20003fc5270 */
[----:B------:R-:W-:Y:S01]  /*c160*/  IMAD.WIDE.U32 R118, R118, 0x1000000, RZ ;  /* 0x0100000076767825 */ /* 0x000fe200078e00ff */
[----:B------:R-:W-:Y:S02]  /*c170*/  SEL R99, RZ, 0x1, P5 ;  /* 0x00000001ff637807 */ /* 0x000fe40002800000 */
[----:B------:R-:W-:Y:S02]  /*c180*/  LOP3.LUT R98, R98, R116, R117, 0xfe, !PT ;  /* 0x0000007462627212 */ /* 0x000fe400078efe75 */
[----:B------:R-:W-:-:S02]  /*c190*/  SEL R116, RZ, 0x1, P0 ;  /* 0x00000001ff747807 */ /* 0x000fc40000000000 */
[----:B------:R-:W-:Y:S02]  /*c1a0*/  LOP3.LUT R119, R119, R98, R99, 0xfe, !PT ;  /* 0x0000006277777212 */ /* 0x000fe400078efe63 */
[----:B------:R-:W-:Y:S01]  /*c1b0*/  SEL R98, RZ, 0x1, P6 ;  /* 0x00000001ff627807 */ /* 0x000fe20003000000 */
[----:B------:R-:W-:Y:S01]  /*c1c0*/  IMAD.WIDE.U32 R116, R116, 0x100, RZ ;  /* 0x0000010074747825 */ /* 0x000fe200078e00ff */
[----:B------:R-:W-:-:S03]  /*c1d0*/  SHF.L.U64.HI R120, R97, 0x3, RZ ;  /* 0x0000000361787819 */ /* 0x000fc600000102ff */
        /* <DEDUP_REMOVED lines=16> */
[----:B------:R-:W-:Y:S01]  /*c2e0*/  LOP3.LUT R98, R105, 0xffff, RZ, 0xc0, !PT ;  /* 0x0000ffff69627812 */ /* 0x000fe200078ec0ff */
[----:B------:R-:W-:Y:S01]  /*c2f0*/  IMAD.WIDE.U32 R118, R118, 0x1000000, RZ ;  /* 0x0100000076767825 */ /* 0x000fe200078e00ff */
[----:B------:R-:W-:Y:S02]  /*c300*/  LOP3.LUT R116, R100, 0xff, RZ, 0xc0, !PT ;  /* 0x000000ff64747812 */ /* 0x000fe400078ec0ff */
        /* <DEDUP_REMOVED lines=14> */
.L_x_9634:
[----:B------:R-:W-:-:S07]  /*c3f0*/  VIADD R97, R97, 0x100 ;  /* 0x0000010061617836 */ /* 0x000fce0000000000 */
.L_x_9505:
[----:B------:R-:W-:Y:S05]  /*c400*/  BSYNC B0 ;  /* 0x0000000000007941 */ /* 0x000fea0003800000 */
.L_x_9504:
        /* <DEDUP_REMOVED lines=23> */
[----:B-12---:R-:W-:-:S11]  /*c580*/  MOV R117, R5 ;  /* 0x0000000500757202 */ /* 0x006fd60000000f00 */
[----:B------:R-:W-:Y:S05]  /*c590*/  @!P2 BRA `(.L_x_9639) ;  /* 0x000000000018a947 */ /* 0x000fea0003800000 */
[----:B------:R-:W-:Y:S01]  /*c5a0*/  ISETP.NE.AND P2, PT, R4, 0x3, PT ;  /* 0x000000030400780c */ /* 0x000fe20003f45270 */
[----:B------:R-:W-:-:S12]  /*c5b0*/  IMAD.MOV.U32 R117, RZ, RZ, R6 ;  /* 0x000000ffff757224 */ /* 0x000fd800078e0006 */
[----:B------:R-:W-:Y:S05]  /*c5c0*/  @P2 BRA `(.L_x_9639) ;  /* 0x00000000000c2947 */ /* 0x000fea0003800000 */
[----:B------:R-:W-:Y:S01]  /*c5d0*/  IMAD.MOV.U32 R117, RZ, RZ, R2 ;  /* 0x000000ffff757224 */ /* 0x000fe200078e0002 */
[----:B------:R-:W-:Y:S06]  /*c5e0*/  BRA `(.L_x_9639) ;  /* 0x0000000000047947 */ /* 0x000fec0003800000 */
.L_x_9638:
[----:B-12---:R-:W-:-:S07]  /*c5f0*/  MOV R117, R3 ;  /* 0x0000000300757202 */ /* 0x006fce0000000f00 */
.L_x_9639:
[----:B------:R-:W-:Y:S05]  /*c600*/  BSYNC B1 ;  /* 0x0000000000017941 */ /* 0x000fea0003800000 */
.L_x_9637:
        /* <DEDUP_REMOVED lines=16> */
.L_x_9643:
[----:B------:R-:W-:Y:S05]  /*c710*/  BSYNC B2 ;  /* 0x0000000000027941 */ /* 0x000fea0003800000 */
.L_x_9642:
        /* <DEDUP_REMOVED lines=44> */
.L_x_9641:
[----:B------:R-:W-:Y:S05]  /*c9e0*/  BSYNC B1 ;  /* 0x0000000000017941 */ /* 0x000fea0003800000 */
.L_x_9640:
        /* <DEDUP_REMOVED lines=19> */
.L_x_9644:
        /* <DEDUP_REMOVED lines=12> */
.L_x_9647:
[----:B------:R-:W-:-:S07]  /*cbe0*/  IMAD.MOV.U32 R10, RZ, RZ, R3 ;  /* 0x000000ffff0a7224 */ /* 0x000fce00078e0003 */
.L_x_9648:
[----:B------:R-:W-:Y:S05]  /*cbf0*/  BSYNC B1 ;  /* 0x0000000000017941 */ /* 0x000fea0003800000 */
.L_x_9646:
        /* <DEDUP_REMOVED lines=16> */
.L_x_9652:
[----:B------:R-:W-:Y:S05]  /*cd00*/  BSYNC B2 ;  /* 0x0000000000027941 */ /* 0x000fea0003800000 */
.L_x_9651:
        /* <DEDUP_REMOVED lines=44> */
.L_x_9650:
[----:B------:R-:W-:Y:S05]  /*cfd0*/  BSYNC B1 ;  /* 0x0000000000017941 */ /* 0x000fea0003800000 */
.L_x_9649:
        /* <DEDUP_REMOVED lines=9> */
.L_x_9645:
        /* <DEDUP_REMOVED lines=12> */
.L_x_9654:
[----:B------:R-:W-:-:S07]  /*d130*/  IMAD.MOV.U32 R89, RZ, RZ, R3 ;  /* 0x000000ffff597224 */ /* 0x000fce00078e0003 */
.L_x_9655:
[----:B------:R-:W-:Y:S05]  /*d140*/  BSYNC B1 ;  /* 0x0000000000017941 */ /* 0x000fea0003800000 */
.L_x_9653:
        /* <DEDUP_REMOVED lines=16> */
.L_x_9659:
[----:B------:R-:W-:Y:S05]  /*d250*/  BSYNC B2 ;  /* 0x0000000000027941 */ /* 0x000fea0003800000 */
.L_x_9658:
        /* <DEDUP_REMOVED lines=44> */
.L_x_9657:
[----:B------:R-:W-:Y:S05]  /*d520*/  BSYNC B1 ;  /* 0x0000000000017941 */ /* 0x000fea0003800000 */
.L_x_9656:
        /* <DEDUP_REMOVED lines=13> */
.L_x_9660:
        /* <DEDUP_REMOVED lines=12> */
.L_x_9663:
[----:B------:R-:W-:-:S07]  /*d6c0*/  IMAD.MOV.U32 R11, RZ, RZ, R3 ;  /* 0x000000ffff0b7224 */ /* 0x000fce00078e0003 */
.L_x_9664:
[----:B------:R-:W-:Y:S05]  /*d6d0*/  BSYNC B1 ;  /* 0x0000000000017941 */ /* 0x000fea0003800000 */
.L_x_9662:
        /* <DEDUP_REMOVED lines=16> */
.L_x_9668:
[----:B------:R-:W-:Y:S05]  /*d7e0*/  BSYNC B2 ;  /* 0x0000000000027941 */ /* 0x000fea0003800000 */
.L_x_9667:
        /* <DEDUP_REMOVED lines=44> */
.L_x_9666:
[----:B------:R-:W-:Y:S05]  /*dab0*/  BSYNC B1 ;  /* 0x0000000000017941 */ /* 0x000fea0003800000 */
.L_x_9665:
        /* <DEDUP_REMOVED lines=10> */
.L_x_9661:
        /* <DEDUP_REMOVED lines=12> */
.L_x_9670:
[----:B------:R-:W-:-:S07]  /*dc20*/  MOV R92, R3 ;  /* 0x00000003005c7202 */ /* 0x000fce0000000f00 */
.L_x_9671:
[----:B------:R-:W-:Y:S05]  /*dc30*/  BSYNC B1 ;  /* 0x0000000000017941 */ /* 0x000fea0003800000 */
.L_x_9669:
        /* <DEDUP_REMOVED lines=16> */
.L_x_9675:
[----:B------:R-:W-:Y:S05]  /*dd40*/  BSYNC B2 ;  /* 0x0000000000027941 */ /* 0x000fea0003800000 */
.L_x_9674:
        /* <DEDUP_REMOVED lines=44> */
.L_x_9673:
[----:B------:R-:W-:Y:S05]  /*e010*/  BSYNC B1 ;  /* 0x0000000000017941 */ /* 0x000fea0003800000 */
.L_x_9672:
        /* <DEDUP_REMOVED lines=14> */
.L_x_9676:
        /* <DEDUP_REMOVED lines=12> */
.L_x_9679:
[----:B------:R-:W-:-:S07]  /*e1c0*/  MOV R100, R3 ;  /* 0x0000000300647202 */ /* 0x000fce0000000f00 */
.L_x_9680:
[----:B------:R-:W-:Y:S05]  /*e1d0*/  BSYNC B1 ;  /* 0x0000000000017941 */ /* 0x000fea0003800000 */
.L_x_9678:
        /* <DEDUP_REMOVED lines=16> */
.L_x_9684:
[----:B------:R-:W-:Y:S05]  /*e2e0*/  BSYNC B2 ;  /* 0x0000000000027941 */ /* 0x000fea0003800000 */
.L_x_9683:
        /* <DEDUP_REMOVED lines=44> */
.L_x_9682:
[----:B------:R-:W-:Y:S05]  /*e5b0*/  BSYNC B1 ;  /* 0x0000000000017941 */ /* 0x000fea0003800000 */
.L_x_9681:
        /* <DEDUP_REMOVED lines=9> */
.L_x_9677:
        /* <DEDUP_REMOVED lines=12> */
.L_x_9686:
[----:B------:R-:W-:-:S07]  /*e710*/  IMAD.MOV.U32 R119, RZ, RZ, R3 ;  /* 0x000000ffff777224 */ /* 0x000fce00078e0003 */
.L_x_9687:
[----:B------:R-:W-:Y:S05]  /*e720*/  BSYNC B1 ;  /* 0x0000000000017941 */ /* 0x000fea0003800000 */
.L_x_9685:
        /* <DEDUP_REMOVED lines=16> */
.L_x_9691:
[----:B------:R-:W-:Y:S05]  /*e830*/  BSYNC B2 ;  /* 0x0000000000027941 */ /* 0x000fea0003800000 */
.L_x_9690:
        /* <DEDUP_REMOVED lines=44> */
.L_x_9689:
[----:B------:R-:W-:Y:S05]  /*eb00*/  BSYNC B1 ;  /* 0x0000000000017941 */ /* 0x000fea0003800000 */
.L_x_9688:
        /* <DEDUP_REMOVED lines=13> */
.L_x_9692:
        /* <DEDUP_REMOVED lines=12> */
.L_x_9695:
[----:B------:R-:W-:-:S07]  /*eca0*/  IMAD.MOV.U32 R101, RZ, RZ, R3 ;  /* 0x000000ffff657224 */ /* 0x000fce00078e0003 */
.L_x_9696:
[----:B------:R-:W-:Y:S05]  /*ecb0*/  BSYNC B1 ;  /* 0x0000000000017941 */ /* 0x000fea0003800000 */
.L_x_9694:
        /* <DEDUP_REMOVED lines=16> */
.L_x_9700:
[----:B------:R-:W-:Y:S05]  /*edc0*/  BSYNC B2 ;  /* 0x0000000000027941 */ /* 0x000fea0003800000 */
.L_x_9699:
        /* <DEDUP_REMOVED lines=44> */
.L_x_9698:
[----:B------:R-:W-:Y:S05]  /*f090*/  BSYNC B1 ;  /* 0x0000000000017941 */ /* 0x000fea0003800000 */
.L_x_9697:
        /* <DEDUP_REMOVED lines=10> */
.L_x_9693:
        /* <DEDUP_REMOVED lines=12> */
.L_x_9702:
[----:B------:R-:W-:-:S07]  /*f200*/  IMAD.MOV.U32 R121, RZ, RZ, R3 ;  /* 0x000000ffff797224 */ /* 0x000fce00078e0003 */
.L_x_9703:
[----:B------:R-:W-:Y:S05]  /*f210*/  BSYNC B1 ;  /* 0x0000000000017941 */ /* 0x000fea0003800000 */
.L_x_9701:
        /* <DEDUP_REMOVED lines=16> */
.L_x_9707:
[----:B------:R-:W-:Y:S05]  /*f320*/  BSYNC B2 ;  /* 0x0000000000027941 */ /* 0x000fea0003800000 */
.L_x_9706:
        /* <DEDUP_REMOVED lines=44> */
.L_x_9705:
[----:B------:R-:W-:Y:S05]  /*f5f0*/  BSYNC B1 ;  /* 0x0000000000017941 */ /* 0x000fea0003800000 */
.L_x_9704:
        /* <DEDUP_REMOVED lines=14> */
.L_x_9708:
        /* <DEDUP_REMOVED lines=12> */
.L_x_9711:
[----:B------:R-:W-:-:S07]  /*f7a0*/  IMAD.MOV.U32 R93, RZ, RZ, R3 ;  /* 0x000000ffff5d7224 */ /* 0x000fce00078e0003 */
.L_x_9712:
[----:B------:R-:W-:Y:S05]  /*f7b0*/  BSYNC B1 ;  /* 0x0000000000017941 */ /* 0x000fea0003800000 */
.L_x_9710:
        /* <DEDUP_REMOVED lines=16> */
.L_x_9716:
[----:B------:R-:W-:Y:S05]  /*f8c0*/  BSYNC B2 ;  /* 0x0000000000027941 */ /* 0x000fea0003800000 */
.L_x_9715:
        /* <DEDUP_REMOVED lines=44> */
.L_x_9714:
[----:B------:R-:W-:Y:S05]  /*fb90*/  BSYNC B1 ;  /* 0x0000000000017941 */ /* 0x000fea0003800000 */
.L_x_9713:
        /* <DEDUP_REMOVED lines=9> */
.L_x_9709:
        /* <DEDUP_REMOVED lines=12> */
.L_x_9718:
[----:B------:R-:W-:-:S07]  /*fcf0*/  MOV R93, R3 ;  /* 0x00000003005d7202 */ /* 0x000fce0000000f00 */
.L_x_9719:
[----:B------:R-:W-:Y:S05]  /*fd00*/  BSYNC B1 ;  /* 0x0000000000017941 */ /* 0x000fea0003800000 */
.L_x_9717:
        /* <DEDUP_REMOVED lines=16> */
.L_x_9723:
[----:B------:R-:W-:Y:S05]  /*fe10*/  BSYNC B2 ;  /* 0x0000000000027941 */ /* 0x000fea0003800000 */
.L_x_9722:
        /* <DEDUP_REMOVED lines=44> */
.L_x_9721:
[----:B------:R-:W-:Y:S05]  /*100e0*/  BSYNC B1 ;  /* 0x0000000000017941 */ /* 0x000fea0003800000 */
.L_x_9720:
        /* <DEDUP_REMOVED lines=12> */
.L_x_9724:
        /* <DEDUP_REMOVED lines=12> */
.L_x_9727:
[----:B------:R-:W-:-:S07]  /*10270*/  MOV R94, R3 ;  /* 0x00000003005e7202 */ /* 0x000fce0000000f00 */
.L_x_9728:
[----:B------:R-:W-:Y:S05]  /*10280*/  BSYNC B1 ;  /* 0x0000000000017941 */ /* 0x000fea0003800000 */
.L_x_9726:
        /* <DEDUP_REMOVED lines=16> */
.L_x_9732:
[----:B------:R-:W-:Y:S05]  /*10390*/  BSYNC B2 ;  /* 0x0000000000027941 */ /* 0x000fea0003800000 */
.L_x_9731:
        /* <DEDUP_REMOVED lines=41> */
[----:B------:R-:W-:Y:S02]  /*10630*/  LOP3.LUT R6, R123, UR36, R124, 0x96, !PT ;  /* 0x000000247b067c12 */ /* 0x000fe4000f8e967c */
[----:B------:R-:W-:Y:S01]  /*10640*/  LOP3.LUT R5, R5, UR37, R2, 0x96, !PT ;  /* 0x0000002505057c12 */ /* 0x000fe2000f8e9602 */
[----:B------:R-:W-:-:S07]  /*10650*/  IMAD.MOV.U32 R2, RZ, RZ, R4 ;  /* 0x000000ffff027224 */ /* 0x000fce00078e0004 */
.L_x_9730:
[----:B------:R-:W-:Y:S05]  /*10660*/  BSYNC B1 ;  /* 0x0000000000017941 */ /* 0x000fea0003800000 */
.L_x_9729:
        /* <DEDUP_REMOVED lines=10> */
.L_x_9725:
        /* <DEDUP_REMOVED lines=12> */
.L_x_9734:
[----:B------:R-:W-:-:S07]  /*107d0*/  MOV R94, R3 ;  /* 0x00000003005e7202 */ /* 0x000fce0000000f00 */
.L_x_9735:
[----:B------:R-:W-:Y:S05]  /*107e0*/  BSYNC B1 ;  /* 0x0000000000017941 */ /* 0x000fea0003800000 */
.L_x_9733:
        /* <DEDUP_REMOVED lines=16> */
.L_x_9739:
[----:B------:R-:W-:Y:S05]  /*108f0*/  BSYNC B2 ;  /* 0x0000000000027941 */ /* 0x000fea0003800000 */
.L_x_9738:
        /* <DEDUP_REMOVED lines=42> */
[----:B------:R-:W-:Y:S01]  /*10ba0*/  IMAD.MOV.U32 R2, RZ, RZ, R4 ;  /* 0x000000ffff027224 */ /* 0x000fe200078e0004 */
[----:B------:R-:W-:-:S11]  /*10bb0*/  HFMA2.MMA R4, -RZ, RZ, 0, 0 ;  /* 0x00000000ff047435 */ /* 0x000fd600000001ff */
.L_x_9737:
[----:B------:R-:W-:Y:S05]  /*10bc0*/  BSYNC B1 ;  /* 0x0000000000017941 */ /* 0x000fea0003800000 */
.L_x_9736:
        /* <DEDUP_REMOVED lines=13> */
.L_x_9740:
        /* <DEDUP_REMOVED lines=12> */
.L_x_9743:
[----:B------:R-:W-:-:S07]  /*10d60*/  MOV R104, R3 ;  /* 0x0000000300687202 */ /* 0x000fce0000000f00 */
.L_x_9744:
[----:B------:R-:W-:Y:S05]  /*10d70*/  BSYNC B1 ;  /* 0x0000000000017941 */ /* 0x000fea0003800000 */
.L_x_9742:
        /* <DEDUP_REMOVED lines=16> */
.L_x_9748:
[----:B------:R-:W-:Y:S05]  /*10e80*/  BSYNC B2 ;  /* 0x0000000000027941 */ /* 0x000fea0003800000 */
.L_x_9747:
[----:B------:R-:W-:Y:S01]  /*10e90*/  LOP3.LUT R5, R5, UR7, R0, 0x96, !PT ;  /* 0x0000000705057c12 */ /* 0x000fe2000f8e9600 */
[----:B------:R-:W-:Y:S01]  /*10ea0*/  IMAD.HI.U32 R3, R110, -0x326172a9, RZ ;  /* 0xcd9e8d576e037827 */ /* 0x000fe200078e00ff */
[----:B------:R-:W-:-:S03]  /*10eb0*/  HFMA2.MMA R124, -RZ, RZ, 0, 0 ;  /* 0x00000000ff7c7435 */ /* 0x000fc600000001ff */
        /* <DEDUP_REMOVED lines=41> */
.L_x_9746:
[----:B------:R-:W-:Y:S05]  /*11150*/  BSYNC B1 ;  /* 0x0000000000017941 */ /* 0x000fea0003800000 */
.L_x_9745:
        /* <DEDUP_REMOVED lines=9> */
.L_x_9741:
        /* <DEDUP_REMOVED lines=12> */
.L_x_9750:
[----:B------:R-:W-:-:S07]  /*112b0*/  MOV R122, R3 ;  /* 0x00000003007a7202 */ /* 0x000fce0000000f00 */
.L_x_9751:
[----:B------:R-:W-:Y:S05]  /*112c0*/  BSYNC B1 ;  /* 0x0000000000017941 */ /* 0x000fea0003800000 */
.L_x_9749:
        /* <DEDUP_REMOVED lines=16> */
.L_x_9755:
[----:B------:R-:W-:Y:S05]  /*113d0*/  BSYNC B2 ;  /* 0x0000000000027941 */ /* 0x000fea0003800000 */
.L_x_9754:
        /* <DEDUP_REMOVED lines=40> */
[----:B------:R-:W-:Y:S01]  /*11660*/  IMAD.WIDE.U32 R4, R123, -0x2daee0ad, RZ ;  /* 0xd2511f537b047825 */ /* 0x000fe200078e00ff */
[----:B------:R-:W-:-:S04]  /*11670*/  HFMA2.MMA R123, -RZ, RZ, 0, 0 ;  /* 0x00000000ff7b7435 */ /* 0x000fc800000001ff */
[----:B------:R-:W-:Y:S01]  /*11680*/  LOP3.LUT R5, R5, UR37, R2, 0x96, !PT ;  /* 0x0000002505057c12 */ /* 0x000fe2000f8e9602 */
[----:B------:R-:W-:-:S07]  /*11690*/  IMAD.MOV.U32 R2, RZ, RZ, R4 ;  /* 0x000000ffff027224 */ /* 0x000fce00078e0004 */
.L_x_9753:
[----:B------:R-:W-:Y:S05]  /*116a0*/  BSYNC B1 ;  /* 0x0000000000017941 */ /* 0x000fea0003800000 */
.L_x_9752:
        /* <DEDUP_REMOVED lines=12> */
.L_x_9756:
        /* <DEDUP_REMOVED lines=12> */
.L_x_9759:
[----:B------:R-:W-:-:S07]  /*11830*/  MOV R105, R3 ;  /* 0x0000000300697202 */ /* 0x000fce0000000f00 */
.L_x_9760:
[----:B------:R-:W-:Y:S05]  /*11840*/  BSYNC B1 ;  /* 0x0000000000017941 */ /* 0x000fea0003800000 */
.L_x_9758:
        /* <DEDUP_REMOVED lines=16> */
.L_x_9764:
[----:B------:R-:W-:Y:S05]  /*11950*/  BSYNC B2 ;  /* 0x0000000000027941 */ /* 0x000fea0003800000 */
.L_x_9763:
        /* <DEDUP_REMOVED lines=44> */
.L_x_9762:
[----:B------:R-:W-:Y:S05]  /*11c20*/  BSYNC B1 ;  /* 0x0000000000017941 */ /* 0x000fea0003800000 */
.L_x_9761:
        /* <DEDUP_REMOVED lines=10> */
.L_x_9757:
[----:B------:R-:W-:Y:S02]  /*11cd0*/  ISETP.NE.AND P2, PT, R117, RZ, PT ;  /* 0x000000ff7500720c */ /* 0x000fe40003f45270 */
[----:B------:R-:W-:Y:S02]  /*11ce0*/  SEL R117, RZ, 0x10000, P4 ;  /* 0x00010000ff757807 */ /* 0x000fe40002000000 */
[----:B------:R-:W-:Y:S02]  /*11cf0*/  ISETP.NE.AND P4, PT, R119, RZ, PT ;  /* 0x000000ff7700720c */ /* 0x000fe40003f85270 */
[----:B------:R-:W-:Y:S02]  /*11d00*/  ISETP.NE.AND P0, PT, R118, RZ, PT ;  /* 0x000000ff7600720c */ /* 0x000fe40003f05270 */
[----:B------:R-:W-:Y:S02]  /*11d10*/  SEL R118, RZ, 0x1, P4 ;  /* 0x00000001ff767807 */ /* 0x000fe40002000000 */
[----:B------:R-:W-:-:S02]  /*11d20*/  SEL R116, RZ, 0x1000000, P5 ;  /* 0x01000000ff747807 */ /* 0x000fc40002800000 */
[----:B------:R-:W-:Y:S01]  /*11d30*/  ISETP.NE.AND P5, PT, R121, RZ, PT ;  /* 0x000000ff7900720c */ /* 0x000fe20003fa5270 */
[----:B------:R-:W-:Y:S01]  /*11d40*/  IMAD.WIDE.U32 R118, R118, 0x1000000, RZ ;  /* 0x0100000076767825 */ /* 0x000fe200078e00ff */
[----:B------:R-:W-:Y:S02]  /*11d50*/  SEL R98, RZ, 0x100, P3 ;  /* 0x00000100ff627807 */ /* 0x000fe40001800000 */
[----:B------:R-:W-:Y:S02]  /*11d60*/  SEL R99, RZ, 0x1, P5 ;  /* 0x00000001ff637807 */ /* 0x000fe40002800000 */
[----:B------:R-:W-:Y:S02]  /*11d70*/  LOP3.LUT R98, R98, R116, R117, 0xfe, !PT ;  /* 0x0000007462627212 */ /* 0x000fe400078efe75 */
        /* <DEDUP_REMOVED lines=16> */
[----:B-1----:R-:W-:-:S04]  /*11e80*/  IADD3 R116, P0, R120, UR14, RZ ;  /* 0x0000000e78747c10 */ /* 0x002fc8000ff1e0ff */
[----:B------:R-:W-:-:S05]  /*11e90*/  IADD3.X R117, R97, UR15, RZ, P0, !PT ;  /* 0x0000000f61757c10 */ /* 0x000fca00087fe4ff */
[----:B------:R3:W-:Y:S01]  /*11ea0*/  STG.E.64 desc[UR4][R116.64], R98 ;  /* 0x0000006274007986 */ /* 0x0007e2000c101b04 */
[----:B------:R-:W-:Y:S05]  /*11eb0*/  @!P1 BRA `(.L_x_9636) ;  /* 0x0000000000509947 */ /* 0x000fea0003800000 */
[----:B---3--:R-:W-:Y:S01]  /*11ec0*/  IMAD.U32 R99, R104, 0x10000, RZ ;  /* 0x0001000068637824 */ /* 0x008fe200078e00ff */
        /* <DEDUP_REMOVED lines=19> */
.L_x_9636:
[----:B------:R-:W-:Y:S05]  /*12000*/  BSYNC B0 ;  /* 0x0000000000007941 */ /* 0x000fea0003800000 */
.L_x_9635:
        /* <DEDUP_REMOVED lines=104> */
.L_x_9783:
[----:B------:R-:W2:Y:S01]  /*12690*/  @!P3 S2R R117, SR_CgaCtaId ;  /* 0x000000000075b919 */ /* 0x000ea20000008800 */
[----:B------:R-:W-:Y:S01]  /*126a0*/  @!P3 MOV R116, 0x400 ;  /* 0x000004000074b802 */ /* 0x000fe20000000f00 */
[----:B-1----:R-:W-:Y:S01]  /*126b0*/  FADD.FTZ R97, R121, R124 ;  /* 0x0000007c79617221 */ /* 0x002fe20000010000 */
[----:B------:R-:W-:Y:S01]  /*126c0*/  LOP3.LUT R99, R99, 0x7, RZ, 0xc0, !PT ;  /* 0x0000000763637812 */ /* 0x000fe200078ec0ff */
[----:B------:R-:W-:Y:S05]  /*126d0*/  WARPSYNC.ALL ;  /* 0x0000000000007948 */ /* 0x000fea0003800000 */
[----:B--2---:R-:W-:Y:S01]  /*126e0*/  @!P3 LEA R117, R117, R116, 0x18 ;  /* 0x000000747575b211 */ /* 0x004fe200078ec0ff */
        /* <DEDUP_REMOVED lines=9> */
[----:B0-----:R-:W-:Y:S01]  /*12780*/  IMAD.MOV.U32 R121, RZ, RZ, RZ ;  /* 0x000000ffff797224 */ /* 0x001fe200078e00ff */
[----:B------:R-:W-:Y:S02]  /*12790*/  @!P0 MOV R121, R106 ;  /* 0x0000006a00798202 */ /* 0x000fe40000000f00 */
[----:B------:R-:W-:Y:S02]  /*127a0*/  PLOP3.LUT P2, PT, PT, PT, UP0, 0x40, 0x0 ;  /* 0x000000000000781c */ /* 0x000fe40003f4e808 */
[----:B------:R-:W-:Y:S01]  /*127b0*/  I2FP.F32.S32 R119, R121 ;  /* 0x0000007900777245 */ /* 0x000fe20000201400 */
[----:B------:R-:W-:Y:S01]  /*127c0*/  BSSY B0, `(.L_x_9766) ;  /* 0x0000067000007945 */ /* 0x000fe20003800000 */
[----:B------:R-:W0:Y:S01]  /*127d0*/  SHFL.DOWN PT, R120, R121, 0x4, 0x1f ;  /* 0x08801f0079787f89 */ /* 0x000e2200000e0000 */
[----:B-1----:R-:W-:-:S02]  /*127e0*/  @!P0 LEA R117, R97, R96, 0x18 ;  /* 0x0000006061758211 */ /* 0x002fc400078ec0ff */
[----:B------:R-:W-:Y:S02]  /*127f0*/  CS2R R96, SRZ ;  /* 0x0000000000607805 */ /* 0x000fe4000001ff00 */
[----:B------:R-:W-:Y:S02]  /*12800*/  @!P0 LEA R116, R98, R117, 0x3 ;  /* 0x0000007562748211 */ /* 0x000fe400078e18ff */
[----:B0-----:R-:W-:Y:S01]  /*12810*/  I2FP.F32.S32 R98, R120 ;  /* 0x0000007800627245 */ /* 0x001fe20000201400 */
[----:B------:R-:W-:Y:S02]  /*12820*/  IMAD.IADD R120, R120, 0x1, R121 ;  /* 0x0000000178787824 */ /* 0x000fe400078e0279 */
[----:B------:R-:W0:Y:S01]  /*12830*/  @!P0 LDS.64 R96, [R116] ;  /* 0x0000000074608984 */ /* 0x000e220000000a00 */
[----:B------:R-:W-:-:S03]  /*12840*/  LOP3.LUT P0, RZ, R99, 0x1f, R8, 0xf8, !PT ;  /* 0x0000001f63ff7812 */ /* 0x000fc6000780f808 */
[----:B------:R-:W-:Y:S04]  /*12850*/  SHFL.DOWN PT, R121, R120, 0x2, 0x1f ;  /* 0x08401f0078797f89 */ /* 0x000fe800000e0000 */
[----:B0-----:R-:W0:Y:S02]  /*12860*/  SHFL.DOWN PT, R117, R96, 0x4, 0x1f ;  /* 0x08801f0060757f89 */ /* 0x001e2400000e0000 */
[C---:B0-----:R-:W-:Y:S01]  /*12870*/  FMUL.FTZ R118, R117.reuse, R98 ;  /* 0x0000006275767220 */ /* 0x041fe20000410000 */
[----:B------:R-:W-:Y:S01]  /*12880*/  FADD.FTZ R122, -R117, R96 ;  /* 0x00000060757a7221 */ /* 0x000fe20000010100 */
[----:B------:R-:W-:Y:S02]  /*12890*/  I2FP.F32.S32 R117, R120 ;  /* 0x0000007800757245 */ /* 0x000fe40000201400 */
[----:B------:R-:W-:Y:S01]  /*128a0*/  FFMA.FTZ R123, R119, R96, R118 ;  /* 0x00000060777b7223 */ /* 0x000fe20000010076 */
[----:B------:R-:W-:Y:S01]  /*128b0*/  FMUL.FTZ R122, R122, R122 ;  /* 0x0000007a7a7a7220 */ /* 0x000fe20000410000 */
[----:B------:R-:W0:Y:S01]  /*128c0*/  MUFU.RCP R116, R117 ;  /* 0x0000007500747308 */ /* 0x000e220000001000 */
[----:B------:R-:W1:Y:S01]  /*128d0*/  SHFL.DOWN PT, R118, R97, 0x4, 0x1f ;  /* 0x08801f0061767f89 */ /* 0x000e6200000e0000 */
[----:B0-----:R-:W-:Y:S01]  /*128e0*/  FMUL.FTZ R96, R116, R123 ;  /* 0x0000007b74607220 */ /* 0x001fe20000410000 */
[----:B------:R-:W-:Y:S01]  /*128f0*/  FMUL.FTZ R123, R122, R119 ;  /* 0x000000777a7b7220 */ /* 0x000fe20000410000 */
[----:B------:R-:W-:-:S03]  /*12900*/  I2FP.F32.S32 R122, R121 ;  /* 0x00000079007a7245 */ /* 0x000fc60000201400 */
[----:B------:R-:W0:Y:S01]  /*12910*/  SHFL.DOWN PT, R119, R96, 0x2, 0x1f ;  /* 0x08401f0060777f89 */ /* 0x000e2200000e0000 */
[----:B------:R-:W-:Y:S01]  /*12920*/  FMUL.FTZ R98, R123, R98 ;  /* 0x000000627b627220 */ /* 0x000fe20000410000 */
[----:B-1----:R-:W-:Y:S01]  /*12930*/  FADD.FTZ R123, R118, R97 ;  /* 0x00000061767b7221 */ /* 0x002fe20000010000 */
[----:B------:R-:W-:-:S03]  /*12940*/  IADD3 R118, R120, R121, RZ ;  /* 0x0000007978767210 */ /* 0x000fc60007ffe0ff */
[----:B------:R-:W-:Y:S01]  /*12950*/  FFMA.FTZ R98, R116, R98, R123 ;  /* 0x0000006274627223 */ /* 0x000fe2000001007b */
[----:B------:R-:W-:-:S04]  /*12960*/  I2FP.F32.S32 R116, R118 ;  /* 0x0000007600747245 */ /* 0x000fc80000201400 */
        /* <DEDUP_REMOVED lines=8> */
[----:B------:R-:W0:Y:S02]  /*129f0*/  SHFL.DOWN PT, R117, R118, 0x1, 0x1f ;  /* 0x08201f0076757f89 */ /* 0x000e2400000e0000 */
[----:B------:R-:W-:Y:S01]  /*12a00*/  FMUL.FTZ R123, R123, R122 ;  /* 0x0000007a7b7b7220 */ /* 0x000fe20000410000 */
[----:B--2---:R-:W-:Y:S01]  /*12a10*/  FADD.FTZ R120, R98, R121 ;  /* 0x0000007962787221 */ /* 0x004fe20000010000 */
[----:B------:R-:W1:Y:S03]  /*12a20*/  SHFL.DOWN PT, R96, R119, 0x1, 0x1f ;  /* 0x08201f0077607f89 */ /* 0x000e6600000e0000 */
[----:B------:R-:W-:-:S05]  /*12a30*/  FFMA.FTZ R98, R97, R123, R120 ;  /* 0x0000007b61627223 */ /* 0x000fca0000010078 */
[----:B------:R-:W2:Y:S01]  /*12a40*/  SHFL.DOWN PT, R97, R98, 0x1, 0x1f ;  /* 0x08201f0062617f89 */ /* 0x000ea200000e0000 */
[----:B0-----:R-:W-:Y:S01]  /*12a50*/  IMAD.IADD R120, R118, 0x1, R117 ;  /* 0x0000000176787824 */ /* 0x001fe200078e0275 */
[----:B------:R-:W-:Y:S01]  /*12a60*/  I2FP.F32.S32 R117, R117 ;  /* 0x0000007500757245 */ /* 0x000fe20000201400 */
[----:B-1----:R-:W-:-:S03]  /*12a70*/  FADD.FTZ R121, R119, -R96 ;  /* 0x8000006077797221 */ /* 0x002fc60000010000 */
[----:B------:R-:W-:Y:S01]  /*12a80*/  I2FP.F32.S32 R120, R120 ;  /* 0x0000007800787245 */ /* 0x000fe20000201400 */
[----:B------:R-:W-:Y:S01]  /*12a90*/  FMUL.FTZ R123, R96, R117 ;  /* 0x00000075607b7220 */ /* 0x000fe20000410000 */
[----:B------:R-:W-:-:S03]  /*12aa0*/  FMUL.FTZ R121, R121, R121 ;  /* 0x0000007979797220 */ /* 0x000fc60000410000 */
[C---:B------:R-:W-:Y:S01]  /*12ab0*/  FFMA.FTZ R123, R116.reuse, R119, R123 ;  /* 0x00000077747b7223 */ /* 0x040fe2000001007b */
[----:B------:R-:W0:Y:S01]  /*12ac0*/  MUFU.RCP R120, R120 ;  /* 0x0000007800787308 */ /* 0x000e220000001000 */
[----:B------:R-:W-:Y:S01]  /*12ad0*/  FMUL.FTZ R121, R116, R121 ;  /* 0x0000007974797220 */ /* 0x000fe20000410000 */
[----:B--2---:R-:W-:Y:S01]  /*12ae0*/  FADD.FTZ R97, R98, R97 ;  /* 0x0000006162617221 */ /* 0x004fe20000010000 */
[----:B------:R-:W1:Y:S02]  /*12af0*/  LDC R116, c[0x0][0x2d8] ;  /* 0x0000b600ff747b82 */ /* 0x000e640000000800 */
[----:B------:R-:W-:-:S06]  /*12b00*/  FMUL.FTZ R121, R121, R117 ;  /* 0x0000007579797220 */ /* 0x000fcc0000410000 */
[----:B------:R-:W2:Y:S01]  /*12b10*/  @!P0 LDC.64 R98, c[0x0][0x250] ;  /* 0x00009400ff628b82 */ /* 0x000ea20000000a00 */
[C---:B0-----:R-:W-:Y:S01]  /*12b20*/  FMUL.FTZ R117, R120.reuse, R123 ;  /* 0x0000007b78757220 */ /* 0x041fe20000410000 */
[----:B------:R-:W-:-:S06]  /*12b30*/  FFMA.FTZ R121, R120, R121, R97 ;  /* 0x0000007978797223 */ /* 0x000fcc0000010061 */
[----:B------:R-:W0:Y:S01]  /*12b40*/  @!P0 LDC.64 R96, c[0x0][0x258] ;  /* 0x00009600ff608b82 */ /* 0x000e220000000a00 */
[----:B------:R-:W3:Y:S04]  /*12b50*/  SHFL.IDX PT, R117, R117, RZ, 0x1f ;  /* 0x00001fff75757589 */ /* 0x000ee800000e0000 */
[----:B------:R-:W1:Y:S01]  /*12b60*/  SHFL.IDX PT, R121, R121, RZ, 0x1f ;  /* 0x00001fff79797589 */ /* 0x000e6200000e0000 */
[----:B--2---:R-:W-:-:S04]  /*12b70*/  @!P0 IMAD.WIDE R98, R111, 0x4, R98 ;  /* 0x000000046f628825 */ /* 0x004fc800078e0262 */
[----:B0-----:R-:W-:-:S04]  /*12b80*/  @!P0 IMAD.WIDE R96, R111, 0x4, R96 ;  /* 0x000000046f608825 */ /* 0x001fc800078e0260 */
[----:B---3--:R-:W-:Y:S01]  /*12b90*/  FMUL.FTZ R118, R117, R117 ;  /* 0x0000007575767220 */ /* 0x008fe20000410000 */
[----:B------:R0:W-:Y:S01]  /*12ba0*/  @!P0 STG.E desc[UR4][R98.64], R117 ;  /* 0x0000007562008986 */ /* 0x0001e2000c101904 */
[----:B-1----:R-:W-:-:S03]  /*12bb0*/  FFMA.FTZ R116, R121, UR11, R116 ;  /* 0x0000000b79747c23 */ /* 0x002fc60008010074 */
[----:B------:R-:W-:Y:S02]  /*12bc0*/  FSEL R119, R118, RZ, !P2 ;  /* 0x000000ff76777208 */ /* 0x000fe40005000000 */
        /* <DEDUP_REMOVED lines=11> */
[----:B------:R-:W-:Y:S01]  /*12c80*/  FMUL.FTZ R98, R119, R98 ;  /* 0x0000006277627220 */ /* 0x000fe20000410000 */
[--C-:B------:R-:W-:Y:S01]  /*12c90*/  FADD.FTZ R120, R75, -R118.reuse ;  /* 0x800000764b787221 */ /* 0x100fe20000010000 */
[----:B------:R-:W-:Y:S01]  /*12ca0*/  FADD.FTZ R124, R79, -R118 ;  /* 0x800000764f7c7221 */ /* 0x000fe20000010000 */
[----:B-----5:R-:W-:Y:S01]  /*12cb0*/  FFMA.FTZ R96, R20, R97, R12 ;  /* 0x0000006114607223 */ /* 0x020fe2000001000c */
[----:B------:R-:W-:Y:S01]  /*12cc0*/  FFMA.FTZ R97, R21, R98, R13 ;  /* 0x0000006215617223 */ /* 0x000fe2000001000d */
[----:B------:R-:W-:Y:S01]  /*12cd0*/  FADD.FTZ R98, R74, -R118 ;  /* 0x800000764a627221 */ /* 0x000fe20000010000 */
[C---:B------:R-:W-:Y:S01]  /*12ce0*/  FMUL.FTZ R122, R119.reuse, R122 ;  /* 0x0000007a777a7220 */ /* 0x040fe20000410000 */
[----:B------:R-:W-:-:S02]  /*12cf0*/  FMUL.FTZ R120, R119, R120 ;  /* 0x0000007877787220 */ /* 0x000fc40000410000 */
[----:B------:R-:W-:Y:S01]  /*12d00*/  FMUL.FTZ R121, R119, R98 ;  /* 0x0000006277797220 */ /* 0x000fe20000410000 */
[----:B------:R-:W-:Y:S01]  /*12d10*/  FADD.FTZ R98, R76, -R118 ;  /* 0x800000764c627221 */ /* 0x000fe20000010000 */
[----:B------:R-:W-:Y:S01]  /*12d20*/  F2FP.BF16.F32.PACK_AB R96, R97, R96 ;  /* 0x000000606160723e */ /* 0x000fe200000010ff */
[----:B------:R-:W-:Y:S01]  /*12d30*/  FFMA.FTZ R122, R25, R122, R17 ;  /* 0x0000007a197a7223 */ /* 0x000fe20000010011 */
[----:B------:R-:W-:Y:S01]  /*12d40*/  FFMA.FTZ R121, R22, R121, R14 ;  /* 0x0000007916797223 */ /* 0x000fe2000001000e */
[----:B------:R-:W-:Y:S01]  /*12d50*/  FMUL.FTZ R99, R119, R98 ;  /* 0x0000006277637220 */ /* 0x000fe20000410000 */
[----:B------:R-:W-:Y:S01]  /*12d60*/  FADD.FTZ R98, R78, -R118 ;  /* 0x800000764e627221 */ /* 0x000fe20000010000 */
[----:B------:R-:W-:Y:S02]  /*12d70*/  FFMA.FTZ R120, R23, R120, R15 ;  /* 0x0000007817787223 */ /* 0x000fe4000001000f */
[----:B------:R-:W-:Y:S01]  /*12d80*/  FFMA.FTZ R99, R24, R99, R16 ;  /* 0x0000006318637223 */ /* 0x000fe20000010010 */
[C---:B------:R-:W-:Y:S01]  /*12d90*/  FMUL.FTZ R97, R119.reuse, R98 ;  /* 0x0000006277617220 */ /* 0x040fe20000410000 */
[----:B------:R-:W-:Y:S01]  /*12da0*/  FMUL.FTZ R98, R119, R124 ;  /* 0x0000007c77627220 */ /* 0x000fe20000410000 */
[C---:B0-----:R-:W-:Y:S01]  /*12db0*/  IMAD.WIDE.U32 R116, R9.reuse, 0x10, R116 ;  /* 0x0000001009747825 */ /* 0x041fe200078e0074 */
[----:B------:R-:W-:-:S03]  /*12dc0*/  IADD3 R9, R9, 0x100, RZ ;  /* 0x0000010009097810 */ /* 0x000fc60007ffe0ff */
[----:B------:R-:W-:Y:S01]  /*12dd0*/  FFMA.FTZ R123, R26, R97, R18 ;  /* 0x000000611a7b7223 */ /* 0x000fe20000010012 */
[----:B------:R-:W-:Y:S01]  /*12de0*/  FFMA.FTZ R124, R27, R98, R19 ;  /* 0x000000621b7c7223 */ /* 0x000fe20000010013 */
[----:B------:R-:W-:Y:S02]  /*12df0*/  F2FP.BF16.F32.PACK_AB R98, R122, R99 ;  /* 0x000000637a62723e */ /* 0x000fe400000010ff */
[----:B------:R-:W-:Y:S02]  /*12e00*/  F2FP.BF16.F32.PACK_AB R97, R120, R121 ;  /* 0x000000797861723e */ /* 0x000fe400000010ff */
[----:B------:R-:W-:-:S05]  /*12e10*/  F2FP.BF16.F32.PACK_AB R99, R124, R123 ;  /* 0x0000007b7c63723e */ /* 0x000fca00000010ff */
[----:B------:R1:W-:Y:S02]  /*12e20*/  STG.E.128 desc[UR4][R116.64], R96 ;  /* 0x0000006074007986 */ /* 0x0003e4000c101d04 */
.L_x_9767:
[----:B------:R-:W-:Y:S05]  /*12e30*/  BSYNC B0 ;  /* 0x0000000000007941 */ /* 0x000fea0003800000 */
.L_x_9766:
        /* <DEDUP_REMOVED lines=27> */
[----:B0-----:R-:W-:-:S04]  /*12ff0*/  IMAD.WIDE.U32 R116, R9, 0x10, R116 ;  /* 0x0000001009747825 */ /* 0x001fc800078e0074 */
[----:B------:R-:W-:Y:S01]  /*13000*/  FFMA.FTZ R123, R42, R97, R34 ;  /* 0x000000612a7b7223 */ /* 0x000fe20000010022 */
[----:B------:R-:W-:Y:S01]  /*13010*/  FFMA.FTZ R124, R43, R98, R35 ;  /* 0x000000622b7c7223 */ /* 0x000fe20000010023 */
[----:B------:R-:W-:Y:S01]  /*13020*/  F2FP.BF16.F32.PACK_AB R98, R122, R99 ;  /* 0x000000637a62723e */ /* 0x000fe200000010ff */
[----:B------:R-:W-:Y:S01]  /*13030*/  VIADD R9, R9, 0x100 ;  /* 0x0000010009097836 */ /* 0x000fe20000000000 */
[----:B------:R-:W-:Y:S02]  /*13040*/  F2FP.BF16.F32.PACK_AB R97, R120, R121 ;  /* 0x000000797861723e */ /* 0x000fe400000010ff */
[----:B------:R-:W-:-:S05]  /*13050*/  F2FP.BF16.F32.PACK_AB R99, R124, R123 ;  /* 0x0000007b7c63723e */ /* 0x000fca00000010ff */
[----:B------:R2:W-:Y:S02]  /*13060*/  STG.E.128 desc[UR4][R116.64], R96 ;  /* 0x0000006074007986 */ /* 0x0005e4000c101d04 */
.L_x_9769:
[----:B------:R-:W-:Y:S05]  /*13070*/  BSYNC B0 ;  /* 0x0000000000007941 */ /* 0x000fea0003800000 */
.L_x_9768:
        /* <DEDUP_REMOVED lines=12> */
[----:B------:R-:W-:Y:S01]  /*13140*/  FMUL.FTZ R97, R119, R97 ;  /* 0x0000006177617220 */ /* 0x000fe20000410000 */
[----:B------:R-:W-:Y:S01]  /*13150*/  FADD.FTZ R118, R93, -R118 ;  /* 0x800000765d767221 */ /* 0x000fe20000010000 */
[C---:B------:R-:W-:Y:S01]  /*13160*/  FMUL.FTZ R121, R119.reuse, R122 ;  /* 0x0000007a77797220 */ /* 0x040fe20000410000 */
[----:B------:R-:W-:Y:S01]  /*13170*/  FMUL.FTZ R96, R119, R96 ;  /* 0x0000006077607220 */ /* 0x000fe20000410000 */
[----:B-----5:R-:W-:Y:S01]  /*13180*/  FFMA.FTZ R122, R59, R97, R51 ;  /* 0x000000613b7a7223 */ /* 0x020fe20000010033 */
        /* <DEDUP_REMOVED lines=17> */
.L_x_9771:
[----:B------:R-:W-:Y:S05]  /*132a0*/  BSYNC B0 ;  /* 0x0000000000007941 */ /* 0x000fea0003800000 */
.L_x_9770:
[----:B------:R-:W-:Y:S02]  /*132b0*/  IADD3 R111, R111, UR18, RZ ;  /* 0x000000126f6f7c10 */ /* 0x000fe4000fffe0ff */
[----:B0123--:R-:W-:Y:S02]  /*132c0*/  SEL R96, RZ, 0x1, P1 ;  /* 0x00000001ff607807 */ /* 0x00ffe40000800000 */
[----:B------:R-:W-:-:S13]  /*132d0*/  ISETP.GE.AND P0, PT, R111, UR19, PT ;  /* 0x000000136f007c0c */ /* 0x000fda000bf06270 */
[----:B------:R-:W-:Y:S05]  /*132e0*/  @!P0 BRA `(.L_x_9772) ;  /* 0xfffffed8002c8947 */ /* 0x000fea000383ffff */
[----:B------:R-:W-:Y:S05]  /*132f0*/  EXIT ;  /* 0x000000000000794d */ /* 0x000fea0003800000 */
.L_x_9765:
[----:B------:R-:W-:Y:S01]  /*13300*/  HFMA2.MMA R116, -RZ, RZ, 0, 5.9604644775390625e-08 ;  /* 0x00000001ff747435 */ /* 0x000fe200000001ff */
[----:B------:R-:W-:Y:S01]  /*13310*/  IMAD.MOV.U32 R125, RZ, RZ, R97 ;  /* 0x000000ffff7d7224 */ /* 0x000fe200078e0061 */
[----:B------:R-:W-:Y:S01]  /*13320*/  MOV R118, 0xffffffff ;  /* 0xffffffff00767802 */ /* 0x000fe20000000f00 */
[----:B------:R-:W-:-:S08]  /*13330*/  IMAD.MOV.U32 R117, RZ, RZ, 0x1f ;  /* 0x0000001fff757424 */ /* 0x000fd000078e00ff */
[----:B0----5:R-:W-:Y:S05]  /*13340*/  WARPSYNC.COLLECTIVE R118, `(.L_x_9773) ;  /* 0x0000000076087348 */ /* 0x021fea0003c00000 */
[----:B------:R1:W2:Y:S02]  /*13350*/  SHFL.BFLY P4, R123, R125, R116, R117 ;  /* 0x0c0000747d7b7389 */ /* 0x0002a40000080075 */
[----:B012--5:R-:W-:Y:S01]  /*13360*/  ENDCOLLECTIVE ;  /* 0x000000000000791b */ /* 0x027fe20003800000 */
.L_x_9773:
[----:B------:R-:W-:Y:S02]  /*13370*/  IMAD.MOV.U32 R116, RZ, RZ, 0x2 ;  /* 0x00000002ff747424 */ /* 0x000fe400078e00ff */
[----:B------:R-:W-:-:S04]  /*13380*/  IMAD.MOV.U32 R96, RZ, RZ, R123 ;  /* 0x000000ffff607224 */ /* 0x000fc800078e007b */
[----:B------:R-:W-:-:S05]  /*13390*/  FADD.FTZ R119, R97, R96 ;  /* 0x0000006061777221 */ /* 0x000fca0000010000 */
[----:B------:R-:W-:-:S07]  /*133a0*/  MOV R125, R119 ;  /* 0x00000077007d7202 */ /* 0x000fce0000000f00 */
[----:B------:R-:W-:Y:S05]  /*133b0*/  WARPSYNC.COLLECTIVE R118, `(.L_x_9774) ;  /* 0x0000000076087348 */ /* 0x000fea0003c00000 */
[----:B------:R0:W1:Y:S02]  /*133c0*/  SHFL.BFLY P4, R123, R125, R116, R117 ;  /* 0x0c0000747d7b7389 */ /* 0x0000640000080075 */
[----:B01----:R-:W-:Y:S01]  /*133d0*/  ENDCOLLECTIVE ;  /* 0x000000000000791b */ /* 0x003fe20003800000 */
.L_x_9774:
[----:B------:R-:W-:Y:S01]  /*133e0*/  HFMA2.MMA R116, -RZ, RZ, 0, 2.384185791015625e-07 ;  /* 0x00000004ff747435 */ /* 0x000fe200000001ff */
[----:B------:R-:W-:-:S05]  /*133f0*/  MOV R96, R123 ;  /* 0x0000007b00607202 */ /* 0x000fca0000000f00 */
[----:B------:R-:W-:-:S04]  /*13400*/  FADD.FTZ R120, R119, R96 ;  /* 0x0000006077787221 */ /* 0x000fc80000010000 */
[----:B------:R-:W-:-:S07]  /*13410*/  IMAD.MOV.U32 R125, RZ, RZ, R120 ;  /* 0x000000ffff7d7224 */ /* 0x000fce00078e0078 */
[----:B------:R-:W-:Y:S05]  /*13420*/  WARPSYNC.COLLECTIVE R118, `(.L_x_9775) ;  /* 0x0000000076087348 */ /* 0x000fea0003c00000 */
[----:B------:R0:W1:Y:S02]  /*13430*/  SHFL.BFLY P4, R123, R125, R116, R117 ;  /* 0x0c0000747d7b7389 */ /* 0x0000640000080075 */
[----:B01----:R-:W-:Y:S01]  /*13440*/  ENDCOLLECTIVE ;  /* 0x000000000000791b */ /* 0x003fe20003800000 */
.L_x_9775:
[----:B------:R-:W-:Y:S02]  /*13450*/  IMAD.MOV.U32 R116, RZ, RZ, 0x8 ;  /* 0x00000008ff747424 */ /* 0x000fe400078e00ff */
[----:B------:R-:W-:-:S04]  /*13460*/  IMAD.MOV.U32 R121, RZ, RZ, R123 ;  /* 0x000000ffff797224 */ /* 0x000fc800078e007b */
[----:B------:R-:W-:-:S05]  /*13470*/  FADD.FTZ R121, R120, R121 ;  /* 0x0000007978797221 */ /* 0x000fca0000010000 */
[----:B------:R-:W-:-:S07]  /*13480*/  MOV R125, R121 ;  /* 0x00000079007d7202 */ /* 0x000fce0000000f00 */
[----:B------:R-:W-:Y:S05]  /*13490*/  WARPSYNC.COLLECTIVE R118, `(.L_x_9776) ;  /* 0x0000000076087348 */ /* 0x000fea0003c00000 */
[----:B------:R0:W1:Y:S02]  /*134a0*/  SHFL.BFLY P4, R123, R125, R116, R117 ;  /* 0x0c0000747d7b7389 */ /* 0x0000640000080075 */
[----:B01----:R-:W-:Y:S01]  /*134b0*/  ENDCOLLECTIVE ;  /* 0x000000000000791b */ /* 0x003fe20003800000 */
.L_x_9776:
[----:B------:R-:W-:Y:S01]  /*134c0*/  HFMA2.MMA R116, -RZ, RZ, 0, 9.5367431640625e-07 ;  /* 0x00000010ff747435 */ /* 0x000fe200000001ff */
[----:B------:R-:W-:-:S05]  /*134d0*/  MOV R96, R123 ;  /* 0x0000007b00607202 */ /* 0x000fca0000000f00 */
[----:B------:R-:W-:-:S04]  /*134e0*/  FADD.FTZ R122, R121, R96 ;  /* 0x00000060797a7221 */ /* 0x000fc80000010000 */
[----:B------:R-:W-:-:S07]  /*134f0*/  IMAD.MOV.U32 R125, RZ, RZ, R122 ;  /* 0x000000ffff7d7224 */ /* 0x000fce00078e007a */
[----:B------:R-:W-:Y:S05]  /*13500*/  WARPSYNC.COLLECTIVE R118, `(.L_x_9777) ;  /* 0x0000000076087348 */ /* 0x000fea0003c00000 */
[----:B------:R0:W1:Y:S02]  /*13510*/  SHFL.BFLY P4, R123, R125, R116, R117 ;  /* 0x0c0000747d7b7389 */ /* 0x0000640000080075 */
[----:B01----:R-:W-:Y:S01]  /*13520*/  ENDCOLLECTIVE ;  /* 0x000000000000791b */ /* 0x003fe20003800000 */
.L_x_9777:
        /* <DEDUP_REMOVED lines=57> */
.L_x_9778:
[----:B------:R-:W-:Y:S01]  /*138c0*/  HFMA2.MMA R116, -RZ, RZ, 0, 1.1920928955078125e-07 ;  /* 0x00000002ff747435 */ /* 0x000fe200000001ff */
[----:B------:R-:W-:-:S05]  /*138d0*/  MOV R120, R123 ;  /* 0x0000007b00787202 */ /* 0x000fca0000000f00 */
[----:B------:R-:W-:-:S04]  /*138e0*/  FADD.FTZ R120, R97, R120 ;  /* 0x0000007861787221 */ /* 0x000fc80000010000 */
[----:B------:R-:W-:-:S07]  /*138f0*/  IMAD.MOV.U32 R125, RZ, RZ, R120 ;  /* 0x000000ffff7d7224 */ /* 0x000fce00078e0078 */
[----:B------:R-:W-:Y:S05]  /*13900*/  WARPSYNC.COLLECTIVE R118, `(.L_x_9779) ;  /* 0x0000000076087348 */ /* 0x000fea0003c00000 */
[----:B------:R0:W1:Y:S02]  /*13910*/  SHFL.BFLY P4, R123, R125, R116, R117 ;  /* 0x0c0000747d7b7389 */ /* 0x0000640000080075 */
[----:B01----:R-:W-:Y:S01]  /*13920*/  ENDCOLLECTIVE ;  /* 0x000000000000791b */ /* 0x003fe20003800000 */
.L_x_9779:
[----:B------:R-:W-:Y:S02]  /*13930*/  IMAD.MOV.U32 R116, RZ, RZ, 0x4 ;  /* 0x00000004ff747424 */ /* 0x000fe400078e00ff */
[----:B------:R-:W-:-:S04]  /*13940*/  IMAD.MOV.U32 R119, RZ, RZ, R123 ;  /* 0x000000ffff777224 */ /* 0x000fc800078e007b */
[----:B------:R-:W-:-:S05]  /*13950*/  FADD.FTZ R119, R120, R119 ;  /* 0x0000007778777221 */ /* 0x000fca0000010000 */
[----:B------:R-:W-:-:S07]  /*13960*/  MOV R125, R119 ;  /* 0x00000077007d7202 */ /* 0x000fce0000000f00 */
[----:B------:R-:W-:Y:S05]  /*13970*/  WARPSYNC.COLLECTIVE R118, `(.L_x_9780) ;  /* 0x0000000076087348 */ /* 0x000fea0003c00000 */
[----:B------:R0:W1:Y:S02]  /*13980*/  SHFL.BFLY P4, R123, R125, R116, R117 ;  /* 0x0c0000747d7b7389 */ /* 0x0000640000080075 */
[----:B01----:R-:W-:Y:S01]  /*13990*/  ENDCOLLECTIVE ;  /* 0x000000000000791b */ /* 0x003fe20003800000 */
.L_x_9780:
[----:B------:R-:W-:Y:S01]  /*139a0*/  HFMA2.MMA R116, -RZ, RZ, 0, 4.76837158203125e-07 ;  /* 0x00000008ff747435 */ /* 0x000fe200000001ff */
[----:B------:R-:W-:-:S05]  /*139b0*/  MOV R122, R123 ;  /* 0x0000007b007a7202 */ /* 0x000fca0000000f00 */
[----:B------:R-:W-:-:S04]  /*139c0*/  FADD.FTZ R122, R119, R122 ;  /* 0x0000007a777a7221 */ /* 0x000fc80000010000 */
[----:B------:R-:W-:-:S07]  /*139d0*/  IMAD.MOV.U32 R125, RZ, RZ, R122 ;  /* 0x000000ffff7d7224 */ /* 0x000fce00078e007a */
[----:B------:R-:W-:Y:S05]  /*139e0*/  WARPSYNC.COLLECTIVE R118, `(.L_x_9781) ;  /* 0x0000000076087348 */ /* 0x000fea0003c00000 */
[----:B------:R0:W1:Y:S02]  /*139f0*/  SHFL.BFLY P4, R123, R125, R116, R117 ;  /* 0x0c0000747d7b7389 */ /* 0x0000640000080075 */
[----:B01----:R-:W-:Y:S01]  /*13a00*/  ENDCOLLECTIVE ;  /* 0x000000000000791b */ /* 0x003fe20003800000 */
.L_x_9781:
[----:B------:R-:W-:Y:S02]  /*13a10*/  IMAD.MOV.U32 R116, RZ, RZ, 0x10 ;  /* 0x00000010ff747424 */ /* 0x000fe400078e00ff */
[----:B------:R-:W-:-:S04]  /*13a20*/  IMAD.MOV.U32 R121, RZ, RZ, R123 ;  /* 0x000000ffff797224 */ /* 0x000fc800078e007b */
[----:B------:R-:W-:-:S05]  /*13a30*/  FADD.FTZ R121, R122, R121 ;  /* 0x000000797a797221 */ /* 0x000fca0000010000 */
[----:B------:R-:W-:-:S07]  /*13a40*/  MOV R125, R121 ;  /* 0x00000079007d7202 */ /* 0x000fce0000000f00 */
[----:B------:R-:W-:Y:S05]  /*13a50*/  WARPSYNC.COLLECTIVE R118, `(.L_x_9782) ;  /* 0x0000000076087348 */ /* 0x000fea0003c00000 */
[----:B------:R0:W1:Y:S02]  /*13a60*/  SHFL.BFLY P4, R123, R125, R116, R117 ;  /* 0x0c0000747d7b7389 */ /* 0x0000640000080075 */
[----:B01----:R-:W-:Y:S01]  /*13a70*/  ENDCOLLECTIVE ;  /* 0x000000000000791b */ /* 0x003fe20003800000 */
.L_x_9782:
[----:B------:R-:W-:Y:S01]  /*13a80*/  MOV R124, R123 ;  /* 0x0000007b007c7202 */ /* 0x000fe20000000f00 */
[----:B------:R-:W-:Y:S06]  /*13a90*/  BRA `(.L_x_9783) ;  /* 0xffffffe800fc7947 */ /* 0x000fec000383ffff */
.L_x_9784:
        /* <DEDUP_REMOVED lines=14> */
.L_x_20578:


//--------------------- .text._ZN10layer_norm31ln_parallel_residual_fwd_kernelINS_13Kernel_traitsIf13__nv_bfloat16fS2_fjLj6144ELj1ELj1ELj8ELj16ENS_18Kernel_traits_baseILj6144EfS2_fS2_fjLj256EEEEELb1ELb1ELb1EEEvNS_9FwdParamsE --------------------------
	.section	.text._ZN10layer_norm31ln_parallel_residual_fwd_kernelINS_13Kernel_traitsIf13__nv_bfloat16fS2_fjLj6144ELj1ELj1ELj8ELj16ENS_18Kernel_traits_baseILj6144EfS2_fS2_fjLj256EEEEELb1ELb1ELb1EEEvNS_9FwdParamsE,"ax",@progbits
	.align	128
        .global         _ZN10layer_norm31ln_parallel_residual_fwd_kernelINS_13Kernel_traitsIf13__nv_bfloat16fS2_fjLj6144ELj1ELj1ELj8ELj16ENS_18Kernel_traits_baseILj6144EfS2_fS2_fjLj256EEEEELb1ELb1ELb1EEEvNS_9FwdParamsE
        .type           _ZN10layer_norm31ln_parallel_residual_fwd_kernelINS_13Kernel_traitsIf13__nv_bfloat16fS2_fjLj6144ELj1ELj1ELj8ELj16ENS_18Kernel_traits_baseILj6144EfS2_fS2_fjLj256EEEEELb1ELb1ELb1EEEvNS_9FwdParamsE,@function
        .size           _ZN10layer_norm31ln_parallel_residual_fwd_kernelINS_13Kernel_traitsIf13__nv_bfloat16fS2_fjLj6144ELj1ELj1ELj8ELj16ENS_18Kernel_traits_baseILj6144EfS2_fS2_fjLj256EEEEELb1ELb1ELb1EEEvNS_9FwdParamsE,(.L_x_20579 - _ZN10layer_norm31ln_parallel_residual_fwd_kernelINS_13Kernel_traitsIf13__nv_bfloat16fS2_fjLj6144ELj1ELj1ELj8ELj16ENS_18Kernel_traits_baseILj6144EfS2_fS2_fjLj256EEEEELb1ELb1ELb1EEEvNS_9FwdParamsE)
        .other          _ZN10layer_norm31ln_parallel_residual_fwd_kernelINS_13Kernel_traitsIf13__nv_bfloat16fS2_fjLj6144ELj1ELj1ELj8ELj16ENS_18Kernel_traits_baseILj6144EfS2_fS2_fjLj256EEEEELb1ELb1ELb1EEEvNS_9FwdParamsE,@"STO_CUDA_ENTRY STV_DEFAULT"
_ZN10layer_norm31ln_parallel_residual_fwd_kernelINS_13Kernel_traitsIf13__nv_bfloat16fS2_fjLj6144ELj1ELj1ELj8ELj16ENS_18Kernel_traits_baseILj6144EfS2_fS2_fjLj256EEEEELb1ELb1ELb1EEEvNS_9FwdParamsE:
.text._ZN10layer_norm31ln_parallel_residual_fwd_kernelINS_13Kernel_traitsIf13__nv_bfloat16fS2_fjLj6144ELj1ELj1ELj8ELj16ENS_18Kernel_traits_baseILj6144EfS2_fS2_fjLj256EEEEELb1ELb1ELb1EEEvNS_9FwdParamsE:
        /* <DEDUP_REMOVED lines=8> */
[----:B------:R-:W0:Y:S01]  /*0080*/  LDC R9, c[0x0][0x2ec] ;  /* 0x0000bb00ff097b82 */ /* 0x000e220000000800 */
[----:B------:R-:W1:Y:S01]  /*0090*/  S2R R4, SR_TID.X ;  /* 0x0000000000047919 */ /* 0x000e620000002100 */
[----:B------:R-:W-:Y:S01]  /*00a0*/  ULDC.64 UR10, c[0x0][0x2c8] ;  /* 0x0000b200000a7ab9 */ /* 0x000fe20000000a00 */
[----:B------:R-:W-:Y:S01]  /*00b0*/  ULDC.64 UR12, c[0x0][0x260] ;  /* 0x00009800000c7ab9 */ /* 0x000fe20000000a00 */
[----:B------:R-:W-:-:S04]  /*00c0*/  ULDC UR9, c[0x0][0x214] ;  /* 0x0000850000097ab9 */ /* 0x000fc80000000800 */
[----:B------:R-:W2:Y:S01]  /*00d0*/  @P0 LDG.E.64 R2, desc[UR4][R2.64] ;  /* 0x0000000402020981 */ /* 0x000ea2000c1e1b00 */
[----:B------:R-:W3:Y:S03]  /*00e0*/  @P0 LDC R11, c[0x0][0x2f0] ;  /* 0x0000bc00ff0b0b82 */ /* 0x000ee60000000800 */
[----:B0-----:R-:W3:Y:S05]  /*00f0*/  @P0 LDG.E.64 R6, desc[UR4][R8.64] ;  /* 0x0000000408060981 */ /* 0x001eea000c1e1b00 */
[----:B------:R-:W0:Y:S01]  /*0100*/  S2UR UR8, SR_CTAID.X ;  /* 0x00000000000879c3 */ /* 0x000e220000002500 */
[----:B------:R-:W-:-:S02]  /*0110*/  CS2R R88, SRZ ;  /* 0x0000000000587805 */ /* 0x000fc4000001ff00 */
[----:B------:R-:W-:Y:S02]  /*0120*/  CS2R R90, SRZ ;  /* 0x00000000005a7805 */ /* 0x000fe4000001ff00 */
[----:B------:R-:W-:Y:S02]  /*0130*/  CS2R R84, SRZ ;  /* 0x0000000000547805 */ /* 0x000fe4000001ff00 */
[----:B------:R-:W-:Y:S02]  /*0140*/  CS2R R86, SRZ ;  /* 0x0000000000567805 */ /* 0x000fe4000001ff00 */
[----:B------:R-:W-:Y:S02]  /*0150*/  CS2R R80, SRZ ;  /* 0x0000000000507805 */ /* 0x000fe4000001ff00 */
[----:B------:R-:W-:Y:S02]  /*0160*/  CS2R R82, SRZ ;  /* 0x0000000000527805 */ /* 0x000fe4000001ff00 */
[----:B------:R-:W-:Y:S01]  /*0170*/  CS2R R76, SRZ ;  /* 0x00000000004c7805 */ /* 0x000fe2000001ff00 */
[----:B------:R-:W4:Y:S01]  /*0180*/  LDC R5, c[0x0][RZ] ;  /* 0x00000000ff057b82 */ /* 0x000f220000000800 */
[----:B-1----:R-:W-:Y:S01]  /*0190*/  IMAD.SHL.U32 R0, R4, 0x20, RZ ;  /* 0x0000002004007824 */ /* 0x002fe200078e00ff */
[----:B------:R-:W-:-:S02]  /*01a0*/  CS2R R78, SRZ ;  /* 0x00000000004e7805 */ /* 0x000fc4000001ff00 */
[----:B------:R-:W-:Y:S02]  /*01b0*/  CS2R R72, SRZ ;  /* 0x0000000000487805 */ /* 0x000fe4000001ff00 */
[----:B------:R-:W-:Y:S02]  /*01c0*/  CS2R R74, SRZ ;  /* 0x00000000004a7805 */ /* 0x000fe4000001ff00 */
[----:B------:R-:W-:Y:S02]  /*01d0*/  CS2R R68, SRZ ;  /* 0x0000000000447805 */ /* 0x000fe4000001ff00 */
[----:B------:R-:W-:Y:S02]  /*01e0*/  LOP3.LUT R0, R0, 0x1fe0, RZ, 0xc0, !PT ;  /* 0x00001fe000007812 */ /* 0x000fe400078ec0ff */
[----:B------:R-:W-:Y:S02]  /*01f0*/  CS2R R70, SRZ ;  /* 0x0000000000467805 */ /* 0x000fe4000001ff00 */
[----:B0-----:R-:W-:Y:S01]  /*0200*/  LEA.HI R103, R4, UR8, RZ, 0x18 ;  /* 0x0000000804677c11 */ /* 0x001fe2000f8fc0ff */
[----:B----4-:R-:W-:Y:S01]  /*0210*/  IMAD R102, R5, UR8, R4 ;  /* 0x0000000805667c24 */ /* 0x010fe2000f8e0204 */
[----:B--2---:R-:W-:-:S02]  /*0220*/  @P0 R2UR UR6, R2 ;  /* 0x00000000020602ca */ /* 0x004fc400000e0000 */
[----:B------:R-:W-:-:S11]  /*0230*/  @P0 R2UR UR7, R3 ;  /* 0x00000000030702ca */ /* 0x000fd600000e0000 */
[----:B------:R-:W-:Y:S02]  /*0240*/  UIADD3 UR18, UR6, -0x61c88647, URZ ;  /* 0x9e3779b906127890 */ /* 0x000fe4000fffe03f */
[----:B------:R-:W-:Y:S01]  /*0250*/  UIADD3 UR19, UR7, -0x4498517b, URZ ;  /* 0xbb67ae8507137890 */ /* 0x000fe2000fffe03f */
[----:B---3--:R-:W-:Y:S01]  /*0260*/  @P0 IADD3 R8, P1, R6, R11, RZ ;  /* 0x0000000b06080210 */ /* 0x008fe20007f3e0ff */
[----:B------:R-:W-:Y:S02]  /*0270*/  UIADD3 UR20, UR6, 0x3c6ef372, URZ ;  /* 0x3c6ef37206147890 */ /* 0x000fe4000fffe03f */
[----:B------:R-:W-:Y:S01]  /*0280*/  UIADD3 UR21, UR7, 0x76cf5d0a, URZ ;  /* 0x76cf5d0a07157890 */ /* 0x000fe2000fffe03f */
[----:B------:R-:W-:Y:S01]  /*0290*/  @P0 IADD3.X R9, RZ, R7, RZ, P1, !PT ;  /* 0x00000007ff090210 */ /* 0x000fe20000ffe4ff */
[----:B------:R-:W-:Y:S01]  /*02a0*/  IMAD.WIDE.U32 R6, R102, -0x326172a9, RZ ;  /* 0xcd9e8d5766067825 */ /* 0x000fe200078e00ff */
[----:B------:R-:W-:Y:S01]  /*02b0*/  UIADD3 UR23, UR7, 0x32370b8f, URZ ;  /* 0x32370b8f07177890 */ /* 0x000fe2000fffe03f */
[----:B------:R-:W-:Y:S01]  /*02c0*/  ISETP.NE.U32.AND P0, PT, RZ, UR10, PT ;  /* 0x0000000aff007c0c */ /* 0x000fe2000bf05070 */
[----:B------:R-:W-:Y:S01]  /*02d0*/  UIADD3 UR22, UR6, -0x255992d5, URZ ;  /* 0xdaa66d2b06167890 */ /* 0x000fe2000fffe03f */
[--C-:B------:R-:W-:Y:S01]  /*02e0*/  SHF.R.U32.HI R15, RZ, 0x2, R9.reuse ;  /* 0x00000002ff0f7819 */ /* 0x100fe20000011609 */
[----:B------:R-:W-:Y:S01]  /*02f0*/  UIADD3 UR24, UR6, 0x78dde6e4, URZ ;  /* 0x78dde6e406187890 */ /* 0x000fe2000fffe03f */
[----:B------:R-:W-:Y:S01]  /*0300*/  SHF.R.U64 R9, R8, 0x2, R9 ;  /* 0x0000000208097819 */ /* 0x000fe20000001209 */
[----:B------:R-:W-:Y:S01]  /*0310*/  UIADD3 UR25, UR7, -0x126145ec, URZ ;  /* 0xed9eba1407197890 */ /* 0x000fe2000fffe03f */
[----:B------:R-:W-:Y:S01]  /*0320*/  LOP3.LUT R10, R7, UR6, R15, 0x96, !PT ;  /* 0x00000006070a7c12 */ /* 0x000fe2000f8e960f */
[----:B------:R-:W-:Y:S01]  /*0330*/  UIADD3 UR27, UR7, -0x56f99767, URZ ;  /* 0xa9066899071b7890 */ /* 0x000fe2000fffe03f */
[----:B------:R-:W-:Y:S01]  /*0340*/  ISETP.NE.AND.EX P0, PT, RZ, UR11, PT, P0 ;  /* 0x0000000bff007c0c */ /* 0x000fe2000bf05300 */
[----:B------:R-:W-:Y:S01]  /*0350*/  IMAD.WIDE.U32 R2, R9, -0x2daee0ad, RZ ;  /* 0xd2511f5309027825 */ /* 0x000fe200078e00ff */
[----:B------:R-:W-:-:S02]  /*0360*/  UIADD3 UR26, UR6, 0x1715609d, URZ ;  /* 0x1715609d061a7890 */ /* 0x000fc4000fffe03f */
[----:B------:R-:W-:Y:S01]  /*0370*/  UIADD3 UR28, UR6, -0x4ab325aa, URZ ;  /* 0xb54cda56061c7890 */ /* 0x000fe2000fffe03f */
[----:B------:R-:W-:Y:S01]  /*0380*/  IMAD.WIDE.U32 R10, R10, -0x2daee0ad, RZ ;  /* 0xd2511f530a0a7825 */ /* 0x000fe200078e00ff */
[----:B------:R-:W-:Y:S01]  /*0390*/  LOP3.LUT R3, R3, UR7, RZ, 0x3c, !PT ;  /* 0x0000000703037c12 */ /* 0x000fe2000f8e3cff */
[----:B------:R-:W-:Y:S02]  /*03a0*/  UIADD3 UR29, UR7, 0x646e171e, URZ ;  /* 0x646e171e071d7890 */ /* 0x000fe4000fffe03f */
[----:B------:R-:W-:Y:S01]  /*03b0*/  UIADD3 UR31, UR7, 0x1fd5c5a3, URZ ;  /* 0x1fd5c5a3071f7890 */ /* 0x000fe2000fffe03f */
[----:B------:R-:W-:Y:S01]  /*03c0*/  LOP3.LUT R12, R11, UR19, R2, 0x96, !PT ;  /* 0x000000130b0c7c12 */ /* 0x000fe2000f8e9602 */
[----:B------:R-:W-:Y:S01]  /*03d0*/  IMAD.WIDE.U32 R2, R3, -0x326172a9, RZ ;  /* 0xcd9e8d5703027825 */ /* 0x000fe200078e00ff */
[----:B------:R-:W-:Y:S02]  /*03e0*/  UIADD3 UR30, UR6, 0x5384540f, URZ ;  /* 0x5384540f061e7890 */ /* 0x000fe4000fffe03f */
[----:B------:R-:W-:Y:S01]  /*03f0*/  UIADD3 UR32, UR6, -0xe443238, URZ ;  /* 0xf1bbcdc806207890 */ /* 0x000fe2000fffe03f */
[----:B------:R-:W-:Y:S01]  /*0400*/  IMAD.WIDE.U32 R12, R12, -0x326172a9, RZ ;  /* 0xcd9e8d570c0c7825 */ /* 0x000fe200078e00ff */
[----:B------:R-:W-:Y:S01]  /*0410*/  LOP3.LUT R3, R3, UR18, R6, 0x96, !PT ;  /* 0x0000001203037c12 */ /* 0x000fe2000f8e9606 */
[----:B------:R-:W-:-:S03]  /*0420*/  UIADD3 UR33, UR7, -0x24c28bd8, URZ ;  /* 0xdb3d742807217890 */ /* 0x000fc6000fffe03f */
        /* <DEDUP_REMOVED lines=22> */
[----:B------:R-:W-:Y:S01]  /*0590*/  IMAD.HI.U32 R5, R12, -0x326172a9, RZ ;  /* 0xcd9e8d570c057827 */ /* 0x000fe200078e00ff */
[----:B------:R-:W-:Y:S02]  /*05a0*/  LOP3.LUT R11, R3, UR30, R6, 0x96, !PT ;  /* 0x0000001e030b7c12 */ /* 0x000fe4000f8e9606 */
[C---:B------:R-:W-:Y:S02]  /*05b0*/  IADD3 R6, P1, R0.reuse, UR12, RZ ;  /* 0x0000000c00067c10 */ /* 0x040fe4000ff3e0ff */
[----:B------:R-:W-:Y:S01]  /*05c0*/  LOP3.LUT R13, R5, UR32, R2, 0x96, !PT ;  /* 0x00000020050d7c12 */ /* 0x000fe2000f8e9602 */
[----:B------:R-:W-:Y:S01]  /*05d0*/  IMAD.HI.U32 R3, R11, -0x2daee0ad, RZ ;  /* 0xd2511f530b037827 */ /* 0x000fe200078e00ff */
[----:B------:R-:W-:Y:S02]  /*05e0*/  IADD3 R2, P2, R0, UR10, RZ ;  /* 0x0000000a00027c10 */ /* 0x000fe4000ff5e0ff */
[----:B------:R-:W-:Y:S02]  /*05f0*/  IADD3.X R7, RZ, UR13, RZ, P1, !PT ;  /* 0x0000000dff077c10 */ /* 0x000fe40008ffe4ff */
[----:B------:R-:W-:Y:S01]  /*0600*/  LOP3.LUT R14, R3, UR33, R10, 0x96, !PT ;  /* 0x00000021030e7c12 */ /* 0x000fe2000f8e960a */
[----:B------:R-:W-:Y:S01]  /*0610*/  IMAD.X R3, RZ, RZ, UR11, P2 ;  /* 0x0000000bff037e24 */ /* 0x000fe200090e06ff */
[----:B------:R-:W-:-:S04]  /*0620*/  ISETP.GE.AND P1, PT, R103, UR9, PT ;  /* 0x0000000967007c0c */ /* 0x000fc8000bf26270 */
[----:B------:R0:W5:Y:S04]  /*0630*/  @P0 LDG.E.128 R88, desc[UR4][R2.64] ;  /* 0x0000000402580981 */ /* 0x000168000c1e1d00 */
[----:B------:R0:W5:Y:S04]  /*0640*/  @P0 LDG.E.128 R84, desc[UR4][R2.64+0x10] ;  /* 0x0000100402540981 */ /* 0x000168000c1e1d00 */
[----:B------:R0:W5:Y:S04]  /*0650*/  @P0 LDG.E.128 R80, desc[UR4][R2.64+0x2000] ;  /* 0x0020000402500981 */ /* 0x000168000c1e1d00 */
[----:B------:R0:W5:Y:S04]  /*0660*/  @P0 LDG.E.128 R76, desc[UR4][R2.64+0x2010] ;  /* 0x00201004024c0981 */ /* 0x000168000c1e1d00 */
[----:B------:R0:W5:Y:S04]  /*0670*/  @P0 LDG.E.128 R72, desc[UR4][R2.64+0x4000] ;  /* 0x0040000402480981 */ /* 0x000168000c1e1d00 */
[----:B------:R0:W5:Y:S01]  /*0680*/  @P0 LDG.E.128 R68, desc[UR4][R2.64+0x4010] ;  /* 0x0040100402440981 */ /* 0x000162000c1e1d00 */
[----:B------:R-:W-:Y:S05]  /*0690*/  @P1 EXIT ;  /* 0x000000000000194d */ /* 0x000fea0003800000 */
[----:B------:R-:W-:Y:S01]  /*06a0*/  UIADD3 UR34, UR7, -0x695add53, URZ ;  /* 0x96a522ad07227890 */ /* 0x000fe2000fffe03f */
[----:B------:R-:W-:Y:S01]  /*06b0*/  IMAD R5, R11, -0x2daee0ad, RZ ;  /* 0xd2511f530b057824 */ /* 0x000fe200078e02ff */
[----:B------:R-:W-:Y:S01]  /*06c0*/  UIADD3 UR13, UR6, -0x700cb87f, URZ ;  /* 0x8ff34781060d7890 */ /* 0x000fe2000fffe03f */
[----:B------:R-:W-:Y:S01]  /*06d0*/  IMAD.WIDE.U32 R10, R13, -0x2daee0ad, RZ ;  /* 0xd2511f530d0a7825 */ /* 0x000fe200078e00ff */
[----:B------:R-:W-:Y:S01]  /*06e0*/  ULDC.64 UR8, c[0x0][0x228] ;  /* 0x00008a0000087ab9 */ /* 0x000fe20000000a00 */
[----:B------:R-:W5:Y:S02]  /*06f0*/  LDG.E.128 R64, desc[UR4][R6.64] ;  /* 0x0000000406407981 */ /* 0x000f64000c1e1d00 */
[----:B------:R-:W-:Y:S02]  /*0700*/  IMAD R0, R12, -0x326172a9, RZ ;  /* 0xcd9e8d570c007824 */ /* 0x000fe400078e02ff */
[----:B0-----:R-:W-:Y:S01]  /*0710*/  IMAD.HI.U32 R3, R14, -0x326172a9, RZ ;  /* 0xcd9e8d570e037827 */ /* 0x001fe200078e00ff */
[----:B------:R-:W-:Y:S01]  /*0720*/  ISETP.NE.U32.AND P0, PT, RZ, UR8, PT ;  /* 0x00000008ff007c0c */ /* 0x000fe2000bf05070 */
[----:B------:R-:W5:Y:S01]  /*0730*/  LDG.E.128 R60, desc[UR4][R6.64+0x10] ;  /* 0x00001004063c7981 */ /* 0x000f62000c1e1d00 */
[----:B------:R-:W-:Y:S01]  /*0740*/  LOP3.LUT R2, R11, UR34, R5, 0x96, !PT ;  /* 0x000000220b027c12 */ /* 0x000fe2000f8e9605 */
[----:B------:R-:W-:Y:S01]  /*0750*/  IMAD.MOV.U32 R5, RZ, RZ, R9 ;  /* 0x000000ffff057224 */ /* 0x000fe200078e0009 */
[----:B------:R-:W-:Y:S01]  /*0760*/  LOP3.LUT R3, R3, UR13, R0, 0x96, !PT ;  /* 0x0000000d03037c12 */ /* 0x000fe2000f8e9600 */
[----:B------:R-:W5:Y:S01]  /*0770*/  LDG.E.128 R56, desc[UR4][R6.64+0x2000] ;  /* 0x0020000406387981 */ /* 0x000f62000c1e1d00 */
[----:B------:R-:W-:Y:S01]  /*0780*/  LOP3.LUT R109, R8, 0x3, RZ, 0xc0, !PT ;  /* 0x00000003086d7812 */ /* 0x000fe200078ec0ff */
[----:B------:R-:W-:Y:S01]  /*0790*/  IMAD.MOV.U32 R0, RZ, RZ, R10 ;  /* 0x000000ffff007224 */ /* 0x000fe200078e000a */
[----:B------:R-:W-:Y:S01]  /*07a0*/  LOP3.LUT R9, R4, 0xff, RZ, 0xc0, !PT ;  /* 0x000000ff04097812 */ /* 0x000fe200078ec0ff */
[----:B------:R-:W5:Y:S01]  /*07b0*/  LDG.E.128 R52, desc[UR4][R6.64+0x2010] ;  /* 0x0020100406347981 */ /* 0x000f62000c1e1d00 */
[----:B------:R-:W-:Y:S01]  /*07c0*/  IMAD R8, R14, -0x326172a9, RZ ;  /* 0xcd9e8d570e087824 */ /* 0x000fe200078e02ff */
[----:B------:R-:W-:Y:S01]  /*07d0*/  ULDC.U8 UR8, c[0x0][0x2a0] ;  /* 0x0000a80000087ab9 */ /* 0x000fe20000000000 */
[----:B------:R-:W-:Y:S01]  /*07e0*/  IMAD.MOV.U32 R112, RZ, RZ, 0x1 ;  /* 0x00000001ff707424 */ /* 0x000fe200078e00ff */
[----:B------:R-:W5:Y:S01]  /*07f0*/  LDG.E.128 R48, desc[UR4][R6.64+0x4000] ;  /* 0x0040000406307981 */ /* 0x000f62000c1e1d00 */
[----:B------:R-:W-:Y:S01]  /*0800*/  ISETP.NE.AND.EX P0, PT, RZ, UR9, PT, P0 ;  /* 0x00000009ff007c0c */ /* 0x000fe2000bf05300 */
[----:B------:R-:W-:Y:S01]  /*0810*/  ULDC UR9, c[0x0][0x218] ;  /* 0x0000860000097ab9 */ /* 0x000fe20000000800 */
[----:B------:R-:W-:Y:S01]  /*0820*/  ULDC UR12, c[0x0][0x290] ;  /* 0x0000a400000c7ab9 */ /* 0x000fe20000000800 */
[----:B------:R0:W5:Y:S01]  /*0830*/  LDG.E.128 R44, desc[UR4][R6.64+0x4010] ;  /* 0x00401004062c7981 */ /* 0x000162000c1e1d00 */
[----:B------:R-:W-:Y:S01]  /*0840*/  UISETP.NE.AND UP0, UPT, UR8, URZ, UPT ;  /* 0x0000003f0800728c */ /* 0x000fe2000bf05270 */
[----:B------:R-:W-:Y:S01]  /*0850*/  ULDC.64 UR36, c[0x0][0x228] ;  /* 0x00008a0000247ab9 */ /* 0x000fe20000000a00 */
[----:B------:R-:W-:Y:S01]  /*0860*/  ULDC.64 UR10, c[0x0][0x230] ;  /* 0x00008c00000a7ab9 */ /* 0x000fe20000000a00 */
[----:B------:R-:W-:Y:S01]  /*0870*/  ULDC.64 UR14, c[0x0][0x2b8] ;  /* 0x0000ae00000e7ab9 */ /* 0x000fe20000000a00 */
[----:B------:R-:W-:Y:S01]  /*0880*/  ULDC.64 UR16, c[0x0][0x210] ;  /* 0x0000840000107ab9 */ /* 0x000fe20000000a00 */
[----:B0-----:R-:W-:Y:S01]  /*0890*/  MOV R6, R15 ;  /* 0x0000000f00067202 */ /* 0x001fe20000000f00 */
[----:B------:R-:W-:-:S07]  /*08a0*/  IMAD.MOV.U32 R7, RZ, RZ, RZ ;  /* 0x000000ffff077224 */ /* 0x000fce00078e00ff */
.L_x_10173:
        /* <DEDUP_REMOVED lines=28> */
.L_x_9786:
[----:B------:R-:W-:-:S07]  /*0a70*/  IMAD.MOV.U32 R16, RZ, RZ, R8 ;  /* 0x000000ffff107224 */ /* 0x000fce00078e0008 */
.L_x_9787:
[----:B------:R-:W-:Y:S05]  /*0a80*/  BSYNC B0 ;  /* 0x0000000000007941 */ /* 0x000fea0003800000 */
.L_x_9785:
        /* <DEDUP_REMOVED lines=16> */
.L_x_9791:
[----:B------:R-:W-:Y:S05]  /*0b90*/  BSYNC B1 ;  /* 0x0000000000017941 */ /* 0x000fea0003800000 */
.L_x_9790:
        /* <DEDUP_REMOVED lines=44> */
.L_x_9789:
[----:B------:R-:W-:Y:S05]  /*0e60*/  BSYNC B0 ;  /* 0x0000000000007941 */ /* 0x000fea0003800000 */
.L_x_9788:
        /* <DEDUP_REMOVED lines=19> */
.L_x_9792:
        /* <DEDUP_REMOVED lines=12> */
.L_x_9795:
[----:B------:R-:W-:-:S07]  /*1060*/  IMAD.MOV.U32 R10, RZ, RZ, R8 ;  /* 0x000000ffff0a7224 */ /* 0x000fce00078e0008 */
.L_x_9796:
[----:B------:R-:W-:Y:S05]  /*1070*/  BSYNC B0 ;  /* 0x0000000000007941 */ /* 0x000fea0003800000 */
.L_x_9794:
        /* <DEDUP_REMOVED lines=16> */
.L_x_9800:
[----:B------:R-:W-:Y:S05]  /*1180*/  BSYNC B1 ;  /* 0x0000000000017941 */ /* 0x000fea0003800000 */
.L_x_9799:
        /* <DEDUP_REMOVED lines=44> */
.L_x_9798:
[----:B------:R-:W-:Y:S05]  /*1450*/  BSYNC B0 ;  /* 0x0000000000007941 */ /* 0x000fea0003800000 */
.L_x_9797:
        /* <DEDUP_REMOVED lines=9> */
.L_x_9793:
        /* <DEDUP_REMOVED lines=12> */
.L_x_9802:
[----:B------:R-:W-:-:S07]  /*15b0*/  MOV R17, R8 ;  /* 0x0000000800117202 */ /* 0x000fce0000000f00 */
.L_x_9803:
[----:B------:R-:W-:Y:S05]  /*15c0*/  BSYNC B0 ;  /* 0x0000000000007941 */ /* 0x000fea0003800000 */
.L_x_9801:
        /* <DEDUP_REMOVED lines=16> */
.L_x_9807:
[----:B------:R-:W-:Y:S05]  /*16d0*/  BSYNC B1 ;  /* 0x0000000000017941 */ /* 0x000fea0003800000 */
.L_x_9806:
        /* <DEDUP_REMOVED lines=44> */
.L_x_9805:
[----:B------:R-:W-:Y:S05]  /*19a0*/  BSYNC B0 ;  /* 0x0000000000007941 */ /* 0x000fea0003800000 */
.L_x_9804:
        /* <DEDUP_REMOVED lines=13> */
.L_x_9808:
        /* <DEDUP_REMOVED lines=12> */
.L_x_9811:
[----:B------:R-:W-:-:S07]  /*1b40*/  MOV R11, R8 ;  /* 0x00000008000b7202 */ /* 0x000fce0000000f00 */
.L_x_9812:
[----:B------:R-:W-:Y:S05]  /*1b50*/  BSYNC B0 ;  /* 0x0000000000007941 */ /* 0x000fea0003800000 */
.L_x_9810:
        /* <DEDUP_REMOVED lines=16> */
.L_x_9816:
[----:B------:R-:W-:Y:S05]  /*1c60*/  BSYNC B1 ;  /* 0x0000000000017941 */ /* 0x000fea0003800000 */
.L_x_9815:
        /* <DEDUP_REMOVED lines=44> */
.L_x_9814:
[----:B------:R-:W-:Y:S05]  /*1f30*/  BSYNC B0 ;  /* 0x0000000000007941 */ /* 0x000fea0003800000 */
.L_x_9813:
        /* <DEDUP_REMOVED lines=10> */
.L_x_9809:
        /* <DEDUP_REMOVED lines=12> */
.L_x_9818:
[----:B------:R-:W-:-:S07]  /*20a0*/  IMAD.MOV.U32 R17, RZ, RZ, R8 ;  /* 0x000000ffff117224 */ /* 0x000fce00078e0008 */
.L_x_9819:
[----:B------:R-:W-:Y:S05]  /*20b0*/  BSYNC B0 ;  /* 0x0000000000007941 */ /* 0x000fea0003800000 */
.L_x_9817:
        /* <DEDUP_REMOVED lines=16> */
.L_x_9823:
[----:B------:R-:W-:Y:S05]  /*21c0*/  BSYNC B1 ;  /* 0x0000000000017941 */ /* 0x000fea0003800000 */
.L_x_9822:
        /* <DEDUP_REMOVED lines=44> */
.L_x_9821:
[----:B------:R-:W-:Y:S05]  /*2490*/  BSYNC B0 ;  /* 0x0000000000007941 */ /* 0x000fea0003800000 */
.L_x_9820:
        /* <DEDUP_REMOVED lines=14> */
.L_x_9824:
        /* <DEDUP_REMOVED lines=12> */
.L_x_9827:
[----:B------:R-:W-:-:S07]  /*2640*/  IMAD.MOV.U32 R26, RZ, RZ, R8 ;  /* 0x000000ffff1a7224 */ /* 0x000fce00078e0008 */
.L_x_9828:
[----:B------:R-:W-:Y:S05]  /*2650*/  BSYNC B0 ;  /* 0x0000000000007941 */ /* 0x000fea0003800000 */
.L_x_9826:
        /* <DEDUP_REMOVED lines=16> */
.L_x_9832:
[----:B------:R-:W-:Y:S05]  /*2760*/  BSYNC B1 ;  /* 0x0000000000017941 */ /* 0x000fea0003800000 */
.L_x_9831:
        /* <DEDUP_REMOVED lines=44> */
.L_x_9830:
[----:B------:R-:W-:Y:S05]  /*2a30*/  BSYNC B0 ;  /* 0x0000000000007941 */ /* 0x000fea0003800000 */
.L_x_9829:
        /* <DEDUP_REMOVED lines=9> */
.L_x_9825:
        /* <DEDUP_REMOVED lines=12> */
.L_x_9834:
[----:B------:R-:W-:-:S07]  /*2b90*/  IMAD.MOV.U32 R24, RZ, RZ, R8 ;  /* 0x000000ffff187224 */ /* 0x000fce00078e0008 */
.L_x_9835:
[----:B------:R-:W-:Y:S05]  /*2ba0*/  BSYNC B0 ;  /* 0x0000000000007941 */ /* 0x000fea0003800000 */
.L_x_9833:
        /* <DEDUP_REMOVED lines=16> */
.L_x_9839:
[----:B------:R-:W-:Y:S05]  /*2cb0*/  BSYNC B1 ;  /* 0x0000000000017941 */ /* 0x000fea0003800000 */
.L_x_9838:
        /* <DEDUP_REMOVED lines=44> */
.L_x_9837:
[----:B------:R-:W-:Y:S05]  /*2f80*/  BSYNC B0 ;  /* 0x0000000000007941 */ /* 0x000fea0003800000 */
.L_x_9836:
        /* <DEDUP_REMOVED lines=13> */
.L_x_9840:
        /* <DEDUP_REMOVED lines=12> */
.L_x_9843:
[----:B------:R-:W-:-:S07]  /*3120*/  IMAD.MOV.U32 R24, RZ, RZ, R8 ;  /* 0x000000ffff187224 */ /* 0x000fce00078e0008 */
.L_x_9844:
[----:B------:R-:W-:Y:S05]  /*3130*/  BSYNC B0 ;  /* 0x0000000000007941 */ /* 0x000fea0003800000 */
.L_x_9842:
        /* <DEDUP_REMOVED lines=16> */
.L_x_9848:
[----:B------:R-:W-:Y:S05]  /*3240*/  BSYNC B1 ;  /* 0x0000000000017941 */ /* 0x000fea0003800000 */
.L_x_9847:
        /* <DEDUP_REMOVED lines=44> */
.L_x_9846:
[----:B------:R-:W-:Y:S05]  /*3510*/  BSYNC B0 ;  /* 0x0000000000007941 */ /* 0x000fea0003800000 */
.L_x_9845:
        /* <DEDUP_REMOVED lines=10> */
.L_x_9841:
        /* <DEDUP_REMOVED lines=12> */
.L_x_9850:
[----:B------:R-:W-:-:S07]  /*3680*/  MOV R24, R8 ;  /* 0x0000000800187202 */ /* 0x000fce0000000f00 */
.L_x_9851:
[----:B------:R-:W-:Y:S05]  /*3690*/  BSYNC B0 ;  /* 0x0000000000007941 */ /* 0x000fea0003800000 */
.L_x_9849:
        /* <DEDUP_REMOVED lines=16> */
.L_x_9855:
[----:B------:R-:W-:Y:S05]  /*37a0*/  BSYNC B1 ;  /* 0x0000000000017941 */ /* 0x000fea0003800000 */
.L_x_9854:
        /* <DEDUP_REMOVED lines=44> */
.L_x_9853:
[----:B------:R-:W-:Y:S05]  /*3a70*/  BSYNC B0 ;  /* 0x0000000000007941 */ /* 0x000fea0003800000 */
.L_x_9852:
        /* <DEDUP_REMOVED lines=14> */
.L_x_9856:
        /* <DEDUP_REMOVED lines=12> */
.L_x_9859:
[----:B------:R-:W-:-:S07]  /*3c20*/  MOV R23, R8 ;  /* 0x0000000800177202 */ /* 0x000fce0000000f00 */
.L_x_9860:
[----:B------:R-:W-:Y:S05]  /*3c30*/  BSYNC B0 ;  /* 0x0000000000007941 */ /* 0x000fea0003800000 */
.L_x_9858:
        /* <DEDUP_REMOVED lines=16> */
.L_x_9864:
[----:B------:R-:W-:Y:S05]  /*3d40*/  BSYNC B1 ;  /* 0x0000000000017941 */ /* 0x000fea0003800000 */
.L_x_9863:
        /* <DEDUP_REMOVED lines=44> */
.L_x_9862:
[----:B------:R-:W-:Y:S05]  /*4010*/  BSYNC B0 ;  /* 0x0000000000007941 */ /* 0x000fea0003800000 */
.L_x_9861:
        /* <DEDUP_REMOVED lines=9> */
.L_x_9857:
        /* <DEDUP_REMOVED lines=12> */
.L_x_9866:
[----:B------:R-:W-:-:S07]  /*4170*/  IMAD.MOV.U32 R23, RZ, RZ, R8 ;  /* 0x000000ffff177224 */ /* 0x000fce00078e0008 */
.L_x_9867:
[----:B------:R-:W-:Y:S05]  /*4180*/  BSYNC B0 ;  /* 0x0000000000007941 */ /* 0x000fea0003800000 */
.L_x_9865:
        /* <DEDUP_REMOVED lines=16> */
.L_x_9871:
[----:B------:R-:W-:Y:S05]  /*4290*/  BSYNC B1 ;  /* 0x0000000000017941 */ /* 0x000fea0003800000 */
.L_x_9870:
        /* <DEDUP_REMOVED lines=44> */
.L_x_9869:
[----:B------:R-:W-:Y:S05]  /*4560*/  BSYNC B0 ;  /* 0x0000000000007941 */ /* 0x000fea0003800000 */
.L_x_9868:
        /* <DEDUP_REMOVED lines=12> */
.L_x_9872:
        /* <DEDUP_REMOVED lines=12> */
.L_x_9875:
[----:B------:R-:W-:-:S07]  /*46f0*/  IMAD.MOV.U32 R14, RZ, RZ, R8 ;  /* 0x000000ffff0e7224 */ /* 0x000fce00078e0008 */
.L_x_9876:
[----:B------:R-:W-:Y:S05]  /*4700*/  BSYNC B0 ;  /* 0x0000000000007941 */ /* 0x000fea0003800000 */
.L_x_9874:
        /* <DEDUP_REMOVED lines=16> */
.L_x_9880:
[----:B------:R-:W-:Y:S05]  /*4810*/  BSYNC B1 ;  /* 0x0000000000017941 */ /* 0x000fea0003800000 */
.L_x_9879:
        /* <DEDUP_REMOVED lines=44> */
.L_x_9878:
[----:B------:R-:W-:Y:S05]  /*4ae0*/  BSYNC B0 ;  /* 0x0000000000007941 */ /* 0x000fea0003800000 */
.L_x_9877:
        /* <DEDUP_REMOVED lines=10> */
.L_x_9873:
        /* <DEDUP_REMOVED lines=12> */
.L_x_9882:
[----:B------:R-:W-:-:S07]  /*4c50*/  IMAD.MOV.U32 R14, RZ, RZ, R8 ;  /* 0x000000ffff0e7224 */ /* 0x000fce00078e0008 */
.L_x_9883:
[----:B------:R-:W-:Y:S05]  /*4c60*/  BSYNC B0 ;  /* 0x0000000000007941 */ /* 0x000fea0003800000 */
.L_x_9881:
        /* <DEDUP_REMOVED lines=16> */
.L_x_9887:
[----:B------:R-:W-:Y:S05]  /*4d70*/  BSYNC B1 ;  /* 0x0000000000017941 */ /* 0x000fea0003800000 */
.L_x_9886:
        /* <DEDUP_REMOVED lines=44> */
.L_x_9885:
[----:B------:R-:W-:Y:S05]  /*5040*/  BSYNC B0 ;  /* 0x0000000000007941 */ /* 0x000fea0003800000 */
.L_x_9884:
        /* <DEDUP_REMOVED lines=13> */
.L_x_9888:
        /* <DEDUP_REMOVED lines=12> */
.L_x_9891:
[----:B------:R-:W-:-:S07]  /*51e0*/  IMAD.MOV.U32 R27, RZ, RZ, R8 ;  /* 0x000000ffff1b7224 */ /* 0x000fce00078e0008 */
.L_x_9892:
[----:B------:R-:W-:Y:S05]  /*51f0*/  BSYNC B0 ;  /* 0x0000000000007941 */ /* 0x000fea0003800000 */
.L_x_9890:
        /* <DEDUP_REMOVED lines=16> */
.L_x_9896:
[----:B------:R-:W-:Y:S05]  /*5300*/  BSYNC B1 ;  /* 0x0000000000017941 */ /* 0x000fea0003800000 */
.L_x_9895:
        /* <DEDUP_REMOVED lines=44> */
.L_x_9894:
[----:B------:R-:W-:Y:S05]  /*55d0*/  BSYNC B0 ;  /* 0x0000000000007941 */ /* 0x000fea0003800000 */
.L_x_9893:
        /* <DEDUP_REMOVED lines=9> */
.L_x_9889:
        /* <DEDUP_REMOVED lines=12> */
.L_x_9898:
[----:B------:R-:W-:-:S07]  /*5730*/  MOV R27, R8 ;  /* 0x00000008001b7202 */ /* 0x000fce0000000f00 */
.L_x_9899:
[----:B------:R-:W-:Y:S05]  /*5740*/  BSYNC B0 ;  /* 0x0000000000007941 */ /* 0x000fea0003800000 */
.L_x_9897:
        /* <DEDUP_REMOVED lines=16> */
.L_x_9903:
[----:B------:R-:W-:Y:S05]  /*5850*/  BSYNC B1 ;  /* 0x0000000000017941 */ /* 0x000fea0003800000 */
.L_x_9902:
        /* <DEDUP_REMOVED lines=44> */
.L_x_9901:
[----:B------:R-:W-:Y:S05]  /*5b20*/  BSYNC B0 ;  /* 0x0000000000007941 */ /* 0x000fea0003800000 */
.L_x_9900:
        /* <DEDUP_REMOVED lines=12> */
.L_x_9904:
        /* <DEDUP_REMOVED lines=12> */
.L_x_9907:
[----:B------:R-:W-:-:S07]  /*5cb0*/  MOV R23, R8 ;  /* 0x0000000800177202 */ /* 0x000fce0000000f00 */
.L_x_9908:
[----:B------:R-:W-:Y:S05]  /*5cc0*/  BSYNC B0 ;  /* 0x0000000000007941 */ /* 0x000fea0003800000 */
.L_x_9906:
        /* <DEDUP_REMOVED lines=18> */
.L_x_9912:
[----:B------:R-:W-:Y:S05]  /*5df0*/  BSYNC B1 ;  /* 0x0000000000017941 */ /* 0x000fea0003800000 */
.L_x_9911:
        /* <DEDUP_REMOVED lines=44> */
.L_x_9910:
[----:B------:R-:W-:Y:S05]  /*60c0*/  BSYNC B0 ;  /* 0x0000000000007941 */ /* 0x000fea0003800000 */
.L_x_9909:
        /* <DEDUP_REMOVED lines=10> */
.L_x_9905:
[----:B------:R-:W0:Y:S01]  /*6170*/  LDC.64 R114, c[0x0][0x238] ;  /* 0x00008e00ff727b82 */ /* 0x000e220000000a00 */
[----:B------:R-:W-:Y:S02]  /*6180*/  P2R R14, PR, RZ, 0x4 ;  /* 0x00000004ff0e7803 */ /* 0x000fe40000000000 */
[----:B------:R-:W-:Y:S02]  /*6190*/  SEL R15, RZ, 0x1000000, P5 ;  /* 0x01000000ff0f7807 */ /* 0x000fe40002800000 */
[----:B------:R-:W-:Y:S02]  /*61a0*/  ISETP.NE.AND P2, PT, R13, RZ, PT ;  /* 0x000000ff0d00720c */ /* 0x000fe40003f45270 */
[----:B------:R-:W-:Y:S01]  /*61b0*/  ISETP.NE.AND P5, PT, R22, RZ, PT ;  /* 0x000000ff1600720c */ /* 0x000fe20003fa5270 */
[----:B------:R-:W1:Y:S01]  /*61c0*/  LDC.64 R104, c[0x0][0x240] ;  /* 0x00009000ff687b82 */ /* 0x000e620000000a00 */
[----:B------:R-:W-:Y:S02]  /*61d0*/  SEL R13, RZ, 0x10000, P4 ;  /* 0x00010000ff0d7807 */ /* 0x000fe40002000000 */
[----:B------:R-:W-:-:S02]  /*61e0*/  SEL R22, RZ, 0x100, P3 ;  /* 0x00000100ff167807 */ /* 0x000fc40001800000 */
[----:B------:R-:W-:Y:S02]  /*61f0*/  ISETP.NE.AND P4, PT, R12, RZ, PT ;  /* 0x000000ff0c00720c */ /* 0x000fe40003f85270 */
[----:B------:R-:W-:Y:S01]  /*6200*/  ISETP.NE.AND P3, PT, R17, RZ, PT ;  /* 0x000000ff1100720c */ /* 0x000fe20003f65270 */
[----:B------:R-:W2:Y:S01]  /*6210*/  @P0 LDC.64 R18, c[0x0][0x228] ;  /* 0x00008a00ff120b82 */ /* 0x000ea20000000a00 */
[----:B------:R-:W-:Y:S02]  /*6220*/  SEL R20, RZ, 0x1, P2 ;  /* 0x00000001ff147807 */ /* 0x000fe40001000000 */
[----:B------:R-:W-:Y:S02]  /*6230*/  ISETP.NE.AND P2, PT, R14, RZ, PT ;  /* 0x000000ff0e00720c */ /* 0x000fe40003f45270 */
[----:B------:R-:W-:Y:S01]  /*6240*/  SEL R14, RZ, 0x1, P3 ;  /* 0x00000001ff0e7807 */ /* 0x000fe20001800000 */
[----:B------:R-:W-:Y:S01]  /*6250*/  IMAD.WIDE.U32 R20, R20, 0x1000000, RZ ;  /* 0x0100000014147825 */ /* 0x000fe200078e00ff */
[----:B------:R-:W-:-:S02]  /*6260*/  SEL R12, RZ, 0x1, P4 ;  /* 0x00000001ff0c7807 */ /* 0x000fc40002000000 */
[----:B------:R-:W-:Y:S01]  /*6270*/  LOP3.LUT R22, R22, R15, R13, 0xfe, !PT ;  /* 0x0000000f16167212 */ /* 0x000fe200078efe0d */
[----:B------:R-:W-:Y:S01]  /*6280*/  IMAD.WIDE.U32 R14, R14, 0x10000, RZ ;  /* 0x000100000e0e7825 */ /* 0x000fe200078e00ff */
[----:B------:R-:W-:Y:S02]  /*6290*/  SEL R95, RZ, 0x1, P5 ;  /* 0x00000001ff5f7807 */ /* 0x000fe40002800000 */
[----:B------:R-:W-:Y:S01]  /*62a0*/  ISETP.NE.AND P6, PT, R16, RZ, PT ;  /* 0x000000ff1000720c */ /* 0x000fe20003fc5270 */
[----:B------:R-:W-:Y:S01]  /*62b0*/  IMAD.WIDE.U32 R12, R12, 0x100, RZ ;  /* 0x000001000c0c7825 */ /* 0x000fe200078e00ff */
[----:B------:R-:W-:Y:S01]  /*62c0*/  LOP3.LUT R95, R21, R22, R95, 0xfe, !PT ;  /* 0x00000016155f7212 */ /* 0x000fe200078efe5f */
[----:B------:R-:W3:Y:S01]  /*62d0*/  @P1 LDC.64 R16, c[0x0][0x230] ;  /* 0x00008c00ff101b82 */ /* 0x000ee20000000a00 */
[----:B------:R-:W-:Y:S01]  /*62e0*/  SEL R21, RZ, 0x1, P6 ;  /* 0x00000001ff157807 */ /* 0x000fe20003000000 */
[----:B0-----:R-:W-:Y:S01]  /*62f0*/  IMAD.WIDE.U32 R22, R108, 0x20, R114 ;  /* 0x000000206c167825 */ /* 0x001fe200078e0072 */
[----:B------:R-:W-:-:S02]  /*6300*/  LOP3.LUT R20, R12, R20, R14, 0xfe, !PT ;  /* 0x000000140c147212 */ /* 0x000fc400078efe0e */
        /* <DEDUP_REMOVED lines=10> */
[----:B0-----:R-:W-:Y:S06]  /*63b0*/  @!P0 BRA `(.L_x_9913) ;  /* 0x0000000000508947 */ /* 0x001fec0003800000 */
[----:B------:R-:W-:Y:S01]  /*63c0*/  IMAD.U32 R12, R100, 0x10000, RZ ;  /* 0x00010000640c7824 */ /* 0x000fe200078e00ff */
[----:B------:R-:W-:Y:S02]  /*63d0*/  LOP3.LUT R20, R101, 0xffff, RZ, 0xc0, !PT ;  /* 0x0000ffff65147812 */ /* 0x000fe400078ec0ff */
[----:B------:R-:W-:Y:S02]  /*63e0*/  PRMT R21, R99, 0x7104, RZ ;  /* 0x0000710463157816 */ /* 0x000fe400000000ff */
[----:B------:R-:W-:Y:S02]  /*63f0*/  LOP3.LUT R23, R12, 0xff0000, RZ, 0xc0, !PT ;  /* 0x00ff00000c177812 */ /* 0x000fe400078ec0ff */
[----:B------:R-:W0:Y:S01]  /*6400*/  LDC.64 R12, c[0x0][0x248] ;  /* 0x00009200ff0c7b82 */ /* 0x000e220000000a00 */
[----:B------:R-:W-:Y:S02]  /*6410*/  LOP3.LUT R94, R97, 0xff, RZ, 0xc0, !PT ;  /* 0x000000ff615e7812 */ /* 0x000fe400078ec0ff */
[----:B------:R-:W-:-:S02]  /*6420*/  PRMT R20, R23, 0x4210, R20 ;  /* 0x0000421017147816 */ /* 0x000fc40000000014 */
        /* <DEDUP_REMOVED lines=13> */
.L_x_9913:
        /* <DEDUP_REMOVED lines=16> */
.L_x_9915:
[----:B------:R-:W-:-:S07]  /*6600*/  MOV R22, R8 ;  /* 0x0000000800167202 */ /* 0x000fce0000000f00 */
.L_x_9916:
[----:B------:R-:W-:Y:S05]  /*6610*/  BSYNC B0 ;  /* 0x0000000000007941 */ /* 0x000fea0003800000 */
.L_x_9914:
        /* <DEDUP_REMOVED lines=16> */
.L_x_9920:
[----:B------:R-:W-:Y:S05]  /*6720*/  BSYNC B1 ;  /* 0x0000000000017941 */ /* 0x000fea0003800000 */
.L_x_9919:
        /* <DEDUP_REMOVED lines=44> */
.L_x_9918:
[----:B------:R-:W-:Y:S05]  /*69f0*/  BSYNC B0 ;  /* 0x0000000000007941 */ /* 0x000fea0003800000 */
.L_x_9917:
        /* <DEDUP_REMOVED lines=14> */
.L_x_9921:
        /* <DEDUP_REMOVED lines=12> */
.L_x_9924:
[----:B------:R-:W-:-:S07]  /*6ba0*/  MOV R10, R8 ;  /* 0x00000008000a7202 */ /* 0x000fce0000000f00 */
.L_x_9925:
[----:B------:R-:W-:Y:S05]  /*6bb0*/  BSYNC B0 ;  /* 0x0000000000007941 */ /* 0x000fea0003800000 */
.L_x_9923:
        /* <DEDUP_REMOVED lines=16> */
.L_x_9929:
[----:B------:R-:W-:Y:S05]  /*6cc0*/  BSYNC B1 ;  /* 0x0000000000017941 */ /* 0x000fea0003800000 */
.L_x_9928:
        /* <DEDUP_REMOVED lines=44> */
.L_x_9927:
[----:B------:R-:W-:Y:S05]  /*6f90*/  BSYNC B0 ;  /* 0x0000000000007941 */ /* 0x000fea0003800000 */
.L_x_9926:
        /* <DEDUP_REMOVED lines=9> */
.L_x_9922:
        /* <DEDUP_REMOVED lines=12> */
.L_x_9931:
[----:B------:R-:W-:-:S07]  /*70f0*/  IMAD.MOV.U32 R12, RZ, RZ, R8 ;  /* 0x000000ffff0c7224 */ /* 0x000fce00078e0008 */
.L_x_9932:
[----:B------:R-:W-:Y:S05]  /*7100*/  BSYNC B0 ;  /* 0x0000000000007941 */ /* 0x000fea0003800000 */
.L_x_9930:
        /* <DEDUP_REMOVED lines=16> */
.L_x_9936:
[----:B------:R-:W-:Y:S05]  /*7210*/  BSYNC B1 ;  /* 0x0000000000017941 */ /* 0x000fea0003800000 */
.L_x_9935:
        /* <DEDUP_REMOVED lines=44> */
.L_x_9934:
[----:B------:R-:W-:Y:S05]  /*74e0*/  BSYNC B0 ;  /* 0x0000000000007941 */ /* 0x000fea0003800000 */
.L_x_9933:
        /* <DEDUP_REMOVED lines=13> */
.L_x_9937:
        /* <DEDUP_REMOVED lines=12> */
.L_x_9940:
[----:B------:R-:W-:-:S07]  /*7680*/  IMAD.MOV.U32 R11, RZ, RZ, R8 ;  /* 0x000000ffff0b7224 */ /* 0x000fce00078e0008 */
.L_x_9941:
[----:B------:R-:W-:Y:S05]  /*7690*/  BSYNC B0 ;  /* 0x0000000000007941 */ /* 0x000fea0003800000 */
.L_x_9939:
        /* <DEDUP_REMOVED lines=16> */
.L_x_9945:
[----:B------:R-:W-:Y:S05]  /*77a0*/  BSYNC B1 ;  /* 0x0000000000017941 */ /* 0x000fea0003800000 */
.L_x_9944:
        /* <DEDUP_REMOVED lines=44> */
.L_x_9943:
[----:B------:R-:W-:Y:S05]  /*7a70*/  BSYNC B0 ;  /* 0x0000000000007941 */ /* 0x000fea0003800000 */
.L_x_9942:
        /* <DEDUP_REMOVED lines=10> */
.L_x_9938:
        /* <DEDUP_REMOVED lines=12> */
.L_x_9947:
[----:B------:R-:W-:-:S07]  /*7be0*/  IMAD.MOV.U32 R12, RZ, RZ, R8 ;  /* 0x000000ffff0c7224 */ /* 0x000fce00078e0008 */
.L_x_9948:
[----:B------:R-:W-:Y:S05]  /*7bf0*/  BSYNC B0 ;  /* 0x0000000000007941 */ /* 0x000fea0003800000 */
.L_x_9946:
        /* <DEDUP_REMOVED lines=16> */
.L_x_9952:
[----:B------:R-:W-:Y:S05]  /*7d00*/  BSYNC B1 ;  /* 0x0000000000017941 */ /* 0x000fea0003800000 */
.L_x_9951:
        /* <DEDUP_REMOVED lines=44> */
.L_x_9950:
[----:B------:R-:W-:Y:S05]  /*7fd0*/  BSYNC B0 ;  /* 0x0000000000007941 */ /* 0x000fea0003800000 */
.L_x_9949:
        /* <DEDUP_REMOVED lines=14> */
.L_x_9953:
        /* <DEDUP_REMOVED lines=12> */
.L_x_9956:
[----:B------:R-:W-:-:S07]  /*8180*/  IMAD.MOV.U32 R94, RZ, RZ, R8 ;  /* 0x000000ffff5e7224 */ /* 0x000fce00078e0008 */
.L_x_9957:
[----:B------:R-:W-:Y:S05]  /*8190*/  BSYNC B0 ;  /* 0x0000000000007941 */ /* 0x000fea0003800000 */
.L_x_9955:
        /* <DEDUP_REMOVED lines=16> */
.L_x_9961:
[----:B------:R-:W-:Y:S05]  /*82a0*/  BSYNC B1 ;  /* 0x0000000000017941 */ /* 0x000fea0003800000 */
.L_x_9960:
        /* <DEDUP_REMOVED lines=44> */
.L_x_9959:
[----:B------:R-:W-:Y:S05]  /*8570*/  BSYNC B0 ;  /* 0x0000000000007941 */ /* 0x000fea0003800000 */
.L_x_9958:
        /* <DEDUP_REMOVED lines=9> */
.L_x_9954:
        /* <DEDUP_REMOVED lines=12> */
.L_x_9963:
[----:B------:R-:W-:-:S07]  /*86d0*/  MOV R94, R8 ;  /* 0x00000008005e7202 */ /* 0x000fce0000000f00 */
.L_x_9964:
[----:B------:R-:W-:Y:S05]  /*86e0*/  BSYNC B0 ;  /* 0x0000000000007941 */ /* 0x000fea0003800000 */
.L_x_9962:
        /* <DEDUP_REMOVED lines=16> */
.L_x_9968:
[----:B------:R-:W-:Y:S05]  /*87f0*/  BSYNC B1 ;  /* 0x0000000000017941 */ /* 0x000fea0003800000 */
.L_x_9967:
        /* <DEDUP_REMOVED lines=44> */
.L_x_9966:
[----:B------:R-:W-:Y:S05]  /*8ac0*/  BSYNC B0 ;  /* 0x0000000000007941 */ /* 0x000fea0003800000 */
.L_x_9965:
        /* <DEDUP_REMOVED lines=13> */
.L_x_9969:
        /* <DEDUP_REMOVED lines=12> */
.L_x_9972:
[----:B------:R-:W-:-:S07]  /*8c60*/  MOV R94, R8 ;  /* 0x00000008005e7202 */ /* 0x000fce0000000f00 */
.L_x_9973:
[----:B------:R-:W-:Y:S05]  /*8c70*/  BSYNC B0 ;  /* 0x0000000000007941 */ /* 0x000fea0003800000 */
.L_x_9971:
        /* <DEDUP_REMOVED lines=16> */
.L_x_9977:
[----:B------:R-:W-:Y:S05]  /*8d80*/  BSYNC B1 ;  /* 0x0000000000017941 */ /* 0x000fea0003800000 */
.L_x_9976:
        /* <DEDUP_REMOVED lines=44> */
.L_x_9975:
[----:B------:R-:W-:Y:S05]  /*9050*/  BSYNC B0 ;  /* 0x0000000000007941 */ /* 0x000fea0003800000 */
.L_x_9974:
        /* <DEDUP_REMOVED lines=10> */
.L_x_9970:
        /* <DEDUP_REMOVED lines=12> */
.L_x_9979:
[----:B------:R-:W-:-:S07]  /*91c0*/  IMAD.MOV.U32 R94, RZ, RZ, R8 ;  /* 0x000000ffff5e7224 */ /* 0x000fce00078e0008 */
.L_x_9980:
[----:B------:R-:W-:Y:S05]  /*91d0*/  BSYNC B0 ;  /* 0x0000000000007941 */ /* 0x000fea0003800000 */
.L_x_9978:
        /* <DEDUP_REMOVED lines=16> */
.L_x_9984:
[----:B------:R-:W-:Y:S05]  /*92e0*/  BSYNC B1 ;  /* 0x0000000000017941 */ /* 0x000fea0003800000 */
.L_x_9983:
        /* <DEDUP_REMOVED lines=44> */
.L_x_9982:
[----:B------:R-:W-:Y:S05]  /*95b0*/  BSYNC B0 ;  /* 0x0000000000007941 */ /* 0x000fea0003800000 */
.L_x_9981:
        /* <DEDUP_REMOVED lines=14> */
.L_x_9985:
        /* <DEDUP_REMOVED lines=12> */
.L_x_9988:
[----:B------:R-:W-:-:S07]  /*9760*/  IMAD.MOV.U32 R17, RZ, RZ, R8 ;  /* 0x000000ffff117224 */ /* 0x000fce00078e0008 */
.L_x_9989:
[----:B------:R-:W-:Y:S05]  /*9770*/  BSYNC B0 ;  /* 0x0000000000007941 */ /* 0x000fea0003800000 */
.L_x_9987:
        /* <DEDUP_REMOVED lines=16> */
.L_x_9993:
[----:B------:R-:W-:Y:S05]  /*9880*/  BSYNC B1 ;  /* 0x0000000000017941 */ /* 0x000fea0003800000 */
.L_x_9992:
        /* <DEDUP_REMOVED lines=44> */
.L_x_9991:
[----:B------:R-:W-:Y:S05]  /*9b50*/  BSYNC B0 ;  /* 0x0000000000007941 */ /* 0x000fea0003800000 */
.L_x_9990:
        /* <DEDUP_REMOVED lines=9> */
.L_x_9986:
        /* <DEDUP_REMOVED lines=12> */
.L_x_9995:
[----:B------:R-:W-:-:S07]  /*9cb0*/  IMAD.MOV.U32 R17, RZ, RZ, R8 ;  /* 0x000000ffff117224 */ /* 0x000fce00078e0008 */
.L_x_9996:
[----:B------:R-:W-:Y:S05]  /*9cc0*/  BSYNC B0 ;  /* 0x0000000000007941 */ /* 0x000fea0003800000 */
.L_x_9994:
        /* <DEDUP_REMOVED lines=16> */
.L_x_10000:
[----:B------:R-:W-:Y:S05]  /*9dd0*/  BSYNC B1 ;  /* 0x0000000000017941 */ /* 0x000fea0003800000 */
.L_x_9999:
        /* <DEDUP_REMOVED lines=44> */
.L_x_9998:
[----:B------:R-:W-:Y:S05]  /*a0a0*/  BSYNC B0 ;  /* 0x0000000000007941 */ /* 0x000fea0003800000 */
.L_x_9997:
        /* <DEDUP_REMOVED lines=12> */
.L_x_10001:
        /* <DEDUP_REMOVED lines=12> */
.L_x_10004:
[----:B------:R-:W-:-:S07]  /*a230*/  IMAD.MOV.U32 R14, RZ, RZ, R8 ;  /* 0x000000ffff0e7224 */ /* 0x000fce00078e0008 */
.L_x_10005:
[----:B------:R-:W-:Y:S05]  /*a240*/  BSYNC B0 ;  /* 0x0000000000007941 */ /* 0x000fea0003800000 */
.L_x_10003:
        /* <DEDUP_REMOVED lines=16> */
.L_x_10009:
[----:B------:R-:W-:Y:S05]  /*a350*/  BSYNC B1 ;  /* 0x0000000000017941 */ /* 0x000fea0003800000 */
.L_x_10008:
        /* <DEDUP_REMOVED lines=44> */
.L_x_10007:
[----:B------:R-:W-:Y:S05]  /*a620*/  BSYNC B0 ;  /* 0x0000000000007941 */ /* 0x000fea0003800000 */
.L_x_10006:
[----:B------:R-:W-:Y:S02]  /*a630*/  I2FP.F32.U32 R13, R14 ;  /* 0x0000000e000d7245 */ /* 0x000fe40000201000 */
[----:B------:R-:W-:-:S05]  /*a640*/  PRMT R14, R42, 0x7632, R14 ;  /* 0x000076322a0e7816 */ /* 0x000fca000000000e */
        /* <DEDUP_REMOVED lines=8> */
.L_x_10002:
        /* <DEDUP_REMOVED lines=12> */
.L_x_10011:
[----:B------:R-:W-:-:S07]  /*a790*/  MOV R14, R8 ;  /* 0x00000008000e7202 */ /* 0x000fce0000000f00 */
.L_x_10012:
[----:B------:R-:W-:Y:S05]  /*a7a0*/  BSYNC B0 ;  /* 0x0000000000007941 */ /* 0x000fea0003800000 */
.L_x_10010:
        /* <DEDUP_REMOVED lines=16> */
.L_x_10016:
[----:B------:R-:W-:Y:S05]  /*a8b0*/  BSYNC B1 ;  /* 0x0000000000017941 */ /* 0x000fea0003800000 */
.L_x_10015:
        /* <DEDUP_REMOVED lines=44> */
.L_x_10014:
[----:B------:R-:W-:Y:S05]  /*ab80*/  BSYNC B0 ;  /* 0x0000000000007941 */ /* 0x000fea0003800000 */
.L_x_10013:
        /* <DEDUP_REMOVED lines=13> */
.L_x_10017:
        /* <DEDUP_REMOVED lines=12> */
.L_x_10020:
[----:B------:R-:W-:-:S07]  /*ad20*/  IMAD.MOV.U32 R100, RZ, RZ, R8 ;  /* 0x000000ffff647224 */ /* 0x000fce00078e0008 */
.L_x_10021:
[----:B------:R-:W-:Y:S05]  /*ad30*/  BSYNC B0 ;  /* 0x0000000000007941 */ /* 0x000fea0003800000 */
.L_x_10019:
        /* <DEDUP_REMOVED lines=16> */
.L_x_10025:
[----:B------:R-:W-:Y:S05]  /*ae40*/  BSYNC B1 ;  /* 0x0000000000017941 */ /* 0x000fea0003800000 */
.L_x_10024:
        /* <DEDUP_REMOVED lines=44> */
.L_x_10023:
[----:B------:R-:W-:Y:S05]  /*b110*/  BSYNC B0 ;  /* 0x0000000000007941 */ /* 0x000fea0003800000 */
.L_x_10022:
        /* <DEDUP_REMOVED lines=9> */
.L_x_10018:
        /* <DEDUP_REMOVED lines=12> */
.L_x_10027:
[----:B------:R-:W-:-:S07]  /*b270*/  IMAD.MOV.U32 R109, RZ, RZ, R8 ;  /* 0x000000ffff6d7224 */ /* 0x000fce00078e0008 */
.L_x_10028:
[----:B------:R-:W-:Y:S05]  /*b280*/  BSYNC B0 ;  /* 0x0000000000007941 */ /* 0x000fea0003800000 */
.L_x_10026:
        /* <DEDUP_REMOVED lines=16> */
.L_x_10032:
[----:B------:R-:W-:Y:S05]  /*b390*/  BSYNC B1 ;  /* 0x0000000000017941 */ /* 0x000fea0003800000 */
.L_x_10031:
        /* <DEDUP_REMOVED lines=44> */
.L_x_10030:
[----:B------:R-:W-:Y:S05]  /*b660*/  BSYNC B0 ;  /* 0x0000000000007941 */ /* 0x000fea0003800000 */
.L_x_10029:
        /* <DEDUP_REMOVED lines=12> */
.L_x_10033:
        /* <DEDUP_REMOVED lines=12> */
.L_x_10036:
[----:B------:R-:W-:-:S07]  /*b7f0*/  IMAD.MOV.U32 R101, RZ, RZ, R8 ;  /* 0x000000ffff657224 */ /* 0x000fce00078e0008 */
.L_x_10037:
[----:B------:R-:W-:Y:S05]  /*b800*/  BSYNC B0 ;  /* 0x0000000000007941 */ /* 0x000fea0003800000 */
.L_x_10035:
        /* <DEDUP_REMOVED lines=18> */
.L_x_10041:
[----:B------:R-:W-:Y:S05]  /*b930*/  BSYNC B1 ;  /* 0x0000000000017941 */ /* 0x000fea0003800000 */
.L_x_10040:
        /* <DEDUP_REMOVED lines=44> */
.L_x_10039:
[----:B------:R-:W-:Y:S05]  /*bc00*/  BSYNC B0 ;  /* 0x0000000000007941 */ /* 0x000fea0003800000 */
.L_x_10038:
        /* <DEDUP_REMOVED lines=10> */
.L_x_10034:
[----:B------:R-:W-:Y:S02]  /*bcb0*/  P2R R14, PR, RZ, 0x4 ;  /* 0x00000004ff0e7803 */ /* 0x000fe40000000000 */
[----:B------:R-:W-:Y:S02]  /*bcc0*/  ISETP.NE.AND P2, PT, R119, RZ, PT ;  /* 0x000000ff7700720c */ /* 0x000fe40003f45270 */
[----:B------:R-:W-:Y:S02]  /*bcd0*/  SEL R95, RZ, 0x100, P3 ;  /* 0x00000100ff5f7807 */ /* 0x000fe40001800000 */
[----:B------:R-:W-:Y:S01]  /*bce0*/  ISETP.NE.AND P3, PT, R118, RZ, PT ;  /* 0x000000ff7600720c */ /* 0x000fe20003f65270 */
[----:B------:R-:W-:Y:S01]  /*bcf0*/  IMAD.WIDE.U32 R118, R113, 0x20, R114 ;  /* 0x0000002071767825 */ /* 0x000fe200078e0072 */
[----:B------:R-:W-:Y:S02]  /*bd00*/  SEL R13, RZ, 0x1, P2 ;  /* 0x00000001ff0d7807 */ /* 0x000fe40001000000 */
[----:B------:R-:W-:-:S02]  /*bd10*/  ISETP.NE.AND P2, PT, R14, RZ, PT ;  /* 0x000000ff0e00720c */ /* 0x000fc40003f45270 */
[----:B------:R-:W-:Y:S01]  /*bd20*/  SEL R15, RZ, 0x1000000, P5 ;  /* 0x01000000ff0f7807 */ /* 0x000fe20002800000 */
[----:B------:R0:W-:Y:S01]  /*bd30*/  STG.E.128 desc[UR4][R118.64], R20 ;  /* 0x0000001476007986 */ /* 0x0001e2000c101d04 */
[----:B------:R-:W-:Y:S02]  /*bd40*/  SEL R12, RZ, 0x10000, P4 ;  /* 0x00010000ff0c7807 */ /* 0x000fe40002000000 */
[----:B------:R-:W-:Y:S01]  /*bd50*/  SEL R14, RZ, 0x1, P3 ;  /* 0x00000001ff0e7807 */ /* 0x000fe20001800000 */
[----:B------:R0:W-:Y:S01]  /*bd60*/  STG.E.128 desc[UR4][R118.64+0x10], R16 ;  /* 0x0000101076007986 */ /* 0x0001e2000c101d04 */
[----:B------:R-:W-:Y:S02]  /*bd70*/  ISETP.NE.AND P5, PT, R116, RZ, PT ;  /* 0x000000ff7400720c */ /* 0x000fe40003fa5270 */
[----:B------:R-:W-:Y:S02]  /*bd80*/  ISETP.NE.AND P4, PT, R117, RZ, PT ;  /* 0x000000ff7500720c */ /* 0x000fe40003f85270 */
[----:B------:R-:W-:Y:S01]  /*bd90*/  LOP3.LUT R95, R95, R15, R12, 0xfe, !PT ;  /* 0x0000000f5f5f7212 */ /* 0x000fe200078efe0c */
[----:B------:R-:W-:Y:S01]  /*bda0*/  IMAD.WIDE.U32 R14, R14, 0x1000000, RZ ;  /* 0x010000000e0e7825 */ /* 0x000fe200078e00ff */
[----:B------:R-:W-:-:S02]  /*bdb0*/  SEL R12, RZ, 0x1, P4 ;  /* 0x00000001ff0c7807 */ /* 0x000fc40002000000 */
[----:B------:R-:W-:Y:S02]  /*bdc0*/  SEL R94, RZ, 0x1, P5 ;  /* 0x00000001ff5e7807 */ /* 0x000fe40002800000 */
[----:B------:R-:W-:Y:S01]  /*bdd0*/  LOP3.LUT R15, R15, R95, R13, 0xfe, !PT ;  /* 0x0000005f0f0f7212 */ /* 0x000fe200078efe0d */
[----:B------:R-:W-:Y:S01]  /*bde0*/  IMAD.WIDE.U32 R12, R12, 0x10000, RZ ;  /* 0x000100000c0c7825 */ /* 0x000fe200078e00ff */
[----:B------:R-:W-:-:S03]  /*bdf0*/  ISETP.NE.AND P6, PT, R110, RZ, PT ;  /* 0x000000ff6e00720c */ /* 0x000fc60003fc5270 */
[----:B------:R-:W-:Y:S01]  /*be00*/  IMAD.WIDE.U32 R94, R94, 0x100, RZ ;  /* 0x000001005e5e7825 */ /* 0x000fe200078e00ff */
[----:B------:R-:W-:Y:S02]  /*be10*/  SEL R117, RZ, 0x1, P6 ;  /* 0x00000001ff757807 */ /* 0x000fe40003000000 */
[----:B------:R-:W-:Y:S02]  /*be20*/  LOP3.LUT R94, R94, R14, R12, 0xfe, !PT ;  /* 0x0000000e5e5e7212 */ /* 0x000fe400078efe0c */
[----:B------:R-:W-:Y:S02]  /*be30*/  LOP3.LUT R95, R95, R15, R13, 0xfe, !PT ;  /* 0x0000000f5f5f7212 */ /* 0x000fe400078efe0d */
[----:B------:R-:W-:Y:S01]  /*be40*/  LOP3.LUT R94, R94, R117, RZ, 0xfc, !PT ;  /* 0x000000755e5e7212 */ /* 0x000fe200078efcff */
[----:B------:R-:W-:Y:S01]  /*be50*/  IMAD.WIDE.U32 R116, R113, 0x8, R104 ;  /* 0x0000000871747825 */ /* 0x000fe200078e0068 */
[----:B------:R-:W1:Y:S04]  /*be60*/  @P0 LDC.64 R14, c[0x0][0x228] ;  /* 0x00008a00ff0e0b82 */ /* 0x000e680000000a00 */
[----:B------:R0:W-:Y:S04]  /*be70*/  STG.E.64 desc[UR4][R116.64], R94 ;  /* 0x0000005e74007986 */ /* 0x0001e8000c101b04 */
[----:B------:R-:W2:Y:S01]  /*be80*/  @P1 LDC.64 R12, c[0x0][0x230] ;  /* 0x00008c00ff0c1b82 */ /* 0x000ea20000000a00 */
[----:B------:R-:W-:Y:S05]  /*be90*/  @!P0 BRA `(.L_x_10042) ;  /* 0x0000000000508947 */ /* 0x000fea0003800000 */
[----:B0-----:R-:W-:Y:S01]  /*bea0*/  IMAD.U32 R94, R100, 0x10000, RZ ;  /* 0x00010000645e7824 */ /* 0x001fe200078e00ff */
[----:B------:R-:W-:Y:S02]  /*beb0*/  PRMT R117, R99, 0x7104, RZ ;  /* 0x0000710463757816 */ /* 0x000fe400000000ff */
[----:B------:R-:W-:Y:S02]  /*bec0*/  LOP3.LUT R120, R97, 0xff, RZ, 0xc0, !PT ;  /* 0x000000ff61787812 */ /* 0x000fe400078ec0ff */
[----:B------:R-:W-:Y:S02]  /*bed0*/  LOP3.LUT R95, R94, 0xff0000, RZ, 0xc0, !PT ;  /* 0x00ff00005e5f7812 */ /* 0x000fe400078ec0ff */
[----:B------:R-:W-:Y:S01]  /*bee0*/  LOP3.LUT R94, R101, 0xffff, RZ, 0xc0, !PT ;  /* 0x0000ffff655e7812 */ /* 0x000fe200078ec0ff */
[----:B------:R-:W-:Y:S01]  /*bef0*/  IMAD.WIDE.U32 R120, R120, 0x1000000, RZ ;  /* 0x0100000078787825 */ /* 0x000fe200078e00ff */
[----:B------:R-:W-:Y:S02]  /*bf00*/  LOP3.LUT R118, R96, 0xff, RZ, 0xc0, !PT ;  /* 0x000000ff60767812 */ /* 0x000fe400078ec0ff */
[----:B------:R-:W-:-:S02]  /*bf10*/  PRMT R110, R95, 0x4210, R94 ;  /* 0x000042105f6e7816 */ /* 0x000fc4000000005e */
[----:B------:R-:W0:Y:S01]  /*bf20*/  LDC.64 R94, c[0x0][0x248] ;  /* 0x00009200ff5e7b82 */ /* 0x000e220000000a00 */
        /* <DEDUP_REMOVED lines=9> */
[----:B0-----:R-:W-:-:S05]  /*bfc0*/  IMAD.WIDE.U32 R94, R113, 0x8, R94 ;  /* 0x00000008715e7825 */ /* 0x001fca00078e005e */
[----:B------:R3:W-:Y:S02]  /*bfd0*/  STG.E.64 desc[UR4][R94.64], R116 ;  /* 0x000000745e007986 */ /* 0x0007e4000c101b04 */
.L_x_10042:
[----:B------:R-:W-:-:S05]  /*bfe0*/  IADD3 R110, R108, 0x200, RZ ;  /* 0x000002006c6e7810 */ /* 0x000fca0007ffe0ff */
[----:B------:R-:W-:-:S04]  /*bff0*/  IMAD.WIDE.U32 R92, R110, 0x10, R92 ;  /* 0x000000106e5c7825 */ /* 0x000fc800078e005c */
[C---:B-1----:R-:W-:Y:S02]  /*c000*/  @P0 IMAD.WIDE.U32 R14, R110.reuse, 0x10, R14 ;  /* 0x000000106e0e0825 */ /* 0x042fe400078e000e */
[----:B0--3--:R-:W5:Y:S02]  /*c010*/  LDG.E.128 R92, desc[UR4][R92.64] ;  /* 0x000000045c5c7981 */ /* 0x009f64000c1e1d00 */
[----:B--2---:R-:W-:Y:S02]  /*c020*/  @P1 IMAD.WIDE.U32 R12, R110, 0x20, R12 ;  /* 0x000000206e0c1825 */ /* 0x004fe400078e000c */
[----:B------:R0:W5:Y:S04]  /*c030*/  @P0 LDG.E.128 R40, desc[UR4][R14.64] ;  /* 0x000000040e280981 */ /* 0x000168000c1e1d00 */
        /* <DEDUP_REMOVED lines=14> */
.L_x_10044:
[----:B------:R-:W-:-:S07]  /*c120*/  IMAD.MOV.U32 R118, RZ, RZ, R8 ;  /* 0x000000ffff767224 */ /* 0x000fce00078e0008 */
.L_x_10045:
[----:B------:R-:W-:Y:S05]  /*c130*/  BSYNC B0 ;  /* 0x0000000000007941 */ /* 0x000fea0003800000 */
.L_x_10043:
        /* <DEDUP_REMOVED lines=16> */
.L_x_10049:
[----:B------:R-:W-:Y:S05]  /*c240*/  BSYNC B1 ;  /* 0x0000000000017941 */ /* 0x000fea0003800000 */
.L_x_10048:
        /* <DEDUP_REMOVED lines=44> */
.L_x_10047:
[----:B------:R-:W-:Y:S05]  /*c510*/  BSYNC B0 ;  /* 0x0000000000007941 */ /* 0x000fea0003800000 */
.L_x_10046:
        /* <DEDUP_REMOVED lines=14> */
.L_x_10050:
        /* <DEDUP_REMOVED lines=12> */
.L_x_10053:
[----:B------:R-:W-:-:S07]  /*c6c0*/  IMAD.MOV.U32 R10, RZ, RZ, R8 ;  /* 0x000000ffff0a7224 */ /* 0x000fce00078e0008 */
.L_x_10054:
[----:B------:R-:W-:Y:S05]  /*c6d0*/  BSYNC B0 ;  /* 0x0000000000007941 */ /* 0x000fea0003800000 */
.L_x_10052:
        /* <DEDUP_REMOVED lines=16> */
.L_x_10058:
[----:B------:R-:W-:Y:S05]  /*c7e0*/  BSYNC B1 ;  /* 0x0000000000017941 */ /* 0x000fea0003800000 */
.L_x_10057:
        /* <DEDUP_REMOVED lines=44> */
.L_x_10056:
[----:B------:R-:W-:Y:S05]  /*cab0*/  BSYNC B0 ;  /* 0x0000000000007941 */ /* 0x000fea0003800000 */
.L_x_10055:
        /* <DEDUP_REMOVED lines=9> */
.L_x_10051:
        /* <DEDUP_REMOVED lines=12> */
.L_x_10060:
[----:B------:R-:W-:-:S07]  /*cc10*/  IMAD.MOV.U32 R13, RZ, RZ, R8 ;  /* 0x000000ffff0d7224 */ /* 0x000fce00078e0008 */
.L_x_10061:
[----:B------:R-:W-:Y:S05]  /*cc20*/  BSYNC B0 ;  /* 0x0000000000007941 */ /* 0x000fea0003800000 */
.L_x_10059:
        /* <DEDUP_REMOVED lines=16> */
.L_x_10065:
[----:B------:R-:W-:Y:S05]  /*cd30*/  BSYNC B1 ;  /* 0x0000000000017941 */ /* 0x000fea0003800000 */
.L_x_10064:
        /* <DEDUP_REMOVED lines=44> */
.L_x_10063:
[----:B------:R-:W-:Y:S05]  /*d000*/  BSYNC B0 ;  /* 0x0000000000007941 */ /* 0x000fea0003800000 */
.L_x_10062:
        /* <DEDUP_REMOVED lines=13> */
.L_x_10066:
        /* <DEDUP_REMOVED lines=12> */
.L_x_10069:
[----:B------:R-:W-:-:S07]  /*d1a0*/  IMAD.MOV.U32 R11, RZ, RZ, R8 ;  /* 0x000000ffff0b7224 */ /* 0x000fce00078e0008 */
.L_x_10070:
[----:B------:R-:W-:Y:S05]  /*d1b0*/  BSYNC B0 ;  /* 0x0000000000007941 */ /* 0x000fea0003800000 */
.L_x_10068:
        /* <DEDUP_REMOVED lines=16> */
.L_x_10074:
[----:B------:R-:W-:Y:S05]  /*d2c0*/  BSYNC B1 ;  /* 0x0000000000017941 */ /* 0x000fea0003800000 */
.L_x_10073:
        /* <DEDUP_REMOVED lines=44> */
.L_x_10072:
[----:B------:R-:W-:Y:S05]  /*d590*/  BSYNC B0 ;  /* 0x0000000000007941 */ /* 0x000fea0003800000 */
.L_x_10071:
        /* <DEDUP_REMOVED lines=10> */
.L_x_10067:
        /* <DEDUP_REMOVED lines=12> */
.L_x_10076:
[----:B------:R-:W-:-:S07]  /*d700*/  IMAD.MOV.U32 R92, RZ, RZ, R8 ;  /* 0x000000ffff5c7224 */ /* 0x000fce00078e0008 */
.L_x_10077:
[----:B------:R-:W-:Y:S05]  /*d710*/  BSYNC B0 ;  /* 0x0000000000007941 */ /* 0x000fea0003800000 */
.L_x_10075:
        /* <DEDUP_REMOVED lines=16> */
.L_x_10081:
[----:B------:R-:W-:Y:S05]  /*d820*/  BSYNC B1 ;  /* 0x0000000000017941 */ /* 0x000fea0003800000 */
.L_x_10080:
        /* <DEDUP_REMOVED lines=44> */
.L_x_10079:
[----:B------:R-:W-:Y:S05]  /*daf0*/  BSYNC B0 ;  /* 0x0000000000007941 */ /* 0x000fea0003800000 */
.L_x_10078:
        /* <DEDUP_REMOVED lines=14> */
.L_x_10082:
        /* <DEDUP_REMOVED lines=12> */
.L_x_10085:
[----:B------:R-:W-:-:S07]  /*dca0*/  IMAD.MOV.U32 R96, RZ, RZ, R8 ;  /* 0x000000ffff607224 */ /* 0x000fce00078e0008 */
.L_x_10086:
[----:B------:R-:W-:Y:S05]  /*dcb0*/  BSYNC B0 ;  /* 0x0000000000007941 */ /* 0x000fea0003800000 */
.L_x_10084:
        /* <DEDUP_REMOVED lines=16> */
.L_x_10090:
[----:B------:R-:W-:Y:S05]  /*ddc0*/  BSYNC B1 ;  /* 0x0000000000017941 */ /* 0x000fea0003800000 */
.L_x_10089:
        /* <DEDUP_REMOVED lines=44> */
.L_x_10088:
[----:B------:R-:W-:Y:S05]  /*e090*/  BSYNC B0 ;  /* 0x0000000000007941 */ /* 0x000fea0003800000 */
.L_x_10087:
        /* <DEDUP_REMOVED lines=9> */
.L_x_10083:
        /* <DEDUP_REMOVED lines=12> */
.L_x_10092:
[----:B------:R-:W-:-:S07]  /*e1f0*/  IMAD.MOV.U32 R109, RZ, RZ, R8 ;  /* 0x000000ffff6d7224 */ /* 0x000fce00078e0008 */
.L_x_10093:
[----:B------:R-:W-:Y:S05]  /*e200*/  BSYNC B0 ;  /* 0x0000000000007941 */ /* 0x000fea0003800000 */
.L_x_10091:
        /* <DEDUP_REMOVED lines=16> */
.L_x_10097:
[----:B------:R-:W-:Y:S05]  /*e310*/  BSYNC B1 ;  /* 0x0000000000017941 */ /* 0x000fea0003800000 */
.L_x_10096:
        /* <DEDUP_REMOVED lines=40> */
[----:B------:R-:W-:-:S03]  /*e5a0*/  IMAD.WIDE.U32 R92, R0, -0x2daee0ad, RZ ;  /* 0xd2511f53005c7825 */ /* 0x000fc600078e00ff */
[----:B------:R-:W-:Y:S01]  /*e5b0*/  MOV R0, R92 ;  /* 0x0000005c00007202 */ /* 0x000fe20000000f00 */
[----:B------:R-:W-:Y:S01]  /*e5c0*/  IMAD.MOV.U32 R92, RZ, RZ, RZ ;  /* 0x000000ffff5c7224 */ /* 0x000fe200078e00ff */
[----:B------:R-:W-:-:S07]  /*e5d0*/  LOP3.LUT R2, R93, UR34, R2, 0x96, !PT ;  /* 0x000000225d027c12 */ /* 0x000fce000f8e9602 */
.L_x_10095:
[----:B------:R-:W-:Y:S05]  /*e5e0*/  BSYNC B0 ;  /* 0x0000000000007941 */ /* 0x000fea0003800000 */
.L_x_10094:
        /* <DEDUP_REMOVED lines=13> */
.L_x_10098:
        /* <DEDUP_REMOVED lines=12> */
.L_x_10101:
[----:B------:R-:W-:-:S07]  /*e780*/  IMAD.MOV.U32 R97, RZ, RZ, R8 ;  /* 0x000000ffff617224 */ /* 0x000fce00078e0008 */
.L_x_10102:
[----:B------:R-:W-:Y:S05]  /*e790*/  BSYNC B0 ;  /* 0x0000000000007941 */ /* 0x000fea0003800000 */
.L_x_10100:
        /* <DEDUP_REMOVED lines=16> */
.L_x_10106:
[----:B------:R-:W-:Y:S05]  /*e8a0*/  BSYNC B1 ;  /* 0x0000000000017941 */ /* 0x000fea0003800000 */
.L_x_10105:
        /* <DEDUP_REMOVED lines=44> */
.L_x_10104:
[----:B------:R-:W-:Y:S05]  /*eb70*/  BSYNC B0 ;  /* 0x0000000000007941 */ /* 0x000fea0003800000 */
.L_x_10103:
        /* <DEDUP_REMOVED lines=10> */
.L_x_10099:
        /* <DEDUP_REMOVED lines=12> */
.L_x_10108:
[----:B------:R-:W-:-:S07]  /*ece0*/  IMAD.MOV.U32 R109, RZ, RZ, R8 ;  /* 0x000000ffff6d7224 */ /* 0x000fce00078e0008 */
.L_x_10109:
[----:B------:R-:W-:Y:S05]  /*ecf0*/  BSYNC B0 ;  /* 0x0000000000007941 */ /* 0x000fea0003800000 */
.L_x_10107:
        /* <DEDUP_REMOVED lines=16> */
.L_x_10113:
[----:B------:R-:W-:Y:S05]  /*ee00*/  BSYNC B1 ;  /* 0x0000000000017941 */ /* 0x000fea0003800000 */
.L_x_10112:
        /* <DEDUP_REMOVED lines=44> */
.L_x_10111:
[----:B------:R-:W-:Y:S05]  /*f0d0*/  BSYNC B0 ;  /* 0x0000000000007941 */ /* 0x000fea0003800000 */
.L_x_10110:
        /* <DEDUP_REMOVED lines=14> */
.L_x_10114:
        /* <DEDUP_REMOVED lines=12> */
.L_x_10117:
[----:B------:R-:W-:-:S07]  /*f280*/  IMAD.MOV.U32 R93, RZ, RZ, R8 ;  /* 0x000000ffff5d7224 */ /* 0x000fce00078e0008 */
.L_x_10118:
[----:B------:R-:W-:Y:S05]  /*f290*/  BSYNC B0 ;  /* 0x0000000000007941 */ /* 0x000fea0003800000 */
.L_x_10116:
        /* <DEDUP_REMOVED lines=16> */
.L_x_10122:
[----:B------:R-:W-:Y:S05]  /*f3a0*/  BSYNC B1 ;  /* 0x0000000000017941 */ /* 0x000fea0003800000 */
.L_x_10121:
        /* <DEDUP_REMOVED lines=44> */
.L_x_10120:
[----:B------:R-:W-:Y:S05]  /*f670*/  BSYNC B0 ;  /* 0x0000000000007941 */ /* 0x000fea0003800000 */
.L_x_10119:
        /* <DEDUP_REMOVED lines=9> */
.L_x_10115:
        /* <DEDUP_REMOVED lines=12> */
.L_x_10124:
[----:B------:R-:W-:-:S07]  /*f7d0*/  IMAD.MOV.U32 R93, RZ, RZ, R8 ;  /* 0x000000ffff5d7224 */ /* 0x000fce00078e0008 */
.L_x_10125:
[----:B------:R-:W-:Y:S05]  /*f7e0*/  BSYNC B0 ;  /* 0x0000000000007941 */ /* 0x000fea0003800000 */
.L_x_10123:
        /* <DEDUP_REMOVED lines=16> */
.L_x_10129:
[----:B------:R-:W-:Y:S05]  /*f8f0*/  BSYNC B1 ;  /* 0x0000000000017941 */ /* 0x000fea0003800000 */
.L_x_10128:
        /* <DEDUP_REMOVED lines=44> */
.L_x_10127:
[----:B------:R-:W-:Y:S05]  /*fbc0*/  BSYNC B0 ;  /* 0x0000000000007941 */ /* 0x000fea0003800000 */
.L_x_10126:
        /* <DEDUP_REMOVED lines=12> */
.L_x_10130:
        /* <DEDUP_REMOVED lines=12> */
.L_x_10133:
[----:B------:R-:W-:-:S07]  /*fd50*/  IMAD.MOV.U32 R94, RZ, RZ, R8 ;  /* 0x000000ffff5e7224 */ /* 0x000fce00078e0008 */
.L_x_10134:
[----:B------:R-:W-:Y:S05]  /*fd60*/  BSYNC B0 ;  /* 0x0000000000007941 */ /* 0x000fea0003800000 */
.L_x_10132:
        /* <DEDUP_REMOVED lines=16> */
.L_x_10138:
[----:B------:R-:W-:Y:S05]  /*fe70*/  BSYNC B1 ;  /* 0x0000000000017941 */ /* 0x000fea0003800000 */
.L_x_10137:
        /* <DEDUP_REMOVED lines=9> */
[----:B------:R-:W-:Y:S01]  /*ff10*/  LOP3.LUT R99, R125, UR19, R99, 0x96, !PT ;  /* 0x000000137d637c12 */ /* 0x000fe2000f8e9663 */
[----:B------:R-:W-:Y:S01]  /*ff20*/  IMAD.MOV.U32 R109, RZ, RZ, RZ ;  /* 0x000000ffff6d7224 */ /* 0x000fe200078e00ff */
        /* <DEDUP_REMOVED lines=33> */
.L_x_10136:
[----:B------:R-:W-:Y:S05]  /*10140*/  BSYNC B0 ;  /* 0x0000000000007941 */ /* 0x000fea0003800000 */
.L_x_10135:
        /* <DEDUP_REMOVED lines=10> */
.L_x_10131:
        /* <DEDUP_REMOVED lines=12> */
.L_x_10140:
[----:B------:R-:W-:-:S07]  /*102b0*/  IMAD.MOV.U32 R94, RZ, RZ, R8 ;  /* 0x000000ffff5e7224 */ /* 0x000fce00078e0008 */
.L_x_10141:
[----:B------:R-:W-:Y:S05]  /*102c0*/  BSYNC B0 ;  /* 0x0000000000007941 */ /* 0x000fea0003800000 */
.L_x_10139:
        /* <DEDUP_REMOVED lines=16> */
.L_x_10145:
[----:B------:R-:W-:Y:S05]  /*103d0*/  BSYNC B1 ;  /* 0x0000000000017941 */ /* 0x000fea0003800000 */
.L_x_10144:
        /* <DEDUP_REMOVED lines=44> */
.L_x_10143:
[----:B------:R-:W-:Y:S05]  /*106a0*/  BSYNC B0 ;  /* 0x0000000000007941 */ /* 0x000fea0003800000 */
.L_x_10142:
        /* <DEDUP_REMOVED lines=13> */
.L_x_10146:
        /* <DEDUP_REMOVED lines=12> */
.L_x_10149:
[----:B------:R-:W-:-:S07]  /*10840*/  IMAD.MOV.U32 R100, RZ, RZ, R8 ;  /* 0x000000ffff647224 */ /* 0x000fce00078e0008 */
.L_x_10150:
[----:B------:R-:W-:Y:S05]  /*10850*/  BSYNC B0 ;  /* 0x0000000000007941 */ /* 0x000fea0003800000 */
.L_x_10148:
        /* <DEDUP_REMOVED lines=16> */
.L_x_10154:
[----:B------:R-:W-:Y:S05]  /*10960*/  BSYNC B1 ;  /* 0x0000000000017941 */ /* 0x000fea0003800000 */
.L_x_10153:
        /* <DEDUP_REMOVED lines=44> */
.L_x_10152:
[----:B------:R-:W-:Y:S05]  /*10c30*/  BSYNC B0 ;  /* 0x0000000000007941 */ /* 0x000fea0003800000 */
.L_x_10151:
        /* <DEDUP_REMOVED lines=9> */
.L_x_10147:
        /* <DEDUP_REMOVED lines=12> */
.L_x_10156:
[----:B------:R-:W-:-:S07]  /*10d90*/  IMAD.MOV.U32 R109, RZ, RZ, R8 ;  /* 0x000000ffff6d7224 */ /* 0x000fce00078e0008 */
.L_x_10157:
[----:B------:R-:W-:Y:S05]  /*10da0*/  BSYNC B0 ;  /* 0x0000000000007941 */ /* 0x000fea0003800000 */
.L_x_10155:
        /* <DEDUP_REMOVED lines=16> */
.L_x_10161:
[----:B------:R-:W-:Y:S05]  /*10eb0*/  BSYNC B1 ;  /* 0x0000000000017941 */ /* 0x000fea0003800000 */
.L_x_10160:
        /* <DEDUP_REMOVED lines=44> */
.L_x_10159:
[----:B------:R-:W-:Y:S05]  /*11180*/  BSYNC B0 ;  /* 0x0000000000007941 */ /* 0x000fea0003800000 */
.L_x_10158:
        /* <DEDUP_REMOVED lines=12> */
.L_x_10162:
        /* <DEDUP_REMOVED lines=12> */
.L_x_10165:
[----:B------:R-:W-:-:S07]  /*11310*/  IMAD.MOV.U32 R101, RZ, RZ, R8 ;  /* 0x000000ffff657224 */ /* 0x000fce00078e0008 */
.L_x_10166:
[----:B------:R-:W-:Y:S05]  /*11320*/  BSYNC B0 ;  /* 0x0000000000007941 */ /* 0x000fea0003800000 */
.L_x_10164:
        /* <DEDUP_REMOVED lines=16> */
.L_x_10170:
[----:B------:R-:W-:Y:S05]  /*11430*/  BSYNC B1 ;  /* 0x0000000000017941 */ /* 0x000fea0003800000 */
.L_x_10169:
        /* <DEDUP_REMOVED lines=44> */
.L_x_10168:
[----:B------:R-:W-:Y:S05]  /*11700*/  BSYNC B0 ;  /* 0x0000000000007941 */ /* 0x000fea0003800000 */
.L_x_10167:
[----:B------:R-:W-:-:S05]  /*11710*/  I2FP.F32.U32 R101, R101 ;  /* 0x0000006500657245 */ /* 0x000fca0000201000 */
[----:B------:R-:W-:Y:S01]  /*11720*/  FFMA.FTZ R106, R101, R106, 1.1641532182693481445e-10 ;  /* 0x2f000000656a7423 */ /* 0x000fe2000001006a */
[----:B------:R-:W-:-:S04]  /*11730*/  PRMT R101, R43, 0x7632, R101 ;  /* 0x000076322b657816 */ /* 0x000fc80000000065 */
[----:B------:R-:W-:Y:S02]  /*11740*/  SHF.L.U32 R116, R101, 0x10, RZ ;  /* 0x0000001065747819 */ /* 0x000fe400000006ff */
[----:B------:R-:W-:-:S03]  /*11750*/  FSETP.GTU.FTZ.AND P2, PT, R106, R111, PT ;  /* 0x0000006f6a00720b */ /* 0x000fc60003f5c000 */
[----:B------:R-:W-:Y:S01]  /*11760*/  FMUL.FTZ R116, R116, R107 ;  /* 0x0000006b74747220 */ /* 0x000fe20000410000 */
[----:B------:R-:W-:-:S04]  /*11770*/  SEL R101, RZ, 0x1, P2 ;  /* 0x00000001ff657807 */ /* 0x000fc80001000000 */
[----:B------:R-:W-:-:S05]  /*11780*/  FSEL R116, R116, RZ, !P2 ;  /* 0x000000ff74747208 */ /* 0x000fca0005000000 */
[----:B------:R-:W-:-:S04]  /*11790*/  FADD.FTZ R95, R95, R116 ;  /* 0x000000745f5f7221 */ /* 0x000fc80000010000 */
[----:B------:R-:W-:-:S07]  /*117a0*/  @P1 FADD.FTZ R95, R35, R95 ;  /* 0x0000005f235f1221 */ /* 0x000fce0000010000 */
.L_x_10163:
        /* <DEDUP_REMOVED lines=23> */
[----:B------:R-:W-:-:S03]  /*11920*/  IMAD.WIDE.U32 R106, R106, 0x100, RZ ;  /* 0x000001006a6a7825 */ /* 0x000fc600078e00ff */
        /* <DEDUP_REMOVED lines=25> */
[----:B------:R-:W-:-:S03]  /*11ac0*/  SHF.R.U32.HI R111, RZ, 0x5, R4 ;  /* 0x00000005ff6f7819 */ /* 0x000fc60000011604 */
[----:B------:R-:W-:Y:S01]  /*11ad0*/  FADD.FTZ R115, R114, R93 ;  /* 0x0000005d72737221 */ /* 0x000fe20000010000 */
[----:B------:R-:W-:-:S03]  /*11ae0*/  LOP3.LUT R112, R111, 0x7fffff8, RZ, 0xc0, !PT ;  /* 0x07fffff86f707812 */ /* 0x000fc600078ec0ff */
        /* <DEDUP_REMOVED lines=22> */
.L_x_10171:
        /* <DEDUP_REMOVED lines=72> */
.L_x_10184:
        /* <DEDUP_REMOVED lines=19> */
[----:B---3--:R-:W-:-:S02]  /*12200*/  @!P3 LEA R117, R119, R106, 0x18 ;  /* 0x0000006a7775b211 */ /* 0x008fc400078ec0ff */
[----:B------:R-:W-:Y:S02]  /*12210*/  CS2R R106, SRZ ;  /* 0x00000000006a7805 */ /* 0x000fe4000001ff00 */
[----:B------:R-:W-:Y:S01]  /*12220*/  @!P3 LEA R117, R112, R117, 0x3 ;  /* 0x000000757075b211 */ /* 0x000fe200078e18ff */
[----:B------:R-:W0:Y:S04]  /*12230*/  SHFL.DOWN PT, R119, R116, 0x4, 0x1f ;  /* 0x08801f0074777f89 */ /* 0x000e2800000e0000 */
[----:B------:R-:W1:Y:S01]  /*12240*/  @!P3 LDS.64 R106, [R117] ;  /* 0x00000000756ab984 */ /* 0x000e620000000a00 */
[----:B------:R-:W-:Y:S01]  /*12250*/  PLOP3.LUT P3, PT, PT, PT, UP0, 0x40, 0x0 ;  /* 0x000000000000781c */ /* 0x000fe20003f6e808 */
[----:B0-----:R-:W-:Y:S01]  /*12260*/  IMAD.IADD R105, R119, 0x1, R116 ;  /* 0x0000000177697824 */ /* 0x001fe200078e0274 */
[----:B------:R-:W-:-:S02]  /*12270*/  I2FP.F32.S32 R114, R119 ;  /* 0x0000007700727245 */ /* 0x000fc40000201400 */
[----:B------:R-:W-:Y:S02]  /*12280*/  I2FP.F32.S32 R119, R116 ;  /* 0x0000007400777245 */ /* 0x000fe40000201400 */
        /* <DEDUP_REMOVED lines=21> */
[----:B------:R-:W-:-:S02]  /*123e0*/  FADD.FTZ R106, R111, -R106 ;  /* 0x8000006a6f6a7221 */ /* 0x000fc40000010000 */
[----:B------:R-:W-:Y:S02]  /*123f0*/  FFMA.FTZ R118, R104, R111, R119 ;  /* 0x0000006f68767223 */ /* 0x000fe40000010077 */
[----:B------:R-:W2:Y:S01]  /*12400*/  SHFL.DOWN PT, R111, R112, 0x1, 0x1f ;  /* 0x08201f00706f7f89 */ /* 0x000ea200000e0000 */
[----:B------:R-:W-:-:S04]  /*12410*/  FMUL.FTZ R119, R106, R106 ;  /* 0x0000006a6a777220 */ /* 0x000fc80000410000 */
[----:B------:R-:W-:-:S04]  /*12420*/  FMUL.FTZ R119, R104, R119 ;  /* 0x0000007768777220 */ /* 0x000fc80000410000 */
[----:B------:R-:W-:Y:S01]  /*12430*/  FMUL.FTZ R119, R119, R116 ;  /* 0x0000007477777220 */ /* 0x000fe20000410000 */
[----:B0-----:R-:W-:Y:S01]  /*12440*/  FMUL.FTZ R104, R105, R118 ;  /* 0x0000007669687220 */ /* 0x001fe20000410000 */
[----:B-1----:R-:W-:-:S04]  /*12450*/  FADD.FTZ R106, R114, R117 ;  /* 0x00000075726a7221 */ /* 0x002fc80000010000 */
[----:B------:R-:W0:Y:S01]  /*12460*/  SHFL.DOWN PT, R117, R104, 0x1, 0x1f ;  /* 0x08201f0068757f89 */ /* 0x000e2200000e0000 */
[----:B------:R-:W-:Y:S01]  /*12470*/  FFMA.FTZ R106, R105, R119, R106 ;  /* 0x00000077696a7223 */ /* 0x000fe2000001006a */
[----:B--2---:R-:W-:-:S04]  /*12480*/  IMAD.IADD R114, R112, 0x1, R111 ;  /* 0x0000000170727824 */ /* 0x004fc800078e026f */
[----:B------:R-:W1:Y:S01]  /*12490*/  SHFL.DOWN PT, R105, R106, 0x1, 0x1f ;  /* 0x08201f006a697f89 */ /* 0x000e6200000e0000 */
[----:B------:R-:W-:Y:S02]  /*124a0*/  I2FP.F32.S32 R116, R111 ;  /* 0x0000006f00747245 */ /* 0x000fe40000201400 */
[----:B------:R-:W-:-:S06]  /*124b0*/  I2FP.F32.S32 R114, R114 ;  /* 0x0000007200727245 */ /* 0x000fcc0000201400 */
[----:B------:R-:W2:Y:S01]  /*124c0*/  MUFU.RCP R114, R114 ;  /* 0x0000007200727308 */ /* 0x000ea20000001000 */
[----:B0-----:R-:W-:Y:S01]  /*124d0*/  FADD.FTZ R111, R104, -R117 ;  /* 0x80000075686f7221 */ /* 0x001fe20000010000 */
[----:B------:R-:W-:-:S03]  /*124e0*/  FMUL.FTZ R118, R117, R116 ;  /* 0x0000007475767220 */ /* 0x000fc60000410000 */
[----:B------:R-:W-:Y:S01]  /*124f0*/  FMUL.FTZ R112, R111, R111 ;  /* 0x0000006f6f707220 */ /* 0x000fe20000410000 */
[C---:B------:R-:W-:Y:S01]  /*12500*/  FFMA.FTZ R111, R107.reuse, R104, R118 ;  /* 0x000000686b6f7223 */ /* 0x040fe20000010076 */
[----:B-1----:R-:W-:Y:S02]  /*12510*/  FADD.FTZ R105, R106, R105 ;  /* 0x000000696a697221 */ /* 0x002fe40000010000 */
[----:B------:R-:W-:Y:S01]  /*12520*/  FMUL.FTZ R112, R107, R112 ;  /* 0x000000706b707220 */ /* 0x000fe20000410000 */
[----:B--2---:R-:W-:-:S03]  /*12530*/  FMUL.FTZ R111, R114, R111 ;  /* 0x0000006f726f7220 */ /* 0x004fc60000410000 */
[----:B------:R-:W-:-:S04]  /*12540*/  FMUL.FTZ R112, R112, R116 ;  /* 0x0000007470707220 */ /* 0x000fc80000410000 */
[----:B------:R-:W-:Y:S01]  /*12550*/  FFMA.FTZ R116, R114, R112, R105 ;  /* 0x0000007072747223 */ /* 0x000fe20000010069 */
[----:B------:R-:W0:Y:S01]  /*12560*/  SHFL.IDX PT, R111, R111, RZ, 0x1f ;  /* 0x00001fff6f6f7589 */ /* 0x000e2200000e0000 */
[----:B------:R-:W1:Y:S03]  /*12570*/  LDC R114, c[0x0][0x2d8] ;  /* 0x0000b600ff727b82 */ /* 0x000e660000000800 */
[----:B------:R-:W1:Y:S01]  /*12580*/  SHFL.IDX PT, R105, R116, RZ, 0x1f ;  /* 0x00001fff74697589 */ /* 0x000e6200000e0000 */
[C---:B0-----:R-:W-:Y:S01]  /*12590*/  FMUL.FTZ R106, R111.reuse, R111 ;  /* 0x0000006f6f6a7220 */ /* 0x041fe20000410000 */
[----:B------:R-:W-:Y:S01]  /*125a0*/  FSEL R112, R111, RZ, P4 ;  /* 0x000000ff6f707208 */ /* 0x000fe20002000000 */
[----:B-1----:R-:W-:-:S03]  /*125b0*/  FFMA.FTZ R114, R105, UR12, R114 ;  /* 0x0000000c69727c23 */ /* 0x002fc60008010072 */
[----:B------:R-:W-:Y:S01]  /*125c0*/  FSEL R115, R106, RZ, !P3 ;  /* 0x000000ff6a737208 */ /* 0x000fe20005800000 */
[----:B------:R-:W0:Y:S01]  /*125d0*/  @!P2 LDC.64 R104, c[0x0][0x250] ;  /* 0x00009400ff68ab82 */ /* 0x000e220000000a00 */
[C---:B------:R-:W-:Y:S01]  /*125e0*/  FADD.FTZ R106, -R112.reuse, R28 ;  /* 0x0000001c706a7221 */ /* 0x040fe20000010100 */
[C---:B------:R-:W-:Y:S01]  /*125f0*/  FADD.FTZ R107, -R112.reuse, R29 ;  /* 0x0000001d706b7221 */ /* 0x040fe20000010100 */
[----:B------:R-:W-:Y:S01]  /*12600*/  FADD.FTZ R118, -R112, R12 ;  /* 0x0000000c70767221 */ /* 0x000fe20000010100 */
[----:B------:R-:W-:Y:S01]  /*12610*/  FADD.FTZ R115, R114, R115 ;  /* 0x0000007372737221 */ /* 0x000fe20000010000 */
[C---:B------:R-:W-:Y:S01]  /*12620*/  FADD.FTZ R120, -R112.reuse, R13 ;  /* 0x0000000d70787221 */ /* 0x040fe20000010100 */
[C---:B------:R-:W-:Y:S01]  /*12630*/  FADD.FTZ R30, -R112.reuse, R30 ;  /* 0x0000001e701e7221 */ /* 0x040fe20000010100 */
[C---:B------:R-:W-:Y:S01]  /*12640*/  FADD.FTZ R31, -R112.reuse, R31 ;  /* 0x0000001f701f7221 */ /* 0x040fe20000010100 */
        /* <DEDUP_REMOVED lines=8> */
[----:B------:R-:W3:Y:S01]  /*126d0*/  LDC.64 R12, c[0x0][0x2b8] ;  /* 0x0000ae00ff0c7b82 */ /* 0x000ee20000000a00 */
[C---:B------:R-:W-:Y:S01]  /*126e0*/  FADD.FTZ R122, -R112.reuse, R15 ;  /* 0x0000000f707a7221 */ /* 0x040fe20000010100 */
[C---:B------:R-:W-:Y:S01]  /*126f0*/  FADD.FTZ R26, -R112.reuse, R26 ;  /* 0x0000001a701a7221 */ /* 0x040fe20000010100 */
[C---:B------:R-:W-:Y:S01]  /*12700*/  FADD.FTZ R16, -R112.reuse, R16 ;  /* 0x0000001070107221 */ /* 0x040fe20000010100 */
[C---:B------:R-:W-:Y:S01]  /*12710*/  FADD.FTZ R124, -R112.reuse, R93 ;  /* 0x0000005d707c7221 */ /* 0x040fe20000010100 */
[C---:B------:R-:W-:Y:S01]  /*12720*/  FADD.FTZ R20, -R112.reuse, R20 ;  /* 0x0000001470147221 */ /* 0x040fe20000010100 */
[C---:B------:R-:W-:Y:S01]  /*12730*/  FADD.FTZ R27, -R112.reuse, R27 ;  /* 0x0000001b701b7221 */ /* 0x040fe20000010100 */
[----:B------:R-:W-:Y:S01]  /*12740*/  FADD.FTZ R21, -R112, R21 ;  /* 0x0000001570157221 */ /* 0x000fe20000010100 */
[----:B0-----:R-:W-:-:S04]  /*12750*/  @!P2 IMAD.WIDE R104, R103, 0x4, R104 ;  /* 0x000000046768a825 */ /* 0x001fc800078e0268 */
[C---:B------:R-:W-:Y:S01]  /*12760*/  FADD.FTZ R14, -R112.reuse, R14 ;  /* 0x0000000e700e7221 */ /* 0x040fe20000010100 */
[----:B------:R-:W-:Y:S01]  /*12770*/  FADD.FTZ R116, -R112, R19 ;  /* 0x0000001370747221 */ /* 0x000fe20000010100 */
[C---:B--2---:R-:W-:Y:S01]  /*12780*/  FMUL.FTZ R15, R115.reuse, R106 ;  /* 0x0000006a730f7220 */ /* 0x044fe20000410000 */
[C---:B------:R-:W-:Y:S01]  /*12790*/  FMUL.FTZ R17, R115.reuse, R30 ;  /* 0x0000001e73117220 */ /* 0x040fe20000410000 */
[C---:B------:R-:W-:Y:S01]  /*127a0*/  FMUL.FTZ R106, R115.reuse, R107 ;  /* 0x0000006b736a7220 */ /* 0x040fe20000410000 */
[C---:B------:R-:W-:Y:S01]  /*127b0*/  FMUL.FTZ R30, R115.reuse, R31 ;  /* 0x0000001f731e7220 */ /* 0x040fe20000410000 */
[----:B------:R0:W-:Y:S01]  /*127c0*/  @!P2 STG.E desc[UR4][R104.64], R111 ;  /* 0x0000006f6800a986 */ /* 0x0001e2000c101904 */
        /* <DEDUP_REMOVED lines=8> */
[C---:B------:R-:W-:Y:S01]  /*12850*/  FMUL.FTZ R19, R115.reuse, R20 ;  /* 0x0000001473137220 */ /* 0x040fe20000410000 */
[C---:B------:R-:W-:Y:S01]  /*12860*/  FMUL.FTZ R26, R115.reuse, R27 ;  /* 0x0000001b731a7220 */ /* 0x040fe20000410000 */
[C---:B------:R-:W-:Y:S01]  /*12870*/  FMUL.FTZ R20, R115.reuse, R21 ;  /* 0x0000001573147220 */ /* 0x040fe20000410000 */
[----:B0-----:R-:W-:Y:S01]  /*12880*/  FMUL.FTZ R105, R115, R18 ;  /* 0x0000001273697220 */ /* 0x001fe20000410000 */
[----:B------:R-:W-:Y:S01]  /*12890*/  FFMA.FTZ R18, R66, R17, R90 ;  /* 0x0000001142127223 */ /* 0x000fe2000001005a */
[----:B------:R-:W-:Y:S01]  /*128a0*/  FFMA.FTZ R17, R65, R106, R89 ;  /* 0x0000006a41117223 */ /* 0x000fe20000010059 */
[----:B------:R-:W-:Y:S01]  /*128b0*/  FMUL.FTZ R27, R115, R14 ;  /* 0x0000000e731b7220 */ /* 0x000fe20000410000 */
[----:B------:R-:W-:Y:S01]  /*128c0*/  FFMA.FTZ R15, R62, R25, R86 ;  /* 0x000000193e0f7223 */ /* 0x000fe20000010056 */
[----:B------:R-:W-:Y:S01]  /*128d0*/  FFMA.FTZ R111, R61, R24, R85 ;  /* 0x000000183d6f7223 */ /* 0x000fe20000010055 */
[C---:B------:R-:W-:Y:S01]  /*128e0*/  FADD.FTZ R92, -R112.reuse, R92 ;  /* 0x0000005c705c7221 */ /* 0x040fe20000010100 */
[----:B------:R-:W-:Y:S01]  /*128f0*/  FADD.FTZ R94, -R112, R94 ;  /* 0x0000005e705e7221 */ /* 0x000fe20000010100 */
[----:B------:R-:W-:Y:S01]  /*12900*/  FFMA.FTZ R14, R60, R93, R84 ;  /* 0x0000005d3c0e7223 */ /* 0x000fe20000010054 */
[----:B---3--:R-:W-:-:S04]  /*12910*/  IMAD.WIDE.U32 R24, R113, 0x10, R12 ;  /* 0x0000001071187825 */ /* 0x008fc800078e000c */
[----:B------:R-:W-:Y:S01]  /*12920*/  FADD.FTZ R112, -R112, R95 ;  /* 0x0000005f70707221 */ /* 0x000fe20000010100 */
[----:B------:R0:W-:Y:S01]  /*12930*/  @!P2 STG.E desc[UR4][R28.64], R115 ;  /* 0x000000731c00a986 */ /* 0x0001e2000c101904 */
[----:B------:R-:W-:Y:S01]  /*12940*/  FFMA.FTZ R93, R67, R30, R91 ;  /* 0x0000001e435d7223 */ /* 0x000fe2000001005b */
[----:B------:R-:W-:Y:S01]  /*12950*/  F2FP.BF16.F32.PACK_AB R12, R17, R16 ;  /* 0x00000010110c723e */ /* 0x000fe200000010ff */
        /* <DEDUP_REMOVED lines=8> */
[----:B------:R-:W-:Y:S01]  /*129e0*/  FMUL.FTZ R120, R115, R120 ;  /* 0x0000007873787220 */ /* 0x000fe20000410000 */
[----:B0-----:R-:W-:Y:S01]  /*129f0*/  FFMA.FTZ R29, R57, R20, R81 ;  /* 0x00000014391d7223 */ /* 0x001fe20000010051 */
        /* <DEDUP_REMOVED lines=13> */
[----:B------:R-:W-:Y:S01]  /*12ad0*/  LEA R26, P2, R108, UR14, 0x4 ;  /* 0x0000000e6c1a7c11 */ /* 0x000fe2000f8420ff */
        /* <DEDUP_REMOVED lines=9> */
[----:B------:R-:W-:Y:S02]  /*12b70*/  LEA.HI.X R27, R108, UR15, RZ, 0x4, P2 ;  /* 0x0000000f6c1b7c11 */ /* 0x000fe400090f24ff */
[----:B------:R-:W-:Y:S02]  /*12b80*/  F2FP.BF16.F32.PACK_AB R19, R116, R19 ;  /* 0x000000137413723e */ /* 0x000fe400000010ff */
[----:B------:R-:W-:Y:S01]  /*12b90*/  F2FP.BF16.F32.PACK_AB R18, R23, R18 ;  /* 0x000000121712723e */ /* 0x000fe200000010ff */
[----:B------:R0:W-:Y:S01]  /*12ba0*/  STG.E.128 desc[UR4][R26.64], R12 ;  /* 0x0000000c1a007986 */ /* 0x0001e2000c101d04 */
[----:B------:R-:W-:Y:S02]  /*12bb0*/  F2FP.BF16.F32.PACK_AB R21, R122, R29 ;  /* 0x0000001d7a15723e */ /* 0x000fe400000010ff */
[----:B------:R-:W-:Y:S01]  /*12bc0*/  F2FP.BF16.F32.PACK_AB R23, R112, R107 ;  /* 0x0000006b7017723e */ /* 0x000fe200000010ff */
[----:B------:R0:W-:Y:S01]  /*12bd0*/  STG.E.128 desc[UR4][R24.64], R16 ;  /* 0x0000001018007986 */ /* 0x0001e2000c101d04 */
[----:B------:R-:W-:-:S02]  /*12be0*/  F2FP.BF16.F32.PACK_AB R22, R93, R22 ;  /* 0x000000165d16723e */ /* 0x000fc400000010ff */
[----:B------:R-:W-:Y:S02]  /*12bf0*/  LEA.HI.X R29, R110, UR15, RZ, 0x4, P3 ;  /* 0x0000000f6e1d7c11 */ /* 0x000fe400098f24ff */
[----:B------:R-:W-:Y:S02]  /*12c00*/  F2FP.BF16.F32.PACK_AB R20, R31, R20 ;  /* 0x000000141f14723e */ /* 0x000fe400000010ff */
[----:B------:R-:W-:Y:S02]  /*12c10*/  IADD3 R103, R103, UR16, RZ ;  /* 0x0000001067677c10 */ /* 0x000fe4000fffe0ff */
[----:B------:R-:W-:Y:S01]  /*12c20*/  SEL R112, RZ, 0x1, P1 ;  /* 0x00000001ff707807 */ /* 0x000fe20000800000 */
[----:B------:R0:W-:Y:S01]  /*12c30*/  STG.E.128 desc[UR4][R28.64], R20 ;  /* 0x000000141c007986 */ /* 0x0001e2000c101d04 */
[----:B------:R-:W-:-:S13]  /*12c40*/  ISETP.GE.AND P2, PT, R103, UR17, PT ;  /* 0x0000001167007c0c */ /* 0x000fda000bf46270 */
[----:B------:R-:W-:Y:S05]  /*12c50*/  @!P2 BRA `(.L_x_10173) ;  /* 0xfffffedc0014a947 */ /* 0x000fea000383ffff */
[----:B------:R-:W-:Y:S05]  /*12c60*/  EXIT ;  /* 0x000000000000794d */ /* 0x000fea0003800000 */
.L_x_10172:
[----:B------:R-:W-:Y:S01]  /*12c70*/  HFMA2.MMA R121, -RZ, RZ, 0, 1.847743988037109375e-06 ;  /* 0x0000001fff797435 */ /* 0x000fe200000001ff */
[----:B------:R-:W-:Y:S02]  /*12c80*/  IMAD.MOV.U32 R120, RZ, RZ, 0x1 ;  /* 0x00000001ff787424 */ /* 0x000fe400078e00ff */
[----:B------:R-:W-:-:S08]  /*12c90*/  IMAD.MOV.U32 R119, RZ, RZ, -0x1 ;  /* 0xffffffffff777424 */ /* 0x000fd000078e00ff */
[----:B0-----:R-:W-:Y:S05]  /*12ca0*/  WARPSYNC.COLLECTIVE R119, `(.L_x_10174) ;  /* 0x0000000077087348 */ /* 0x001fea0003c00000 */
[----:B------:R1:W2:Y:S02]  /*12cb0*/  SHFL.BFLY P3, R117, R118, R120, R121 ;  /* 0x0c00007876757389 */ /* 0x0002a40000060079 */
[----:B012---:R-:W-:Y:S01]  /*12cc0*/  ENDCOLLECTIVE ;  /* 0x000000000000791b */ /* 0x007fe20003800000 */
.L_x_10174:
[----:B------:R-:W-:Y:S01]  /*12cd0*/  HFMA2.MMA R120, -RZ, RZ, 0, 1.1920928955078125e-07 ;  /* 0x00000002ff787435 */ /* 0x000fe200000001ff */
[----:B------:R-:W-:-:S05]  /*12ce0*/  MOV R105, R117 ;  /* 0x0000007500697202 */ /* 0x000fca0000000f00 */
[----:B------:R-:W-:-:S04]  /*12cf0*/  FADD.FTZ R106, R118, R105 ;  /* 0x00000069766a7221 */ /* 0x000fc80000010000 */
[----:B------:R-:W-:-:S07]  /*12d00*/  IMAD.MOV.U32 R118, RZ, RZ, R106 ;  /* 0x000000ffff767224 */ /* 0x000fce00078e006a */
[----:B------:R-:W-:Y:S05]  /*12d10*/  WARPSYNC.COLLECTIVE R119, `(.L_x_10175) ;  /* 0x0000000077087348 */ /* 0x000fea0003c00000 */
[----:B------:R0:W1:Y:S02]  /*12d20*/  SHFL.BFLY P3, R117, R118, R120, R121 ;  /* 0x0c00007876757389 */ /* 0x0000640000060079 */
[----:B01----:R-:W-:Y:S01]  /*12d30*/  ENDCOLLECTIVE ;  /* 0x000000000000791b */ /* 0x003fe20003800000 */
.L_x_10175:
[----:B------:R-:W-:Y:S02]  /*12d40*/  IMAD.MOV.U32 R120, RZ, RZ, 0x4 ;  /* 0x00000004ff787424 */ /* 0x000fe400078e00ff */
[----:B------:R-:W-:-:S04]  /*12d50*/  IMAD.MOV.U32 R105, RZ, RZ, R117 ;  /* 0x000000ffff697224 */ /* 0x000fc800078e0075 */
[----:B------:R-:W-:-:S05]  /*12d60*/  FADD.FTZ R107, R106, R105 ;  /* 0x000000696a6b7221 */ /* 0x000fca0000010000 */
[----:B------:R-:W-:-:S07]  /*12d70*/  MOV R118, R107 ;  /* 0x0000006b00767202 */ /* 0x000fce0000000f00 */
[----:B------:R-:W-:Y:S05]  /*12d80*/  WARPSYNC.COLLECTIVE R119, `(.L_x_10176) ;  /* 0x0000000077087348 */ /* 0x000fea0003c00000 */
[----:B------:R0:W1:Y:S02]  /*12d90*/  SHFL.BFLY P3, R117, R118, R120, R121 ;  /* 0x0c00007876757389 */ /* 0x0000640000060079 */
[----:B01----:R-:W-:Y:S01]  /*12da0*/  ENDCOLLECTIVE ;  /* 0x000000000000791b */ /* 0x003fe20003800000 */
.L_x_10176:
[----:B------:R-:W-:Y:S01]  /*12db0*/  HFMA2.MMA R120, -RZ, RZ, 0, 4.76837158203125e-07 ;  /* 0x00000008ff787435 */ /* 0x000fe200000001ff */
[----:B------:R-:W-:-:S05]  /*12dc0*/  MOV R104, R117 ;  /* 0x0000007500687202 */ /* 0x000fca0000000f00 */
[----:B------:R-:W-:-:S04]  /*12dd0*/  FADD.FTZ R114, R107, R104 ;  /* 0x000000686b727221 */ /* 0x000fc80000010000 */
[----:B------:R-:W-:-:S07]  /*12de0*/  IMAD.MOV.U32 R118, RZ, RZ, R114 ;  /* 0x000000ffff767224 */ /* 0x000fce00078e0072 */
[----:B------:R-:W-:Y:S05]  /*12df0*/  WARPSYNC.COLLECTIVE R119, `(.L_x_10177) ;  /* 0x0000000077087348 */ /* 0x000fea0003c00000 */
[----:B------:R0:W1:Y:S02]  /*12e00*/  SHFL.BFLY P3, R117, R118, R120, R121 ;  /* 0x0c00007876757389 */ /* 0x0000640000060079 */
[----:B01----:R-:W-:Y:S01]  /*12e10*/  ENDCOLLECTIVE ;  /* 0x000000000000791b */ /* 0x003fe20003800000 */
.L_x_10177:
[----:B------:R-:W-:Y:S02]  /*12e20*/  IMAD.MOV.U32 R120, RZ, RZ, 0x10 ;  /* 0x00000010ff787424 */ /* 0x000fe400078e00ff */
[----:B------:R-:W-:-:S04]  /*12e30*/  IMAD.MOV.U32 R105, RZ, RZ, R117 ;  /* 0x000000ffff697224 */ /* 0x000fc800078e0075 */
[----:B------:R-:W-:-:S05]  /*12e40*/  FADD.FTZ R115, R114, R105 ;  /* 0x0000006972737221 */ /* 0x000fca0000010000 */
[----:B------:R-:W-:-:S07]  /*12e50*/  MOV R118, R115 ;  /* 0x0000007300767202 */ /* 0x000fce0000000f00 */
[----:B------:R-:W-:Y:S05]  /*12e60*/  WARPSYNC.COLLECTIVE R119, `(.L_x_10178) ;  /* 0x0000000077087348 */ /* 0x000fea0003c00000 */
[----:B------:R0:W1:Y:S02]  /*12e70*/  SHFL.BFLY P3, R117, R118, R120, R121 ;  /* 0x0c00007876757389 */ /* 0x0000640000060079 */
[----:B01----:R-:W-:Y:S01]  /*12e80*/  ENDCOLLECTIVE ;  /* 0x000000000000791b */ /* 0x003fe20003800000 */
.L_x_10178:
        /* <DEDUP_REMOVED lines=56> */
.L_x_10179:
[----:B------:R-:W-:Y:S02]  /*13210*/  IMAD.MOV.U32 R120, RZ, RZ, 0x2 ;  /* 0x00000002ff787424 */ /* 0x000fe400078e00ff */
[----:B------:R-:W-:-:S04]  /*13220*/  IMAD.MOV.U32 R106, RZ, RZ, R117 ;  /* 0x000000ffff6a7224 */ /* 0x000fc800078e0075 */
[----:B------:R-:W-:-:S05]  /*13230*/  FADD.FTZ R106, R105, R106 ;  /* 0x0000006a696a7221 */ /* 0x000fca0000010000 */
[----:B------:R-:W-:-:S07]  /*13240*/  MOV R118, R106 ;  /* 0x0000006a00767202 */ /* 0x000fce0000000f00 */
[----:B------:R-:W-:Y:S05]  /*13250*/  WARPSYNC.COLLECTIVE R119, `(.L_x_10180) ;  /* 0x0000000077087348 */ /* 0x000fea0003c00000 */
[----:B------:R0:W1:Y:S02]  /*13260*/  SHFL.BFLY P3, R117, R118, R120, R121 ;  /* 0x0c00007876757389 */ /* 0x0000640000060079 */
[----:B01----:R-:W-:Y:S01]  /*13270*/  ENDCOLLECTIVE ;  /* 0x000000000000791b */ /* 0x003fe20003800000 */
.L_x_10180:
[----:B------:R-:W-:Y:S01]  /*13280*/  HFMA2.MMA R120, -RZ, RZ, 0, 2.384185791015625e-07 ;  /* 0x00000004ff787435 */ /* 0x000fe200000001ff */
[----:B------:R-:W-:-:S05]  /*13290*/  MOV R107, R117 ;  /* 0x00000075006b7202 */ /* 0x000fca0000000f00 */
[----:B------:R-:W-:-:S04]  /*132a0*/  FADD.FTZ R107, R106, R107 ;  /* 0x0000006b6a6b7221 */ /* 0x000fc80000010000 */
[----:B------:R-:W-:-:S07]  /*132b0*/  IMAD.MOV.U32 R118, RZ, RZ, R107 ;  /* 0x000000ffff767224 */ /* 0x000fce00078e006b */
[----:B------:R-:W-:Y:S05]  /*132c0*/  WARPSYNC.COLLECTIVE R119, `(.L_x_10181) ;  /* 0x0000000077087348 */ /* 0x000fea0003c00000 */
[----:B------:R0:W1:Y:S02]  /*132d0*/  SHFL.BFLY P3, R117, R118, R120, R121 ;  /* 0x0c00007876757389 */ /* 0x0000640000060079 */
[----:B01----:R-:W-:Y:S01]  /*132e0*/  ENDCOLLECTIVE ;  /* 0x000000000000791b */ /* 0x003fe20003800000 */
.L_x_10181:
[----:B------:R-:W-:Y:S02]  /*132f0*/  IMAD.MOV.U32 R120, RZ, RZ, 0x8 ;  /* 0x00000008ff787424 */ /* 0x000fe400078e00ff */
[----:B------:R-:W-:-:S04]  /*13300*/  IMAD.MOV.U32 R114, RZ, RZ, R117 ;  /* 0x000000ffff727224 */ /* 0x000fc800078e0075 */
[----:B------:R-:W-:-:S05]  /*13310*/  FADD.FTZ R114, R107, R114 ;  /* 0x000000726b727221 */ /* 0x000fca0000010000 */
[----:B------:R-:W-:-:S07]  /*13320*/  MOV R118, R114 ;  /* 0x0000007200767202 */ /* 0x000fce0000000f00 */
[----:B------:R-:W-:Y:S05]  /*13330*/  WARPSYNC.COLLECTIVE R119, `(.L_x_10182) ;  /* 0x0000000077087348 */ /* 0x000fea0003c00000 */
[----:B------:R0:W1:Y:S02]  /*13340*/  SHFL.BFLY P3, R117, R118, R120, R121 ;  /* 0x0c00007876757389 */ /* 0x0000640000060079 */
[----:B01----:R-:W-:Y:S01]  /*13350*/  ENDCOLLECTIVE ;  /* 0x000000000000791b */ /* 0x003fe20003800000 */
.L_x_10182:
[----:B------:R-:W-:Y:S01]  /*13360*/  HFMA2.MMA R120, -RZ, RZ, 0, 9.5367431640625e-07 ;  /* 0x00000010ff787435 */ /* 0x000fe200000001ff */
[----:B------:R-:W-:-:S05]  /*13370*/  MOV R115, R117 ;  /* 0x0000007500737202 */ /* 0x000fca0000000f00 */
[----:B------:R-:W-:-:S04]  /*13380*/  FADD.FTZ R116, R114, R115 ;  /* 0x0000007372747221 */ /* 0x000fc80000010000 */
[----:B------:R-:W-:-:S07]  /*13390*/  IMAD.MOV.U32 R118, RZ, RZ, R116 ;  /* 0x000000ffff767224 */ /* 0x000fce00078e0074 */
[----:B------:R-:W-:Y:S05]  /*133a0*/  WARPSYNC.COLLECTIVE R119, `(.L_x_10183) ;  /* 0x0000000077087348 */ /* 0x000fea0003c00000 */
[----:B------:R0:W1:Y:S02]  /*133b0*/  SHFL.BFLY P3, R117, R118, R120, R121 ;  /* 0x0c00007876757389 */ /* 0x0000640000060079 */
[----:B01----:R-:W-:Y:S01]  /*133c0*/  ENDCOLLECTIVE ;  /* 0x000000000000791b */ /* 0x003fe20003800000 */
.L_x_10183:
[----:B------:R-:W-:Y:S05]  /*133d0*/  BRA `(.L_x_10184) ;  /* 0xffffffec003c7947 */ /* 0x000fea000383ffff */
.L_x_10185:
        /* <DEDUP_REMOVED lines=10> */
.L_x_20579:


//--------------------- .text._ZN10layer_norm31ln_parallel_residual_fwd_kernelINS_13Kernel_traitsIf6__halfS2_S2_fjLj6144ELj1ELj1ELj8ELj16ENS_18Kernel_traits_baseILj6144EfS2_S2_S2_fjLj256EEEEELb0ELb0ELb0EEEvNS_9FwdParamsE --------------------------
	.section	.text._ZN10layer_norm31ln_parallel_residual_fwd_kernelINS_13Kernel_traitsIf6__halfS2_S2_fjLj6144ELj1ELj1ELj8ELj16ENS_18Kernel_traits_baseILj6144EfS2_S2_S2_fjLj256EEEEELb0ELb0ELb0EEEvNS_9FwdParamsE,"ax",@progbits
	.align	128
        .global         _ZN10layer_norm31ln_parallel_residual_fwd_kernelINS_13Kernel_traitsIf6__halfS2_S2_fjLj6144ELj1ELj1ELj8ELj16ENS_18Kernel_traits_baseILj6144EfS2_S2_S2_fjLj256EEEEELb0ELb0ELb0EEEvNS_9FwdParamsE
        .type           _ZN10layer_norm31ln_parallel_residual_fwd_kernelINS_13Kernel_traitsIf6__halfS2_S2_fjLj6144ELj1ELj1ELj8ELj16ENS_18Kernel_traits_baseILj6144EfS2_S2_S2_fjLj256EEEEELb0ELb0ELb0EEEvNS_9FwdParamsE,@function
        .size           _ZN10layer_norm31ln_parallel_residual_fwd_kernelINS_13Kernel_traitsIf6__halfS2_S2_fjLj6144ELj1ELj1ELj8ELj16ENS_18Kernel_traits_baseILj6144EfS2_S2_S2_fjLj256EEEEELb0ELb0ELb0EEEvNS_9FwdParamsE,(.L_x_20580 - _ZN10layer_norm31ln_parallel_residual_fwd_kernelINS_13Kernel_traitsIf6__halfS2_S2_fjLj6144ELj1ELj1ELj8ELj16ENS_18Kernel_traits_baseILj6144EfS2_S2_S2_fjLj256EEEEELb0ELb0ELb0EEEvNS_9FwdParamsE)
        .other          _ZN10layer_norm31ln_parallel_residual_fwd_kernelINS_13Kernel_traitsIf6__halfS2_S2_fjLj6144ELj1ELj1ELj8ELj16ENS_18Kernel_traits_baseILj6144EfS2_S2_S2_fjLj256EEEEELb0ELb0ELb0EEEvNS_9FwdParamsE,@"STO_CUDA_ENTRY STV_DEFAULT"
_ZN10layer_norm31ln_parallel_residual_fwd_kernelINS_13Kernel_traitsIf6__halfS2_S2_fjLj6144ELj1ELj1ELj8ELj16ENS_18Kernel_traits_baseILj6144EfS2_S2_S2_fjLj256EEEEELb0ELb0ELb0EEEvNS_9FwdParamsE:
.text._ZN10layer_norm31ln_parallel_residual_fwd_kernelINS_13Kernel_traitsIf6__halfS2_S2_fjLj6144ELj1ELj1ELj8ELj16ENS_18Kernel_traits_baseILj6144EfS2_S2_S2_fjLj256EEEEELb0ELb0ELb0EEEvNS_9FwdParamsE:
        /* <DEDUP_REMOVED lines=50> */
.L_x_10187:
[----:B------:R-:W-:Y:S05]  /*0320*/  BSYNC B0 ;  /* 0x0000000000007941 */ /* 0x000fea0003800000 */
.L_x_10186:
        /* <DEDUP_REMOVED lines=36> */
.L_x_10189:
[----:B------:R-:W-:Y:S05]  /*0570*/  BSYNC B0 ;  /* 0x0000000000007941 */ /* 0x000fea0003800000 */
.L_x_10188:
        /* <DEDUP_REMOVED lines=35> */
.L_x_10191:
[----:B------:R-:W-:Y:S05]  /*07b0*/  BSYNC B0 ;  /* 0x0000000000007941 */ /* 0x000fea0003800000 */
.L_x_10190:
        /* <DEDUP_REMOVED lines=12> */
[----:B------:R-:W-:Y:S01]  /*0880*/  ULDC UR7, c[0x0][0x218] ;  /* 0x0000860000077ab9 */ /* 0x000fe20000000800 */
[----:B------:R-:W-:Y:S01]  /*0890*/  LOP3.LUT R4, R0, 0xff, RZ, 0xc0, !PT ;  /* 0x000000ff00047812 */ /* 0x000fe200078ec0ff */
[----:B------:R-:W-:Y:S01]  /*08a0*/  ULDC.64 UR10, c[0x0][0x228] ;  /* 0x00008a00000a7ab9 */ /* 0x000fe20000000a00 */
[----:B------:R-:W-:Y:S01]  /*08b0*/  SHF.R.U32.HI R0, RZ, 0x3, R0 ;  /* 0x00000003ff007819 */ /* 0x000fe20000011600 */
[----:B------:R-:W-:Y:S01]  /*08c0*/  ULDC.64 UR12, c[0x0][0x230] ;  /* 0x00008c00000c7ab9 */ /* 0x000fe20000000a00 */
[----:B------:R-:W-:Y:S01]  /*08d0*/  VIADDMNMX R5, R4, -R5, RZ, !PT ;  /* 0x8000000504057246 */ /* 0x000fe200078001ff */
[----:B------:R-:W-:Y:S01]  /*08e0*/  ULDC.64 UR8, c[0x0][0x210] ;  /* 0x0000840000087ab9 */ /* 0x000fe20000000a00 */
[----:B------:R-:W-:-:S02]  /*08f0*/  LOP3.LUT R0, R0, 0x1fffffe0, RZ, 0xc0, !PT ;  /* 0x1fffffe000007812 */ /* 0x000fc400078ec0ff */
[----:B------:R-:W-:Y:S02]  /*0900*/  VIMNMX R5, R5, 0x20, PT ;  /* 0x0000002005057848 */ /* 0x000fe40003fe0100 */
[----:B------:R-:W-:Y:S02]  /*0910*/  SHF.L.U32 R6, R2, 0x5, RZ ;  /* 0x0000000502067819 */ /* 0x000fe400000006ff */
[----:B------:R-:W-:Y:S02]  /*0920*/  IADD3 R5, R5, R0, RZ ;  /* 0x0000000005057210 */ /* 0x000fe40007ffe0ff */
[----:B------:R-:W-:Y:S02]  /*0930*/  LOP3.LUT R7, R6, 0x3e0, RZ, 0xc0, !PT ;  /* 0x000003e006077812 */ /* 0x000fe400078ec0ff */
[----:B------:R-:W-:Y:S02]  /*0940*/  SHF.L.U32 R5, R5, 0x3, RZ ;  /* 0x0000000305057819 */ /* 0x000fe400000006ff */
[----:B------:R-:W-:-:S02]  /*0950*/  VIADDMNMX R7, R4, -R7, RZ, !PT ;  /* 0x8000000704077246 */ /* 0x000fc400078001ff */
[----:B------:R-:W-:Y:S02]  /*0960*/  I2FP.F32.U32 R5, R5 ;  /* 0x0000000500057245 */ /* 0x000fe40000201000 */
[----:B------:R-:W-:Y:S02]  /*0970*/  VIMNMX R7, R7, 0x20, PT ;  /* 0x0000002007077848 */ /* 0x000fe40003fe0100 */
[----:B------:R0:W1:Y:S01]  /*0980*/  MUFU.RCP R113, R5 ;  /* 0x0000000500717308 */ /* 0x0000620000001000 */
[----:B------:R-:W-:Y:S01]  /*0990*/  ISETP.NE.AND P3, PT, RZ, UR6, PT ;  /* 0x00000006ff007c0c */ /* 0x000fe2000bf65270 */
[----:B------:R-:W-:Y:S01]  /*09a0*/  ULDC UR6, c[0x0][0x290] ;  /* 0x0000a40000067ab9 */ /* 0x000fe20000000800 */
[----:B------:R-:W-:Y:S01]  /*09b0*/  IADD3 R7, R0, R7, RZ ;  /* 0x0000000700077210 */ /* 0x000fe20007ffe0ff */
[----:B------:R-:W-:Y:S01]  /*09c0*/  HFMA2.MMA R0, -RZ, RZ, 0, 5.9604644775390625e-08 ;  /* 0x00000001ff007435 */ /* 0x000fe200000001ff */
[----:B------:R-:W-:Y:S02]  /*09d0*/  P2R R126, PR, RZ, 0x8 ;  /* 0x00000008ff7e7803 */ /* 0x000fe40000000000 */
[----:B------:R-:W-:-:S08]  /*09e0*/  SHF.L.U32 R115, R7, 0x3, RZ ;  /* 0x0000000307737819 */ /* 0x000fd000000006ff */
.L_x_10301:
[----:B-1--4-:R-:W-:Y:S01]  /*09f0*/  IMAD R116, R114, UR7, RZ ;  /* 0x0000000772747c24 */ /* 0x012fe2000f8e02ff */
[----:B------:R-:W-:Y:S04]  /*0a00*/  BSSY B0, `(.L_x_10192) ;  /* 0x000009a000007945 */ /* 0x000fe80003800000 */
[----:B------:R-:W-:-:S04]  /*0a10*/  SHF.R.S32.HI R117, RZ, 0x1f, R116 ;  /* 0x0000001fff757819 */ /* 0x000fc80000011474 */
[----:B------:R-:W-:-:S04]  /*0a20*/  LEA.HI R117, R117, R116, RZ, 0x3 ;  /* 0x0000007475757211 */ /* 0x000fc800078f18ff */
[----:B------:R-:W-:-:S04]  /*0a30*/  LEA.HI.SX32 R124, R117, R112, 0x1d ;  /* 0x00000070757c7211 */ /* 0x000fc800078feaff */
[----:B---3--:R-:W-:Y:S01]  /*0a40*/  MOV R173, R124 ;  /* 0x0000007c00ad7202 */ /* 0x008fe20000000f00 */
        /* <DEDUP_REMOVED lines=13> */
[----:B------:R2:W5:Y:S01]  /*0b20*/  @P4 LDG.E.128 R8, desc[UR4][R122.64] ;  /* 0x000000047a084981 */ /* 0x000562000c1e1d00 */
[----:B------:R-:W-:-:S04]  /*0b30*/  ISETP.NE.U32.AND P5, PT, RZ, UR10, PT ;  /* 0x0000000aff007c0c */ /* 0x000fc8000bfa5070 */
[----:B------:R-:W-:Y:S01]  /*0b40*/  ISETP.NE.AND.EX P5, PT, RZ, UR11, PT, P5 ;  /* 0x0000000bff007c0c */ /* 0x000fe2000bfa5350 */
[----:B---3--:R-:W-:-:S12]  /*0b50*/  HADD2.F32 R125, -RZ, R116.H0_H0 ;  /* 0x20000074ff7d7230 */ /* 0x008fd80000004100 */
[----:B--2---:R-:W-:Y:S05]  /*0b60*/  @P5 BRA `(.L_x_10194) ;  /* 0x0000000000205947 */ /* 0x004fea0003800000 */
[----:B------:R-:W-:-:S04]  /*0b70*/  ISETP.NE.U32.AND P3, PT, RZ, UR12, PT ;  /* 0x0000000cff007c0c */ /* 0x000fc8000bf65070 */
[----:B------:R-:W-:-:S13]  /*0b80*/  ISETP.NE.AND.EX P3, PT, RZ, UR13, PT, P3 ;  /* 0x0000000dff007c0c */ /* 0x000fda000bf65330 */
[----:B------:R-:W-:Y:S05]  /*0b90*/  @P3 BRA `(.L_x_10195) ;  /* 0x0000000000083947 */ /* 0x000fea0003800000 */
[----:B------:R-:W-:Y:S05]  /*0ba0*/  @P2 BRA `(.L_x_10196) ;  /* 0x0000000000202947 */ /* 0x000fea0003800000 */
[----:B------:R-:W-:Y:S05]  /*0bb0*/  BRA `(.L_x_10197) ;  /* 0x0000000000247947 */ /* 0x000fea0003800000 */
.L_x_10195:
[----:B-----5:R-:W-:-:S05]  /*0bc0*/  HADD2.F32 R120, -RZ, R8.H0_H0 ;  /* 0x20000008ff787230 */ /* 0x020fca0000004100 */
[----:B------:R-:W-:Y:S01]  /*0bd0*/  FADD.FTZ R125, R120, R125 ;  /* 0x0000007d787d7221 */ /* 0x000fe20000010000 */
[----:B------:R-:W-:Y:S06]  /*0be0*/  BRA `(.L_x_10196) ;  /* 0x0000000000107947 */ /* 0x000fec0003800000 */
.L_x_10194:
[----:B-----5:R-:W-:Y:S02]  /*0bf0*/  HADD2.F32 R120, -RZ, R12.H0_H0 ;  /* 0x2000000cff787230 */ /* 0x020fe40000004100 */
[----:B------:R-:W-:-:S03]  /*0c00*/  @P4 HADD2.F32 R122, -RZ, R8.H0_H0 ;  /* 0x20000008ff7a4230 */ /* 0x000fc60000004100 */
[----:B------:R-:W-:-:S04]  /*0c10*/  FADD.FTZ R125, R120, R125 ;  /* 0x0000007d787d7221 */ /* 0x000fc80000010000 */
[----:B------:R-:W-:-:S07]  /*0c20*/  @P4 FADD.FTZ R125, R122, R125 ;  /* 0x0000007d7a7d4221 */ /* 0x000fce0000010000 */
.L_x_10196:
[----:B------:R-:W-:-:S04]  /*0c30*/  F2FP.F16.F32.PACK_AB R120, RZ, R125 ;  /* 0x0000007dff78723e */ /* 0x000fc800000000ff */
[----:B------:R-:W-:-:S07]  /*0c40*/  PRMT R4, R120, 0x7610, R4 ;  /* 0x0000761078047816 */ /* 0x000fce0000000004 */
.L_x_10197:
[----:B------:R-:W-:Y:S01]  /*0c50*/  HADD2.F32 R155, -RZ, R116.H1_H1 ;  /* 0x30000074ff9b7230 */ /* 0x000fe20000004100 */
[----:B------:R-:W-:Y:S06]  /*0c60*/  @P5 BRA `(.L_x_10198) ;  /* 0x0000000000205947 */ /* 0x000fec0003800000 */
[----:B------:R-:W-:-:S04]  /*0c70*/  ISETP.NE.U32.AND P3, PT, RZ, UR12, PT ;  /* 0x0000000cff007c0c */ /* 0x000fc8000bf65070 */
[----:B------:R-:W-:-:S13]  /*0c80*/  ISETP.NE.AND.EX P3, PT, RZ, UR13, PT, P3 ;  /* 0x0000000dff007c0c */ /* 0x000fda000bf65330 */
[----:B------:R-:W-:Y:S05]  /*0c90*/  @P3 BRA `(.L_x_10199) ;  /* 0x0000000000083947 */ /* 0x000fea0003800000 */
[----:B------:R-:W-:Y:S05]  /*0ca0*/  @P2 BRA `(.L_x_10200) ;  /* 0x0000000000202947 */ /* 0x000fea0003800000 */
[----:B------:R-:W-:Y:S05]  /*0cb0*/  BRA `(.L_x_10201) ;  /* 0x0000000000247947 */ /* 0x000fea0003800000 */
.L_x_10199:
[----:B-----5:R-:W-:-:S05]  /*0cc0*/  HADD2.F32 R116, -RZ, R8.H1_H1 ;  /* 0x30000008ff747230 */ /* 0x020fca0000004100 */
[----:B------:R-:W-:Y:S01]  /*0cd0*/  FADD.FTZ R155, R116, R155 ;  /* 0x0000009b749b7221 */ /* 0x000fe20000010000 */
[----:B------:R-:W-:Y:S06]  /*0ce0*/  BRA `(.L_x_10200) ;  /* 0x0000000000107947 */ /* 0x000fec0003800000 */
.L_x_10198:
[----:B-----5:R-:W-:Y:S02]  /*0cf0*/  HADD2.F32 R116, -RZ, R12.H1_H1 ;  /* 0x3000000cff747230 */ /* 0x020fe40000004100 */
[----:B------:R-:W-:-:S03]  /*0d00*/  @P4 HADD2.F32 R120, -RZ, R8.H1_H1 ;  /* 0x30000008ff784230 */ /* 0x000fc60000004100 */
[----:B------:R-:W-:-:S04]  /*0d10*/  FADD.FTZ R155, R116, R155 ;  /* 0x0000009b749b7221 */ /* 0x000fc80000010000 */
[----:B------:R-:W-:-:S07]  /*0d20*/  @P4 FADD.FTZ R155, R120, R155 ;  /* 0x0000009b789b4221 */ /* 0x000fce0000010000 */
.L_x_10200:
[----:B------:R-:W-:-:S04]  /*0d30*/  F2FP.F16.F32.PACK_AB R116, RZ, R155 ;  /* 0x0000009bff74723e */ /* 0x000fc800000000ff */
[----:B------:R-:W-:-:S07]  /*0d40*/  PRMT R4, R4, 0x5410, R116 ;  /* 0x0000541004047816 */ /* 0x000fce0000000074 */
.L_x_10201:
[----:B------:R-:W-:Y:S01]  /*0d50*/  HADD2.F32 R161, -RZ, R117.H0_H0 ;  /* 0x20000075ffa17230 */ /* 0x000fe20000004100 */
[----:B------:R-:W-:Y:S06]  /*0d60*/  @P5 BRA `(.L_x_10202) ;  /* 0x0000000000205947 */ /* 0x000fec0003800000 */
[----:B------:R-:W-:-:S04]  /*0d70*/  ISETP.NE.U32.AND P3, PT, RZ, UR12, PT ;  /* 0x0000000cff007c0c */ /* 0x000fc8000bf65070 */
[----:B------:R-:W-:-:S13]  /*0d80*/  ISETP.NE.AND.EX P3, PT, RZ, UR13, PT, P3 ;  /* 0x0000000dff007c0c */ /* 0x000fda000bf65330 */
[----:B------:R-:W-:Y:S05]  /*0d90*/  @P3 BRA `(.L_x_10203) ;  /* 0x0000000000083947 */ /* 0x000fea0003800000 */
[----:B------:R-:W-:Y:S05]  /*0da0*/  @P2 BRA `(.L_x_10204) ;  /* 0x0000000000202947 */ /* 0x000fea0003800000 */
[----:B------:R-:W-:Y:S05]  /*0db0*/  BRA `(.L_x_10205) ;  /* 0x0000000000247947 */ /* 0x000fea0003800000 */
.L_x_10203:
[----:B-----5:R-:W-:-:S05]  /*0dc0*/  HADD2.F32 R116, -RZ, R9.H0_H0 ;  /* 0x20000009ff747230 */ /* 0x020fca0000004100 */
[----:B------:R-:W-:Y:S01]  /*0dd0*/  FADD.FTZ R161, R116, R161 ;  /* 0x000000a174a17221 */ /* 0x000fe20000010000 */
[----:B------:R-:W-:Y:S06]  /*0de0*/  BRA `(.L_x_10204) ;  /* 0x0000000000107947 */ /* 0x000fec0003800000 */
.L_x_10202:
[----:B-----5:R-:W-:Y:S02]  /*0df0*/  HADD2.F32 R116, -RZ, R13.H0_H0 ;  /* 0x2000000dff747230 */ /* 0x020fe40000004100 */
[----:B------:R-:W-:-:S03]  /*0e00*/  @P4 HADD2.F32 R120, -RZ, R9.H0_H0 ;  /* 0x20000009ff784230 */ /* 0x000fc60000004100 */
[----:B------:R-:W-:-:S04]  /*0e10*/  FADD.FTZ R161, R116, R161 ;  /* 0x000000a174a17221 */ /* 0x000fc80000010000 */
[----:B------:R-:W-:-:S07]  /*0e20*/  @P4 FADD.FTZ R161, R120, R161 ;  /* 0x000000a178a14221 */ /* 0x000fce0000010000 */
.L_x_10204:
[----:B------:R-:W-:-:S04]  /*0e30*/  F2FP.F16.F32.PACK_AB R116, RZ, R161 ;  /* 0x000000a1ff74723e */ /* 0x000fc800000000ff */
[----:B0-----:R-:W-:-:S07]  /*0e40*/  PRMT R5, R116, 0x7610, R5 ;  /* 0x0000761074057816 */ /* 0x001fce0000000005 */
.L_x_10205:
[----:B------:R-:W-:Y:S01]  /*0e50*/  HADD2.F32 R163, -RZ, R117.H1_H1 ;  /* 0x30000075ffa37230 */ /* 0x000fe20000004100 */
[----:B------:R-:W-:Y:S06]  /*0e60*/  @P5 BRA `(.L_x_10206) ;  /* 0x0000000000205947 */ /* 0x000fec0003800000 */
[----:B------:R-:W-:-:S04]  /*0e70*/  ISETP.NE.U32.AND P3, PT, RZ, UR12, PT ;  /* 0x0000000cff007c0c */ /* 0x000fc8000bf65070 */
[----:B------:R-:W-:-:S13]  /*0e80*/  ISETP.NE.AND.EX P3, PT, RZ, UR13, PT, P3 ;  /* 0x0000000dff007c0c */ /* 0x000fda000bf65330 */
[----:B------:R-:W-:Y:S05]  /*0e90*/  @P3 BRA `(.L_x_10207) ;  /* 0x0000000000083947 */ /* 0x000fea0003800000 */
[----:B------:R-:W-:Y:S05]  /*0ea0*/  @P2 BRA `(.L_x_10208) ;  /* 0x0000000000202947 */ /* 0x000fea0003800000 */
[----:B------:R-:W-:Y:S05]  /*0eb0*/  BRA `(.L_x_10209) ;  /* 0x0000000000247947 */ /* 0x000fea0003800000 */
.L_x_10207:
[----:B-----5:R-:W-:-:S05]  /*0ec0*/  HADD2.F32 R116, -RZ, R9.H1_H1 ;  /* 0x30000009ff747230 */ /* 0x020fca0000004100 */
[----:B------:R-:W-:Y:S01]  /*0ed0*/  FADD.FTZ R163, R116, R163 ;  /* 0x000000a374a37221 */ /* 0x000fe20000010000 */
[----:B------:R-:W-:Y:S06]  /*0ee0*/  BRA `(.L_x_10208) ;  /* 0x0000000000107947 */ /* 0x000fec0003800000 */
.L_x_10206:
[----:B-----5:R-:W-:Y:S02]  /*0ef0*/  HADD2.F32 R116, -RZ, R13.H1_H1 ;  /* 0x3000000dff747230 */ /* 0x020fe40000004100 */
[----:B------:R-:W-:-:S03]  /*0f00*/  @P4 HADD2.F32 R120, -RZ, R9.H1_H1 ;  /* 0x30000009ff784230 */ /* 0x000fc60000004100 */
[----:B------:R-:W-:-:S04]  /*0f10*/  FADD.FTZ R163, R116, R163 ;  /* 0x000000a374a37221 */ /* 0x000fc80000010000 */
[----:B------:R-:W-:-:S07]  /*0f20*/  @P4 FADD.FTZ R163, R120, R163 ;  /* 0x000000a378a34221 */ /* 0x000fce0000010000 */
.L_x_10208:
[----:B------:R-:W-:-:S04]  /*0f30*/  F2FP.F16.F32.PACK_AB R116, RZ, R163 ;  /* 0x000000a3ff74723e */ /* 0x000fc800000000ff */
[----:B0-----:R-:W-:-:S07]  /*0f40*/  PRMT R5, R5, 0x5410, R116 ;  /* 0x0000541005057816 */ /* 0x001fce0000000074 */
.L_x_10209:
[----:B------:R-:W-:Y:S01]  /*0f50*/  HADD2.F32 R165, -RZ, R118.H0_H0 ;  /* 0x20000076ffa57230 */ /* 0x000fe20000004100 */
[----:B------:R-:W-:Y:S06]  /*0f60*/  @P5 BRA `(.L_x_10210) ;  /* 0x0000000000205947 */ /* 0x000fec0003800000 */
[----:B------:R-:W-:-:S04]  /*0f70*/  ISETP.NE.U32.AND P3, PT, RZ, UR12, PT ;  /* 0x0000000cff007c0c */ /* 0x000fc8000bf65070 */
[----:B------:R-:W-:-:S13]  /*0f80*/  ISETP.NE.AND.EX P3, PT, RZ, UR13, PT, P3 ;  /* 0x0000000dff007c0c */ /* 0x000fda000bf65330 */
[----:B------:R-:W-:Y:S05]  /*0f90*/  @P3 BRA `(.L_x_10211) ;  /* 0x0000000000083947 */ /* 0x000fea0003800000 */
[----:B------:R-:W-:Y:S05]  /*0fa0*/  @P2 BRA `(.L_x_10212) ;  /* 0x0000000000202947 */ /* 0x000fea0003800000 */
[----:B------:R-:W-:Y:S05]  /*0fb0*/  BRA `(.L_x_10213) ;  /* 0x0000000000247947 */ /* 0x000fea0003800000 */
.L_x_10211:
[----:B-----5:R-:W-:-:S05]  /*0fc0*/  HADD2.F32 R116, -RZ, R10.H0_H0 ;  /* 0x2000000aff747230 */ /* 0x020fca0000004100 */
[----:B------:R-:W-:Y:S01]  /*0fd0*/  FADD.FTZ R165, R116, R165 ;  /* 0x000000a574a57221 */ /* 0x000fe20000010000 */
[----:B------:R-:W-:Y:S06]  /*0fe0*/  BRA `(.L_x_10212) ;  /* 0x0000000000107947 */ /* 0x000fec0003800000 */
.L_x_10210:
[----:B-----5:R-:W-:Y:S02]  /*0ff0*/  HADD2.F32 R116, -RZ, R14.H0_H0 ;  /* 0x2000000eff747230 */ /* 0x020fe40000004100 */
[----:B------:R-:W-:-:S03]  /*1000*/  @P4 HADD2.F32 R120, -RZ, R10.H0_H0 ;  /* 0x2000000aff784230 */ /* 0x000fc60000004100 */
[----:B------:R-:W-:-:S04]  /*1010*/  FADD.FTZ R165, R116, R165 ;  /* 0x000000a574a57221 */ /* 0x000fc80000010000 */
[----:B------:R-:W-:-:S07]  /*1020*/  @P4 FADD.FTZ R165, R120, R165 ;  /* 0x000000a578a54221 */ /* 0x000fce0000010000 */
.L_x_10212:
[----:B------:R-:W-:-:S04]  /*1030*/  F2FP.F16.F32.PACK_AB R116, RZ, R165 ;  /* 0x000000a5ff74723e */ /* 0x000fc800000000ff */
[----:B------:R-:W-:-:S07]  /*1040*/  PRMT R6, R116, 0x7610, R6 ;  /* 0x0000761074067816 */ /* 0x000fce0000000006 */
.L_x_10213:
[----:B------:R-:W-:Y:S01]  /*1050*/  HADD2.F32 R167, -RZ, R118.H1_H1 ;  /* 0x30000076ffa77230 */ /* 0x000fe20000004100 */
[----:B------:R-:W-:Y:S06]  /*1060*/  @P5 BRA `(.L_x_10214) ;  /* 0x0000000000205947 */ /* 0x000fec0003800000 */
[----:B------:R-:W-:-:S04]  /*1070*/  ISETP.NE.U32.AND P3, PT, RZ, UR12, PT ;  /* 0x0000000cff007c0c */ /* 0x000fc8000bf65070 */
[----:B------:R-:W-:-:S13]  /*1080*/  ISETP.NE.AND.EX P3, PT, RZ, UR13, PT, P3 ;  /* 0x0000000dff007c0c */ /* 0x000fda000bf65330 */
[----:B------:R-:W-:Y:S05]  /*1090*/  @P3 BRA `(.L_x_10215) ;  /* 0x0000000000083947 */ /* 0x000fea0003800000 */
[----:B------:R-:W-:Y:S05]  /*10a0*/  @P2 BRA `(.L_x_10216) ;  /* 0x0000000000202947 */ /* 0x000fea0003800000 */
[----:B------:R-:W-:Y:S05]  /*10b0*/  BRA `(.L_x_10217) ;  /* 0x0000000000247947 */ /* 0x000fea0003800000 */
.L_x_10215:
[----:B-----5:R-:W-:-:S05]  /*10c0*/  HADD2.F32 R116, -RZ, R10.H1_H1 ;  /* 0x3000000aff747230 */ /* 0x020fca0000004100 */
[----:B------:R-:W-:Y:S01]  /*10d0*/  FADD.FTZ R167, R116, R167 ;  /* 0x000000a774a77221 */ /* 0x000fe20000010000 */
[----:B------:R-:W-:Y:S06]  /*10e0*/  BRA `(.L_x_10216) ;  /* 0x0000000000107947 */ /* 0x000fec0003800000 */
.L_x_10214:
[----:B-----5:R-:W-:Y:S02]  /*10f0*/  HADD2.F32 R116, -RZ, R14.H1_H1 ;  /* 0x3000000eff747230 */ /* 0x020fe40000004100 */
[----:B------:R-:W-:-:S03]  /*1100*/  @P4 HADD2.F32 R118, -RZ, R10.H1_H1 ;  /* 0x3000000aff764230 */ /* 0x000fc60000004100 */
[----:B------:R-:W-:-:S04]  /*1110*/  FADD.FTZ R167, R116, R167 ;  /* 0x000000a774a77221 */ /* 0x000fc80000010000 */
[----:B------:R-:W-:-:S07]  /*1120*/  @P4 FADD.FTZ R167, R118, R167 ;  /* 0x000000a776a74221 */ /* 0x000fce0000010000 */
.L_x_10216:
[----:B------:R-:W-:-:S04]  /*1130*/  F2FP.F16.F32.PACK_AB R116, RZ, R167 ;  /* 0x000000a7ff74723e */ /* 0x000fc800000000ff */
[----:B------:R-:W-:-:S07]  /*1140*/  PRMT R6, R6, 0x5410, R116 ;  /* 0x0000541006067816 */ /* 0x000fce0000000074 */
.L_x_10217:
[----:B------:R-:W-:Y:S01]  /*1150*/  HADD2.F32 R169, -RZ, R119.H0_H0 ;  /* 0x20000077ffa97230 */ /* 0x000fe20000004100 */
[----:B------:R-:W-:Y:S06]  /*1160*/  @P5 BRA `(.L_x_10218) ;  /* 0x0000000000205947 */ /* 0x000fec0003800000 */
[----:B------:R-:W-:-:S04]  /*1170*/  ISETP.NE.U32.AND P3, PT, RZ, UR12, PT ;  /* 0x0000000cff007c0c */ /* 0x000fc8000bf65070 */
[----:B------:R-:W-:-:S13]  /*1180*/  ISETP.NE.AND.EX P3, PT, RZ, UR13, PT, P3 ;  /* 0x0000000dff007c0c */ /* 0x000fda000bf65330 */
[----:B------:R-:W-:Y:S05]  /*1190*/  @P3 BRA `(.L_x_10219) ;  /* 0x0000000000083947 */ /* 0x000fea0003800000 */
[----:B------:R-:W-:Y:S05]  /*11a0*/  @P2 BRA `(.L_x_10220) ;  /* 0x0000000000202947 */ /* 0x000fea0003800000 */
[----:B------:R-:W-:Y:S05]  /*11b0*/  BRA `(.L_x_10221) ;  /* 0x0000000000247947 */ /* 0x000fea0003800000 */
.L_x_10219:
[----:B-----5:R-:W-:-:S05]  /*11c0*/  HADD2.F32 R116, -RZ, R11.H0_H0 ;  /* 0x2000000bff747230 */ /* 0x020fca0000004100 */
[----:B------:R-:W-:Y:S01]  /*11d0*/  FADD.FTZ R169, R116, R169 ;  /* 0x000000a974a97221 */ /* 0x000fe20000010000 */
[----:B------:R-:W-:Y:S06]  /*11e0*/  BRA `(.L_x_10220) ;  /* 0x0000000000107947 */ /* 0x000fec0003800000 */
.L_x_10218:
[----:B-----5:R-:W-:Y:S02]  /*11f0*/  HADD2.F32 R116, -RZ, R15.H0_H0 ;  /* 0x2000000fff747230 */ /* 0x020fe40000004100 */
[----:B------:R-:W-:-:S03]  /*1200*/  @P4 HADD2.F32 R118, -RZ, R11.H0_H0 ;  /* 0x2000000bff764230 */ /* 0x000fc60000004100 */
[----:B------:R-:W-:-:S04]  /*1210*/  FADD.FTZ R169, R116, R169 ;  /* 0x000000a974a97221 */ /* 0x000fc80000010000 */
[----:B------:R-:W-:-:S07]  /*1220*/  @P4 FADD.FTZ R169, R118, R169 ;  /* 0x000000a976a94221 */ /* 0x000fce0000010000 */
.L_x_10220:
[----:B------:R-:W-:-:S04]  /*1230*/  F2FP.F16.F32.PACK_AB R116, RZ, R169 ;  /* 0x000000a9ff74723e */ /* 0x000fc800000000ff */
[----:B------:R-:W-:-:S07]  /*1240*/  PRMT R7, R116, 0x7610, R7 ;  /* 0x0000761074077816 */ /* 0x000fce0000000007 */
.L_x_10221:
[----:B------:R-:W-:Y:S01]  /*1250*/  HADD2.F32 R171, -RZ, R119.H1_H1 ;  /* 0x30000077ffab7230 */ /* 0x000fe20000004100 */
[----:B------:R-:W-:Y:S06]  /*1260*/  @P5 BRA `(.L_x_10222) ;  /* 0x0000000000205947 */ /* 0x000fec0003800000 */
[----:B------:R-:W-:-:S04]  /*1270*/  ISETP.NE.U32.AND P3, PT, RZ, UR12, PT ;  /* 0x0000000cff007c0c */ /* 0x000fc8000bf65070 */
[----:B------:R-:W-:-:S13]  /*1280*/  ISETP.NE.AND.EX P3, PT, RZ, UR13, PT, P3 ;  /* 0x0000000dff007c0c */ /* 0x000fda000bf65330 */
[----:B------:R-:W-:Y:S05]  /*1290*/  @P3 BRA `(.L_x_10223) ;  /* 0x0000000000083947 */ /* 0x000fea0003800000 */
[----:B------:R-:W-:Y:S05]  /*12a0*/  @P2 BRA `(.L_x_10224) ;  /* 0x0000000000202947 */ /* 0x000fea0003800000 */
[----:B------:R-:W-:Y:S05]  /*12b0*/  BRA `(.L_x_10225) ;  /* 0x0000000000247947 */ /* 0x000fea0003800000 */
.L_x_10223:
[----:B-----5:R-:W-:-:S05]  /*12c0*/  HADD2.F32 R116, -RZ, R11.H1_H1 ;  /* 0x3000000bff747230 */ /* 0x020fca0000004100 */
[----:B------:R-:W-:Y:S01]  /*12d0*/  FADD.FTZ R171, R116, R171 ;  /* 0x000000ab74ab7221 */ /* 0x000fe20000010000 */
[----:B------:R-:W-:Y:S06]  /*12e0*/  BRA `(.L_x_10224) ;  /* 0x0000000000107947 */ /* 0x000fec0003800000 */
.L_x_10222:
[----:B-----5:R-:W-:Y:S02]  /*12f0*/  HADD2.F32 R116, -RZ, R15.H1_H1 ;  /* 0x3000000fff747230 */ /* 0x020fe40000004100 */
[----:B------:R-:W-:-:S03]  /*1300*/  @P4 HADD2.F32 R118, -RZ, R11.H1_H1 ;  /* 0x3000000bff764230 */ /* 0x000fc60000004100 */
[----:B------:R-:W-:-:S04]  /*1310*/  FADD.FTZ R171, R116, R171 ;  /* 0x000000ab74ab7221 */ /* 0x000fc80000010000 */
[----:B------:R-:W-:-:S07]  /*1320*/  @P4 FADD.FTZ R171, R118, R171 ;  /* 0x000000ab76ab4221 */ /* 0x000fce0000010000 */
.L_x_10224:
[----:B------:R-:W-:-:S04]  /*1330*/  F2FP.F16.F32.PACK_AB R116, RZ, R171 ;  /* 0x000000abff74723e */ /* 0x000fc800000000ff */
[----:B------:R-:W-:-:S07]  /*1340*/  PRMT R7, R7, 0x5410, R116 ;  /* 0x0000541007077816 */ /* 0x000fce0000000074 */
.L_x_10225:
[----:B------:R-:W2:Y:S01]  /*1350*/  @P2 LDC.64 R116, c[0x0][0x238] ;  /* 0x00008e00ff742b82 */ /* 0x000ea20000000a00 */
[C---:B------:R-:W-:Y:S02]  /*1360*/  IADD3 R173, R124.reuse, 0x100, RZ ;  /* 0x000001007cad7810 */ /* 0x040fe40007ffe0ff */
[----:B--2---:R-:W-:-:S04]  /*1370*/  @P2 LEA R116, P3, R124, R116, 0x4 ;  /* 0x000000747c742211 */ /* 0x004fc800078620ff */
[----:B------:R-:W-:-:S05]  /*1380*/  @P2 LEA.HI.X R117, R124, R117, RZ, 0x4, P3 ;  /* 0x000000757c752211 */ /* 0x000fca00018f24ff */
[----:B------:R2:W-:Y:S04]  /*1390*/  @P2 STG.E.128 desc[UR4][R116.64], R4 ;  /* 0x0000000474002986 */ /* 0x0005e8000c101d04 */
.L_x_10193:
[----:B------:R-:W-:Y:S05]  /*13a0*/  BSYNC B0 ;  /* 0x0000000000007941 */ /* 0x000fea0003800000 */
.L_x_10192:
        /* <DEDUP_REMOVED lines=25> */
.L_x_10229:
[----:B-----5:R-:W-:-:S05]  /*1540*/  HADD2.F32 R120, -RZ, R8.H0_H0 ;  /* 0x20000008ff787230 */ /* 0x020fca0000004100 */
[----:B------:R-:W-:Y:S01]  /*1550*/  FADD.FTZ R127, R120, R127 ;  /* 0x0000007f787f7221 */ /* 0x000fe20000010000 */
[----:B------:R-:W-:Y:S06]  /*1560*/  BRA `(.L_x_10230) ;  /* 0x0000000000107947 */ /* 0x000fec0003800000 */
.L_x_10228:
[----:B-----5:R-:W-:Y:S02]  /*1570*/  HADD2.F32 R120, -RZ, R12.H0_H0 ;  /* 0x2000000cff787230 */ /* 0x020fe40000004100 */
[----:B------:R-:W-:-:S03]  /*1580*/  @P4 HADD2.F32 R122, -RZ, R8.H0_H0 ;  /* 0x20000008ff7a4230 */ /* 0x000fc60000004100 */
[----:B------:R-:W-:-:S04]  /*1590*/  FADD.FTZ R127, R120, R127 ;  /* 0x0000007f787f7221 */ /* 0x000fc80000010000 */
[----:B------:R-:W-:-:S07]  /*15a0*/  @P4 FADD.FTZ R127, R122, R127 ;  /* 0x0000007f7a7f4221 */ /* 0x000fce0000010000 */
.L_x_10230:
[----:B------:R-:W-:-:S04]  /*15b0*/  F2FP.F16.F32.PACK_AB R120, RZ, R127 ;  /* 0x0000007fff78723e */ /* 0x000fc800000000ff */
[----:B------:R-:W-:-:S07]  /*15c0*/  PRMT R4, R120, 0x7610, R4 ;  /* 0x0000761078047816 */ /* 0x000fce0000000004 */
.L_x_10231:
[----:B------:R-:W-:Y:S01]  /*15d0*/  HADD2.F32 R131, -RZ, R116.H1_H1 ;  /* 0x30000074ff837230 */ /* 0x000fe20000004100 */
[----:B------:R-:W-:Y:S06]  /*15e0*/  @P5 BRA `(.L_x_10232) ;  /* 0x0000000000205947 */ /* 0x000fec0003800000 */
[----:B------:R-:W-:-:S04]  /*15f0*/  ISETP.NE.U32.AND P3, PT, RZ, UR12, PT ;  /* 0x0000000cff007c0c */ /* 0x000fc8000bf65070 */
[----:B------:R-:W-:-:S13]  /*1600*/  ISETP.NE.AND.EX P3, PT, RZ, UR13, PT, P3 ;  /* 0x0000000dff007c0c */ /* 0x000fda000bf65330 */
[----:B------:R-:W-:Y:S05]  /*1610*/  @P3 BRA `(.L_x_10233) ;  /* 0x0000000000083947 */ /* 0x000fea0003800000 */
[----:B------:R-:W-:Y:S05]  /*1620*/  @P2 BRA `(.L_x_10234) ;  /* 0x0000000000202947 */ /* 0x000fea0003800000 */
[----:B------:R-:W-:Y:S05]  /*1630*/  BRA `(.L_x_10235) ;  /* 0x0000000000247947 */ /* 0x000fea0003800000 */
.L_x_10233:
[----:B-----5:R-:W-:-:S05]  /*1640*/  HADD2.F32 R116, -RZ, R8.H1_H1 ;  /* 0x30000008ff747230 */ /* 0x020fca0000004100 */
[----:B------:R-:W-:Y:S01]  /*1650*/  FADD.FTZ R131, R116, R131 ;  /* 0x0000008374837221 */ /* 0x000fe20000010000 */
[----:B------:R-:W-:Y:S06]  /*1660*/  BRA `(.L_x_10234) ;  /* 0x0000000000107947 */ /* 0x000fec0003800000 */
.L_x_10232:
[----:B-----5:R-:W-:Y:S02]  /*1670*/  HADD2.F32 R116, -RZ, R12.H1_H1 ;  /* 0x3000000cff747230 */ /* 0x020fe40000004100 */
[----:B------:R-:W-:-:S03]  /*1680*/  @P4 HADD2.F32 R120, -RZ, R8.H1_H1 ;  /* 0x30000008ff784230 */ /* 0x000fc60000004100 */
[----:B------:R-:W-:-:S04]  /*1690*/  FADD.FTZ R131, R116, R131 ;  /* 0x0000008374837221 */ /* 0x000fc80000010000 */
[----:B------:R-:W-:-:S07]  /*16a0*/  @P4 FADD.FTZ R131, R120, R131 ;  /* 0x0000008378834221 */ /* 0x000fce0000010000 */
.L_x_10234:
[----:B------:R-:W-:-:S04]  /*16b0*/  F2FP.F16.F32.PACK_AB R116, RZ, R131 ;  /* 0x00000083ff74723e */ /* 0x000fc800000000ff */
[----:B------:R-:W-:-:S07]  /*16c0*/  PRMT R4, R4, 0x5410, R116 ;  /* 0x0000541004047816 */ /* 0x000fce0000000074 */
.L_x_10235:
[----:B------:R-:W-:Y:S01]  /*16d0*/  HADD2.F32 R133, -RZ, R117.H0_H0 ;  /* 0x20000075ff857230 */ /* 0x000fe20000004100 */
[----:B------:R-:W-:Y:S06]  /*16e0*/  @P5 BRA `(.L_x_10236) ;  /* 0x0000000000205947 */ /* 0x000fec0003800000 */
[----:B------:R-:W-:-:S04]  /*16f0*/  ISETP.NE.U32.AND P3, PT, RZ, UR12, PT ;  /* 0x0000000cff007c0c */ /* 0x000fc8000bf65070 */
[----:B------:R-:W-:-:S13]  /*1700*/  ISETP.NE.AND.EX P3, PT, RZ, UR13, PT, P3 ;  /* 0x0000000dff007c0c */ /* 0x000fda000bf65330 */
[----:B------:R-:W-:Y:S05]  /*1710*/  @P3 BRA `(.L_x_10237) ;  /* 0x0000000000083947 */ /* 0x000fea0003800000 */
[----:B------:R-:W-:Y:S05]  /*1720*/  @P2 BRA `(.L_x_10238) ;  /* 0x0000000000202947 */ /* 0x000fea0003800000 */
[----:B------:R-:W-:Y:S05]  /*1730*/  BRA `(.L_x_10239) ;  /* 0x0000000000247947 */ /* 0x000fea0003800000 */
.L_x_10237:
[----:B-----5:R-:W-:-:S05]  /*1740*/  HADD2.F32 R116, -RZ, R9.H0_H0 ;  /* 0x20000009ff747230 */ /* 0x020fca0000004100 */
[----:B------:R-:W-:Y:S01]  /*1750*/  FADD.FTZ R133, R116, R133 ;  /* 0x0000008574857221 */ /* 0x000fe20000010000 */
[----:B------:R-:W-:Y:S06]  /*1760*/  BRA `(.L_x_10238) ;  /* 0x0000000000107947 */ /* 0x000fec0003800000 */
.L_x_10236:
[----:B-----5:R-:W-:Y:S02]  /*1770*/  HADD2.F32 R116, -RZ, R13.H0_H0 ;  /* 0x2000000dff747230 */ /* 0x020fe40000004100 */
[----:B------:R-:W-:-:S03]  /*1780*/  @P4 HADD2.F32 R120, -RZ, R9.H0_H0 ;  /* 0x20000009ff784230 */ /* 0x000fc60000004100 */
[----:B------:R-:W-:-:S04]  /*1790*/  FADD.FTZ R133, R116, R133 ;  /* 0x0000008574857221 */ /* 0x000fc80000010000 */
[----:B------:R-:W-:-:S07]  /*17a0*/  @P4 FADD.FTZ R133, R120, R133 ;  /* 0x0000008578854221 */ /* 0x000fce0000010000 */
.L_x_10238:
[----:B------:R-:W-:-:S04]  /*17b0*/  F2FP.F16.F32.PACK_AB R116, RZ, R133 ;  /* 0x00000085ff74723e */ /* 0x000fc800000000ff */
[----:B0-----:R-:W-:-:S07]  /*17c0*/  PRMT R5, R116, 0x7610, R5 ;  /* 0x0000761074057816 */ /* 0x001fce0000000005 */
.L_x_10239:
[----:B------:R-:W-:Y:S01]  /*17d0*/  HADD2.F32 R139, -RZ, R117.H1_H1 ;  /* 0x30000075ff8b7230 */ /* 0x000fe20000004100 */
[----:B------:R-:W-:Y:S06]  /*17e0*/  @P5 BRA `(.L_x_10240) ;  /* 0x0000000000205947 */ /* 0x000fec0003800000 */
[----:B------:R-:W-:-:S04]  /*17f0*/  ISETP.NE.U32.AND P3, PT, RZ, UR12, PT ;  /* 0x0000000cff007c0c */ /* 0x000fc8000bf65070 */
[----:B------:R-:W-:-:S13]  /*1800*/  ISETP.NE.AND.EX P3, PT, RZ, UR13, PT, P3 ;  /* 0x0000000dff007c0c */ /* 0x000fda000bf65330 */
[----:B------:R-:W-:Y:S05]  /*1810*/  @P3 BRA `(.L_x_10241) ;  /* 0x0000000000083947 */ /* 0x000fea0003800000 */
[----:B------:R-:W-:Y:S05]  /*1820*/  @P2 BRA `(.L_x_10242) ;  /* 0x0000000000202947 */ /* 0x000fea0003800000 */
[----:B------:R-:W-:Y:S05]  /*1830*/  BRA `(.L_x_10243) ;  /* 0x0000000000247947 */ /* 0x000fea0003800000 */
.L_x_10241:
[----:B-----5:R-:W-:-:S05]  /*1840*/  HADD2.F32 R116, -RZ, R9.H1_H1 ;  /* 0x30000009ff747230 */ /* 0x020fca0000004100 */
[----:B------:R-:W-:Y:S01]  /*1850*/  FADD.FTZ R139, R116, R139 ;  /* 0x0000008b748b7221 */ /* 0x000fe20000010000 */
[----:B------:R-:W-:Y:S06]  /*1860*/  BRA `(.L_x_10242) ;  /* 0x0000000000107947 */ /* 0x000fec0003800000 */
.L_x_10240:
[----:B-----5:R-:W-:Y:S02]  /*1870*/  HADD2.F32 R116, -RZ, R13.H1_H1 ;  /* 0x3000000dff747230 */ /* 0x020fe40000004100 */
[----:B------:R-:W-:-:S03]  /*1880*/  @P4 HADD2.F32 R120, -RZ, R9.H1_H1 ;  /* 0x30000009ff784230 */ /* 0x000fc60000004100 */
[----:B------:R-:W-:-:S04]  /*1890*/  FADD.FTZ R139, R116, R139 ;  /* 0x0000008b748b7221 */ /* 0x000fc80000010000 */
[----:B------:R-:W-:-:S07]  /*18a0*/  @P4 FADD.FTZ R139, R120, R139 ;  /* 0x0000008b788b4221 */ /* 0x000fce0000010000 */
.L_x_10242:
[----:B------:R-:W-:-:S04]  /*18b0*/  F2FP.F16.F32.PACK_AB R116, RZ, R139 ;  /* 0x0000008bff74723e */ /* 0x000fc800000000ff */
[----:B0-----:R-:W-:-:S07]  /*18c0*/  PRMT R5, R5, 0x5410, R116 ;  /* 0x0000541005057816 */ /* 0x001fce0000000074 */
.L_x_10243:
[----:B------:R-:W-:Y:S01]  /*18d0*/  HADD2.F32 R141, -RZ, R118.H0_H0 ;  /* 0x20000076ff8d7230 */ /* 0x000fe20000004100 */
[----:B------:R-:W-:Y:S06]  /*18e0*/  @P5 BRA `(.L_x_10244) ;  /* 0x0000000000205947 */ /* 0x000fec0003800000 */
[----:B------:R-:W-:-:S04]  /*18f0*/  ISETP.NE.U32.AND P3, PT, RZ, UR12, PT ;  /* 0x0000000cff007c0c */ /* 0x000fc8000bf65070 */
[----:B------:R-:W-:-:S13]  /*1900*/  ISETP.NE.AND.EX P3, PT, RZ, UR13, PT, P3 ;  /* 0x0000000dff007c0c */ /* 0x000fda000bf65330 */
[----:B------:R-:W-:Y:S05]  /*1910*/  @P3 BRA `(.L_x_10245) ;  /* 0x0000000000083947 */ /* 0x000fea0003800000 */
[----:B------:R-:W-:Y:S05]  /*1920*/  @P2 BRA `(.L_x_10246) ;  /* 0x0000000000202947 */ /* 0x000fea0003800000 */
[----:B------:R-:W-:Y:S05]  /*1930*/  BRA `(.L_x_10247) ;  /* 0x0000000000247947 */ /* 0x000fea0003800000 */
.L_x_10245:
[----:B-----5:R-:W-:-:S05]  /*1940*/  HADD2.F32 R116, -RZ, R10.H0_H0 ;  /* 0x2000000aff747230 */ /* 0x020fca0000004100 */
[----:B------:R-:W-:Y:S01]  /*1950*/  FADD.FTZ R141, R116, R141 ;  /* 0x0000008d748d7221 */ /* 0x000fe20000010000 */
[----:B------:R-:W-:Y:S06]  /*1960*/  BRA `(.L_x_10246) ;  /* 0x0000000000107947 */ /* 0x000fec0003800000 */
.L_x_10244:
[----:B-----5:R-:W-:Y:S02]  /*1970*/  HADD2.F32 R116, -RZ, R14.H0_H0 ;  /* 0x2000000eff747230 */ /* 0x020fe40000004100 */
[----:B------:R-:W-:-:S03]  /*1980*/  @P4 HADD2.F32 R120, -RZ, R10.H0_H0 ;  /* 0x2000000aff784230 */ /* 0x000fc60000004100 */
[----:B------:R-:W-:-:S04]  /*1990*/  FADD.FTZ R141, R116, R141 ;  /* 0x0000008d748d7221 */ /* 0x000fc80000010000 */
[----:B------:R-:W-:-:S07]  /*19a0*/  @P4 FADD.FTZ R141, R120, R141 ;  /* 0x0000008d788d4221 */ /* 0x000fce0000010000 */
.L_x_10246:
[----:B------:R-:W-:-:S04]  /*19b0*/  F2FP.F16.F32.PACK_AB R116, RZ, R141 ;  /* 0x0000008dff74723e */ /* 0x000fc800000000ff */
[----:B------:R-:W-:-:S07]  /*19c0*/  PRMT R6, R116, 0x7610, R6 ;  /* 0x0000761074067816 */ /* 0x000fce0000000006 */
.L_x_10247:
[----:B------:R-:W-:Y:S01]  /*19d0*/  HADD2.F32 R147, -RZ, R118.H1_H1 ;  /* 0x30000076ff937230 */ /* 0x000fe20000004100 */
[----:B------:R-:W-:Y:S06]  /*19e0*/  @P5 BRA `(.L_x_10248) ;  /* 0x0000000000205947 */ /* 0x000fec0003800000 */
[----:B------:R-:W-:-:S04]  /*19f0*/  ISETP.NE.U32.AND P3, PT, RZ, UR12, PT ;  /* 0x0000000cff007c0c */ /* 0x000fc8000bf65070 */
[----:B------:R-:W-:-:S13]  /*1a00*/  ISETP.NE.AND.EX P3, PT, RZ, UR13, PT, P3 ;  /* 0x0000000dff007c0c */ /* 0x000fda000bf65330 */
[----:B------:R-:W-:Y:S05]  /*1a10*/  @P3 BRA `(.L_x_10249) ;  /* 0x0000000000083947 */ /* 0x000fea0003800000 */
[----:B------:R-:W-:Y:S05]  /*1a20*/  @P2 BRA `(.L_x_10250) ;  /* 0x0000000000202947 */ /* 0x000fea0003800000 */
[----:B------:R-:W-:Y:S05]  /*1a30*/  BRA `(.L_x_10251) ;  /* 0x0000000000247947 */ /* 0x000fea0003800000 */
.L_x_10249:
[----:B-----5:R-:W-:-:S05]  /*1a40*/  HADD2.F32 R116, -RZ, R10.H1_H1 ;  /* 0x3000000aff747230 */ /* 0x020fca0000004100 */
[----:B------:R-:W-:Y:S01]  /*1a50*/  FADD.FTZ R147, R116, R147 ;  /* 0x0000009374937221 */ /* 0x000fe20000010000 */
[----:B------:R-:W-:Y:S06]  /*1a60*/  BRA `(.L_x_10250) ;  /* 0x0000000000107947 */ /* 0x000fec0003800000 */
.L_x_10248:
[----:B-----5:R-:W-:Y:S02]  /*1a70*/  HADD2.F32 R116, -RZ, R14.H1_H1 ;  /* 0x3000000eff747230 */ /* 0x020fe40000004100 */
[----:B------:R-:W-:-:S03]  /*1a80*/  @P4 HADD2.F32 R118, -RZ, R10.H1_H1 ;  /* 0x3000000aff764230 */ /* 0x000fc60000004100 */
[----:B------:R-:W-:-:S04]  /*1a90*/  FADD.FTZ R147, R116, R147 ;  /* 0x0000009374937221 */ /* 0x000fc80000010000 */
[----:B------:R-:W-:-:S07]  /*1aa0*/  @P4 FADD.FTZ R147, R118, R147 ;  /* 0x0000009376934221 */ /* 0x000fce0000010000 */
.L_x_10250:
[----:B------:R-:W-:-:S04]  /*1ab0*/  F2FP.F16.F32.PACK_AB R116, RZ, R147 ;  /* 0x00000093ff74723e */ /* 0x000fc800000000ff */
[----:B------:R-:W-:-:S07]  /*1ac0*/  PRMT R6, R6, 0x5410, R116 ;  /* 0x0000541006067816 */ /* 0x000fce0000000074 */
.L_x_10251:
[----:B------:R-:W-:Y:S01]  /*1ad0*/  HADD2.F32 R149, -RZ, R119.H0_H0 ;  /* 0x20000077ff957230 */ /* 0x000fe20000004100 */
[----:B------:R-:W-:Y:S06]  /*1ae0*/  @P5 BRA `(.L_x_10252) ;  /* 0x0000000000205947 */ /* 0x000fec0003800000 */
[----:B------:R-:W-:-:S04]  /*1af0*/  ISETP.NE.U32.AND P3, PT, RZ, UR12, PT ;  /* 0x0000000cff007c0c */ /* 0x000fc8000bf65070 */
[----:B------:R-:W-:-:S13]  /*1b00*/  ISETP.NE.AND.EX P3, PT, RZ, UR13, PT, P3 ;  /* 0x0000000dff007c0c */ /* 0x000fda000bf65330 */
[----:B------:R-:W-:Y:S05]  /*1b10*/  @P3 BRA `(.L_x_10253) ;  /* 0x0000000000083947 */ /* 0x000fea0003800000 */
[----:B------:R-:W-:Y:S05]  /*1b20*/  @P2 BRA `(.L_x_10254) ;  /* 0x0000000000202947 */ /* 0x000fea0003800000 */
[----:B------:R-:W-:Y:S05]  /*1b30*/  BRA `(.L_x_10255) ;  /* 0x0000000000247947 */ /* 0x000fea0003800000 */
.L_x_10253:
[----:B-----5:R-:W-:-:S05]  /*1b40*/  HADD2.F32 R116, -RZ, R11.H0_H0 ;  /* 0x2000000bff747230 */ /* 0x020fca0000004100 */
[----:B------:R-:W-:Y:S01]  /*1b50*/  FADD.FTZ R149, R116, R149 ;  /* 0x0000009574957221 */ /* 0x000fe20000010000 */
[----:B------:R-:W-:Y:S06]  /*1b60*/  BRA `(.L_x_10254) ;  /* 0x0000000000107947 */ /* 0x000fec0003800000 */
.L_x_10252:
[----:B-----5:R-:W-:Y:S02]  /*1b70*/  HADD2.F32 R116, -RZ, R15.H0_H0 ;  /* 0x2000000fff747230 */ /* 0x020fe40000004100 */
[----:B------:R-:W-:-:S03]  /*1b80*/  @P4 HADD2.F32 R118, -RZ, R11.H0_H0 ;  /* 0x2000000bff764230 */ /* 0x000fc60000004100 */
[----:B------:R-:W-:-:S04]  /*1b90*/  FADD.FTZ R149, R116, R149 ;  /* 0x0000009574957221 */ /* 0x000fc80000010000 */
[----:B------:R-:W-:-:S07]  /*1ba0*/  @P4 FADD.FTZ R149, R118, R149 ;  /* 0x0000009576954221 */ /* 0x000fce0000010000 */
.L_x_10254:
[----:B------:R-:W-:-:S04]  /*1bb0*/  F2FP.F16.F32.PACK_AB R116, RZ, R149 ;  /* 0x00000095ff74723e */ /* 0x000fc800000000ff */
[----:B------:R-:W-:-:S07]  /*1bc0*/  PRMT R7, R116, 0x7610, R7 ;  /* 0x0000761074077816 */ /* 0x000fce0000000007 */
.L_x_10255:
[----:B------:R-:W-:Y:S01]  /*1bd0*/  HADD2.F32 R157, -RZ, R119.H1_H1 ;  /* 0x30000077ff9d7230 */ /* 0x000fe20000004100 */
[----:B------:R-:W-:Y:S06]  /*1be0*/  @P5 BRA `(.L_x_10256) ;  /* 0x0000000000205947 */ /* 0x000fec0003800000 */
[----:B------:R-:W-:-:S04]  /*1bf0*/  ISETP.NE.U32.AND P3, PT, RZ, UR12, PT ;  /* 0x0000000cff007c0c */ /* 0x000fc8000bf65070 */
[----:B------:R-:W-:-:S13]  /*1c00*/  ISETP.NE.AND.EX P3, PT, RZ, UR13, PT, P3 ;  /* 0x0000000dff007c0c */ /* 0x000fda000bf65330 */
[----:B------:R-:W-:Y:S05]  /*1c10*/  @P3 BRA `(.L_x_10257) ;  /* 0x0000000000083947 */ /* 0x000fea0003800000 */
[----:B------:R-:W-:Y:S05]  /*1c20*/  @P2 BRA `(.L_x_10258) ;  /* 0x0000000000202947 */ /* 0x000fea0003800000 */
[----:B------:R-:W-:Y:S05]  /*1c30*/  BRA `(.L_x_10259) ;  /* 0x0000000000247947 */ /* 0x000fea0003800000 */
.L_x_10257:
[----:B-----5:R-:W-:-:S05]  /*1c40*/  HADD2.F32 R116, -RZ, R11.H1_H1 ;  /* 0x3000000bff747230 */ /* 0x020fca0000004100 */
[----:B------:R-:W-:Y:S01]  /*1c50*/  FADD.FTZ R157, R116, R157 ;  /* 0x0000009d749d7221 */ /* 0x000fe20000010000 */
[----:B------:R-:W-:Y:S06]  /*1c60*/  BRA `(.L_x_10258) ;  /* 0x0000000000107947 */ /* 0x000fec0003800000 */
.L_x_10256:
[----:B-----5:R-:W-:Y:S02]  /*1c70*/  HADD2.F32 R116, -RZ, R15.H1_H1 ;  /* 0x3000000fff747230 */ /* 0x020fe40000004100 */
[----:B------:R-:W-:-:S03]  /*1c80*/  @P4 HADD2.F32 R118, -RZ, R11.H1_H1 ;  /* 0x3000000bff764230 */ /* 0x000fc60000004100 */
[----:B------:R-:W-:-:S04]  /*1c90*/  FADD.FTZ R157, R116, R157 ;  /* 0x0000009d749d7221 */ /* 0x000fc80000010000 */
[----:B------:R-:W-:-:S07]  /*1ca0*/  @P4 FADD.FTZ R157, R118, R157 ;  /* 0x0000009d769d4221 */ /* 0x000fce0000010000 */
.L_x_10258:
[----:B------:R-:W-:-:S04]  /*1cb0*/  F2FP.F16.F32.PACK_AB R116, RZ, R157 ;  /* 0x0000009dff74723e */ /* 0x000fc800000000ff */
[----:B------:R-:W-:-:S07]  /*1cc0*/  PRMT R7, R7, 0x5410, R116 ;  /* 0x0000541007077816 */ /* 0x000fce0000000074 */
.L_x_10259:
[----:B------:R-:W2:Y:S02]  /*1cd0*/  @P2 LDC.64 R116, c[0x0][0x238] ;  /* 0x00008e00ff742b82 */ /* 0x000ea40000000a00 */
[----:B--2---:R-:W-:-:S04]  /*1ce0*/  @P2 LEA R116, P3, R173, R116, 0x4 ;  /* 0x00000074ad742211 */ /* 0x004fc800078620ff */
[C---:B------:R-:W-:Y:S02]  /*1cf0*/  @P2 LEA.HI.X R117, R173.reuse, R117, RZ, 0x4, P3 ;  /* 0x00000075ad752211 */ /* 0x040fe400018f24ff */
[----:B------:R-:W-:-:S03]  /*1d00*/  IADD3 R173, R173, 0x100, RZ ;  /* 0x00000100adad7810 */ /* 0x000fc60007ffe0ff */
[----:B------:R3:W-:Y:S04]  /*1d10*/  @P2 STG.E.128 desc[UR4][R116.64], R4 ;  /* 0x0000000474002986 */ /* 0x0007e8000c101d04 */
.L_x_10227:
[----:B------:R-:W-:Y:S05]  /*1d20*/  BSYNC B0 ;  /* 0x0000000000007941 */ /* 0x000fea0003800000 */
.L_x_10226:
        /* <DEDUP_REMOVED lines=24> */
.L_x_10263:
[----:B-----5:R-:W-:-:S05]  /*1eb0*/  HADD2.F32 R120, -RZ, R8.H0_H0 ;  /* 0x20000008ff787230 */ /* 0x020fca0000004100 */
[----:B------:R-:W-:Y:S01]  /*1ec0*/  FADD.FTZ R129, R120, R129 ;  /* 0x0000008178817221 */ /* 0x000fe20000010000 */
[----:B------:R-:W-:Y:S06]  /*1ed0*/  BRA `(.L_x_10264) ;  /* 0x0000000000107947 */ /* 0x000fec0003800000 */
.L_x_10262:
[----:B-----5:R-:W-:Y:S02]  /*1ee0*/  HADD2.F32 R120, -RZ, R12.H0_H0 ;  /* 0x2000000cff787230 */ /* 0x020fe40000004100 */
[----:B------:R-:W-:-:S03]  /*1ef0*/  @P4 HADD2.F32 R122, -RZ, R8.H0_H0 ;  /* 0x20000008ff7a4230 */ /* 0x000fc60000004100 */
[----:B------:R-:W-:-:S04]  /*1f00*/  FADD.FTZ R129, R120, R129 ;  /* 0x0000008178817221 */ /* 0x000fc80000010000 */
[----:B------:R-:W-:-:S07]  /*1f10*/  @P4 FADD.FTZ R129, R122, R129 ;  /* 0x000000817a814221 */ /* 0x000fce0000010000 */
.L_x_10264:
[----:B------:R-:W-:-:S04]  /*1f20*/  F2FP.F16.F32.PACK_AB R120, RZ, R129 ;  /* 0x00000081ff78723e */ /* 0x000fc800000000ff */
[----:B------:R-:W-:-:S07]  /*1f30*/  PRMT R4, R120, 0x7610, R4 ;  /* 0x0000761078047816 */ /* 0x000fce0000000004 */
.L_x_10265:
[----:B------:R-:W-:Y:S01]  /*1f40*/  HADD2.F32 R135, -RZ, R116.H1_H1 ;  /* 0x30000074ff877230 */ /* 0x000fe20000004100 */
[----:B------:R-:W-:Y:S06]  /*1f50*/  @P5 BRA `(.L_x_10266) ;  /* 0x0000000000205947 */ /* 0x000fec0003800000 */
[----:B------:R-:W-:-:S04]  /*1f60*/  ISETP.NE.U32.AND P3, PT, RZ, UR12, PT ;  /* 0x0000000cff007c0c */ /* 0x000fc8000bf65070 */
[----:B------:R-:W-:-:S13]  /*1f70*/  ISETP.NE.AND.EX P3, PT, RZ, UR13, PT, P3 ;  /* 0x0000000dff007c0c */ /* 0x000fda000bf65330 */
[----:B------:R-:W-:Y:S05]  /*1f80*/  @P3 BRA `(.L_x_10267) ;  /* 0x0000000000083947 */ /* 0x000fea0003800000 */
[----:B------:R-:W-:Y:S05]  /*1f90*/  @P2 BRA `(.L_x_10268) ;  /* 0x0000000000202947 */ /* 0x000fea0003800000 */
[----:B------:R-:W-:Y:S05]  /*1fa0*/  BRA `(.L_x_10269) ;  /* 0x0000000000247947 */ /* 0x000fea0003800000 */
.L_x_10267:
[----:B-----5:R-:W-:-:S05]  /*1fb0*/  HADD2.F32 R116, -RZ, R8.H1_H1 ;  /* 0x30000008ff747230 */ /* 0x020fca0000004100 */
[----:B------:R-:W-:Y:S01]  /*1fc0*/  FADD.FTZ R135, R116, R135 ;  /* 0x0000008774877221 */ /* 0x000fe20000010000 */
[----:B------:R-:W-:Y:S06]  /*1fd0*/  BRA `(.L_x_10268) ;  /* 0x0000000000107947 */ /* 0x000fec0003800000 */
.L_x_10266:
[----:B-----5:R-:W-:Y:S02]  /*1fe0*/  HADD2.F32 R116, -RZ, R12.H1_H1 ;  /* 0x3000000cff747230 */ /* 0x020fe40000004100 */
[----:B------:R-:W-:-:S03]  /*1ff0*/  @P4 HADD2.F32 R120, -RZ, R8.H1_H1 ;  /* 0x30000008ff784230 */ /* 0x000fc60000004100 */
[----:B------:R-:W-:-:S04]  /*2000*/  FADD.FTZ R135, R116, R135 ;  /* 0x0000008774877221 */ /* 0x000fc80000010000 */
[----:B------:R-:W-:-:S07]  /*2010*/  @P4 FADD.FTZ R135, R120, R135 ;  /* 0x0000008778874221 */ /* 0x000fce0000010000 */
.L_x_10268:
[----:B------:R-:W-:-:S04]  /*2020*/  F2FP.F16.F32.PACK_AB R116, RZ, R135 ;  /* 0x00000087ff74723e */ /* 0x000fc800000000ff */
[----:B------:R-:W-:-:S07]  /*2030*/  PRMT R4, R4, 0x5410, R116 ;  /* 0x0000541004047816 */ /* 0x000fce0000000074 */
.L_x_10269:
[----:B------:R-:W-:Y:S01]  /*2040*/  HADD2.F32 R137, -RZ, R117.H0_H0 ;  /* 0x20000075ff897230 */ /* 0x000fe20000004100 */
[----:B------:R-:W-:Y:S06]  /*2050*/  @P5 BRA `(.L_x_10270) ;  /* 0x0000000000205947 */ /* 0x000fec0003800000 */
[----:B------:R-:W-:-:S04]  /*2060*/  ISETP.NE.U32.AND P3, PT, RZ, UR12, PT ;  /* 0x0000000cff007c0c */ /* 0x000fc8000bf65070 */
[----:B------:R-:W-:-:S13]  /*2070*/  ISETP.NE.AND.EX P3, PT, RZ, UR13, PT, P3 ;  /* 0x0000000dff007c0c */ /* 0x000fda000bf65330 */
[----:B------:R-:W-:Y:S05]  /*2080*/  @P3 BRA `(.L_x_10271) ;  /* 0x0000000000083947 */ /* 0x000fea0003800000 */
[----:B------:R-:W-:Y:S05]  /*2090*/  @P2 BRA `(.L_x_10272) ;  /* 0x0000000000202947 */ /* 0x000fea0003800000 */
[----:B------:R-:W-:Y:S05]  /*20a0*/  BRA `(.L_x_10273) ;  /* 0x0000000000247947 */ /* 0x000fea0003800000 */
.L_x_10271:
[----:B-----5:R-:W-:-:S05]  /*20b0*/  HADD2.F32 R116, -RZ, R9.H0_H0 ;  /* 0x20000009ff747230 */ /* 0x020fca0000004100 */
[----:B------:R-:W-:Y:S01]  /*20c0*/  FADD.FTZ R137, R116, R137 ;  /* 0x0000008974897221 */ /* 0x000fe20000010000 */
[----:B------:R-:W-:Y:S06]  /*20d0*/  BRA `(.L_x_10272) ;  /* 0x0000000000107947 */ /* 0x000fec0003800000 */
.L_x_10270:
[----:B-----5:R-:W-:Y:S02]  /*20e0*/  HADD2.F32 R116, -RZ, R13.H0_H0 ;  /* 0x2000000dff747230 */ /* 0x020fe40000004100 */
[----:B------:R-:W-:-:S03]  /*20f0*/  @P4 HADD2.F32 R120, -RZ, R9.H0_H0 ;  /* 0x20000009ff784230 */ /* 0x000fc60000004100 */
[----:B------:R-:W-:-:S04]  /*2100*/  FADD.FTZ R137, R116, R137 ;  /* 0x0000008974897221 */ /* 0x000fc80000010000 */
[----:B------:R-:W-:-:S07]  /*2110*/  @P4 FADD.FTZ R137, R120, R137 ;  /* 0x0000008978894221 */ /* 0x000fce0000010000 */
.L_x_10272:
[----:B------:R-:W-:-:S04]  /*2120*/  F2FP.F16.F32.PACK_AB R116, RZ, R137 ;  /* 0x00000089ff74723e */ /* 0x000fc800000000ff */
[----:B0-----:R-:W-:-:S07]  /*2130*/  PRMT R5, R116, 0x7610, R5 ;  /* 0x0000761074057816 */ /* 0x001fce0000000005 */
.L_x_10273:
[----:B------:R-:W-:Y:S01]  /*2140*/  HADD2.F32 R143, -RZ, R117.H1_H1 ;  /* 0x30000075ff8f7230 */ /* 0x000fe20000004100 */
[----:B------:R-:W-:Y:S06]  /*2150*/  @P5 BRA `(.L_x_10274) ;  /* 0x0000000000205947 */ /* 0x000fec0003800000 */
[----:B------:R-:W-:-:S04]  /*2160*/  ISETP.NE.U32.AND P3, PT, RZ, UR12, PT ;  /* 0x0000000cff007c0c */ /* 0x000fc8000bf65070 */
[----:B------:R-:W-:-:S13]  /*2170*/  ISETP.NE.AND.EX P3, PT, RZ, UR13, PT, P3 ;  /* 0x0000000dff007c0c */ /* 0x000fda000bf65330 */
[----:B------:R-:W-:Y:S05]  /*2180*/  @P3 BRA `(.L_x_10275) ;  /* 0x0000000000083947 */ /* 0x000fea0003800000 */
[----:B------:R-:W-:Y:S05]  /*2190*/  @P2 BRA `(.L_x_10276) ;  /* 0x0000000000202947 */ /* 0x000fea0003800000 */
[----:B------:R-:W-:Y:S05]  /*21a0*/  BRA `(.L_x_10277) ;  /* 0x0000000000247947 */ /* 0x000fea0003800000 */
.L_x_10275:
[----:B-----5:R-:W-:-:S05]  /*21b0*/  HADD2.F32 R116, -RZ, R9.H1_H1 ;  /* 0x30000009ff747230 */ /* 0x020fca0000004100 */
[----:B------:R-:W-:Y:S01]  /*21c0*/  FADD.FTZ R143, R116, R143 ;  /* 0x0000008f748f7221 */ /* 0x000fe20000010000 */
[----:B------:R-:W-:Y:S06]  /*21d0*/  BRA `(.L_x_10276) ;  /* 0x0000000000107947 */ /* 0x000fec0003800000 */
.L_x_10274:
[----:B-----5:R-:W-:Y:S02]  /*21e0*/  HADD2.F32 R116, -RZ, R13.H1_H1 ;  /* 0x3000000dff747230 */ /* 0x020fe40000004100 */
[----:B------:R-:W-:-:S03]  /*21f0*/  @P4 HADD2.F32 R120, -RZ, R9.H1_H1 ;  /* 0x30000009ff784230 */ /* 0x000fc60000004100 */
[----:B------:R-:W-:-:S04]  /*2200*/  FADD.FTZ R143, R116, R143 ;  /* 0x0000008f748f7221 */ /* 0x000fc80000010000 */
[----:B------:R-:W-:-:S07]  /*2210*/  @P4 FADD.FTZ R143, R120, R143 ;  /* 0x0000008f788f4221 */ /* 0x000fce0000010000 */
.L_x_10276:
[----:B------:R-:W-:-:S04]  /*2220*/  F2FP.F16.F32.PACK_AB R116, RZ, R143 ;  /* 0x0000008fff74723e */ /* 0x000fc800000000ff */
[----:B0-----:R-:W-:-:S07]  /*2230*/  PRMT R5, R5, 0x5410, R116 ;  /* 0x0000541005057816 */ /* 0x001fce0000000074 */
.L_x_10277:
[----:B------:R-:W-:Y:S01]  /*2240*/  HADD2.F32 R145, -RZ, R118.H0_H0 ;  /* 0x20000076ff917230 */ /* 0x000fe20000004100 */
[----:B------:R-:W-:Y:S06]  /*2250*/  @P5 BRA `(.L_x_10278) ;  /* 0x0000000000205947 */ /* 0x000fec0003800000 */
[----:B------:R-:W-:-:S04]  /*2260*/  ISETP.NE.U32.AND P3, PT, RZ, UR12, PT ;  /* 0x0000000cff007c0c */ /* 0x000fc8000bf65070 */
[----:B------:R-:W-:-:S13]  /*2270*/  ISETP.NE.AND.EX P3, PT, RZ, UR13, PT, P3 ;  /* 0x0000000dff007c0c */ /* 0x000fda000bf65330 */
[----:B------:R-:W-:Y:S05]  /*2280*/  @P3 BRA `(.L_x_10279) ;  /* 0x0000000000083947 */ /* 0x000fea0003800000 */
[----:B------:R-:W-:Y:S05]  /*2290*/  @P2 BRA `(.L_x_10280) ;  /* 0x0000000000202947 */ /* 0x000fea0003800000 */
[----:B------:R-:W-:Y:S05]  /*22a0*/  BRA `(.L_x_10281) ;  /* 0x0000000000247947 */ /* 0x000fea0003800000 */
.L_x_10279:
[----:B-----5:R-:W-:-:S05]  /*22b0*/  HADD2.F32 R116, -RZ, R10.H0_H0 ;  /* 0x2000000aff747230 */ /* 0x020fca0000004100 */
[----:B------:R-:W-:Y:S01]  /*22c0*/  FADD.FTZ R145, R116, R145 ;  /* 0x0000009174917221 */ /* 0x000fe20000010000 */
[----:B------:R-:W-:Y:S06]  /*22d0*/  BRA `(.L_x_10280) ;  /* 0x0000000000107947 */ /* 0x000fec0003800000 */
.L_x_10278:
[----:B-----5:R-:W-:Y:S02]  /*22e0*/  HADD2.F32 R116, -RZ, R14.H0_H0 ;  /* 0x2000000eff747230 */ /* 0x020fe40000004100 */
[----:B------:R-:W-:-:S03]  /*22f0*/  @P4 HADD2.F32 R120, -RZ, R10.H0_H0 ;  /* 0x2000000aff784230 */ /* 0x000fc60000004100 */
[----:B------:R-:W-:-:S04]  /*2300*/  FADD.FTZ R145, R116, R145 ;  /* 0x0000009174917221 */ /* 0x000fc80000010000 */
[----:B------:R-:W-:-:S07]  /*2310*/  @P4 FADD.FTZ R145, R120, R145 ;  /* 0x0000009178914221 */ /* 0x000fce0000010000 */
.L_x_10280:
[----:B------:R-:W-:-:S04]  /*2320*/  F2FP.F16.F32.PACK_AB R116, RZ, R145 ;  /* 0x00000091ff74723e */ /* 0x000fc800000000ff */
[----:B------:R-:W-:-:S07]  /*2330*/  PRMT R6, R116, 0x7610, R6 ;  /* 0x0000761074067816 */ /* 0x000fce0000000006 */
.L_x_10281:
[----:B------:R-:W-:Y:S01]  /*2340*/  HADD2.F32 R151, -RZ, R118.H1_H1 ;  /* 0x30000076ff977230 */ /* 0x000fe20000004100 */
[----:B------:R-:W-:Y:S06]  /*2350*/  @P5 BRA `(.L_x_10282) ;  /* 0x0000000000205947 */ /* 0x000fec0003800000 */
[----:B------:R-:W-:-:S04]  /*2360*/  ISETP.NE.U32.AND P3, PT, RZ, UR12, PT ;  /* 0x0000000cff007c0c */ /* 0x000fc8000bf65070 */
[----:B------:R-:W-:-:S13]  /*2370*/  ISETP.NE.AND.EX P3, PT, RZ, UR13, PT, P3 ;  /* 0x0000000dff007c0c */ /* 0x000fda000bf65330 */
[----:B------:R-:W-:Y:S05]  /*2380*/  @P3 BRA `(.L_x_10283) ;  /* 0x0000000000083947 */ /* 0x000fea0003800000 */
[----:B------:R-:W-:Y:S05]  /*2390*/  @P2 BRA `(.L_x_10284) ;  /* 0x0000000000202947 */ /* 0x000fea0003800000 */
[----:B------:R-:W-:Y:S05]  /*23a0*/  BRA `(.L_x_10285) ;  /* 0x0000000000247947 */ /* 0x000fea0003800000 */
.L_x_10283:
[----:B-----5:R-:W-:-:S05]  /*23b0*/  HADD2.F32 R116, -RZ, R10.H1_H1 ;  /* 0x3000000aff747230 */ /* 0x020fca0000004100 */
[----:B------:R-:W-:Y:S01]  /*23c0*/  FADD.FTZ R151, R116, R151 ;  /* 0x0000009774977221 */ /* 0x000fe20000010000 */
[----:B------:R-:W-:Y:S06]  /*23d0*/  BRA `(.L_x_10284) ;  /* 0x0000000000107947 */ /* 0x000fec0003800000 */
.L_x_10282:
[----:B-----5:R-:W-:Y:S02]  /*23e0*/  HADD2.F32 R116, -RZ, R14.H1_H1 ;  /* 0x3000000eff747230 */ /* 0x020fe40000004100 */
[----:B------:R-:W-:-:S03]  /*23f0*/  @P4 HADD2.F32 R118, -RZ, R10.H1_H1 ;  /* 0x3000000aff764230 */ /* 0x000fc60000004100 */
[----:B------:R-:W-:-:S04]  /*2400*/  FADD.FTZ R151, R116, R151 ;  /* 0x0000009774977221 */ /* 0x000fc80000010000 */
[----:B------:R-:W-:-:S07]  /*2410*/  @P4 FADD.FTZ R151, R118, R151 ;  /* 0x0000009776974221 */ /* 0x000fce0000010000 */
.L_x_10284:
[----:B------:R-:W-:-:S04]  /*2420*/  F2FP.F16.F32.PACK_AB R116, RZ, R151 ;  /* 0x00000097ff74723e */ /* 0x000fc800000000ff */
[----:B------:R-:W-:-:S07]  /*2430*/  PRMT R6, R6, 0x5410, R116 ;  /* 0x0000541006067816 */ /* 0x000fce0000000074 */
.L_x_10285:
[----:B------:R-:W-:Y:S01]  /*2440*/  HADD2.F32 R153, -RZ, R119.H0_H0 ;  /* 0x20000077ff997230 */ /* 0x000fe20000004100 */
[----:B------:R-:W-:Y:S06]  /*2450*/  @P5 BRA `(.L_x_10286) ;  /* 0x0000000000205947 */ /* 0x000fec0003800000 */
[----:B------:R-:W-:-:S04]  /*2460*/  ISETP.NE.U32.AND P3, PT, RZ, UR12, PT ;  /* 0x0000000cff007c0c */ /* 0x000fc8000bf65070 */
[----:B------:R-:W-:-:S13]  /*2470*/  ISETP.NE.AND.EX P3, PT, RZ, UR13, PT, P3 ;  /* 0x0000000dff007c0c */ /* 0x000fda000bf65330 */
[----:B------:R-:W-:Y:S05]  /*2480*/  @P3 BRA `(.L_x_10287) ;  /* 0x0000000000083947 */ /* 0x000fea0003800000 */
[----:B------:R-:W-:Y:S05]  /*2490*/  @P2 BRA `(.L_x_10288) ;  /* 0x0000000000202947 */ /* 0x000fea0003800000 */
[----:B------:R-:W-:Y:S05]  /*24a0*/  BRA `(.L_x_10289) ;  /* 0x0000000000247947 */ /* 0x000fea0003800000 */
.L_x_10287:
[----:B-----5:R-:W-:-:S05]  /*24b0*/  HADD2.F32 R116, -RZ, R11.H0_H0 ;  /* 0x2000000bff747230 */ /* 0x020fca0000004100 */
[----:B------:R-:W-:Y:S01]  /*24c0*/  FADD.FTZ R153, R116, R153 ;  /* 0x0000009974997221 */ /* 0x000fe20000010000 */
[----:B------:R-:W-:Y:S06]  /*24d0*/  BRA `(.L_x_10288) ;  /* 0x0000000000107947 */ /* 0x000fec0003800000 */
.L_x_10286:
[----:B-----5:R-:W-:Y:S02]  /*24e0*/  HADD2.F32 R116, -RZ, R15.H0_H0 ;  /* 0x2000000fff747230 */ /* 0x020fe40000004100 */
[----:B------:R-:W-:-:S03]  /*24f0*/  @P4 HADD2.F32 R118, -RZ, R11.H0_H0 ;  /* 0x2000000bff764230 */ /* 0x000fc60000004100 */
[----:B------:R-:W-:-:S04]  /*2500*/  FADD.FTZ R153, R116, R153 ;  /* 0x0000009974997221 */ /* 0x000fc80000010000 */
[----:B------:R-:W-:-:S07]  /*2510*/  @P4 FADD.FTZ R153, R118, R153 ;  /* 0x0000009976994221 */ /* 0x000fce0000010000 */
.L_x_10288:
[----:B------:R-:W-:-:S04]  /*2520*/  F2FP.F16.F32.PACK_AB R116, RZ, R153 ;  /* 0x00000099ff74723e */ /* 0x000fc800000000ff */
[----:B------:R-:W-:-:S07]  /*2530*/  PRMT R7, R116, 0x7610, R7 ;  /* 0x0000761074077816 */ /* 0x000fce0000000007 */
.L_x_10289:
[----:B------:R-:W-:Y:S01]  /*2540*/  HADD2.F32 R159, -RZ, R119.H1_H1 ;  /* 0x30000077ff9f7230 */ /* 0x000fe20000004100 */
[----:B------:R-:W-:Y:S06]  /*2550*/  @P5 BRA `(.L_x_10290) ;  /* 0x0000000000205947 */ /* 0x000fec0003800000 */
[----:B------:R-:W-:-:S04]  /*2560*/  ISETP.NE.U32.AND P3, PT, RZ, UR12, PT ;  /* 0x0000000cff007c0c */ /* 0x000fc8000bf65070 */
[----:B------:R-:W-:-:S13]  /*2570*/  ISETP.NE.AND.EX P3, PT, RZ, UR13, PT, P3 ;  /* 0x0000000dff007c0c */ /* 0x000fda000bf65330 */
[----:B------:R-:W-:Y:S05]  /*2580*/  @P3 BRA `(.L_x_10291) ;  /* 0x0000000000083947 */ /* 0x000fea0003800000 */
[----:B------:R-:W-:Y:S05]  /*2590*/  @P2 BRA `(.L_x_10292) ;  /* 0x0000000000202947 */ /* 0x000fea0003800000 */
[----:B------:R-:W-:Y:S05]  /*25a0*/  BRA `(.L_x_10293) ;  /* 0x0000000000247947 */ /* 0x000fea0003800000 */
.L_x_10291:
[----:B-----5:R-:W-:-:S05]  /*25b0*/  HADD2.F32 R116, -RZ, R11.H1_H1 ;  /* 0x3000000bff747230 */ /* 0x020fca0000004100 */
[----:B------:R-:W-:Y:S01]  /*25c0*/  FADD.FTZ R159, R116, R159 ;  /* 0x0000009f749f7221 */ /* 0x000fe20000010000 */
[----:B------:R-:W-:Y:S06]  /*25d0*/  BRA `(.L_x_10292) ;  /* 0x0000000000107947 */ /* 0x000fec0003800000 */
.L_x_10290:
[----:B-----5:R-:W-:Y:S02]  /*25e0*/  HADD2.F32 R116, -RZ, R15.H1_H1 ;  /* 0x3000000fff747230 */ /* 0x020fe40000004100 */
[----:B------:R-:W-:-:S03]  /*25f0*/  @P4 HADD2.F32 R118, -RZ, R11.H1_H1 ;  /* 0x3000000bff764230 */ /* 0x000fc60000004100 */
[----:B------:R-:W-:-:S04]  /*2600*/  FADD.FTZ R159, R116, R159 ;  /* 0x0000009f749f7221 */ /* 0x000fc80000010000 */
[----:B------:R-:W-:-:S07]  /*2610*/  @P4 FADD.FTZ R159, R118, R159 ;  /* 0x0000009f769f4221 */ /* 0x000fce0000010000 */
.L_x_10292:
[----:B------:R-:W-:-:S04]  /*2620*/  F2FP.F16.F32.PACK_AB R116, RZ, R159 ;  /* 0x0000009fff74723e */ /* 0x000fc800000000ff */
[----:B------:R-:W-:-:S07]  /*2630*/  PRMT R7, R7, 0x5410, R116 ;  /* 0x0000541007077816 */ /* 0x000fce0000000074 */
.L_x_10293:
[----:B------:R-:W2:Y:S02]  /*2640*/  @P2 LDC.64 R116, c[0x0][0x238] ;  /* 0x00008e00ff742b82 */ /* 0x000ea40000000a00 */
[----:B--2---:R-:W-:-:S04]  /*2650*/  @P2 LEA R116, P3, R173, R116, 0x4 ;  /* 0x00000074ad742211 */ /* 0x004fc800078620ff */
[----:B------:R-:W-:-:S05]  /*2660*/  @P2 LEA.HI.X R117, R173, R117, RZ, 0x4, P3 ;  /* 0x00000075ad752211 */ /* 0x000fca00018f24ff */
[----:B------:R4:W-:Y:S04]  /*2670*/  @P2 STG.E.128 desc[UR4][R116.64], R4 ;  /* 0x0000000474002986 */ /* 0x0009e8000c101d04 */
.L_x_10261:
[----:B------:R-:W-:Y:S05]  /*2680*/  BSYNC B0 ;  /* 0x0000000000007941 */ /* 0x000fea0003800000 */
.L_x_10260:
        /* <DEDUP_REMOVED lines=104> */
.L_x_10312:
        /* <DEDUP_REMOVED lines=14> */
[----:B------:R-:W-:Y:S01]  /*2df0*/  BSSY B0, `(.L_x_10295) ;  /* 0x000007b000007945 */ /* 0x000fe20003800000 */
[----:B------:R-:W-:Y:S01]  /*2e00*/  @!P3 IADD3 R118, R118, R121, RZ ;  /* 0x000000797676b210 */ /* 0x000fe20007ffe0ff */
[----:B------:R-:W-:Y:S01]  /*2e10*/  BAR.SYNC.DEFER_BLOCKING 0x0 ;  /* 0x0000000000007b1d */ /* 0x000fe20000010000 */
[----:B------:R-:W-:Y:S02]  /*2e20*/  ISETP.NE.AND P5, PT, R126, RZ, PT ;  /* 0x000000ff7e00720c */ /* 0x000fe40003fa5270 */
[----:B--2---:R-:W-:Y:S02]  /*2e30*/  @!P3 LEA R121, R117, R0, 0x18 ;  /* 0x000000007579b211 */ /* 0x004fe400078ec0ff */
[----:B------:R-:W-:Y:S01]  /*2e40*/  CS2R R116, SRZ ;  /* 0x0000000000747805 */ /* 0x000fe2000001ff00 */
[----:B------:R-:W-:Y:S01]  /*2e50*/  HFMA2.MMA R0, -RZ, RZ, 0, 0 ;  /* 0x00000000ff007435 */ /* 0x000fe200000001ff */
[----:B------:R-:W-:-:S05]  /*2e60*/  @!P3 LEA R118, R118, R121, 0x3 ;  /* 0x000000797676b211 */ /* 0x000fca00078e18ff */
[----:B------:R-:W-:Y:S01]  /*2e70*/  @!P3 MOV R0, R115 ;  /* 0x000000730000b202 */ /* 0x000fe20000000f00 */
        /* <DEDUP_REMOVED lines=26> */
[----:B-1----:R-:W-:-:S04]  /*3020*/  IADD3 R122, R122, R175, RZ ;  /* 0x000000af7a7a7210 */ /* 0x002fc80007ffe0ff */
        /* <DEDUP_REMOVED lines=56> */
[----:B------:R-:W-:Y:S01]  /*33b0*/  F2FP.F16.F32.PACK_AB R116, R117, R116 ;  /* 0x000000747574723e */ /* 0x000fe200000000ff */
[----:B------:R-:W-:Y:S01]  /*33c0*/  FFMA.FTZ R117, R94, R177, R110 ;  /* 0x000000b15e757223 */ /* 0x000fe2000001006e */
[C---:B------:R-:W-:Y:S01]  /*33d0*/  FMUL.FTZ R123, R0.reuse, R123 ;  /* 0x0000007b007b7220 */ /* 0x040fe20000410000 */
[C---:B------:R-:W-:Y:S01]  /*33e0*/  FMUL.FTZ R130, R0.reuse, R119 ;  /* 0x0000007700827220 */ /* 0x040fe20000410000 */
[----:B------:R-:W-:Y:S01]  /*33f0*/  FMUL.FTZ R134, R0, R173 ;  /* 0x000000ad00867220 */ /* 0x000fe20000410000 */
[----:B------:R-:W1:Y:S01]  /*3400*/  LDC.64 R120, c[0x0][0x2b8] ;  /* 0x0000ae00ff787b82 */ /* 0x000e620000000a00 */
[----:B------:R-:W-:Y:S01]  /*3410*/  F2FP.F16.F32.PACK_AB R117, R118, R117 ;  /* 0x000000757675723e */ /* 0x000fe200000000ff */
[----:B------:R-:W-:Y:S01]  /*3420*/  FFMA.FTZ R118, R88, R179, R104 ;  /* 0x000000b358767223 */ /* 0x000fe20000010068 */
[----:B------:R-:W-:Y:S01]  /*3430*/  FFMA.FTZ R119, R89, R130, R105 ;  /* 0x0000008259777223 */ /* 0x000fe20000010069 */
[-C--:B------:R-:W-:Y:S01]  /*3440*/  FFMA.FTZ R132, R90, R123.reuse, R106 ;  /* 0x0000007b5a847223 */ /* 0x080fe2000001006a */
[-C--:B------:R-:W-:Y:S01]  /*3450*/  FFMA.FTZ R173, R91, R134.reuse, R107 ;  /* 0x000000865bad7223 */ /* 0x080fe2000001006b */
[----:B------:R-:W-:Y:S01]  /*3460*/  FFMA.FTZ R123, R82, R123, R98 ;  /* 0x0000007b527b7223 */ /* 0x000fe20000010062 */
[----:B------:R-:W-:Y:S01]  /*3470*/  FFMA.FTZ R134, R83, R134, R99 ;  /* 0x0000008653867223 */ /* 0x000fe20000010063 */
[----:B------:R-:W-:Y:S01]  /*3480*/  F2FP.F16.F32.PACK_AB R118, R119, R118 ;  /* 0x000000767776723e */ /* 0x000fe200000000ff */
[----:B------:R-:W-:Y:S01]  /*3490*/  FFMA.FTZ R175, R84, R175, R100 ;  /* 0x000000af54af7223 */ /* 0x000fe20000010064 */
[----:B------:R-:W-:Y:S01]  /*34a0*/  F2FP.F16.F32.PACK_AB R119, R173, R132 ;  /* 0x00000084ad77723e */ /* 0x000fe200000000ff */
[----:B------:R-:W-:Y:S01]  /*34b0*/  FFMA.FTZ R132, R81, R130, R97 ;  /* 0x0000008251847223 */ /* 0x000fe20000010061 */
[----:B------:R-:W2:Y:S01]  /*34c0*/  LDC.64 R172, c[0x0][0x2c0] ;  /* 0x0000b000ffac7b82 */ /* 0x000ea20000000a00 */
[----:B------:R-:W-:Y:S01]  /*34d0*/  FFMA.FTZ R130, R87, R128, R103 ;  /* 0x0000008057827223 */ /* 0x000fe20000010067 */
[----:B------:R-:W-:Y:S01]  /*34e0*/  FFMA.FTZ R177, R86, R177, R102 ;  /* 0x000000b156b17223 */ /* 0x000fe20000010066 */
[----:B------:R-:W-:Y:S01]  /*34f0*/  FFMA.FTZ R179, R80, R179, R96 ;  /* 0x000000b350b37223 */ /* 0x000fe20000010060 */
[----:B------:R-:W-:Y:S01]  /*3500*/  FFMA.FTZ R128, R85, R122, R101 ;  /* 0x0000007a55807223 */ /* 0x000fe20000010065 */
[----:B------:R-:W-:-:S03]  /*3510*/  F2FP.F16.F32.PACK_AB R123, R134, R123 ;  /* 0x0000007b867b723e */ /* 0x000fc600000000ff */
[----:B------:R-:W-:Y:S01]  /*3520*/  F2FP.F16.F32.PACK_AB R122, R132, R179 ;  /* 0x000000b3847a723e */ /* 0x000fe200000000ff */
[----:B-1----:R-:W-:-:S05]  /*3530*/  IMAD.WIDE.U32 R120, R124, 0x10, R120 ;  /* 0x000000107c787825 */ /* 0x002fca00078e0078 */
[----:B------:R1:W-:Y:S02]  /*3540*/  STG.E.128 desc[UR4][R120.64], R116 ;  /* 0x0000007478007986 */ /* 0x0003e4000c101d04 */
[----:B-1----:R-:W-:Y:S01]  /*3550*/  F2FP.F16.F32.PACK_AB R121, R130, R177 ;  /* 0x000000b18279723e */ /* 0x002fe200000000ff */
[----:B--2---:R-:W-:Y:S01]  /*3560*/  IMAD.WIDE.U32 R116, R124, 0x10, R172 ;  /* 0x000000107c747825 */ /* 0x004fe200078e00ac */
[----:B------:R-:W-:Y:S02]  /*3570*/  F2FP.F16.F32.PACK_AB R120, R128, R175 ;  /* 0x000000af8078723e */ /* 0x000fe400000000ff */
[----:B------:R-:W-:-:S03]  /*3580*/  IADD3 R124, R124, 0x100, RZ ;  /* 0x000001007c7c7810 */ /* 0x000fc60007ffe0ff */
[----:B------:R1:W-:Y:S04]  /*3590*/  STG.E.128 desc[UR4][R116.64], R120 ;  /* 0x0000007874007986 */ /* 0x0003e8000c101d04 */
.L_x_10296:
[----:B------:R-:W-:Y:S05]  /*35a0*/  BSYNC B0 ;  /* 0x0000000000007941 */ /* 0x000fea0003800000 */
.L_x_10295:
        /* <DEDUP_REMOVED lines=44> */
[----:B------:R1:W-:Y:S01]  /*3870*/  STG.E.128 desc[UR4][R120.64], R116 ;  /* 0x0000007478007986 */ /* 0x0003e2000c101d04 */
[C---:B--2---:R-:W-:Y:S01]  /*3880*/  IMAD.WIDE.U32 R172, R124.reuse, 0x10, R172 ;  /* 0x000000107cac7825 */ /* 0x044fe200078e00ac */
[----:B------:R-:W-:Y:S02]  /*3890*/  IADD3 R124, R124, 0x100, RZ ;  /* 0x000001007c7c7810 */ /* 0x000fe40007ffe0ff */
[----:B-1----:R-:W-:Y:S02]  /*38a0*/  F2FP.F16.F32.PACK_AB R121, R130, R177 ;  /* 0x000000b18279723e */ /* 0x002fe400000000ff */
[----:B------:R-:W-:-:S05]  /*38b0*/  F2FP.F16.F32.PACK_AB R120, R128, R175 ;  /* 0x000000af8078723e */ /* 0x000fca00000000ff */
[----:B------:R3:W-:Y:S02]  /*38c0*/  STG.E.128 desc[UR4][R172.64], R120 ;  /* 0x00000078ac007986 */ /* 0x0007e4000c101d04 */
.L_x_10298:
[----:B------:R-:W-:Y:S05]  /*38d0*/  BSYNC B0 ;  /* 0x0000000000007941 */ /* 0x000fea0003800000 */
.L_x_10297:
        /* <DEDUP_REMOVED lines=27> */
[----:B------:R-:W-:Y:S01]  /*3a90*/  F2FP.F16.F32.PACK_AB R119, R0, R119 ;  /* 0x000000770077723e */ /* 0x000fe200000000ff */
[----:B------:R-:W-:Y:S01]  /*3aa0*/  FFMA.FTZ R0, R31, R128, R47 ;  /* 0x000000801f007223 */ /* 0x000fe2000001002f */
[----:B------:R-:W-:Y:S01]  /*3ab0*/  F2FP.F16.F32.PACK_AB R123, R118, R123 ;  /* 0x0000007b767b723e */ /* 0x000fe200000000ff */
[----:B------:R-:W-:Y:S01]  /*3ac0*/  FFMA.FTZ R118, R24, R179, R40 ;  /* 0x000000b318767223 */ /* 0x000fe20000010028 */
[----:B------:R-:W-:Y:S01]  /*3ad0*/  F2FP.F16.F32.PACK_AB R116, R117, R116 ;  /* 0x000000747574723e */ /* 0x000fe200000000ff */
[-C--:B------:R-:W-:Y:S01]  /*3ae0*/  FFMA.FTZ R117, R30, R177.reuse, R46 ;  /* 0x000000b11e757223 */ /* 0x080fe2000001002e */
[-C--:B------:R-:W-:Y:S01]  /*3af0*/  FFMA.FTZ R181, R25, R130.reuse, R41 ;  /* 0x0000008219b57223 */ /* 0x080fe20000010029 */
        /* <DEDUP_REMOVED lines=9> */
[----:B--2---:R-:W-:Y:S01]  /*3b90*/  IMAD.WIDE.U32 R174, R124, 0x10, R174 ;  /* 0x000000107cae7825 */ /* 0x004fe200078e00ae */
[----:B------:R-:W-:Y:S01]  /*3ba0*/  F2FP.F16.F32.PACK_AB R121, R128, R121 ;  /* 0x000000798079723e */ /* 0x000fe200000000ff */
[----:B------:R4:W-:Y:S01]  /*3bb0*/  STG.E.128 desc[UR4][R172.64], R116 ;  /* 0x00000074ac007986 */ /* 0x0009e2000c101d04 */
[----:B------:R-:W-:-:S05]  /*3bc0*/  F2FP.F16.F32.PACK_AB R120, R177, R120 ;  /* 0x00000078b178723e */ /* 0x000fca00000000ff */
[----:B------:R4:W-:Y:S02]  /*3bd0*/  STG.E.128 desc[UR4][R174.64], R120 ;  /* 0x00000078ae007986 */ /* 0x0009e4000c101d04 */
.L_x_10300:
[----:B------:R-:W-:Y:S05]  /*3be0*/  BSYNC B0 ;  /* 0x0000000000007941 */ /* 0x000fea0003800000 */
.L_x_10299:
[----:B------:R-:W-:Y:S02]  /*3bf0*/  IADD3 R114, R114, UR8, RZ ;  /* 0x0000000872727c10 */ /* 0x000fe4000fffe0ff */
[----:B--2---:R-:W-:Y:S02]  /*3c00*/  SEL R0, RZ, 0x1, P4 ;  /* 0x00000001ff007807 */ /* 0x004fe40002000000 */
[----:B------:R-:W-:-:S13]  /*3c10*/  ISETP.GE.AND P3, PT, R114, UR9, PT ;  /* 0x0000000972007c0c */ /* 0x000fda000bf66270 */
[----:B------:R-:W-:Y:S05]  /*3c20*/  @!P3 BRA `(.L_x_10301) ;  /* 0xffffffcc0070b947 */ /* 0x000fea000383ffff */
[----:B------:R-:W-:Y:S05]  /*3c30*/  EXIT ;  /* 0x000000000000794d */ /* 0x000fea0003800000 */
.L_x_10294:
[----:B------:R-:W-:Y:S01]  /*3c40*/  HFMA2.MMA R132, -RZ, RZ, 0, 5.9604644775390625e-08 ;  /* 0x00000001ff847435 */ /* 0x000fe200000001ff */
[----:B------:R-:W-:Y:S02]  /*3c50*/  MOV R173, R120 ;  /* 0x0000007800ad7202 */ /* 0x000fe40000000f00 */
[----:B------:R-:W-:Y:S02]  /*3c60*/  MOV R175, 0x1f ;  /* 0x0000001f00af7802 */ /* 0x000fe40000000f00 */
[----:B------:R-:W-:-:S07]  /*3c70*/  MOV R128, 0xffffffff ;  /* 0xffffffff00807802 */ /* 0x000fce0000000f00 */
[----:B01---5:R-:W-:Y:S05]  /*3c80*/  WARPSYNC.COLLECTIVE R128, `(.L_x_10302) ;  /* 0x0000000080087348 */ /* 0x023fea0003c00000 */
[----:B------:R2:W3:Y:S02]  /*3c90*/  SHFL.BFLY P6, R130, R173, R132, R175 ;  /* 0x0c000084ad827389 */ /* 0x0004e400000c00af */
[----:B0123-5:R-:W-:Y:S01]  /*3ca0*/  ENDCOLLECTIVE ;  /* 0x000000000000791b */ /* 0x02ffe20003800000 */
.L_x_10302:
[----:B------:R-:W-:Y:S01]  /*3cb0*/  HFMA2.MMA R132, -RZ, RZ, 0, 1.1920928955078125e-07 ;  /* 0x00000002ff847435 */ /* 0x000fe200000001ff */
[----:B------:R-:W-:-:S05]  /*3cc0*/  MOV R119, R130 ;  /* 0x0000008200777202 */ /* 0x000fca0000000f00 */
[----:B------:R-:W-:-:S05]  /*3cd0*/  FADD.FTZ R119, R120, R119 ;  /* 0x0000007778777221 */ /* 0x000fca0000010000 */
[----:B------:R-:W-:-:S07]  /*3ce0*/  MOV R173, R119 ;  /* 0x0000007700ad7202 */ /* 0x000fce0000000f00 */
[----:B------:R-:W-:Y:S05]  /*3cf0*/  WARPSYNC.COLLECTIVE R128, `(.L_x_10303) ;  /* 0x0000000080087348 */ /* 0x000fea0003c00000 */
[----:B------:R0:W1:Y:S02]  /*3d00*/  SHFL.BFLY P6, R130, R173, R132, R175 ;  /* 0x0c000084ad827389 */ /* 0x00006400000c00af */
[----:B01----:R-:W-:Y:S01]  /*3d10*/  ENDCOLLECTIVE ;  /* 0x000000000000791b */ /* 0x003fe20003800000 */
.L_x_10303:
[----:B------:R-:W-:Y:S01]  /*3d20*/  HFMA2.MMA R132, -RZ, RZ, 0, 2.384185791015625e-07 ;  /* 0x00000004ff847435 */ /* 0x000fe200000001ff */
[----:B------:R-:W-:-:S05]  /*3d30*/  MOV R0, R130 ;  /* 0x0000008200007202 */ /* 0x000fca0000000f00 */
[----:B------:R-:W-:-:S05]  /*3d40*/  FADD.FTZ R121, R119, R0 ;  /* 0x0000000077797221 */ /* 0x000fca0000010000 */
[----:B------:R-:W-:-:S07]  /*3d50*/  MOV R173, R121 ;  /* 0x0000007900ad7202 */ /* 0x000fce0000000f00 */
[----:B------:R-:W-:Y:S05]  /*3d60*/  WARPSYNC.COLLECTIVE R128, `(.L_x_10304) ;  /* 0x0000000080087348 */ /* 0x000fea0003c00000 */
[----:B------:R0:W1:Y:S02]  /*3d70*/  SHFL.BFLY P6, R130, R173, R132, R175 ;  /* 0x0c000084ad827389 */ /* 0x00006400000c00af */
[----:B01----:R-:W-:Y:S01]  /*3d80*/  ENDCOLLECTIVE ;  /* 0x000000000000791b */ /* 0x003fe20003800000 */
.L_x_10304:
[----:B------:R-:W-:Y:S01]  /*3d90*/  HFMA2.MMA R132, -RZ, RZ, 0, 4.76837158203125e-07 ;  /* 0x00000008ff847435 */ /* 0x000fe200000001ff */
[----:B------:R-:W-:-:S05]  /*3da0*/  MOV R0, R130 ;  /* 0x0000008200007202 */ /* 0x000fca0000000f00 */
[----:B------:R-:W-:-:S05]  /*3db0*/  FADD.FTZ R122, R121, R0 ;  /* 0x00000000797a7221 */ /* 0x000fca0000010000 */
[----:B------:R-:W-:-:S07]  /*3dc0*/  MOV R173, R122 ;  /* 0x0000007a00ad7202 */ /* 0x000fce0000000f00 */
[----:B------:R-:W-:Y:S05]  /*3dd0*/  WARPSYNC.COLLECTIVE R128, `(.L_x_10305) ;  /* 0x0000000080087348 */ /* 0x000fea0003c00000 */
[----:B------:R0:W1:Y:S02]  /*3de0*/  SHFL.BFLY P6, R130, R173, R132, R175 ;  /* 0x0c000084ad827389 */ /* 0x00006400000c00af */
[----:B01----:R-:W-:Y:S01]  /*3df0*/  ENDCOLLECTIVE ;  /* 0x000000000000791b */ /* 0x003fe20003800000 */
.L_x_10305:
[----:B------:R-:W-:Y:S01]  /*3e00*/  HFMA2.MMA R132, -RZ, RZ, 0, 9.5367431640625e-07 ;  /* 0x00000010ff847435 */ /* 0x000fe200000001ff */
[----:B------:R-:W-:-:S05]  /*3e10*/  MOV R123, R130 ;  /* 0x00000082007b7202 */ /* 0x000fca0000000f00 */
[----:B------:R-:W-:-:S05]  /*3e20*/  FADD.FTZ R123, R122, R123 ;  /* 0x0000007b7a7b7221 */ /* 0x000fca0000010000 */
[----:B------:R-:W-:-:S07]  /*3e30*/  MOV R173, R123 ;  /* 0x0000007b00ad7202 */ /* 0x000fce0000000f00 */
[----:B------:R-:W-:Y:S05]  /*3e40*/  WARPSYNC.COLLECTIVE R128, `(.L_x_10306) ;  /* 0x0000000080087348 */ /* 0x000fea0003c00000 */
[----:B------:R0:W1:Y:S02]  /*3e50*/  SHFL.BFLY P6, R130, R173, R132, R175 ;  /* 0x0c000084ad827389 */ /* 0x00006400000c00af */
[----:B01----:R-:W-:Y:S01]  /*3e60*/  ENDCOLLECTIVE ;  /* 0x000000000000791b */ /* 0x003fe20003800000 */
.L_x_10306:
        /* <DEDUP_REMOVED lines=57> */
.L_x_10307:
[----:B------:R-:W-:Y:S01]  /*4200*/  HFMA2.MMA R132, -RZ, RZ, 0, 1.1920928955078125e-07 ;  /* 0x00000002ff847435 */ /* 0x000fe200000001ff */
[----:B------:R-:W-:-:S05]  /*4210*/  MOV R119, R130 ;  /* 0x0000008200777202 */ /* 0x000fca0000000f00 */
[----:B------:R-:W-:-:S05]  /*4220*/  FADD.FTZ R119, R0, R119 ;  /* 0x0000007700777221 */ /* 0x000fca0000010000 */
[----:B------:R-:W-:-:S07]  /*4230*/  MOV R173, R119 ;  /* 0x0000007700ad7202 */ /* 0x000fce0000000f00 */
[----:B------:R-:W-:Y:S05]  /*4240*/  WARPSYNC.COLLECTIVE R128, `(.L_x_10308) ;  /* 0x0000000080087348 */ /* 0x000fea0003c00000 */
[----:B------:R0:W1:Y:S02]  /*4250*/  SHFL.BFLY P6, R130, R173, R132, R175 ;  /* 0x0c000084ad827389 */ /* 0x00006400000c00af */
[----:B01----:R-:W-:Y:S01]  /*4260*/  ENDCOLLECTIVE ;  /* 0x000000000000791b */ /* 0x003fe20003800000 */
.L_x_10308:
[----:B------:R-:W-:Y:S01]  /*4270*/  HFMA2.MMA R132, -RZ, RZ, 0, 2.384185791015625e-07 ;  /* 0x00000004ff847435 */ /* 0x000fe200000001ff */
[----:B------:R-:W-:-:S05]  /*4280*/  MOV R120, R130 ;  /* 0x0000008200787202 */ /* 0x000fca0000000f00 */
[----:B------:R-:W-:-:S05]  /*4290*/  FADD.FTZ R120, R119, R120 ;  /* 0x0000007877787221 */ /* 0x000fca0000010000 */
[----:B------:R-:W-:-:S07]  /*42a0*/  MOV R173, R120 ;  /* 0x0000007800ad7202 */ /* 0x000fce0000000f00 */
[----:B------:R-:W-:Y:S05]  /*42b0*/  WARPSYNC.COLLECTIVE R128, `(.L_x_10309) ;  /* 0x0000000080087348 */ /* 0x000fea0003c00000 */
[----:B------:R0:W1:Y:S02]  /*42c0*/  SHFL.BFLY P6, R130, R173, R132, R175 ;  /* 0x0c000084ad827389 */ /* 0x00006400000c00af */
[----:B01----:R-:W-:Y:S01]  /*42d0*/  ENDCOLLECTIVE ;  /* 0x000000000000791b */ /* 0x003fe20003800000 */
.L_x_10309:
[----:B------:R-:W-:Y:S01]  /*42e0*/  HFMA2.MMA R132, -RZ, RZ, 0, 4.76837158203125e-07 ;  /* 0x00000008ff847435 */ /* 0x000fe200000001ff */
[----:B------:R-:W-:-:S05]  /*42f0*/  MOV R121, R130 ;  /* 0x0000008200797202 */ /* 0x000fca0000000f00 */
[----:B------:R-:W-:-:S05]  /*4300*/  FADD.FTZ R121, R120, R121 ;  /* 0x0000007978797221 */ /* 0x000fca0000010000 */
[----:B------:R-:W-:-:S07]  /*4310*/  MOV R173, R121 ;  /* 0x0000007900ad7202 */ /* 0x000fce0000000f00 */
[----:B------:R-:W-:Y:S05]  /*4320*/  WARPSYNC.COLLECTIVE R128, `(.L_x_10310) ;  /* 0x0000000080087348 */ /* 0x000fea0003c00000 */
[----:B------:R0:W1:Y:S02]  /*4330*/  SHFL.BFLY P6, R130, R173, R132, R175 ;  /* 0x0c000084ad827389 */ /* 0x00006400000c00af */
[----:B01----:R-:W-:Y:S01]  /*4340*/  ENDCOLLECTIVE ;  /* 0x000000000000791b */ /* 0x003fe20003800000 */
.L_x_10310:
[----:B------:R-:W-:Y:S01]  /*4350*/  HFMA2.MMA R132, -RZ, RZ, 0, 9.5367431640625e-07 ;  /* 0x00000010ff847435 */ /* 0x000fe200000001ff */
[----:B------:R-:W-:-:S05]  /*4360*/  MOV R122, R130 ;  /* 0x00000082007a7202 */ /* 0x000fca0000000f00 */
[----:B------:R-:W-:-:S05]  /*4370*/  FADD.FTZ R122, R121, R122 ;  /* 0x0000007a797a7221 */ /* 0x000fca0000010000 */
[----:B------:R-:W-:-:S07]  /*4380*/  MOV R173, R122 ;  /* 0x0000007a00ad7202 */ /* 0x000fce0000000f00 */
[----:B------:R-:W-:Y:S05]  /*4390*/  WARPSYNC.COLLECTIVE R128, `(.L_x_10311) ;  /* 0x0000000080087348 */ /* 0x000fea0003c00000 */
[----:B------:R0:W1:Y:S02]  /*43a0*/  SHFL.BFLY P6, R130, R173, R132, R175 ;  /* 0x0c000084ad827389 */ /* 0x00006400000c00af */
[----:B01----:R-:W-:Y:S01]  /*43b0*/  ENDCOLLECTIVE ;  /* 0x000000000000791b */ /* 0x003fe20003800000 */
.L_x_10311:
[----:B------:R-:W-:Y:S01]  /*43c0*/  MOV R123, R130 ;  /* 0x00000082007b7202 */ /* 0x000fe20000000f00 */
[----:B------:R-:W-:Y:S06]  /*43d0*/  BRA `(.L_x_10312) ;  /* 0xffffffe8004c7947 */ /* 0x000fec000383ffff */
.L_x_10313:
        /* <DEDUP_REMOVED lines=10> */
.L_x_20580:


//--------------------- .text._ZN10layer_norm31ln_parallel_residual_fwd_kernelINS_13Kernel_traitsIf6__halfS2_S2_fjLj6144ELj1ELj1ELj8ELj16ENS_18Kernel_traits_baseILj6144EfS2_S2_S2_fjLj256EEEEELb0ELb0ELb1EEEvNS_9FwdParamsE --------------------------
	.section	.text._ZN10layer_norm31ln_parallel_residual_fwd_kernelINS_13Kernel_traitsIf6__halfS2_S2_fjLj6144ELj1ELj1ELj8ELj16ENS_18Kernel_traits_baseILj6144EfS2_S2_S2_fjLj256EEEEELb0ELb0ELb1EEEvNS_9FwdParamsE,"ax",@progbits
	.align	128
        .global         _ZN10layer_norm31ln_parallel_residual_fwd_kernelINS_13Kernel_traitsIf6__halfS2_S2_fjLj6144ELj1ELj1ELj8ELj16ENS_18Kernel_traits_baseILj6144EfS2_S2_S2_fjLj256EEEEELb0ELb0ELb1EEEvNS_9FwdParamsE
        .type           _ZN10layer_norm31ln_parallel_residual_fwd_kernelINS_13Kernel_traitsIf6__halfS2_S2_fjLj6144ELj1ELj1ELj8ELj16ENS_18Kernel_traits_baseILj6144EfS2_S2_S2_fjLj256EEEEELb0ELb0ELb1EEEvNS_9FwdParamsE,@function
        .size           _ZN10layer_norm31ln_parallel_residual_fwd_kernelINS_13Kernel_traitsIf6__halfS2_S2_fjLj6144ELj1ELj1ELj8ELj16ENS_18Kernel_traits_baseILj6144EfS2_S2_S2_fjLj256EEEEELb0ELb0ELb1EEEvNS_9FwdParamsE,(.L_x_20581 - _ZN10layer_norm31ln_parallel_residual_fwd_kernelINS_13Kernel_traitsIf6__halfS2_S2_fjLj6144ELj1ELj1ELj8ELj16ENS_18Kernel_traits_baseILj6144EfS2_S2_S2_fjLj256EEEEELb0ELb0ELb1EEEvNS_9FwdParamsE)
        .other          _ZN10layer_norm31ln_parallel_residual_fwd_kernelINS_13Kernel_traitsIf6__halfS2_S2_fjLj6144ELj1ELj1ELj8ELj16ENS_18Kernel_traits_baseILj6144EfS2_S2_S2_fjLj256EEEEELb0ELb0ELb1EEEvNS_9FwdParamsE,@"STO_CUDA_ENTRY STV_DEFAULT"
_ZN10layer_norm31ln_parallel_residual_fwd_kernelINS_13Kernel_traitsIf6__halfS2_S2_fjLj6144ELj1ELj1ELj8ELj16ENS_18Kernel_traits_baseILj6144EfS2_S2_S2_fjLj256EEEEELb0ELb0ELb1EEEvNS_9FwdParamsE:
.text._ZN10layer_norm31ln_parallel_residual_fwd_kernelINS_13Kernel_traitsIf6__halfS2_S2_fjLj6144ELj1ELj1ELj8ELj16ENS_18Kernel_traits_baseILj6144EfS2_S2_S2_fjLj256EEEEELb0ELb0ELb1EEEvNS_9FwdParamsE:
        /* <DEDUP_REMOVED lines=28> */
[----:B------:R-:W-:Y:S01]  /*01c0*/  IADD3.X R7, RZ, UR5, RZ, P2, !PT ;  /* 0x00000005ff077c10 */ /* 0x000fe200097fe4ff */
[----:B------:R-:W-:Y:S01]  /*01d0*/  ULDC.64 UR4, c[0x0][0x268] ;  /* 0x00009a0000047ab9 */ /* 0x000fe20000000a00 */
[----:B------:R-:W-:Y:S02]  /*01e0*/  ISETP.NE.U32.AND P2, PT, RZ, UR6, PT ;  /* 0x00000006ff007c0c */ /* 0x000fe4000bf45070 */
[----:B------:R-:W-:-:S02]  /*01f0*/  IADD3 R8, P3, R10, UR4, RZ ;  /* 0x000000040a087c10 */ /* 0x000fc4000ff7e0ff */
[----:B------:R-:W-:Y:S02]  /*0200*/  ISETP.NE.AND.EX P2, PT, RZ, UR7, PT, P2 ;  /* 0x00000007ff007c0c */ /* 0x000fe4000bf45320 */
[----:B------:R-:W-:Y:S02]  /*0210*/  IADD3 R10, P4, R10, UR6, RZ ;  /* 0x000000060a0a7c10 */ /* 0x000fe4000ff9e0ff */
        /* <DEDUP_REMOVED lines=12> */
[----:B------:R-:W-:Y:S02]  /*02e0*/  IADD3.X R11, RZ, UR7, RZ, P4, !PT ;  /* 0x00000007ff0b7c10 */ /* 0x000fe4000a7fe4ff */
[----:B------:R-:W-:Y:S01]  /*02f0*/  IADD3.X R9, RZ, UR5, RZ, P3, !PT ;  /* 0x00000005ff097c10 */ /* 0x000fe20009ffe4ff */
[----:B------:R-:W-:Y:S01]  /*0300*/  ULDC.64 UR4, c[0x0][0x208] ;  /* 0x0000820000047ab9 */ /* 0x000fe20000000a00 */
[----:B------:R-:W0:Y:S01]  /*0310*/  S2UR UR6, SR_CTAID.X ;  /* 0x00000000000679c3 */ /* 0x000e220000002500 */
[----:B------:R2:W5:Y:S01]  /*0320*/  @P2 LDG.E.128 R84, desc[UR4][R10.64] ;  /* 0x000000040a542981 */ /* 0x000562000c1e1d00 */
[----:B------:R-:W-:Y:S01]  /*0330*/  SHF.R.U32.HI R116, RZ, 0x8, R2 ;  /* 0x00000008ff747819 */ /* 0x000fe20000011602 */
        /* <DEDUP_REMOVED lines=32> */
[----:B------:R-:W-:Y:S01]  /*0540*/  HFMA2.MMA R0, -RZ, RZ, 0, 5.9604644775390625e-08 ;  /* 0x00000001ff007435 */ /* 0x000fe200000001ff */
        /* <DEDUP_REMOVED lines=13> */
.L_x_10411:
        /* <DEDUP_REMOVED lines=24> */
.L_x_10315:
[----:B-----5:R-:W-:-:S05]  /*07a0*/  HADD2.F32 R120, -RZ, R8.H0_H0 ;  /* 0x20000008ff787230 */ /* 0x020fca0000004100 */
[----:B------:R-:W-:Y:S01]  /*07b0*/  FADD.FTZ R127, R127, R120 ;  /* 0x000000787f7f7221 */ /* 0x000fe20000010000 */
[----:B------:R-:W-:Y:S06]  /*07c0*/  BRA `(.L_x_10316) ;  /* 0x0000000000107947 */ /* 0x000fec0003800000 */
.L_x_10314:
[----:B-----5:R-:W-:Y:S02]  /*07d0*/  HADD2.F32 R120, -RZ, R12.H0_H0 ;  /* 0x2000000cff787230 */ /* 0x020fe40000004100 */
[----:B------:R-:W-:-:S03]  /*07e0*/  @P2 HADD2.F32 R124, -RZ, R8.H0_H0 ;  /* 0x20000008ff7c2230 */ /* 0x000fc60000004100 */
[----:B------:R-:W-:-:S04]  /*07f0*/  FADD.FTZ R127, R127, R120 ;  /* 0x000000787f7f7221 */ /* 0x000fc80000010000 */
[----:B------:R-:W-:-:S07]  /*0800*/  @P2 FADD.FTZ R127, R127, R124 ;  /* 0x0000007c7f7f2221 */ /* 0x000fce0000010000 */
.L_x_10316:
[----:B------:R-:W-:-:S04]  /*0810*/  F2FP.F16.F32.PACK_AB R120, RZ, R127 ;  /* 0x0000007fff78723e */ /* 0x000fc800000000ff */
[----:B------:R-:W-:-:S07]  /*0820*/  PRMT R4, R120, 0x7610, R4 ;  /* 0x0000761078047816 */ /* 0x000fce0000000004 */
.L_x_10317:
[----:B------:R-:W-:Y:S01]  /*0830*/  HADD2.F32 R129, -RZ, R112.H1_H1 ;  /* 0x30000070ff817230 */ /* 0x000fe20000004100 */
[----:B------:R-:W-:Y:S06]  /*0840*/  @P3 BRA `(.L_x_10318) ;  /* 0x0000000000203947 */ /* 0x000fec0003800000 */
[----:B------:R-:W-:-:S04]  /*0850*/  ISETP.NE.U32.AND P4, PT, RZ, UR18, PT ;  /* 0x00000012ff007c0c */ /* 0x000fc8000bf85070 */
[----:B------:R-:W-:-:S13]  /*0860*/  ISETP.NE.AND.EX P4, PT, RZ, UR19, PT, P4 ;  /* 0x00000013ff007c0c */ /* 0x000fda000bf85340 */
[----:B------:R-:W-:Y:S05]  /*0870*/  @P4 BRA `(.L_x_10319) ;  /* 0x0000000000084947 */ /* 0x000fea0003800000 */
[----:B------:R-:W-:Y:S05]  /*0880*/  @P0 BRA `(.L_x_10320) ;  /* 0x0000000000200947 */ /* 0x000fea0003800000 */
[----:B------:R-:W-:Y:S05]  /*0890*/  BRA `(.L_x_10321) ;  /* 0x0000000000247947 */ /* 0x000fea0003800000 */
.L_x_10319:
[----:B-----5:R-:W-:-:S05]  /*08a0*/  HADD2.F32 R112, -RZ, R8.H1_H1 ;  /* 0x30000008ff707230 */ /* 0x020fca0000004100 */
[----:B------:R-:W-:Y:S01]  /*08b0*/  FADD.FTZ R129, R129, R112 ;  /* 0x0000007081817221 */ /* 0x000fe20000010000 */
[----:B------:R-:W-:Y:S06]  /*08c0*/  BRA `(.L_x_10320) ;  /* 0x0000000000107947 */ /* 0x000fec0003800000 */
.L_x_10318:
[----:B-----5:R-:W-:Y:S02]  /*08d0*/  HADD2.F32 R112, -RZ, R12.H1_H1 ;  /* 0x3000000cff707230 */ /* 0x020fe40000004100 */
[----:B------:R-:W-:-:S03]  /*08e0*/  @P2 HADD2.F32 R120, -RZ, R8.H1_H1 ;  /* 0x30000008ff782230 */ /* 0x000fc60000004100 */
[----:B------:R-:W-:-:S04]  /*08f0*/  FADD.FTZ R129, R129, R112 ;  /* 0x0000007081817221 */ /* 0x000fc80000010000 */
[----:B------:R-:W-:-:S07]  /*0900*/  @P2 FADD.FTZ R129, R129, R120 ;  /* 0x0000007881812221 */ /* 0x000fce0000010000 */
.L_x_10320:
[----:B------:R-:W-:-:S04]  /*0910*/  F2FP.F16.F32.PACK_AB R112, RZ, R129 ;  /* 0x00000081ff70723e */ /* 0x000fc800000000ff */
[----:B------:R-:W-:-:S07]  /*0920*/  PRMT R4, R4, 0x5410, R112 ;  /* 0x0000541004047816 */ /* 0x000fce0000000070 */
.L_x_10321:
[----:B------:R-:W-:Y:S01]  /*0930*/  HADD2.F32 R131, -RZ, R113.H0_H0 ;  /* 0x20000071ff837230 */ /* 0x000fe20000004100 */
[----:B------:R-:W-:Y:S06]  /*0940*/  @P3 BRA `(.L_x_10322) ;  /* 0x0000000000203947 */ /* 0x000fec0003800000 */
[----:B------:R-:W-:-:S04]  /*0950*/  ISETP.NE.U32.AND P4, PT, RZ, UR18, PT ;  /* 0x00000012ff007c0c */ /* 0x000fc8000bf85070 */
[----:B------:R-:W-:-:S13]  /*0960*/  ISETP.NE.AND.EX P4, PT, RZ, UR19, PT, P4 ;  /* 0x00000013ff007c0c */ /* 0x000fda000bf85340 */
[----:B------:R-:W-:Y:S05]  /*0970*/  @P4 BRA `(.L_x_10323) ;  /* 0x0000000000084947 */ /* 0x000fea0003800000 */
[----:B------:R-:W-:Y:S05]  /*0980*/  @P0 BRA `(.L_x_10324) ;  /* 0x0000000000200947 */ /* 0x000fea0003800000 */
[----:B------:R-:W-:Y:S05]  /*0990*/  BRA `(.L_x_10325) ;  /* 0x0000000000247947 */ /* 0x000fea0003800000 */
.L_x_10323:
[----:B-----5:R-:W-:-:S05]  /*09a0*/  HADD2.F32 R112, -RZ, R9.H0_H0 ;  /* 0x20000009ff707230 */ /* 0x020fca0000004100 */
[----:B------:R-:W-:Y:S01]  /*09b0*/  FADD.FTZ R131, R131, R112 ;  /* 0x0000007083837221 */ /* 0x000fe20000010000 */
[----:B------:R-:W-:Y:S06]  /*09c0*/  BRA `(.L_x_10324) ;  /* 0x0000000000107947 */ /* 0x000fec0003800000 */
.L_x_10322:
[----:B-----5:R-:W-:Y:S02]  /*09d0*/  HADD2.F32 R112, -RZ, R13.H0_H0 ;  /* 0x2000000dff707230 */ /* 0x020fe40000004100 */
[----:B------:R-:W-:-:S03]  /*09e0*/  @P2 HADD2.F32 R120, -RZ, R9.H0_H0 ;  /* 0x20000009ff782230 */ /* 0x000fc60000004100 */
[----:B------:R-:W-:-:S04]  /*09f0*/  FADD.FTZ R131, R131, R112 ;  /* 0x0000007083837221 */ /* 0x000fc80000010000 */
[----:B------:R-:W-:-:S07]  /*0a00*/  @P2 FADD.FTZ R131, R131, R120 ;  /* 0x0000007883832221 */ /* 0x000fce0000010000 */
.L_x_10324:
[----:B------:R-:W-:-:S04]  /*0a10*/  F2FP.F16.F32.PACK_AB R112, RZ, R131 ;  /* 0x00000083ff70723e */ /* 0x000fc800000000ff */
[----:B------:R-:W-:-:S07]  /*0a20*/  PRMT R5, R112, 0x7610, R5 ;  /* 0x0000761070057816 */ /* 0x000fce0000000005 */
.L_x_10325:
[----:B------:R-:W-:Y:S01]  /*0a30*/  HADD2.F32 R133, -RZ, R113.H1_H1 ;  /* 0x30000071ff857230 */ /* 0x000fe20000004100 */
[----:B------:R-:W-:Y:S06]  /*0a40*/  @P3 BRA `(.L_x_10326) ;  /* 0x0000000000203947 */ /* 0x000fec0003800000 */
[----:B------:R-:W-:-:S04]  /*0a50*/  ISETP.NE.U32.AND P4, PT, RZ, UR18, PT ;  /* 0x00000012ff007c0c */ /* 0x000fc8000bf85070 */
[----:B------:R-:W-:-:S13]  /*0a60*/  ISETP.NE.AND.EX P4, PT, RZ, UR19, PT, P4 ;  /* 0x00000013ff007c0c */ /* 0x000fda000bf85340 */
[----:B------:R-:W-:Y:S05]  /*0a70*/  @P4 BRA `(.L_x_10327) ;  /* 0x0000000000084947 */ /* 0x000fea0003800000 */
[----:B------:R-:W-:Y:S05]  /*0a80*/  @P0 BRA `(.L_x_10328) ;  /* 0x0000000000200947 */ /* 0x000fea0003800000 */
[----:B------:R-:W-:Y:S05]  /*0a90*/  BRA `(.L_x_10329) ;  /* 0x0000000000247947 */ /* 0x000fea0003800000 */
.L_x_10327:
[----:B-----5:R-:W-:-:S05]  /*0aa0*/  HADD2.F32 R112, -RZ, R9.H1_H1 ;  /* 0x30000009ff707230 */ /* 0x020fca0000004100 */
[----:B------:R-:W-:Y:S01]  /*0ab0*/  FADD.FTZ R133, R133, R112 ;  /* 0x0000007085857221 */ /* 0x000fe20000010000 */
[----:B------:R-:W-:Y:S06]  /*0ac0*/  BRA `(.L_x_10328) ;  /* 0x0000000000107947 */ /* 0x000fec0003800000 */
.L_x_10326:
[----:B-----5:R-:W-:Y:S02]  /*0ad0*/  HADD2.F32 R112, -RZ, R13.H1_H1 ;  /* 0x3000000dff707230 */ /* 0x020fe40000004100 */
[----:B------:R-:W-:-:S03]  /*0ae0*/  @P2 HADD2.F32 R120, -RZ, R9.H1_H1 ;  /* 0x30000009ff782230 */ /* 0x000fc60000004100 */
[----:B------:R-:W-:-:S04]  /*0af0*/  FADD.FTZ R133, R133, R112 ;  /* 0x0000007085857221 */ /* 0x000fc80000010000 */
[----:B------:R-:W-:-:S07]  /*0b00*/  @P2 FADD.FTZ R133, R133, R120 ;  /* 0x0000007885852221 */ /* 0x000fce0000010000 */
.L_x_10328:
[----:B------:R-:W-:-:S04]  /*0b10*/  F2FP.F16.F32.PACK_AB R112, RZ, R133 ;  /* 0x00000085ff70723e */ /* 0x000fc800000000ff */
[----:B------:R-:W-:-:S07]  /*0b20*/  PRMT R5, R5, 0x5410, R112 ;  /* 0x0000541005057816 */ /* 0x000fce0000000070 */
.L_x_10329:
[----:B------:R-:W-:Y:S01]  /*0b30*/  HADD2.F32 R135, -RZ, R114.H0_H0 ;  /* 0x20000072ff877230 */ /* 0x000fe20000004100 */
[----:B------:R-:W-:Y:S06]  /*0b40*/  @P3 BRA `(.L_x_10330) ;  /* 0x0000000000203947 */ /* 0x000fec0003800000 */
[----:B------:R-:W-:-:S04]  /*0b50*/  ISETP.NE.U32.AND P4, PT, RZ, UR18, PT ;  /* 0x00000012ff007c0c */ /* 0x000fc8000bf85070 */
[----:B------:R-:W-:-:S13]  /*0b60*/  ISETP.NE.AND.EX P4, PT, RZ, UR19, PT, P4 ;  /* 0x00000013ff007c0c */ /* 0x000fda000bf85340 */
[----:B------:R-:W-:Y:S05]  /*0b70*/  @P4 BRA `(.L_x_10331) ;  /* 0x0000000000084947 */ /* 0x000fea0003800000 */
[----:B------:R-:W-:Y:S05]  /*0b80*/  @P0 BRA `(.L_x_10332) ;  /* 0x0000000000200947 */ /* 0x000fea0003800000 */
[----:B------:R-:W-:Y:S05]  /*0b90*/  BRA `(.L_x_10333) ;  /* 0x0000000000247947 */ /* 0x000fea0003800000 */
.L_x_10331:
[----:B-----5:R-:W-:-:S05]  /*0ba0*/  HADD2.F32 R112, -RZ, R10.H0_H0 ;  /* 0x2000000aff707230 */ /* 0x020fca0000004100 */
[----:B------:R-:W-:Y:S01]  /*0bb0*/  FADD.FTZ R135, R135, R112 ;  /* 0x0000007087877221 */ /* 0x000fe20000010000 */
[----:B------:R-:W-:Y:S06]  /*0bc0*/  BRA `(.L_x_10332) ;  /* 0x0000000000107947 */ /* 0x000fec0003800000 */
.L_x_10330:
[----:B-----5:R-:W-:Y:S02]  /*0bd0*/  HADD2.F32 R112, -RZ, R14.H0_H0 ;  /* 0x2000000eff707230 */ /* 0x020fe40000004100 */
[----:B------:R-:W-:-:S03]  /*0be0*/  @P2 HADD2.F32 R120, -RZ, R10.H0_H0 ;  /* 0x2000000aff782230 */ /* 0x000fc60000004100 */
[----:B------:R-:W-:-:S04]  /*0bf0*/  FADD.FTZ R135, R135, R112 ;  /* 0x0000007087877221 */ /* 0x000fc80000010000 */
[----:B------:R-:W-:-:S07]  /*0c00*/  @P2 FADD.FTZ R135, R135, R120 ;  /* 0x0000007887872221 */ /* 0x000fce0000010000 */
.L_x_10332:
[----:B------:R-:W-:-:S04]  /*0c10*/  F2FP.F16.F32.PACK_AB R112, RZ, R135 ;  /* 0x00000087ff70723e */ /* 0x000fc800000000ff */
[----:B------:R-:W-:-:S07]  /*0c20*/  PRMT R6, R112, 0x7610, R6 ;  /* 0x0000761070067816 */ /* 0x000fce0000000006 */
.L_x_10333:
[----:B------:R-:W-:Y:S01]  /*0c30*/  HADD2.F32 R139, -RZ, R114.H1_H1 ;  /* 0x30000072ff8b7230 */ /* 0x000fe20000004100 */
[----:B------:R-:W-:Y:S06]  /*0c40*/  @P3 BRA `(.L_x_10334) ;  /* 0x0000000000203947 */ /* 0x000fec0003800000 */
[----:B------:R-:W-:-:S04]  /*0c50*/  ISETP.NE.U32.AND P4, PT, RZ, UR18, PT ;  /* 0x00000012ff007c0c */ /* 0x000fc8000bf85070 */
[----:B------:R-:W-:-:S13]  /*0c60*/  ISETP.NE.AND.EX P4, PT, RZ, UR19, PT, P4 ;  /* 0x00000013ff007c0c */ /* 0x000fda000bf85340 */
[----:B------:R-:W-:Y:S05]  /*0c70*/  @P4 BRA `(.L_x_10335) ;  /* 0x0000000000084947 */ /* 0x000fea0003800000 */
[----:B------:R-:W-:Y:S05]  /*0c80*/  @P0 BRA `(.L_x_10336) ;  /* 0x0000000000200947 */ /* 0x000fea0003800000 */
[----:B------:R-:W-:Y:S05]  /*0c90*/  BRA `(.L_x_10337) ;  /* 0x0000000000247947 */ /* 0x000fea0003800000 */
.L_x_10335:
[----:B-----5:R-:W-:-:S05]  /*0ca0*/  HADD2.F32 R112, -RZ, R10.H1_H1 ;  /* 0x3000000aff707230 */ /* 0x020fca0000004100 */
[----:B------:R-:W-:Y:S01]  /*0cb0*/  FADD.FTZ R139, R139, R112 ;  /* 0x000000708b8b7221 */ /* 0x000fe20000010000 */
[----:B------:R-:W-:Y:S06]  /*0cc0*/  BRA `(.L_x_10336) ;  /* 0x0000000000107947 */ /* 0x000fec0003800000 */
.L_x_10334:
[----:B-----5:R-:W-:Y:S02]  /*0cd0*/  HADD2.F32 R112, -RZ, R14.H1_H1 ;  /* 0x3000000eff707230 */ /* 0x020fe40000004100 */
[----:B------:R-:W-:-:S03]  /*0ce0*/  @P2 HADD2.F32 R114, -RZ, R10.H1_H1 ;  /* 0x3000000aff722230 */ /* 0x000fc60000004100 */
[----:B------:R-:W-:-:S04]  /*0cf0*/  FADD.FTZ R139, R139, R112 ;  /* 0x000000708b8b7221 */ /* 0x000fc80000010000 */
[----:B------:R-:W-:-:S07]  /*0d00*/  @P2 FADD.FTZ R139, R139, R114 ;  /* 0x000000728b8b2221 */ /* 0x000fce0000010000 */
.L_x_10336:
[----:B------:R-:W-:-:S04]  /*0d10*/  F2FP.F16.F32.PACK_AB R112, RZ, R139 ;  /* 0x0000008bff70723e */ /* 0x000fc800000000ff */
[----:B------:R-:W-:-:S07]  /*0d20*/  PRMT R6, R6, 0x5410, R112 ;  /* 0x0000541006067816 */ /* 0x000fce0000000070 */
.L_x_10337:
[----:B------:R-:W-:Y:S01]  /*0d30*/  HADD2.F32 R141, -RZ, R115.H0_H0 ;  /* 0x20000073ff8d7230 */ /* 0x000fe20000004100 */
[----:B------:R-:W-:Y:S06]  /*0d40*/  @P3 BRA `(.L_x_10338) ;  /* 0x0000000000203947 */ /* 0x000fec0003800000 */
[----:B------:R-:W-:-:S04]  /*0d50*/  ISETP.NE.U32.AND P4, PT, RZ, UR18, PT ;  /* 0x00000012ff007c0c */ /* 0x000fc8000bf85070 */
[----:B------:R-:W-:-:S13]  /*0d60*/  ISETP.NE.AND.EX P4, PT, RZ, UR19, PT, P4 ;  /* 0x00000013ff007c0c */ /* 0x000fda000bf85340 */
[----:B------:R-:W-:Y:S05]  /*0d70*/  @P4 BRA `(.L_x_10339) ;  /* 0x0000000000084947 */ /* 0x000fea0003800000 */
[----:B------:R-:W-:Y:S05]  /*0d80*/  @P0 BRA `(.L_x_10340) ;  /* 0x0000000000200947 */ /* 0x000fea0003800000 */
[----:B------:R-:W-:Y:S05]  /*0d90*/  BRA `(.L_x_10341) ;  /* 0x0000000000247947 */ /* 0x000fea0003800000 */
.L_x_10339:
[----:B-----5:R-:W-:-:S05]  /*0da0*/  HADD2.F32 R112, -RZ, R11.H0_H0 ;  /* 0x2000000bff707230 */ /* 0x020fca0000004100 */
[----:B------:R-:W-:Y:S01]  /*0db0*/  FADD.FTZ R141, R141, R112 ;  /* 0x000000708d8d7221 */ /* 0x000fe20000010000 */
[----:B------:R-:W-:Y:S06]  /*0dc0*/  BRA `(.L_x_10340) ;  /* 0x0000000000107947 */ /* 0x000fec0003800000 */
.L_x_10338:
[----:B-----5:R-:W-:Y:S02]  /*0dd0*/  HADD2.F32 R112, -RZ, R15.H0_H0 ;  /* 0x2000000fff707230 */ /* 0x020fe40000004100 */
[----:B------:R-:W-:-:S03]  /*0de0*/  @P2 HADD2.F32 R114, -RZ, R11.H0_H0 ;  /* 0x2000000bff722230 */ /* 0x000fc60000004100 */
[----:B------:R-:W-:-:S04]  /*0df0*/  FADD.FTZ R141, R141, R112 ;  /* 0x000000708d8d7221 */ /* 0x000fc80000010000 */
[----:B------:R-:W-:-:S07]  /*0e00*/  @P2 FADD.FTZ R141, R141, R114 ;  /* 0x000000728d8d2221 */ /* 0x000fce0000010000 */
.L_x_10340:
[----:B------:R-:W-:-:S04]  /*0e10*/  F2FP.F16.F32.PACK_AB R112, RZ, R141 ;  /* 0x0000008dff70723e */ /* 0x000fc800000000ff */
[----:B------:R-:W-:-:S07]  /*0e20*/  PRMT R7, R112, 0x7610, R7 ;  /* 0x0000761070077816 */ /* 0x000fce0000000007 */
.L_x_10341:
[----:B------:R-:W-:Y:S01]  /*0e30*/  HADD2.F32 R145, -RZ, R115.H1_H1 ;  /* 0x30000073ff917230 */ /* 0x000fe20000004100 */
[----:B------:R-:W-:Y:S06]  /*0e40*/  @P3 BRA `(.L_x_10342) ;  /* 0x0000000000203947 */ /* 0x000fec0003800000 */
[----:B------:R-:W-:-:S04]  /*0e50*/  ISETP.NE.U32.AND P4, PT, RZ, UR18, PT ;  /* 0x00000012ff007c0c */ /* 0x000fc8000bf85070 */
[----:B------:R-:W-:-:S13]  /*0e60*/  ISETP.NE.AND.EX P4, PT, RZ, UR19, PT, P4 ;  /* 0x00000013ff007c0c */ /* 0x000fda000bf85340 */
[----:B------:R-:W-:Y:S05]  /*0e70*/  @P4 BRA `(.L_x_10343) ;  /* 0x0000000000084947 */ /* 0x000fea0003800000 */
[----:B------:R-:W-:Y:S05]  /*0e80*/  @P0 BRA `(.L_x_10344) ;  /* 0x0000000000200947 */ /* 0x000fea0003800000 */
[----:B------:R-:W-:Y:S05]  /*0e90*/  BRA `(.L_x_10345) ;  /* 0x0000000000247947 */ /* 0x000fea0003800000 */
.L_x_10343:
[----:B-----5:R-:W-:-:S05]  /*0ea0*/  HADD2.F32 R112, -RZ, R11.H1_H1 ;  /* 0x3000000bff707230 */ /* 0x020fca0000004100 */
[----:B------:R-:W-:Y:S01]  /*0eb0*/  FADD.FTZ R145, R145, R112 ;  /* 0x0000007091917221 */ /* 0x000fe20000010000 */
[----:B------:R-:W-:Y:S06]  /*0ec0*/  BRA `(.L_x_10344) ;  /* 0x0000000000107947 */ /* 0x000fec0003800000 */
.L_x_10342:
[----:B-----5:R-:W-:Y:S02]  /*0ed0*/  HADD2.F32 R112, -RZ, R15.H1_H1 ;  /* 0x3000000fff707230 */ /* 0x020fe40000004100 */
[----:B------:R-:W-:-:S03]  /*0ee0*/  @P2 HADD2.F32 R114, -RZ, R11.H1_H1 ;  /* 0x3000000bff722230 */ /* 0x000fc60000004100 */
[----:B------:R-:W-:-:S04]  /*0ef0*/  FADD.FTZ R145, R145, R112 ;  /* 0x0000007091917221 */ /* 0x000fc80000010000 */
[----:B------:R-:W-:-:S07]  /*0f00*/  @P2 FADD.FTZ R145, R145, R114 ;  /* 0x0000007291912221 */ /* 0x000fce0000010000 */
.L_x_10344:
[----:B------:R-:W-:-:S04]  /*0f10*/  F2FP.F16.F32.PACK_AB R112, RZ, R145 ;  /* 0x00000091ff70723e */ /* 0x000fc800000000ff */
[----:B------:R-:W-:-:S07]  /*0f20*/  PRMT R7, R7, 0x5410, R112 ;  /* 0x0000541007077816 */ /* 0x000fce0000000070 */
.L_x_10345:
        /* <DEDUP_REMOVED lines=20> */
.L_x_10347:
[----:B-----5:R-:W-:-:S05]  /*1070*/  HADD2.F32 R120, -RZ, R8.H0_H0 ;  /* 0x20000008ff787230 */ /* 0x020fca0000004100 */
[----:B------:R-:W-:Y:S01]  /*1080*/  FADD.FTZ R147, R120, R147 ;  /* 0x0000009378937221 */ /* 0x000fe20000010000 */
[----:B------:R-:W-:Y:S06]  /*1090*/  BRA `(.L_x_10348) ;  /* 0x0000000000107947 */ /* 0x000fec0003800000 */
.L_x_10346:
[----:B-----5:R-:W-:Y:S02]  /*10a0*/  HADD2.F32 R120, -RZ, R12.H0_H0 ;  /* 0x2000000cff787230 */ /* 0x020fe40000004100 */
[----:B------:R-:W-:-:S03]  /*10b0*/  @P2 HADD2.F32 R124, -RZ, R8.H0_H0 ;  /* 0x20000008ff7c2230 */ /* 0x000fc60000004100 */
[----:B------:R-:W-:-:S04]  /*10c0*/  FADD.FTZ R147, R120, R147 ;  /* 0x0000009378937221 */ /* 0x000fc80000010000 */
[----:B------:R-:W-:-:S07]  /*10d0*/  @P2 FADD.FTZ R147, R124, R147 ;  /* 0x000000937c932221 */ /* 0x000fce0000010000 */
.L_x_10348:
[----:B------:R-:W-:-:S04]  /*10e0*/  F2FP.F16.F32.PACK_AB R120, RZ, R147 ;  /* 0x00000093ff78723e */ /* 0x000fc800000000ff */
[----:B------:R-:W-:-:S07]  /*10f0*/  PRMT R4, R120, 0x7610, R4 ;  /* 0x0000761078047816 */ /* 0x000fce0000000004 */
.L_x_10349:
[----:B------:R-:W-:Y:S01]  /*1100*/  HADD2.F32 R149, -RZ, R112.H1_H1 ;  /* 0x30000070ff957230 */ /* 0x000fe20000004100 */
[----:B------:R-:W-:Y:S06]  /*1110*/  @P3 BRA `(.L_x_10350) ;  /* 0x0000000000203947 */ /* 0x000fec0003800000 */
[----:B------:R-:W-:-:S04]  /*1120*/  ISETP.NE.U32.AND P4, PT, RZ, UR18, PT ;  /* 0x00000012ff007c0c */ /* 0x000fc8000bf85070 */
[----:B------:R-:W-:-:S13]  /*1130*/  ISETP.NE.AND.EX P4, PT, RZ, UR19, PT, P4 ;  /* 0x00000013ff007c0c */ /* 0x000fda000bf85340 */
[----:B------:R-:W-:Y:S05]  /*1140*/  @P4 BRA `(.L_x_10351) ;  /* 0x0000000000084947 */ /* 0x000fea0003800000 */
[----:B------:R-:W-:Y:S05]  /*1150*/  @P0 BRA `(.L_x_10352) ;  /* 0x0000000000200947 */ /* 0x000fea0003800000 */
[----:B------:R-:W-:Y:S05]  /*1160*/  BRA `(.L_x_10353) ;  /* 0x0000000000247947 */ /* 0x000fea0003800000 */
.L_x_10351:
[----:B-----5:R-:W-:-:S05]  /*1170*/  HADD2.F32 R112, -RZ, R8.H1_H1 ;  /* 0x30000008ff707230 */ /* 0x020fca0000004100 */
[----:B------:R-:W-:Y:S01]  /*1180*/  FADD.FTZ R149, R112, R149 ;  /* 0x0000009570957221 */ /* 0x000fe20000010000 */
[----:B------:R-:W-:Y:S06]  /*1190*/  BRA `(.L_x_10352) ;  /* 0x0000000000107947 */ /* 0x000fec0003800000 */
.L_x_10350:
[----:B-----5:R-:W-:Y:S02]  /*11a0*/  HADD2.F32 R112, -RZ, R12.H1_H1 ;  /* 0x3000000cff707230 */ /* 0x020fe40000004100 */
[----:B------:R-:W-:-:S03]  /*11b0*/  @P2 HADD2.F32 R120, -RZ, R8.H1_H1 ;  /* 0x30000008ff782230 */ /* 0x000fc60000004100 */
[----:B------:R-:W-:-:S04]  /*11c0*/  FADD.FTZ R149, R112, R149 ;  /* 0x0000009570957221 */ /* 0x000fc80000010000 */
[----:B------:R-:W-:-:S07]  /*11d0*/  @P2 FADD.FTZ R149, R120, R149 ;  /* 0x0000009578952221 */ /* 0x000fce0000010000 */
.L_x_10352:
[----:B------:R-:W-:-:S04]  /*11e0*/  F2FP.F16.F32.PACK_AB R112, RZ, R149 ;  /* 0x00000095ff70723e */ /* 0x000fc800000000ff */
[----:B------:R-:W-:-:S07]  /*11f0*/  PRMT R4, R4, 0x5410, R112 ;  /* 0x0000541004047816 */ /* 0x000fce0000000070 */
.L_x_10353:
[----:B------:R-:W-:Y:S01]  /*1200*/  HADD2.F32 R151, -RZ, R113.H0_H0 ;  /* 0x20000071ff977230 */ /* 0x000fe20000004100 */
[----:B------:R-:W-:Y:S06]  /*1210*/  @P3 BRA `(.L_x_10354) ;  /* 0x0000000000203947 */ /* 0x000fec0003800000 */
[----:B------:R-:W-:-:S04]  /*1220*/  ISETP.NE.U32.AND P4, PT, RZ, UR18, PT ;  /* 0x00000012ff007c0c */ /* 0x000fc8000bf85070 */
[----:B------:R-:W-:-:S13]  /*1230*/  ISETP.NE.AND.EX P4, PT, RZ, UR19, PT, P4 ;  /* 0x00000013ff007c0c */ /* 0x000fda000bf85340 */
[----:B------:R-:W-:Y:S05]  /*1240*/  @P4 BRA `(.L_x_10355) ;  /* 0x0000000000084947 */ /* 0x000fea0003800000 */
[----:B------:R-:W-:Y:S05]  /*1250*/  @P0 BRA `(.L_x_10356) ;  /* 0x0000000000200947 */ /* 0x000fea0003800000 */
[----:B------:R-:W-:Y:S05]  /*1260*/  BRA `(.L_x_10357) ;  /* 0x0000000000247947 */ /* 0x000fea0003800000 */
.L_x_10355:
[----:B-----5:R-:W-:-:S05]  /*1270*/  HADD2.F32 R112, -RZ, R9.H0_H0 ;  /* 0x20000009ff707230 */ /* 0x020fca0000004100 */
[----:B------:R-:W-:Y:S01]  /*1280*/  FADD.FTZ R151, R112, R151 ;  /* 0x0000009770977221 */ /* 0x000fe20000010000 */
[----:B------:R-:W-:Y:S06]  /*1290*/  BRA `(.L_x_10356) ;  /* 0x0000000000107947 */ /* 0x000fec0003800000 */
.L_x_10354:
[----:B-----5:R-:W-:Y:S02]  /*12a0*/  HADD2.F32 R112, -RZ, R13.H0_H0 ;  /* 0x2000000dff707230 */ /* 0x020fe40000004100 */
[----:B------:R-:W-:-:S03]  /*12b0*/  @P2 HADD2.F32 R120, -RZ, R9.H0_H0 ;  /* 0x20000009ff782230 */ /* 0x000fc60000004100 */
[----:B------:R-:W-:-:S04]  /*12c0*/  FADD.FTZ R151, R112, R151 ;  /* 0x0000009770977221 */ /* 0x000fc80000010000 */
[----:B------:R-:W-:-:S07]  /*12d0*/  @P2 FADD.FTZ R151, R120, R151 ;  /* 0x0000009778972221 */ /* 0x000fce0000010000 */
.L_x_10356:
[----:B------:R-:W-:-:S04]  /*12e0*/  F2FP.F16.F32.PACK_AB R112, RZ, R151 ;  /* 0x00000097ff70723e */ /* 0x000fc800000000ff */
[----:B------:R-:W-:-:S07]  /*12f0*/  PRMT R5, R112, 0x7610, R5 ;  /* 0x0000761070057816 */ /* 0x000fce0000000005 */
.L_x_10357:
[----:B------:R-:W-:Y:S01]  /*1300*/  HADD2.F32 R153, -RZ, R113.H1_H1 ;  /* 0x30000071ff997230 */ /* 0x000fe20000004100 */
[----:B------:R-:W-:Y:S06]  /*1310*/  @P3 BRA `(.L_x_10358) ;  /* 0x0000000000203947 */ /* 0x000fec0003800000 */
[----:B------:R-:W-:-:S04]  /*1320*/  ISETP.NE.U32.AND P4, PT, RZ, UR18, PT ;  /* 0x00000012ff007c0c */ /* 0x000fc8000bf85070 */
[----:B------:R-:W-:-:S13]  /*1330*/  ISETP.NE.AND.EX P4, PT, RZ, UR19, PT, P4 ;  /* 0x00000013ff007c0c */ /* 0x000fda000bf85340 */
[----:B------:R-:W-:Y:S05]  /*1340*/  @P4 BRA `(.L_x_10359) ;  /* 0x0000000000084947 */ /* 0x000fea0003800000 */
[----:B------:R-:W-:Y:S05]  /*1350*/  @P0 BRA `(.L_x_10360) ;  /* 0x0000000000200947 */ /* 0x000fea0003800000 */
[----:B------:R-:W-:Y:S05]  /*1360*/  BRA `(.L_x_10361) ;  /* 0x0000000000247947 */ /* 0x000fea0003800000 */
.L_x_10359:
[----:B-----5:R-:W-:-:S05]  /*1370*/  HADD2.F32 R112, -RZ, R9.H1_H1 ;  /* 0x30000009ff707230 */ /* 0x020fca0000004100 */
[----:B------:R-:W-:Y:S01]  /*1380*/  FADD.FTZ R153, R112, R153 ;  /* 0x0000009970997221 */ /* 0x000fe20000010000 */
[----:B------:R-:W-:Y:S06]  /*1390*/  BRA `(.L_x_10360) ;  /* 0x0000000000107947 */ /* 0x000fec0003800000 */
.L_x_10358:
[----:B-----5:R-:W-:Y:S02]  /*13a0*/  HADD2.F32 R112, -RZ, R13.H1_H1 ;  /* 0x3000000dff707230 */ /* 0x020fe40000004100 */
[----:B------:R-:W-:-:S03]  /*13b0*/  @P2 HADD2.F32 R120, -RZ, R9.H1_H1 ;  /* 0x30000009ff782230 */ /* 0x000fc60000004100 */
[----:B------:R-:W-:-:S04]  /*13c0*/  FADD.FTZ R153, R112, R153 ;  /* 0x0000009970997221 */ /* 0x000fc80000010000 */
[----:B------:R-:W-:-:S07]  /*13d0*/  @P2 FADD.FTZ R153, R120, R153 ;  /* 0x0000009978992221 */ /* 0x000fce0000010000 */
.L_x_10360:
[----:B------:R-:W-:-:S04]  /*13e0*/  F2FP.F16.F32.PACK_AB R112, RZ, R153 ;  /* 0x00000099ff70723e */ /* 0x000fc800000000ff */
[----:B------:R-:W-:-:S07]  /*13f0*/  PRMT R5, R5, 0x5410, R112 ;  /* 0x0000541005057816 */ /* 0x000fce0000000070 */
.L_x_10361:
[----:B------:R-:W-:Y:S01]  /*1400*/  HADD2.F32 R155, -RZ, R114.H0_H0 ;  /* 0x20000072ff9b7230 */ /* 0x000fe20000004100 */
[----:B------:R-:W-:Y:S06]  /*1410*/  @P3 BRA `(.L_x_10362) ;  /* 0x0000000000203947 */ /* 0x000fec0003800000 */
[----:B------:R-:W-:-:S04]  /*1420*/  ISETP.NE.U32.AND P4, PT, RZ, UR18, PT ;  /* 0x00000012ff007c0c */ /* 0x000fc8000bf85070 */
[----:B------:R-:W-:-:S13]  /*1430*/  ISETP.NE.AND.EX P4, PT, RZ, UR19, PT, P4 ;  /* 0x00000013ff007c0c */ /* 0x000fda000bf85340 */
[----:B------:R-:W-:Y:S05]  /*1440*/  @P4 BRA `(.L_x_10363) ;  /* 0x0000000000084947 */ /* 0x000fea0003800000 */
[----:B------:R-:W-:Y:S05]  /*1450*/  @P0 BRA `(.L_x_10364) ;  /* 0x0000000000200947 */ /* 0x000fea0003800000 */
[----:B------:R-:W-:Y:S05]  /*1460*/  BRA `(.L_x_10365) ;  /* 0x0000000000247947 */ /* 0x000fea0003800000 */
.L_x_10363:
[----:B-----5:R-:W-:-:S05]  /*1470*/  HADD2.F32 R112, -RZ, R10.H0_H0 ;  /* 0x2000000aff707230 */ /* 0x020fca0000004100 */
[----:B------:R-:W-:Y:S01]  /*1480*/  FADD.FTZ R155, R112, R155 ;  /* 0x0000009b709b7221 */ /* 0x000fe20000010000 */
[----:B------:R-:W-:Y:S06]  /*1490*/  BRA `(.L_x_10364) ;  /* 0x0000000000107947 */ /* 0x000fec0003800000 */
.L_x_10362:
[----:B-----5:R-:W-:Y:S02]  /*14a0*/  HADD2.F32 R112, -RZ, R14.H0_H0 ;  /* 0x2000000eff707230 */ /* 0x020fe40000004100 */
[----:B------:R-:W-:-:S03]  /*14b0*/  @P2 HADD2.F32 R120, -RZ, R10.H0_H0 ;  /* 0x2000000aff782230 */ /* 0x000fc60000004100 */
[----:B------:R-:W-:-:S04]  /*14c0*/  FADD.FTZ R155, R112, R155 ;  /* 0x0000009b709b7221 */ /* 0x000fc80000010000 */
[----:B------:R-:W-:-:S07]  /*14d0*/  @P2 FADD.FTZ R155, R120, R155 ;  /* 0x0000009b789b2221 */ /* 0x000fce0000010000 */
.L_x_10364:
[----:B------:R-:W-:-:S04]  /*14e0*/  F2FP.F16.F32.PACK_AB R112, RZ, R155 ;  /* 0x0000009bff70723e */ /* 0x000fc800000000ff */
[----:B------:R-:W-:-:S07]  /*14f0*/  PRMT R6, R112, 0x7610, R6 ;  /* 0x0000761070067816 */ /* 0x000fce0000000006 */
.L_x_10365:
[----:B------:R-:W-:Y:S01]  /*1500*/  HADD2.F32 R157, -RZ, R114.H1_H1 ;  /* 0x30000072ff9d7230 */ /* 0x000fe20000004100 */
[----:B------:R-:W-:Y:S06]  /*1510*/  @P3 BRA `(.L_x_10366) ;  /* 0x0000000000203947 */ /* 0x000fec0003800000 */
[----:B------:R-:W-:-:S04]  /*1520*/  ISETP.NE.U32.AND P4, PT, RZ, UR18, PT ;  /* 0x00000012ff007c0c */ /* 0x000fc8000bf85070 */
[----:B------:R-:W-:-:S13]  /*1530*/  ISETP.NE.AND.EX P4, PT, RZ, UR19, PT, P4 ;  /* 0x00000013ff007c0c */ /* 0x000fda000bf85340 */
[----:B------:R-:W-:Y:S05]  /*1540*/  @P4 BRA `(.L_x_10367) ;  /* 0x0000000000084947 */ /* 0x000fea0003800000 */
[----:B------:R-:W-:Y:S05]  /*1550*/  @P0 BRA `(.L_x_10368) ;  /* 0x0000000000200947 */ /* 0x000fea0003800000 */
[----:B------:R-:W-:Y:S05]  /*1560*/  BRA `(.L_x_10369) ;  /* 0x0000000000247947 */ /* 0x000fea0003800000 */
.L_x_10367:
[----:B-----5:R-:W-:-:S05]  /*1570*/  HADD2.F32 R112, -RZ, R10.H1_H1 ;  /* 0x3000000aff707230 */ /* 0x020fca0000004100 */
[----:B------:R-:W-:Y:S01]  /*1580*/  FADD.FTZ R157, R112, R157 ;  /* 0x0000009d709d7221 */ /* 0x000fe20000010000 */
[----:B------:R-:W-:Y:S06]  /*1590*/  BRA `(.L_x_10368) ;  /* 0x0000000000107947 */ /* 0x000fec0003800000 */
.L_x_10366:
[----:B-----5:R-:W-:Y:S02]  /*15a0*/  HADD2.F32 R112, -RZ, R14.H1_H1 ;  /* 0x3000000eff707230 */ /* 0x020fe40000004100 */
[----:B------:R-:W-:-:S03]  /*15b0*/  @P2 HADD2.F32 R114, -RZ, R10.H1_H1 ;  /* 0x3000000aff722230 */ /* 0x000fc60000004100 */
[----:B------:R-:W-:-:S04]  /*15c0*/  FADD.FTZ R157, R112, R157 ;  /* 0x0000009d709d7221 */ /* 0x000fc80000010000 */
[----:B------:R-:W-:-:S07]  /*15d0*/  @P2 FADD.FTZ R157, R114, R157 ;  /* 0x0000009d729d2221 */ /* 0x000fce0000010000 */
.L_x_10368:
[----:B------:R-:W-:-:S04]  /*15e0*/  F2FP.F16.F32.PACK_AB R112, RZ, R157 ;  /* 0x0000009dff70723e */ /* 0x000fc800000000ff */
[----:B------:R-:W-:-:S07]  /*15f0*/  PRMT R6, R6, 0x5410, R112 ;  /* 0x0000541006067816 */ /* 0x000fce0000000070 */
.L_x_10369:
[----:B------:R-:W-:Y:S01]  /*1600*/  HADD2.F32 R159, -RZ, R115.H0_H0 ;  /* 0x20000073ff9f7230 */ /* 0x000fe20000004100 */
[----:B------:R-:W-:Y:S06]  /*1610*/  @P3 BRA `(.L_x_10370) ;  /* 0x0000000000203947 */ /* 0x000fec0003800000 */
[----:B------:R-:W-:-:S04]  /*1620*/  ISETP.NE.U32.AND P4, PT, RZ, UR18, PT ;  /* 0x00000012ff007c0c */ /* 0x000fc8000bf85070 */
[----:B------:R-:W-:-:S13]  /*1630*/  ISETP.NE.AND.EX P4, PT, RZ, UR19, PT, P4 ;  /* 0x00000013ff007c0c */ /* 0x000fda000bf85340 */
[----:B------:R-:W-:Y:S05]  /*1640*/  @P4 BRA `(.L_x_10371) ;  /* 0x0000000000084947 */ /* 0x000fea0003800000 */
[----:B------:R-:W-:Y:S05]  /*1650*/  @P0 BRA `(.L_x_10372) ;  /* 0x0000000000200947 */ /* 0x000fea0003800000 */
[----:B------:R-:W-:Y:S05]  /*1660*/  BRA `(.L_x_10373) ;  /* 0x0000000000247947 */ /* 0x000fea0003800000 */
.L_x_10371:
[----:B-----5:R-:W-:-:S05]  /*1670*/  HADD2.F32 R112, -RZ, R11.H0_H0 ;  /* 0x2000000bff707230 */ /* 0x020fca0000004100 */
[----:B------:R-:W-:Y:S01]  /*1680*/  FADD.FTZ R159, R112, R159 ;  /* 0x0000009f709f7221 */ /* 0x000fe20000010000 */
[----:B------:R-:W-:Y:S06]  /*1690*/  BRA `(.L_x_10372) ;  /* 0x0000000000107947 */ /* 0x000fec0003800000 */
.L_x_10370:
[----:B-----5:R-:W-:Y:S02]  /*16a0*/  HADD2.F32 R112, -RZ, R15.H0_H0 ;  /* 0x2000000fff707230 */ /* 0x020fe40000004100 */
[----:B------:R-:W-:-:S03]  /*16b0*/  @P2 HADD2.F32 R114, -RZ, R11.H0_H0 ;  /* 0x2000000bff722230 */ /* 0x000fc60000004100 */
[----:B------:R-:W-:-:S04]  /*16c0*/  FADD.FTZ R159, R112, R159 ;  /* 0x0000009f709f7221 */ /* 0x000fc80000010000 */
[----:B------:R-:W-:-:S07]  /*16d0*/  @P2 FADD.FTZ R159, R114, R159 ;  /* 0x0000009f729f2221 */ /* 0x000fce0000010000 */
.L_x_10372:
[----:B------:R-:W-:-:S04]  /*16e0*/  F2FP.F16.F32.PACK_AB R112, RZ, R159 ;  /* 0x0000009fff70723e */ /* 0x000fc800000000ff */
[----:B------:R-:W-:-:S07]  /*16f0*/  PRMT R7, R112, 0x7610, R7 ;  /* 0x0000761070077816 */ /* 0x000fce0000000007 */
.L_x_10373:
[----:B------:R-:W-:Y:S01]  /*1700*/  HADD2.F32 R161, -RZ, R115.H1_H1 ;  /* 0x30000073ffa17230 */ /* 0x000fe20000004100 */
[----:B------:R-:W-:Y:S06]  /*1710*/  @P3 BRA `(.L_x_10374) ;  /* 0x0000000000203947 */ /* 0x000fec0003800000 */
[----:B------:R-:W-:-:S04]  /*1720*/  ISETP.NE.U32.AND P4, PT, RZ, UR18, PT ;  /* 0x00000012ff007c0c */ /* 0x000fc8000bf85070 */
[----:B------:R-:W-:-:S13]  /*1730*/  ISETP.NE.AND.EX P4, PT, RZ, UR19, PT, P4 ;  /* 0x00000013ff007c0c */ /* 0x000fda000bf85340 */
[----:B------:R-:W-:Y:S05]  /*1740*/  @P4 BRA `(.L_x_10375) ;  /* 0x0000000000084947 */ /* 0x000fea0003800000 */
[----:B------:R-:W-:Y:S05]  /*1750*/  @P0 BRA `(.L_x_10376) ;  /* 0x0000000000200947 */ /* 0x000fea0003800000 */
[----:B------:R-:W-:Y:S05]  /*1760*/  BRA `(.L_x_10377) ;  /* 0x0000000000247947 */ /* 0x000fea0003800000 */
.L_x_10375:
[----:B-----5:R-:W-:-:S05]  /*1770*/  HADD2.F32 R112, -RZ, R11.H1_H1 ;  /* 0x3000000bff707230 */ /* 0x020fca0000004100 */
[----:B------:R-:W-:Y:S01]  /*1780*/  FADD.FTZ R161, R112, R161 ;  /* 0x000000a170a17221 */ /* 0x000fe20000010000 */
[----:B------:R-:W-:Y:S06]  /*1790*/  BRA `(.L_x_10376) ;  /* 0x0000000000107947 */ /* 0x000fec0003800000 */
.L_x_10374:
[----:B-----5:R-:W-:Y:S02]  /*17a0*/  HADD2.F32 R112, -RZ, R15.H1_H1 ;  /* 0x3000000fff707230 */ /* 0x020fe40000004100 */
[----:B------:R-:W-:-:S03]  /*17b0*/  @P2 HADD2.F32 R114, -RZ, R11.H1_H1 ;  /* 0x3000000bff722230 */ /* 0x000fc60000004100 */
[----:B------:R-:W-:-:S04]  /*17c0*/  FADD.FTZ R161, R112, R161 ;  /* 0x000000a170a17221 */ /* 0x000fc80000010000 */
[----:B------:R-:W-:-:S07]  /*17d0*/  @P2 FADD.FTZ R161, R114, R161 ;  /* 0x000000a172a12221 */ /* 0x000fce0000010000 */
.L_x_10376:
[----:B------:R-:W-:-:S04]  /*17e0*/  F2FP.F16.F32.PACK_AB R112, RZ, R161 ;  /* 0x000000a1ff70723e */ /* 0x000fc800000000ff */
[----:B------:R-:W-:-:S07]  /*17f0*/  PRMT R7, R7, 0x5410, R112 ;  /* 0x0000541007077816 */ /* 0x000fce0000000070 */
.L_x_10377:
        /* <DEDUP_REMOVED lines=20> */
.L_x_10379:
[----:B-----5:R-:W-:-:S05]  /*1940*/  HADD2.F32 R120, -RZ, R8.H0_H0 ;  /* 0x20000008ff787230 */ /* 0x020fca0000004100 */
[----:B------:R-:W-:Y:S01]  /*1950*/  FADD.FTZ R123, R120, R123 ;  /* 0x0000007b787b7221 */ /* 0x000fe20000010000 */
[----:B------:R-:W-:Y:S06]  /*1960*/  BRA `(.L_x_10380) ;  /* 0x0000000000107947 */ /* 0x000fec0003800000 */
.L_x_10378:
[----:B-----5:R-:W-:Y:S02]  /*1970*/  HADD2.F32 R120, -RZ, R12.H0_H0 ;  /* 0x2000000cff787230 */ /* 0x020fe40000004100 */
[----:B------:R-:W-:-:S03]  /*1980*/  @P2 HADD2.F32 R122, -RZ, R8.H0_H0 ;  /* 0x20000008ff7a2230 */ /* 0x000fc60000004100 */
[----:B------:R-:W-:-:S04]  /*1990*/  FADD.FTZ R123, R120, R123 ;  /* 0x0000007b787b7221 */ /* 0x000fc80000010000 */
[----:B------:R-:W-:-:S07]  /*19a0*/  @P2 FADD.FTZ R123, R122, R123 ;  /* 0x0000007b7a7b2221 */ /* 0x000fce0000010000 */
.L_x_10380:
[----:B------:R-:W-:-:S04]  /*19b0*/  F2FP.F16.F32.PACK_AB R120, RZ, R123 ;  /* 0x0000007bff78723e */ /* 0x000fc800000000ff */
[----:B------:R-:W-:-:S07]  /*19c0*/  PRMT R4, R120, 0x7610, R4 ;  /* 0x0000761078047816 */ /* 0x000fce0000000004 */
.L_x_10381:
[----:B------:R-:W-:Y:S01]  /*19d0*/  HADD2.F32 R163, -RZ, R112.H1_H1 ;  /* 0x30000070ffa37230 */ /* 0x000fe20000004100 */
[----:B------:R-:W-:Y:S06]  /*19e0*/  @P3 BRA `(.L_x_10382) ;  /* 0x0000000000203947 */ /* 0x000fec0003800000 */
[----:B------:R-:W-:-:S04]  /*19f0*/  ISETP.NE.U32.AND P4, PT, RZ, UR18, PT ;  /* 0x00000012ff007c0c */ /* 0x000fc8000bf85070 */
[----:B------:R-:W-:-:S13]  /*1a00*/  ISETP.NE.AND.EX P4, PT, RZ, UR19, PT, P4 ;  /* 0x00000013ff007c0c */ /* 0x000fda000bf85340 */
[----:B------:R-:W-:Y:S05]  /*1a10*/  @P4 BRA `(.L_x_10383) ;  /* 0x0000000000084947 */ /* 0x000fea0003800000 */
[----:B------:R-:W-:Y:S05]  /*1a20*/  @P0 BRA `(.L_x_10384) ;  /* 0x0000000000200947 */ /* 0x000fea0003800000 */
[----:B------:R-:W-:Y:S05]  /*1a30*/  BRA `(.L_x_10385) ;  /* 0x0000000000247947 */ /* 0x000fea0003800000 */
.L_x_10383:
[----:B-----5:R-:W-:-:S05]  /*1a40*/  HADD2.F32 R112, -RZ, R8.H1_H1 ;  /* 0x30000008ff707230 */ /* 0x020fca0000004100 */
[----:B------:R-:W-:Y:S01]  /*1a50*/  FADD.FTZ R163, R112, R163 ;  /* 0x000000a370a37221 */ /* 0x000fe20000010000 */
[----:B------:R-:W-:Y:S06]  /*1a60*/  BRA `(.L_x_10384) ;  /* 0x0000000000107947 */ /* 0x000fec0003800000 */
.L_x_10382:
[----:B-----5:R-:W-:Y:S02]  /*1a70*/  HADD2.F32 R112, -RZ, R12.H1_H1 ;  /* 0x3000000cff707230 */ /* 0x020fe40000004100 */
[----:B------:R-:W-:-:S03]  /*1a80*/  @P2 HADD2.F32 R120, -RZ, R8.H1_H1 ;  /* 0x30000008ff782230 */ /* 0x000fc60000004100 */
[----:B------:R-:W-:-:S04]  /*1a90*/  FADD.FTZ R163, R112, R163 ;  /* 0x000000a370a37221 */ /* 0x000fc80000010000 */
[----:B------:R-:W-:-:S07]  /*1aa0*/  @P2 FADD.FTZ R163, R120, R163 ;  /* 0x000000a378a32221 */ /* 0x000fce0000010000 */
.L_x_10384:
[----:B------:R-:W-:-:S04]  /*1ab0*/  F2FP.F16.F32.PACK_AB R112, RZ, R163 ;  /* 0x000000a3ff70723e */ /* 0x000fc800000000ff */
[----:B------:R-:W-:-:S07]  /*1ac0*/  PRMT R4, R4, 0x5410, R112 ;  /* 0x0000541004047816 */ /* 0x000fce0000000070 */
.L_x_10385:
[----:B------:R-:W-:Y:S01]  /*1ad0*/  HADD2.F32 R165, -RZ, R113.H0_H0 ;  /* 0x20000071ffa57230 */ /* 0x000fe20000004100 */
[----:B------:R-:W-:Y:S06]  /*1ae0*/  @P3 BRA `(.L_x_10386) ;  /* 0x0000000000203947 */ /* 0x000fec0003800000 */
[----:B------:R-:W-:-:S04]  /*1af0*/  ISETP.NE.U32.AND P4, PT, RZ, UR18, PT ;  /* 0x00000012ff007c0c */ /* 0x000fc8000bf85070 */
[----:B------:R-:W-:-:S13]  /*1b00*/  ISETP.NE.AND.EX P4, PT, RZ, UR19, PT, P4 ;  /* 0x00000013ff007c0c */ /* 0x000fda000bf85340 */
[----:B------:R-:W-:Y:S05]  /*1b10*/  @P4 BRA `(.L_x_10387) ;  /* 0x0000000000084947 */ /* 0x000fea0003800000 */
[----:B------:R-:W-:Y:S05]  /*1b20*/  @P0 BRA `(.L_x_10388) ;  /* 0x0000000000200947 */ /* 0x000fea0003800000 */
[----:B------:R-:W-:Y:S05]  /*1b30*/  BRA `(.L_x_10389) ;  /* 0x0000000000247947 */ /* 0x000fea0003800000 */
.L_x_10387:
[----:B-----5:R-:W-:-:S05]  /*1b40*/  HADD2.F32 R112, -RZ, R9.H0_H0 ;  /* 0x20000009ff707230 */ /* 0x020fca0000004100 */
[----:B------:R-:W-:Y:S01]  /*1b50*/  FADD.FTZ R165, R112, R165 ;  /* 0x000000a570a57221 */ /* 0x000fe20000010000 */
[----:B------:R-:W-:Y:S06]  /*1b60*/  BRA `(.L_x_10388) ;  /* 0x0000000000107947 */ /* 0x000fec0003800000 */
.L_x_10386:
[----:B-----5:R-:W-:Y:S02]  /*1b70*/  HADD2.F32 R112, -RZ, R13.H0_H0 ;  /* 0x2000000dff707230 */ /* 0x020fe40000004100 */
[----:B------:R-:W-:-:S03]  /*1b80*/  @P2 HADD2.F32 R120, -RZ, R9.H0_H0 ;  /* 0x20000009ff782230 */ /* 0x000fc60000004100 */
[----:B------:R-:W-:-:S04]  /*1b90*/  FADD.FTZ R165, R112, R165 ;  /* 0x000000a570a57221 */ /* 0x000fc80000010000 */
[----:B------:R-:W-:-:S07]  /*1ba0*/  @P2 FADD.FTZ R165, R120, R165 ;  /* 0x000000a578a52221 */ /* 0x000fce0000010000 */
.L_x_10388:
[----:B------:R-:W-:-:S04]  /*1bb0*/  F2FP.F16.F32.PACK_AB R112, RZ, R165 ;  /* 0x000000a5ff70723e */ /* 0x000fc800000000ff */
[----:B------:R-:W-:-:S07]  /*1bc0*/  PRMT R5, R112, 0x7610, R5 ;  /* 0x0000761070057816 */ /* 0x000fce0000000005 */
.L_x_10389:
[----:B------:R-:W-:Y:S01]  /*1bd0*/  HADD2.F32 R167, -RZ, R113.H1_H1 ;  /* 0x30000071ffa77230 */ /* 0x000fe20000004100 */
[----:B------:R-:W-:Y:S06]  /*1be0*/  @P3 BRA `(.L_x_10390) ;  /* 0x0000000000203947 */ /* 0x000fec0003800000 */
[----:B------:R-:W-:-:S04]  /*1bf0*/  ISETP.NE.U32.AND P4, PT, RZ, UR18, PT ;  /* 0x00000012ff007c0c */ /* 0x000fc8000bf85070 */
[----:B------:R-:W-:-:S13]  /*1c00*/  ISETP.NE.AND.EX P4, PT, RZ, UR19, PT, P4 ;  /* 0x00000013ff007c0c */ /* 0x000fda000bf85340 */
[----:B------:R-:W-:Y:S05]  /*1c10*/  @P4 BRA `(.L_x_10391) ;  /* 0x0000000000084947 */ /* 0x000fea0003800000 */
[----:B------:R-:W-:Y:S05]  /*1c20*/  @P0 BRA `(.L_x_10392) ;  /* 0x0000000000200947 */ /* 0x000fea0003800000 */
[----:B------:R-:W-:Y:S05]  /*1c30*/  BRA `(.L_x_10393) ;  /* 0x0000000000247947 */ /* 0x000fea0003800000 */
.L_x_10391:
[----:B-----5:R-:W-:-:S05]  /*1c40*/  HADD2.F32 R112, -RZ, R9.H1_H1 ;  /* 0x30000009ff707230 */ /* 0x020fca0000004100 */
[----:B------:R-:W-:Y:S01]  /*1c50*/  FADD.FTZ R167, R112, R167 ;  /* 0x000000a770a77221 */ /* 0x000fe20000010000 */
[----:B------:R-:W-:Y:S06]  /*1c60*/  BRA `(.L_x_10392) ;  /* 0x0000000000107947 */ /* 0x000fec0003800000 */
.L_x_10390:
[----:B-----5:R-:W-:Y:S02]  /*1c70*/  HADD2.F32 R112, -RZ, R13.H1_H1 ;  /* 0x3000000dff707230 */ /* 0x020fe40000004100 */
[----:B------:R-:W-:-:S03]  /*1c80*/  @P2 HADD2.F32 R120, -RZ, R9.H1_H1 ;  /* 0x30000009ff782230 */ /* 0x000fc60000004100 */
[----:B------:R-:W-:-:S04]  /*1c90*/  FADD.FTZ R167, R112, R167 ;  /* 0x000000a770a77221 */ /* 0x000fc80000010000 */
[----:B------:R-:W-:-:S07]  /*1ca0*/  @P2 FADD.FTZ R167, R120, R167 ;  /* 0x000000a778a72221 */ /* 0x000fce0000010000 */
.L_x_10392:
[----:B------:R-:W-:-:S04]  /*1cb0*/  F2FP.F16.F32.PACK_AB R112, RZ, R167 ;  /* 0x000000a7ff70723e */ /* 0x000fc800000000ff */
[----:B------:R-:W-:-:S07]  /*1cc0*/  PRMT R5, R5, 0x5410, R112 ;  /* 0x0000541005057816 */ /* 0x000fce0000000070 */
.L_x_10393:
[----:B------:R-:W-:Y:S01]  /*1cd0*/  HADD2.F32 R169, -RZ, R114.H0_H0 ;  /* 0x20000072ffa97230 */ /* 0x000fe20000004100 */
[----:B------:R-:W-:Y:S06]  /*1ce0*/  @P3 BRA `(.L_x_10394) ;  /* 0x0000000000203947 */ /* 0x000fec0003800000 */
[----:B------:R-:W-:-:S04]  /*1cf0*/  ISETP.NE.U32.AND P4, PT, RZ, UR18, PT ;  /* 0x00000012ff007c0c */ /* 0x000fc8000bf85070 */
[----:B------:R-:W-:-:S13]  /*1d00*/  ISETP.NE.AND.EX P4, PT, RZ, UR19, PT, P4 ;  /* 0x00000013ff007c0c */ /* 0x000fda000bf85340 */
[----:B------:R-:W-:Y:S05]  /*1d10*/  @P4 BRA `(.L_x_10395) ;  /* 0x0000000000084947 */ /* 0x000fea0003800000 */
[----:B------:R-:W-:Y:S05]  /*1d20*/  @P0 BRA `(.L_x_10396) ;  /* 0x0000000000200947 */ /* 0x000fea0003800000 */
[----:B------:R-:W-:Y:S05]  /*1d30*/  BRA `(.L_x_10397) ;  /* 0x0000000000247947 */ /* 0x000fea0003800000 */
.L_x_10395:
[----:B-----5:R-:W-:-:S05]  /*1d40*/  HADD2.F32 R112, -RZ, R10.H0_H0 ;  /* 0x2000000aff707230 */ /* 0x020fca0000004100 */
[----:B------:R-:W-:Y:S01]  /*1d50*/  FADD.FTZ R169, R112, R169 ;  /* 0x000000a970a97221 */ /* 0x000fe20000010000 */
[----:B------:R-:W-:Y:S06]  /*1d60*/  BRA `(.L_x_10396) ;  /* 0x0000000000107947 */ /* 0x000fec0003800000 */
.L_x_10394:
[----:B-----5:R-:W-:Y:S02]  /*1d70*/  HADD2.F32 R112, -RZ, R14.H0_H0 ;  /* 0x2000000eff707230 */ /* 0x020fe40000004100 */
[----:B------:R-:W-:-:S03]  /*1d80*/  @P2 HADD2.F32 R120, -RZ, R10.H0_H0 ;  /* 0x2000000aff782230 */ /* 0x000fc60000004100 */
[----:B------:R-:W-:-:S04]  /*1d90*/  FADD.FTZ R169, R112, R169 ;  /* 0x000000a970a97221 */ /* 0x000fc80000010000 */
[----:B------:R-:W-:-:S07]  /*1da0*/  @P2 FADD.FTZ R169, R120, R169 ;  /* 0x000000a978a92221 */ /* 0x000fce0000010000 */
.L_x_10396:
[----:B------:R-:W-:-:S04]  /*1db0*/  F2FP.F16.F32.PACK_AB R112, RZ, R169 ;  /* 0x000000a9ff70723e */ /* 0x000fc800000000ff */
[----:B------:R-:W-:-:S07]  /*1dc0*/  PRMT R6, R112, 0x7610, R6 ;  /* 0x0000761070067816 */ /* 0x000fce0000000006 */
.L_x_10397:
[----:B------:R-:W-:Y:S01]  /*1dd0*/  HADD2.F32 R171, -RZ, R114.H1_H1 ;  /* 0x30000072ffab7230 */ /* 0x000fe20000004100 */
[----:B------:R-:W-:Y:S06]  /*1de0*/  @P3 BRA `(.L_x_10398) ;  /* 0x0000000000203947 */ /* 0x000fec0003800000 */
[----:B------:R-:W-:-:S04]  /*1df0*/  ISETP.NE.U32.AND P4, PT, RZ, UR18, PT ;  /* 0x00000012ff007c0c */ /* 0x000fc8000bf85070 */
[----:B------:R-:W-:-:S13]  /*1e00*/  ISETP.NE.AND.EX P4, PT, RZ, UR19, PT, P4 ;  /* 0x00000013ff007c0c */ /* 0x000fda000bf85340 */
[----:B------:R-:W-:Y:S05]  /*1e10*/  @P4 BRA `(.L_x_10399) ;  /* 0x0000000000084947 */ /* 0x000fea0003800000 */
[----:B------:R-:W-:Y:S05]  /*1e20*/  @P0 BRA `(.L_x_10400) ;  /* 0x0000000000200947 */ /* 0x000fea0003800000 */
[----:B------:R-:W-:Y:S05]  /*1e30*/  BRA `(.L_x_10401) ;  /* 0x0000000000247947 */ /* 0x000fea0003800000 */
.L_x_10399:
[----:B-----5:R-:W-:-:S05]  /*1e40*/  HADD2.F32 R112, -RZ, R10.H1_H1 ;  /* 0x3000000aff707230 */ /* 0x020fca0000004100 */
[----:B------:R-:W-:Y:S01]  /*1e50*/  FADD.FTZ R171, R112, R171 ;  /* 0x000000ab70ab7221 */ /* 0x000fe20000010000 */
[----:B------:R-:W-:Y:S06]  /*1e60*/  BRA `(.L_x_10400) ;  /* 0x0000000000107947 */ /* 0x000fec0003800000 */
.L_x_10398:
[----:B-----5:R-:W-:Y:S02]  /*1e70*/  HADD2.F32 R112, -RZ, R14.H1_H1 ;  /* 0x3000000eff707230 */ /* 0x020fe40000004100 */
[----:B------:R-:W-:-:S03]  /*1e80*/  @P2 HADD2.F32 R114, -RZ, R10.H1_H1 ;  /* 0x3000000aff722230 */ /* 0x000fc60000004100 */
[----:B------:R-:W-:-:S04]  /*1e90*/  FADD.FTZ R171, R112, R171 ;  /* 0x000000ab70ab7221 */ /* 0x000fc80000010000 */
[----:B------:R-:W-:-:S07]  /*1ea0*/  @P2 FADD.FTZ R171, R114, R171 ;  /* 0x000000ab72ab2221 */ /* 0x000fce0000010000 */
.L_x_10400:
[----:B------:R-:W-:-:S04]  /*1eb0*/  F2FP.F16.F32.PACK_AB R112, RZ, R171 ;  /* 0x000000abff70723e */ /* 0x000fc800000000ff */
[----:B------:R-:W-:-:S07]  /*1ec0*/  PRMT R6, R6, 0x5410, R112 ;  /* 0x0000541006067816 */ /* 0x000fce0000000070 */
.L_x_10401:
[----:B------:R-:W-:Y:S01]  /*1ed0*/  HADD2.F32 R173, -RZ, R115.H0_H0 ;  /* 0x20000073ffad7230 */ /* 0x000fe20000004100 */
[----:B------:R-:W-:Y:S06]  /*1ee0*/  @P3 BRA `(.L_x_10402) ;  /* 0x0000000000203947 */ /* 0x000fec0003800000 */
[----:B------:R-:W-:-:S04]  /*1ef0*/  ISETP.NE.U32.AND P4, PT, RZ, UR18, PT ;  /* 0x00000012ff007c0c */ /* 0x000fc8000bf85070 */
[----:B------:R-:W-:-:S13]  /*1f00*/  ISETP.NE.AND.EX P4, PT, RZ, UR19, PT, P4 ;  /* 0x00000013ff007c0c */ /* 0x000fda000bf85340 */
[----:B------:R-:W-:Y:S05]  /*1f10*/  @P4 BRA `(.L_x_10403) ;  /* 0x0000000000084947 */ /* 0x000fea0003800000 */
[----:B------:R-:W-:Y:S05]  /*1f20*/  @P0 BRA `(.L_x_10404) ;  /* 0x0000000000200947 */ /* 0x000fea0003800000 */
[----:B------:R-:W-:Y:S05]  /*1f30*/  BRA `(.L_x_10405) ;  /* 0x0000000000247947 */ /* 0x000fea0003800000 */
.L_x_10403:
[----:B-----5:R-:W-:-:S05]  /*1f40*/  HADD2.F32 R112, -RZ, R11.H0_H0 ;  /* 0x2000000bff707230 */ /* 0x020fca0000004100 */
[----:B------:R-:W-:Y:S01]  /*1f50*/  FADD.FTZ R173, R112, R173 ;  /* 0x000000ad70ad7221 */ /* 0x000fe20000010000 */
[----:B------:R-:W-:Y:S06]  /*1f60*/  BRA `(.L_x_10404) ;  /* 0x0000000000107947 */ /* 0x000fec0003800000 */
.L_x_10402:
[----:B-----5:R-:W-:Y:S02]  /*1f70*/  HADD2.F32 R112, -RZ, R15.H0_H0 ;  /* 0x2000000fff707230 */ /* 0x020fe40000004100 */
[----:B------:R-:W-:-:S03]  /*1f80*/  @P2 HADD2.F32 R114, -RZ, R11.H0_H0 ;  /* 0x2000000bff722230 */ /* 0x000fc60000004100 */
[----:B------:R-:W-:-:S04]  /*1f90*/  FADD.FTZ R173, R112, R173 ;  /* 0x000000ad70ad7221 */ /* 0x000fc80000010000 */
[----:B------:R-:W-:-:S07]  /*1fa0*/  @P2 FADD.FTZ R173, R114, R173 ;  /* 0x000000ad72ad2221 */ /* 0x000fce0000010000 */
.L_x_10404:
[----:B------:R-:W-:-:S04]  /*1fb0*/  F2FP.F16.F32.PACK_AB R112, RZ, R173 ;  /* 0x000000adff70723e */ /* 0x000fc800000000ff */
[----:B------:R-:W-:-:S07]  /*1fc0*/  PRMT R7, R112, 0x7610, R7 ;  /* 0x0000761070077816 */ /* 0x000fce0000000007 */
.L_x_10405:
[----:B------:R-:W-:Y:S01]  /*1fd0*/  HADD2.F32 R115, -RZ, R115.H1_H1 ;  /* 0x30000073ff737230 */ /* 0x000fe20000004100 */
[----:B------:R-:W-:Y:S06]  /*1fe0*/  @P3 BRA `(.L_x_10406) ;  /* 0x0000000000203947 */ /* 0x000fec0003800000 */
[----:B------:R-:W-:-:S04]  /*1ff0*/  ISETP.NE.U32.AND P2, PT, RZ, UR18, PT ;  /* 0x00000012ff007c0c */ /* 0x000fc8000bf45070 */
[----:B------:R-:W-:-:S13]  /*2000*/  ISETP.NE.AND.EX P2, PT, RZ, UR19, PT, P2 ;  /* 0x00000013ff007c0c */ /* 0x000fda000bf45320 */
[----:B------:R-:W-:Y:S05]  /*2010*/  @P2 BRA `(.L_x_10407) ;  /* 0x0000000000082947 */ /* 0x000fea0003800000 */
[----:B------:R-:W-:Y:S05]  /*2020*/  @P0 BRA `(.L_x_10408) ;  /* 0x0000000000200947 */ /* 0x000fea0003800000 */
[----:B------:R-:W-:Y:S05]  /*2030*/  BRA `(.L_x_10409) ;  /* 0x0000000000247947 */ /* 0x000fea0003800000 */
.L_x_10407:
[----:B-----5:R-:W-:-:S05]  /*2040*/  HADD2.F32 R112, -RZ, R11.H1_H1 ;  /* 0x3000000bff707230 */ /* 0x020fca0000004100 */
[----:B------:R-:W-:Y:S01]  /*2050*/  FADD.FTZ R115, R112, R115 ;  /* 0x0000007370737221 */ /* 0x000fe20000010000 */
[----:B------:R-:W-:Y:S06]  /*2060*/  BRA `(.L_x_10408) ;  /* 0x0000000000107947 */ /* 0x000fec0003800000 */
.L_x_10406:
[----:B-----5:R-:W-:Y:S02]  /*2070*/  HADD2.F32 R112, -RZ, R15.H1_H1 ;  /* 0x3000000fff707230 */ /* 0x020fe40000004100 */
[----:B------:R-:W-:-:S03]  /*2080*/  @P2 HADD2.F32 R114, -RZ, R11.H1_H1 ;  /* 0x3000000bff722230 */ /* 0x000fc60000004100 */
[----:B------:R-:W-:-:S04]  /*2090*/  FADD.FTZ R115, R112, R115 ;  /* 0x0000007370737221 */ /* 0x000fc80000010000 */
[----:B------:R-:W-:-:S07]  /*20a0*/  @P2 FADD.FTZ R115, R114, R115 ;  /* 0x0000007372732221 */ /* 0x000fce0000010000 */
.L_x_10408:
[----:B------:R-:W-:-:S04]  /*20b0*/  F2FP.F16.F32.PACK_AB R112, RZ, R115 ;  /* 0x00000073ff70723e */ /* 0x000fc800000000ff */
[----:B------:R-:W-:-:S07]  /*20c0*/  PRMT R7, R7, 0x5410, R112 ;  /* 0x0000541007077816 */ /* 0x000fce0000000070 */
.L_x_10409:
        /* <DEDUP_REMOVED lines=101> */
.L_x_10422:
        /* <DEDUP_REMOVED lines=16> */
[----:B------:R-:W-:Y:S02]  /*2820*/  LOP3.LUT P3, RZ, R119, 0x1f, R2, 0xf8, !PT ;  /* 0x0000001f77ff7812 */ /* 0x000fe4000786f802 */
[----:B------:R-:W-:Y:S01]  /*2830*/  @!P4 LEA R120, R114, R177, 0x3 ;  /* 0x000000b17278c211 */ /* 0x000fe200078e18ff */
        /* <DEDUP_REMOVED lines=68> */
[----:B------:R1:W-:Y:S01]  /*2c80*/  @!P3 STG.E desc[UR4][R112.64], R179 ;  /* 0x000000b37000b986 */ /* 0x0003e2000c101904 */
        /* <DEDUP_REMOVED lines=17> */
[----:B-1----:R-:W-:Y:S01]  /*2da0*/  FFMA.FTZ R112, R60, R129, R108 ;  /* 0x000000813c707223 */ /* 0x002fe2000001006c */
[----:B------:R-:W-:Y:S01]  /*2db0*/  FFMA.FTZ R113, R61, R120, R109 ;  /* 0x000000783d717223 */ /* 0x000fe2000001006d */
[C---:B------:R-:W-:Y:S01]  /*2dc0*/  FMUL.FTZ R135, R150.reuse, R135 ;  /* 0x0000008796877220 */ /* 0x040fe20000410000 */
[----:B------:R-:W-:Y:S01]  /*2dd0*/  FMUL.FTZ R128, R150, R139 ;  /* 0x0000008b96807220 */ /* 0x000fe20000410000 */
[C---:B------:R-:W-:Y:S01]  /*2de0*/  FADD.FTZ R163, -R114.reuse, R163 ;  /* 0x000000a372a37221 */ /* 0x040fe20000010100 */
[C---:B------:R-:W-:Y:S01]  /*2df0*/  FADD.FTZ R165, -R114.reuse, R165 ;  /* 0x000000a572a57221 */ /* 0x040fe20000010100 */
[C---:B------:R-:W-:Y:S01]  /*2e00*/  FADD.FTZ R167, -R114.reuse, R167 ;  /* 0x000000a772a77221 */ /* 0x040fe20000010100 */
[C---:B------:R-:W-:Y:S01]  /*2e10*/  FADD.FTZ R169, -R114.reuse, R169 ;  /* 0x000000a972a97221 */ /* 0x040fe20000010100 */
[C---:B------:R-:W-:Y:S01]  /*2e20*/  FADD.FTZ R171, -R114.reuse, R171 ;  /* 0x000000ab72ab7221 */ /* 0x040fe20000010100 */
[C---:B------:R-:W-:Y:S01]  /*2e30*/  FADD.FTZ R173, -R114.reuse, R173 ;  /* 0x000000ad72ad7221 */ /* 0x040fe20000010100 */
[----:B------:R-:W-:Y:S01]  /*2e40*/  FADD.FTZ R146, -R114, R115 ;  /* 0x0000007372927221 */ /* 0x000fe20000010100 */
[----:B------:R-:W-:Y:S01]  /*2e50*/  F2FP.F16.F32.PACK_AB R112, R113, R112 ;  /* 0x000000707170723e */ /* 0x000fe200000000ff */
[----:B------:R-:W-:Y:S01]  /*2e60*/  FFMA.FTZ R113, R62, R131, R110 ;  /* 0x000000833e717223 */ /* 0x000fe2000001006e */
[----:B------:R-:W-:Y:S01]  /*2e70*/  FFMA.FTZ R114, R63, R0, R111 ;  /* 0x000000003f727223 */ /* 0x000fe2000001006f */
[----:B---3--:R-:W-:-:S04]  /*2e80*/  @!P3 IMAD.WIDE R174, R117, 0x4, R174 ;  /* 0x0000000475aeb825 */ /* 0x008fc800078e02ae */
[C---:B------:R-:W-:Y:S01]  /*2e90*/  FMUL.FTZ R141, R150.reuse, R141 ;  /* 0x0000008d968d7220 */ /* 0x040fe20000410000 */
[----:B------:R-:W-:Y:S01]  /*2ea0*/  FMUL.FTZ R124, R150, R145 ;  /* 0x00000091967c7220 */ /* 0x000fe20000410000 */
[----:B------:R-:W-:Y:S01]  /*2eb0*/  FFMA.FTZ R115, R56, R135, R104 ;  /* 0x0000008738737223 */ /* 0x000fe20000010068 */
[----:B------:R-:W-:Y:S01]  /*2ec0*/  FFMA.FTZ R122, R57, R128, R105 ;  /* 0x00000080397a7223 */ /* 0x000fe20000010069 */
[----:B------:R-:W-:Y:S01]  /*2ed0*/  SHF.L.U32 R145, R125, 0x4, RZ ;  /* 0x000000047d917819 */ /* 0x000fe200000006ff */
[----:B------:R-:W-:Y:S01]  /*2ee0*/  FFMA.FTZ R123, R58, R141, R106 ;  /* 0x0000008d3a7b7223 */ /* 0x000fe2000001006a */
[-C--:B------:R-:W-:Y:S01]  /*2ef0*/  FFMA.FTZ R126, R59, R124.reuse, R107 ;  /* 0x0000007c3b7e7223 */ /* 0x080fe2000001006b */
[----:B------:R-:W-:Y:S01]  /*2f00*/  F2FP.F16.F32.PACK_AB R113, R114, R113 ;  /* 0x000000717271723e */ /* 0x000fe200000000ff */
[----:B------:R-:W-:Y:S01]  /*2f10*/  @!P3 STG.E desc[UR4][R174.64], R150 ;  /* 0x00000096ae00b986 */ /* 0x000fe2000c101904 */
[----:B------:R-:W-:Y:S01]  /*2f20*/  F2FP.F16.F32.PACK_AB R114, R122, R115 ;  /* 0x000000737a72723e */ /* 0x000fe200000000ff */
[----:B------:R-:W-:Y:S01]  /*2f30*/  FFMA.FTZ R127, R34, R141, R82 ;  /* 0x0000008d227f7223 */ /* 0x000fe20000010052 */
[----:B------:R-:W-:Y:S01]  /*2f40*/  IADD3 R122, P3, R145, UR10, RZ ;  /* 0x0000000a917a7c10 */ /* 0x000fe2000ff7e0ff */
[----:B------:R-:W-:Y:S01]  /*2f50*/  FFMA.FTZ R124, R35, R124, R83 ;  /* 0x0000007c237c7223 */ /* 0x000fe20000010053 */
[----:B------:R-:W-:Y:S01]  /*2f60*/  F2FP.F16.F32.PACK_AB R115, R126, R123 ;  /* 0x0000007b7e73723e */ /* 0x000fe200000000ff */
[----:B------:R-:W-:Y:S01]  /*2f70*/  FMUL.FTZ R151, R150, R151 ;  /* 0x0000009796977220 */ /* 0x000fe20000410000 */
[----:B------:R-:W-:Y:S01]  /*2f80*/  IADD3.X R123, R148, UR11, RZ, P3, !PT ;  /* 0x0000000b947b7c10 */ /* 0x000fe20009ffe4ff */
[----:B------:R-:W-:Y:S01]  /*2f90*/  FMUL.FTZ R134, R150, R153 ;  /* 0x0000009996867220 */ /* 0x000fe20000410000 */
[----:B------:R-:W-:Y:S01]  /*2fa0*/  F2FP.F16.F32.PACK_AB R127, R124, R127 ;  /* 0x0000007f7c7f723e */ /* 0x000fe200000000ff */
[----:B------:R-:W-:Y:S01]  /*2fb0*/  FFMA.FTZ R124, R36, R129, R84 ;  /* 0x00000081247c7223 */ /* 0x000fe20000010054 */
[----:B------:R-:W-:Y:S01]  /*2fc0*/  FFMA.FTZ R129, R37, R120, R85 ;  /* 0x0000007825817223 */ /* 0x000fe20000010055 */
[----:B------:R0:W-:Y:S01]  /*2fd0*/  STG.E.128 desc[UR4][R122.64], R112 ;  /* 0x000000707a007986 */ /* 0x0001e2000c101d04 */
[----:B------:R-:W-:Y:S01]  /*2fe0*/  FFMA.FTZ R120, R54, R151, R102 ;  /* 0x0000009736787223 */ /* 0x000fe20000010066 */
[----:B------:R-:W-:Y:S01]  /*2ff0*/  FFMA.FTZ R125, R38, R131, R86 ;  /* 0x00000083267d7223 */ /* 0x000fe20000010056 */
[C---:B------:R-:W-:Y:S01]  /*3000*/  FMUL.FTZ R155, R150.reuse, R155 ;  /* 0x0000009b969b7220 */ /* 0x040fe20000410000 */
        /* <DEDUP_REMOVED lines=8> */
[----:B------:R-:W-:Y:S01]  /*3090*/  F2FP.F16.F32.PACK_AB R124, R129, R124 ;  /* 0x0000007c817c723e */ /* 0x000fe200000000ff */
[----:B------:R-:W-:Y:S01]  /*30a0*/  FMUL.FTZ R139, R150, R130 ;  /* 0x00000082968b7220 */ /* 0x000fe20000410000 */
[----:B------:R-:W-:Y:S01]  /*30b0*/  SHF.L.U32 R141, R137, 0x4, RZ ;  /* 0x00000004898d7819 */ /* 0x000fe200000006ff */
[----:B------:R-:W-:Y:S01]  /*30c0*/  FFMA.FTZ R130, R48, R155, R96 ;  /* 0x0000009b30827223 */ /* 0x000fe20000010060 */
[----:B------:R-:W-:Y:S01]  /*30d0*/  F2FP.F16.F32.PACK_AB R126, R131, R126 ;  /* 0x0000007e837e723e */ /* 0x000fe200000000ff */
[----:B------:R-:W-:Y:S01]  /*30e0*/  FFMA.FTZ R128, R52, R147, R100 ;  /* 0x0000009334807223 */ /* 0x000fe20000010064 */
[----:B0-----:R-:W-:Y:S01]  /*30f0*/  FFMA.FTZ R113, R55, R134, R103 ;  /* 0x0000008637717223 */ /* 0x001fe20000010067 */
[----:B------:R-:W-:Y:S01]  /*3100*/  F2FP.F16.F32.PACK_AB R125, R0, R125 ;  /* 0x0000007d007d723e */ /* 0x000fe200000000ff */
[----:B------:R-:W-:Y:S01]  /*3110*/  FFMA.FTZ R133, R53, R132, R101 ;  /* 0x0000008435857223 */ /* 0x000fe20000010065 */
[----:B------:R-:W-:Y:S01]  /*3120*/  IADD3 R112, P3, R145, UR12, RZ ;  /* 0x0000000c91707c10 */ /* 0x000fe2000ff7e0ff */
[----:B------:R-:W-:Y:S01]  /*3130*/  FFMA.FTZ R131, R50, R159, R98 ;  /* 0x0000009f32837223 */ /* 0x000fe20000010062 */
[----:B------:R-:W-:Y:S01]  /*3140*/  F2FP.F16.F32.PACK_AB R129, R113, R120 ;  /* 0x000000787181723e */ /* 0x000fe200000000ff */
[----:B------:R-:W-:Y:S01]  /*3150*/  FFMA.FTZ R113, R49, R136, R97 ;  /* 0x0000008831717223 */ /* 0x000fe20000010061 */
[----:B------:R-:W-:Y:S01]  /*3160*/  FFMA.FTZ R0, R51, R138, R99 ;  /* 0x0000008a33007223 */ /* 0x000fe20000010063 */
[----:B------:R-:W-:Y:S01]  /*3170*/  SHF.R.U32.HI R137, RZ, 0x1c, R137 ;  /* 0x0000001cff897819 */ /* 0x000fe20000011689 */
[C---:B------:R-:W-:Y:S01]  /*3180*/  FMUL.FTZ R140, R150.reuse, R163 ;  /* 0x000000a3968c7220 */ /* 0x040fe20000410000 */
[----:B------:R-:W-:Y:S01]  /*3190*/  IADD3 R122, P4, R141, UR10, RZ ;  /* 0x0000000a8d7a7c10 */ /* 0x000fe2000ff9e0ff */
[C---:B------:R-:W-:Y:S01]  /*31a0*/  FMUL.FTZ R169, R150.reuse, R169 ;  /* 0x000000a996a97220 */ /* 0x040fe20000410000 */
[----:B------:R-:W-:Y:S01]  /*31b0*/  F2FP.F16.F32.PACK_AB R130, R113, R130 ;  /* 0x000000827182723e */ /* 0x000fe200000000ff */
[----:B------:R-:W-:Y:S01]  /*31c0*/  FMUL.FTZ R144, R150, R171 ;  /* 0x000000ab96907220 */ /* 0x000fe20000410000 */
[----:B------:R-:W-:Y:S01]  /*31d0*/  IADD3.X R113, R148, UR13, RZ, P3, !PT ;  /* 0x0000000d94717c10 */ /* 0x000fe20009ffe4ff */
[----:B------:R-:W-:Y:S01]  /*31e0*/  FFMA.FTZ R135, R45, R140, R93 ;  /* 0x0000008c2d877223 */ /* 0x000fe2000001005d */
[----:B------:R-:W-:Y:S01]  /*31f0*/  F2FP.F16.F32.PACK_AB R128, R133, R128 ;  /* 0x000000808580723e */ /* 0x000fe200000000ff */
[----:B------:R-:W-:Y:S01]  /*3200*/  FMUL.FTZ R165, R150, R165 ;  /* 0x000000a596a57220 */ /* 0x000fe20000410000 */
[----:B------:R-:W-:Y:S01]  /*3210*/  F2FP.F16.F32.PACK_AB R131, R0, R131 ;  /* 0x000000830083723e */ /* 0x000fe200000000ff */
[----:B------:R-:W-:Y:S01]  /*3220*/  FFMA.FTZ R0, R44, R139, R92 ;  /* 0x0000008b2c007223 */ /* 0x000fe2000001005c */
[----:B------:R-:W-:Y:S01]  /*3230*/  IADD3.X R123, R137, UR11, RZ, P4, !PT ;  /* 0x0000000b897b7c10 */ /* 0x000fe2000a7fe4ff */
[----:B------:R0:W-:Y:S01]  /*3240*/  STG.E.128 desc[UR4][R112.64], R124 ;  /* 0x0000007c70007986 */ /* 0x0001e2000c101d04 */
        /* <DEDUP_REMOVED lines=16> */
[----:B------:R-:W-:Y:S01]  /*3350*/  F2FP.F16.F32.PACK_AB R115, R138, R115 ;  /* 0x000000738a73723e */ /* 0x000fe200000000ff */
[----:B0-----:R-:W-:Y:S01]  /*3360*/  FFMA.FTZ R126, R40, R169, R88 ;  /* 0x000000a9287e7223 */ /* 0x001fe20000010058 */
[----:B------:R-:W-:Y:S01]  /*3370*/  F2FP.F16.F32.PACK_AB R124, R135, R0 ;  /* 0x00000000877c723e */ /* 0x000fe200000000ff */
[----:B------:R-:W-:Y:S01]  /*3380*/  FFMA.FTZ R125, R46, R165, R94 ;  /* 0x000000a52e7d7223 */ /* 0x000fe2000001005e */
[-C--:B------:R-:W-:Y:S01]  /*3390*/  FFMA.FTZ R127, R42, R173.reuse, R90 ;  /* 0x000000ad2a7f7223 */ /* 0x080fe2000001005a */
[----:B-1----:R-:W-:Y:S01]  /*33a0*/  SHF.L.U32 R130, R143, 0x4, RZ ;  /* 0x000000048f827819 */ /* 0x002fe200000006ff */
        /* <DEDUP_REMOVED lines=11> */
[----:B------:R-:W-:Y:S02]  /*3460*/  F2FP.F16.F32.PACK_AB R126, R123, R126 ;  /* 0x0000007e7b7e723e */ /* 0x000fe400000000ff */
[----:B------:R-:W-:Y:S02]  /*3470*/  F2FP.F16.F32.PACK_AB R114, R133, R114 ;  /* 0x000000728572723e */ /* 0x000fe400000000ff */
[----:B------:R-:W-:Y:S02]  /*3480*/  F2FP.F16.F32.PACK_AB R113, R134, R151 ;  /* 0x000000978671723e */ /* 0x000fe400000000ff */
[----:B------:R-:W-:Y:S02]  /*3490*/  F2FP.F16.F32.PACK_AB R112, R132, R147 ;  /* 0x000000938470723e */ /* 0x000fe400000000ff */
[----:B------:R-:W-:-:S02]  /*34a0*/  IADD3.X R123, R137, UR13, RZ, P3, !PT ;  /* 0x0000000d897b7c10 */ /* 0x000fc40009ffe4ff */
[----:B------:R-:W-:Y:S02]  /*34b0*/  F2FP.F16.F32.PACK_AB R125, R120, R125 ;  /* 0x0000007d787d723e */ /* 0x000fe400000000ff */
[----:B------:R-:W-:Y:S01]  /*34c0*/  F2FP.F16.F32.PACK_AB R127, R0, R127 ;  /* 0x0000007f007f723e */ /* 0x000fe200000000ff */
[----:B------:R0:W-:Y:S01]  /*34d0*/  STG.E.128 desc[UR4][R122.64], R112 ;  /* 0x000000707a007986 */ /* 0x0001e2000c101d04 */
[----:B------:R-:W-:Y:S02]  /*34e0*/  IADD3.X R129, R143, UR11, RZ, P4, !PT ;  /* 0x0000000b8f817c10 */ /* 0x000fe4000a7fe4ff */
[----:B------:R-:W-:Y:S02]  /*34f0*/  F2FP.F16.F32.PACK_AB R167, R146, R173 ;  /* 0x000000ad92a7723e */ /* 0x000fe400000000ff */
[----:B------:R-:W-:Y:S01]  /*3500*/  F2FP.F16.F32.PACK_AB R166, R144, R169 ;  /* 0x000000a990a6723e */ /* 0x000fe200000000ff */
[----:B------:R0:W-:Y:S01]  /*3510*/  STG.E.128 desc[UR4][R128.64], R124 ;  /* 0x0000007c80007986 */ /* 0x0001e2000c101d04 */
[----:B------:R-:W-:-:S02]  /*3520*/  F2FP.F16.F32.PACK_AB R165, R142, R165 ;  /* 0x000000a58ea5723e */ /* 0x000fc400000000ff */
[----:B------:R-:W-:Y:S02]  /*3530*/  F2FP.F16.F32.PACK_AB R164, R140, R139 ;  /* 0x0000008b8ca4723e */ /* 0x000fe400000000ff */
[----:B------:R-:W-:Y:S02]  /*3540*/  IADD3.X R131, R143, UR13, RZ, P6, !PT ;  /* 0x0000000d8f837c10 */ /* 0x000fe4000b7fe4ff */
[----:B------:R-:W-:Y:S02]  /*3550*/  IADD3 R117, R117, UR14, RZ ;  /* 0x0000000e75757c10 */ /* 0x000fe4000fffe0ff */
[----:B------:R-:W-:Y:S01]  /*3560*/  SEL R0, RZ, 0x1, P2 ;  /* 0x00000001ff007807 */ /* 0x000fe20001000000 */
[----:B------:R0:W-:Y:S01]  /*3570*/  STG.E.128 desc[UR4][R130.64], R164 ;  /* 0x000000a482007986 */ /* 0x0001e2000c101d04 */
[----:B------:R-:W-:-:S13]  /*3580*/  ISETP.GE.AND P3, PT, R117, UR15, PT ;  /* 0x0000000f75007c0c */ /* 0x000fda000bf66270 */
[----:B------:R-:W-:Y:S05]  /*3590*/  @!P3 BRA `(.L_x_10411) ;  /* 0xffffffd00020b947 */ /* 0x000fea000383ffff */
[----:B------:R-:W-:Y:S05]  /*35a0*/  EXIT ;  /* 0x000000000000794d */ /* 0x000fea0003800000 */
.L_x_10410:
[----:B------:R-:W-:Y:S01]  /*35b0*/  HFMA2.MMA R126, -RZ, RZ, 0, 5.9604644775390625e-08 ;  /* 0x00000001ff7e7435 */ /* 0x000fe200000001ff */
[----:B------:R-:W-:Y:S02]  /*35c0*/  MOV R179, R0 ;  /* 0x0000000000b37202 */ /* 0x000fe40000000f00 */
[----:B------:R-:W-:Y:S02]  /*35d0*/  MOV R181, 0x1f ;  /* 0x0000001f00b57802 */ /* 0x000fe40000000f00 */
[----:B------:R-:W-:-:S07]  /*35e0*/  MOV R124, 0xffffffff ;  /* 0xffffffff007c7802 */ /* 0x000fce0000000f00 */
[----:B-----5:R-:W-:Y:S05]  /*35f0*/  WARPSYNC.COLLECTIVE R124, `(.L_x_10412) ;  /* 0x000000007c087348 */ /* 0x020fea0003c00000 */
[----:B------:R0:W1:Y:S02]  /*3600*/  SHFL.BFLY P4, R177, R179, R126, R181 ;  /* 0x0c00007eb3b17389 */ /* 0x00006400000800b5 */
[----:B01---5:R-:W-:Y:S01]  /*3610*/  ENDCOLLECTIVE ;  /* 0x000000000000791b */ /* 0x023fe20003800000 */
.L_x_10412:
[----:B------:R-:W-:Y:S01]  /*3620*/  HFMA2.MMA R126, -RZ, RZ, 0, 1.1920928955078125e-07 ;  /* 0x00000002ff7e7435 */ /* 0x000fe200000001ff */
[----:B------:R-:W-:-:S05]  /*3630*/  MOV R113, R177 ;  /* 0x000000b100717202 */ /* 0x000fca0000000f00 */
[----:B------:R-:W-:-:S05]  /*3640*/  FADD.FTZ R113, R0, R113 ;  /* 0x0000007100717221 */ /* 0x000fca0000010000 */
[----:B------:R-:W-:-:S07]  /*3650*/  MOV R179, R113 ;  /* 0x0000007100b37202 */ /* 0x000fce0000000f00 */
[----:B------:R-:W-:Y:S05]  /*3660*/  WARPSYNC.COLLECTIVE R124, `(.L_x_10413) ;  /* 0x000000007c087348 */ /* 0x000fea0003c00000 */
[----:B------:R0:W1:Y:S02]  /*3670*/  SHFL.BFLY P4, R177, R179, R126, R181 ;  /* 0x0c00007eb3b17389 */ /* 0x00006400000800b5 */
[----:B01----:R-:W-:Y:S01]  /*3680*/  ENDCOLLECTIVE ;  /* 0x000000000000791b */ /* 0x003fe20003800000 */
.L_x_10413:
[----:B------:R-:W-:Y:S01]  /*3690*/  HFMA2.MMA R126, -RZ, RZ, 0, 2.384185791015625e-07 ;  /* 0x00000004ff7e7435 */ /* 0x000fe200000001ff */
[----:B------:R-:W-:-:S05]  /*36a0*/  MOV R112, R177 ;  /* 0x000000b100707202 */ /* 0x000fca0000000f00 */
[----:B------:R-:W-:-:S05]  /*36b0*/  FADD.FTZ R120, R113, R112 ;  /* 0x0000007071787221 */ /* 0x000fca0000010000 */
[----:B------:R-:W-:-:S07]  /*36c0*/  MOV R179, R120 ;  /* 0x0000007800b37202 */ /* 0x000fce0000000f00 */
[----:B------:R-:W-:Y:S05]  /*36d0*/  WARPSYNC.COLLECTIVE R124, `(.L_x_10414) ;  /* 0x000000007c087348 */ /* 0x000fea0003c00000 */
[----:B------:R0:W1:Y:S02]  /*36e0*/  SHFL.BFLY P4, R177, R179, R126, R181 ;  /* 0x0c00007eb3b17389 */ /* 0x00006400000800b5 */
[----:B01----:R-:W-:Y:S01]  /*36f0*/  ENDCOLLECTIVE ;  /* 0x000000000000791b */ /* 0x003fe20003800000 */
.L_x_10414:
[----:B------:R-:W-:Y:S01]  /*3700*/  HFMA2.MMA R126, -RZ, RZ, 0, 4.76837158203125e-07 ;  /* 0x00000008ff7e7435 */ /* 0x000fe200000001ff */
[----:B------:R-:W-:-:S05]  /*3710*/  MOV R175, R177 ;  /* 0x000000b100af7202 */ /* 0x000fca0000000f00 */
[----:B------:R-:W-:-:S05]  /*3720*/  FADD.FTZ R175, R120, R175 ;  /* 0x000000af78af7221 */ /* 0x000fca0000010000 */
[----:B------:R-:W-:-:S07]  /*3730*/  MOV R179, R175 ;  /* 0x000000af00b37202 */ /* 0x000fce0000000f00 */
[----:B------:R-:W-:Y:S05]  /*3740*/  WARPSYNC.COLLECTIVE R124, `(.L_x_10415) ;  /* 0x000000007c087348 */ /* 0x000fea0003c00000 */
[----:B------:R0:W1:Y:S02]  /*3750*/  SHFL.BFLY P4, R177, R179, R126, R181 ;  /* 0x0c00007eb3b17389 */ /* 0x00006400000800b5 */
[----:B01----:R-:W-:Y:S01]  /*3760*/  ENDCOLLECTIVE ;  /* 0x000000000000791b */ /* 0x003fe20003800000 */
.L_x_10415:
[----:B------:R-:W-:Y:S01]  /*3770*/  HFMA2.MMA R126, -RZ, RZ, 0, 9.5367431640625e-07 ;  /* 0x00000010ff7e7435 */ /* 0x000fe200000001ff */
[----:B------:R-:W-:-:S05]  /*3780*/  MOV R112, R177 ;  /* 0x000000b100707202 */ /* 0x000fca0000000f00 */
[----:B------:R-:W-:-:S05]  /*3790*/  FADD.FTZ R122, R175, R112 ;  /* 0x00000070af7a7221 */ /* 0x000fca0000010000 */
[----:B------:R-:W-:-:S07]  /*37a0*/  MOV R179, R122 ;  /* 0x0000007a00b37202 */ /* 0x000fce0000000f00 */
[----:B------:R-:W-:Y:S05]  /*37b0*/  WARPSYNC.COLLECTIVE R124, `(.L_x_10416) ;  /* 0x000000007c087348 */ /* 0x000fea0003c00000 */
[----:B------:R0:W1:Y:S02]  /*37c0*/  SHFL.BFLY P4, R177, R179, R126, R181 ;  /* 0x0c00007eb3b17389 */ /* 0x00006400000800b5 */
[----:B01----:R-:W-:Y:S01]  /*37d0*/  ENDCOLLECTIVE ;  /* 0x000000000000791b */ /* 0x003fe20003800000 */
.L_x_10416:
        /* <DEDUP_REMOVED lines=55> */
.L_x_10417:
[----:B------:R-:W-:Y:S01]  /*3b50*/  HFMA2.MMA R126, -RZ, RZ, 0, 1.1920928955078125e-07 ;  /* 0x00000002ff7e7435 */ /* 0x000fe200000001ff */
[----:B------:R-:W-:-:S05]  /*3b60*/  MOV R113, R177 ;  /* 0x000000b100717202 */ /* 0x000fca0000000f00 */
[----:B------:R-:W-:-:S05]  /*3b70*/  FADD.FTZ R113, R0, R113 ;  /* 0x0000007100717221 */ /* 0x000fca0000010000 */
[----:B------:R-:W-:-:S07]  /*3b80*/  MOV R179, R113 ;  /* 0x0000007100b37202 */ /* 0x000fce0000000f00 */
[----:B------:R-:W-:Y:S05]  /*3b90*/  WARPSYNC.COLLECTIVE R124, `(.L_x_10418) ;  /* 0x000000007c087348 */ /* 0x000fea0003c00000 */
[----:B------:R0:W1:Y:S02]  /*3ba0*/  SHFL.BFLY P4, R177, R179, R126, R181 ;  /* 0x0c00007eb3b17389 */ /* 0x00006400000800b5 */
[----:B01----:R-:W-:Y:S01]  /*3bb0*/  ENDCOLLECTIVE ;  /* 0x000000000000791b */ /* 0x003fe20003800000 */
.L_x_10418:
[----:B------:R-:W-:Y:S01]  /*3bc0*/  HFMA2.MMA R126, -RZ, RZ, 0, 2.384185791015625e-07 ;  /* 0x00000004ff7e7435 */ /* 0x000fe200000001ff */
[----:B------:R-:W-:-:S05]  /*3bd0*/  MOV R120, R177 ;  /* 0x000000b100787202 */ /* 0x000fca0000000f00 */
[----:B------:R-:W-:-:S05]  /*3be0*/  FADD.FTZ R120, R113, R120 ;  /* 0x0000007871787221 */ /* 0x000fca0000010000 */
[----:B------:R-:W-:-:S07]  /*3bf0*/  MOV R179, R120 ;  /* 0x0000007800b37202 */ /* 0x000fce0000000f00 */
[----:B------:R-:W-:Y:S05]  /*3c00*/  WARPSYNC.COLLECTIVE R124, `(.L_x_10419) ;  /* 0x000000007c087348 */ /* 0x000fea0003c00000 */
[----:B------:R0:W1:Y:S02]  /*3c10*/  SHFL.BFLY P4, R177, R179, R126, R181 ;  /* 0x0c00007eb3b17389 */ /* 0x00006400000800b5 */
[----:B01----:R-:W-:Y:S01]  /*3c20*/  ENDCOLLECTIVE ;  /* 0x000000000000791b */ /* 0x003fe20003800000 */
.L_x_10419:
[----:B------:R-:W-:Y:S01]  /*3c30*/  HFMA2.MMA R126, -RZ, RZ, 0, 4.76837158203125e-07 ;  /* 0x00000008ff7e7435 */ /* 0x000fe200000001ff */
[----:B------:R-:W-:-:S05]  /*3c40*/  MOV R175, R177 ;  /* 0x000000b100af7202 */ /* 0x000fca0000000f00 */
[----:B------:R-:W-:-:S05]  /*3c50*/  FADD.FTZ R175, R120, R175 ;  /* 0x000000af78af7221 */ /* 0x000fca0000010000 */
[----:B------:R-:W-:-:S07]  /*3c60*/  MOV R179, R175 ;  /* 0x000000af00b37202 */ /* 0x000fce0000000f00 */
[----:B------:R-:W-:Y:S05]  /*3c70*/  WARPSYNC.COLLECTIVE R124, `(.L_x_10420) ;  /* 0x000000007c087348 */ /* 0x000fea0003c00000 */
[----:B------:R0:W1:Y:S02]  /*3c80*/  SHFL.BFLY P4, R177, R179, R126, R181 ;  /* 0x0c00007eb3b17389 */ /* 0x00006400000800b5 */
[----:B01----:R-:W-:Y:S01]  /*3c90*/  ENDCOLLECTIVE ;  /* 0x000000000000791b */ /* 0x003fe20003800000 */
.L_x_10420:
[----:B------:R-:W-:Y:S01]  /*3ca0*/  HFMA2.MMA R126, -RZ, RZ, 0, 9.5367431640625e-07 ;  /* 0x00000010ff7e7435 */ /* 0x000fe200000001ff */
[----:B------:R-:W-:-:S05]  /*3cb0*/  MOV R122, R177 ;  /* 0x000000b1007a7202 */ /* 0x000fca0000000f00 */
[----:B------:R-:W-:-:S05]  /*3cc0*/  FADD.FTZ R122, R175, R122 ;  /* 0x0000007aaf7a7221 */ /* 0x000fca0000010000 */
[----:B------:R-:W-:-:S07]  /*3cd0*/  MOV R179, R122 ;  /* 0x0000007a00b37202 */ /* 0x000fce0000000f00 */
[----:B------:R-:W-:Y:S05]  /*3ce0*/  WARPSYNC.COLLECTIVE R124, `(.L_x_10421) ;  /* 0x000000007c087348 */ /* 0x000fea0003c00000 */
[----:B------:R0:W1:Y:S02]  /*3cf0*/  SHFL.BFLY P4, R177, R179, R126, R181 ;  /* 0x0c00007eb3b17389 */ /* 0x00006400000800b5 */
[----:B01----:R-:W-:Y:S01]  /*3d00*/  ENDCOLLECTIVE ;  /* 0x000000000000791b */ /* 0x003fe20003800000 */
.L_x_10421:
[----:B------:R-:W-:Y:S05]  /*3d10*/  BRA `(.L_x_10422) ;  /* 0xffffffe800807947 */ /* 0x000fea000383ffff */
.L_x_10423:
        /* <DEDUP_REMOVED lines=14> */
.L_x_20581:


//--------------------- .text._ZN10layer_norm31ln_parallel_residual_fwd_kernelINS_13Kernel_traitsIf6__halfS2_S2_fjLj6144ELj1ELj1ELj8ELj16ENS_18Kernel_traits_baseILj6144EfS2_S2_S2_fjLj256EEEEELb0ELb1ELb0EEEvNS_9FwdParamsE --------------------------
	.section	.text._ZN10layer_norm31ln_parallel_residual_fwd_kernelINS_13Kernel_traitsIf6__halfS2_S2_fjLj6144ELj1ELj1ELj8ELj16ENS_18Kernel_traits_baseILj6144EfS2_S2_S2_fjLj256EEEEELb0ELb1ELb0EEEvNS_9FwdParamsE,"ax",@progbits
	.align	128
        .global         _ZN10layer_norm31ln_parallel_residual_fwd_kernelINS_13Kernel_traitsIf6__halfS2_S2_fjLj6144ELj1ELj1ELj8ELj16ENS_18Kernel_traits_baseILj6144EfS2_S2_S2_fjLj256EEEEELb0ELb1ELb0EEEvNS_9FwdParamsE
        .type           _ZN10layer_norm31ln_parallel_residual_fwd_kernelINS_13Kernel_traitsIf6__halfS2_S2_fjLj6144ELj1ELj1ELj8ELj16ENS_18Kernel_traits_baseILj6144EfS2_S2_S2_fjLj256EEEEELb0ELb1ELb0EEEvNS_9FwdParamsE,@function
        .size           _ZN10layer_norm31ln_parallel_residual_fwd_kernelINS_13Kernel_traitsIf6__halfS2_S2_fjLj6144ELj1ELj1ELj8ELj16ENS_18Kernel_traits_baseILj6144EfS2_S2_S2_fjLj256EEEEELb0ELb1ELb0EEEvNS_9FwdParamsE,(.L_x_20582 - _ZN10layer_norm31ln_parallel_residual_fwd_kernelINS_13Kernel_traitsIf6__halfS2_S2_fjLj6144ELj1ELj1ELj8ELj16ENS_18Kernel_traits_baseILj6144EfS2_S2_S2_fjLj256EEEEELb0ELb1ELb0EEEvNS_9FwdParamsE)
        .other          _ZN10layer_norm31ln_parallel_residual_fwd_kernelINS_13Kernel_traitsIf6__halfS2_S2_fjLj6144ELj1ELj1ELj8ELj16ENS_18Kernel_traits_baseILj6144EfS2_S2_S2_fjLj256EEEEELb0ELb1ELb0EEEvNS_9FwdParamsE,@"STO_CUDA_ENTRY STV_DEFAULT"
_ZN10layer_norm31ln_parallel_residual_fwd_kernelINS_13Kernel_traitsIf6__halfS2_S2_fjLj6144ELj1ELj1ELj8ELj16ENS_18Kernel_traits_baseILj6144EfS2_S2_S2_fjLj256EEEEELb0ELb1ELb0EEEvNS_9FwdParamsE:
.text._ZN10layer_norm31ln_parallel_residual_fwd_kernelINS_13Kernel_traitsIf6__halfS2_S2_fjLj6144ELj1ELj1ELj8ELj16ENS_18Kernel_traits_baseILj6144EfS2_S2_S2_fjLj256EEEEELb0ELb1ELb0EEEvNS_9FwdParamsE:
        /* <DEDUP_REMOVED lines=32> */
.L_x_10425:
[----:B------:R-:W-:Y:S05]  /*0200*/  BSYNC B0 ;  /* 0x0000000000007941 */ /* 0x000fea0003800000 */
.L_x_10424:
        /* <DEDUP_REMOVED lines=17> */
[----:B------:R-:W-:-:S07]  /*0320*/  IADD3 R9, R9, 0x100, RZ ;  /* 0x0000010009097810 */ /* 0x000fce0007ffe0ff */
.L_x_10427:
[----:B------:R-:W-:Y:S05]  /*0330*/  BSYNC B0 ;  /* 0x0000000000007941 */ /* 0x000fea0003800000 */
.L_x_10426:
        /* <DEDUP_REMOVED lines=17> */
.L_x_10429:
[----:B------:R-:W-:Y:S05]  /*0450*/  BSYNC B0 ;  /* 0x0000000000007941 */ /* 0x000fea0003800000 */
.L_x_10428:
        /* <DEDUP_REMOVED lines=30> */
[----:B------:R-:W-:Y:S01]  /*0640*/  ULDC UR6, c[0x0][0x290] ;  /* 0x0000a40000067ab9 */ /* 0x000fe20000000800 */
[----:B------:R-:W0:Y:S01]  /*0650*/  MUFU.RCP R4, R4 ;  /* 0x0000000400047308 */ /* 0x000e220000001000 */
[----:B------:R-:W-:Y:S02]  /*0660*/  IADD3 R6, R8, R9, RZ ;  /* 0x0000000908067210 */ /* 0x000fe40007ffe0ff */
[----:B------:R-:W-:Y:S02]  /*0670*/  P2R R8, PR, RZ, 0x8 ;  /* 0x00000008ff087803 */ /* 0x000fe40000000000 */
[----:B------:R-:W-:-:S07]  /*0680*/  SHF.L.U32 R6, R6, 0x3, RZ ;  /* 0x0000000306067819 */ /* 0x000fce00000006ff */
.L_x_10539:
        /* <DEDUP_REMOVED lines=23> */
[----:B-1----:R-:W-:Y:S05]  /*0800*/  @P5 BRA `(.L_x_10432) ;  /* 0x0000000000205947 */ /* 0x002fea0003800000 */
[----:B------:R-:W-:-:S04]  /*0810*/  ISETP.NE.U32.AND P3, PT, RZ, UR12, PT ;  /* 0x0000000cff007c0c */ /* 0x000fc8000bf65070 */
[----:B------:R-:W-:-:S13]  /*0820*/  ISETP.NE.AND.EX P3, PT, RZ, UR13, PT, P3 ;  /* 0x0000000dff007c0c */ /* 0x000fda000bf65330 */
[----:B------:R-:W-:Y:S05]  /*0830*/  @P3 BRA `(.L_x_10433) ;  /* 0x0000000000083947 */ /* 0x000fea0003800000 */
[----:B------:R-:W-:Y:S05]  /*0840*/  @P2 BRA `(.L_x_10434) ;  /* 0x0000000000202947 */ /* 0x000fea0003800000 */
[----:B------:R-:W-:Y:S05]  /*0850*/  BRA `(.L_x_10435) ;  /* 0x0000000000247947 */ /* 0x000fea0003800000 */
.L_x_10433:
[----:B-----5:R-:W-:-:S05]  /*0860*/  HADD2.F32 R14, -RZ, R24.H0_H0 ;  /* 0x20000018ff0e7230 */ /* 0x020fca0000004100 */
[----:B------:R-:W-:Y:S01]  /*0870*/  FADD.FTZ R7, R14, R7 ;  /* 0x000000070e077221 */ /* 0x000fe20000010000 */
[----:B------:R-:W-:Y:S06]  /*0880*/  BRA `(.L_x_10434) ;  /* 0x0000000000107947 */ /* 0x000fec0003800000 */
.L_x_10432:
[----:B-----5:R-:W-:Y:S02]  /*0890*/  HADD2.F32 R14, -RZ, R28.H0_H0 ;  /* 0x2000001cff0e7230 */ /* 0x020fe40000004100 */
[----:B------:R-:W-:-:S03]  /*08a0*/  @P4 HADD2.F32 R16, -RZ, R24.H0_H0 ;  /* 0x20000018ff104230 */ /* 0x000fc60000004100 */
[----:B------:R-:W-:-:S04]  /*08b0*/  FADD.FTZ R7, R14, R7 ;  /* 0x000000070e077221 */ /* 0x000fc80000010000 */
[----:B------:R-:W-:-:S07]  /*08c0*/  @P4 FADD.FTZ R7, R16, R7 ;  /* 0x0000000710074221 */ /* 0x000fce0000010000 */
.L_x_10434:
[----:B------:R-:W-:-:S04]  /*08d0*/  F2FP.F16.F32.PACK_AB R13, RZ, R7 ;  /* 0x00000007ff0d723e */ /* 0x000fc800000000ff */
[----:B------:R-:W-:-:S07]  /*08e0*/  PRMT R20, R13, 0x7610, R20 ;  /* 0x000076100d147816 */ /* 0x000fce0000000014 */
.L_x_10435:
[----:B------:R-:W-:Y:S01]  /*08f0*/  HADD2.F32 R13, -RZ, R80.H1_H1 ;  /* 0x30000050ff0d7230 */ /* 0x000fe20000004100 */
[----:B------:R-:W-:Y:S06]  /*0900*/  @P5 BRA `(.L_x_10436) ;  /* 0x0000000000205947 */ /* 0x000fec0003800000 */
[----:B------:R-:W-:-:S04]  /*0910*/  ISETP.NE.U32.AND P3, PT, RZ, UR12, PT ;  /* 0x0000000cff007c0c */ /* 0x000fc8000bf65070 */
[----:B------:R-:W-:-:S13]  /*0920*/  ISETP.NE.AND.EX P3, PT, RZ, UR13, PT, P3 ;  /* 0x0000000dff007c0c */ /* 0x000fda000bf65330 */
[----:B------:R-:W-:Y:S05]  /*0930*/  @P3 BRA `(.L_x_10437) ;  /* 0x0000000000083947 */ /* 0x000fea0003800000 */
[----:B------:R-:W-:Y:S05]  /*0940*/  @P2 BRA `(.L_x_10438) ;  /* 0x0000000000202947 */ /* 0x000fea0003800000 */
[----:B------:R-:W-:Y:S05]  /*0950*/  BRA `(.L_x_10439) ;  /* 0x0000000000247947 */ /* 0x000fea0003800000 */
.L_x_10437:
[----:B-----5:R-:W-:-:S05]  /*0960*/  HADD2.F32 R14, -RZ, R24.H1_H1 ;  /* 0x30000018ff0e7230 */ /* 0x020fca0000004100 */
[----:B------:R-:W-:Y:S01]  /*0970*/  FADD.FTZ R13, R14, R13 ;  /* 0x0000000d0e0d7221 */ /* 0x000fe20000010000 */
[----:B------:R-:W-:Y:S06]  /*0980*/  BRA `(.L_x_10438) ;  /* 0x0000000000107947 */ /* 0x000fec0003800000 */
.L_x_10436:
[----:B-----5:R-:W-:Y:S02]  /*0990*/  HADD2.F32 R14, -RZ, R28.H1_H1 ;  /* 0x3000001cff0e7230 */ /* 0x020fe40000004100 */
[----:B------:R-:W-:-:S03]  /*09a0*/  @P4 HADD2.F32 R16, -RZ, R24.H1_H1 ;  /* 0x30000018ff104230 */ /* 0x000fc60000004100 */
[----:B------:R-:W-:-:S04]  /*09b0*/  FADD.FTZ R13, R14, R13 ;  /* 0x0000000d0e0d7221 */ /* 0x000fc80000010000 */
[----:B------:R-:W-:-:S07]  /*09c0*/  @P4 FADD.FTZ R13, R16, R13 ;  /* 0x0000000d100d4221 */ /* 0x000fce0000010000 */
.L_x_10438:
[----:B------:R-:W-:-:S04]  /*09d0*/  F2FP.F16.F32.PACK_AB R14, RZ, R13 ;  /* 0x0000000dff0e723e */ /* 0x000fc800000000ff */
[----:B------:R-:W-:-:S07]  /*09e0*/  PRMT R20, R20, 0x5410, R14 ;  /* 0x0000541014147816 */ /* 0x000fce000000000e */
.L_x_10439:
[----:B------:R-:W-:Y:S01]  /*09f0*/  HADD2.F32 R15, -RZ, R81.H0_H0 ;  /* 0x20000051ff0f7230 */ /* 0x000fe20000004100 */
[----:B------:R-:W-:Y:S06]  /*0a00*/  @P5 BRA `(.L_x_10440) ;  /* 0x0000000000205947 */ /* 0x000fec0003800000 */
[----:B------:R-:W-:-:S04]  /*0a10*/  ISETP.NE.U32.AND P3, PT, RZ, UR12, PT ;  /* 0x0000000cff007c0c */ /* 0x000fc8000bf65070 */
[----:B------:R-:W-:-:S13]  /*0a20*/  ISETP.NE.AND.EX P3, PT, RZ, UR13, PT, P3 ;  /* 0x0000000dff007c0c */ /* 0x000fda000bf65330 */
[----:B------:R-:W-:Y:S05]  /*0a30*/  @P3 BRA `(.L_x_10441) ;  /* 0x0000000000083947 */ /* 0x000fea0003800000 */
[----:B------:R-:W-:Y:S05]  /*0a40*/  @P2 BRA `(.L_x_10442) ;  /* 0x0000000000202947 */ /* 0x000fea0003800000 */
[----:B------:R-:W-:Y:S05]  /*0a50*/  BRA `(.L_x_10443) ;  /* 0x0000000000247947 */ /* 0x000fea0003800000 */
.L_x_10441:
[----:B-----5:R-:W-:-:S05]  /*0a60*/  HADD2.F32 R14, -RZ, R25.H0_H0 ;  /* 0x20000019ff0e7230 */ /* 0x020fca0000004100 */
[----:B------:R-:W-:Y:S01]  /*0a70*/  FADD.FTZ R15, R14, R15 ;  /* 0x0000000f0e0f7221 */ /* 0x000fe20000010000 */
[----:B------:R-:W-:Y:S06]  /*0a80*/  BRA `(.L_x_10442) ;  /* 0x0000000000107947 */ /* 0x000fec0003800000 */
.L_x_10440:
[----:B-----5:R-:W-:Y:S02]  /*0a90*/  HADD2.F32 R14, -RZ, R29.H0_H0 ;  /* 0x2000001dff0e7230 */ /* 0x020fe40000004100 */
[----:B------:R-:W-:-:S03]  /*0aa0*/  @P4 HADD2.F32 R16, -RZ, R25.H0_H0 ;  /* 0x20000019ff104230 */ /* 0x000fc60000004100 */
[----:B------:R-:W-:-:S04]  /*0ab0*/  FADD.FTZ R15, R14, R15 ;  /* 0x0000000f0e0f7221 */ /* 0x000fc80000010000 */
[----:B------:R-:W-:-:S07]  /*0ac0*/  @P4 FADD.FTZ R15, R16, R15 ;  /* 0x0000000f100f4221 */ /* 0x000fce0000010000 */
.L_x_10442:
[----:B------:R-:W-:-:S04]  /*0ad0*/  F2FP.F16.F32.PACK_AB R14, RZ, R15 ;  /* 0x0000000fff0e723e */ /* 0x000fc800000000ff */
[----:B------:R-:W-:-:S07]  /*0ae0*/  PRMT R21, R14, 0x7610, R21 ;  /* 0x000076100e157816 */ /* 0x000fce0000000015 */
.L_x_10443:
[----:B------:R-:W-:Y:S01]  /*0af0*/  HADD2.F32 R89, -RZ, R81.H1_H1 ;  /* 0x30000051ff597230 */ /* 0x000fe20000004100 */
[----:B------:R-:W-:Y:S06]  /*0b00*/  @P5 BRA `(.L_x_10444) ;  /* 0x0000000000205947 */ /* 0x000fec0003800000 */
[----:B------:R-:W-:-:S04]  /*0b10*/  ISETP.NE.U32.AND P3, PT, RZ, UR12, PT ;  /* 0x0000000cff007c0c */ /* 0x000fc8000bf65070 */
[----:B------:R-:W-:-:S13]  /*0b20*/  ISETP.NE.AND.EX P3, PT, RZ, UR13, PT, P3 ;  /* 0x0000000dff007c0c */ /* 0x000fda000bf65330 */
[----:B------:R-:W-:Y:S05]  /*0b30*/  @P3 BRA `(.L_x_10445) ;  /* 0x0000000000083947 */ /* 0x000fea0003800000 */
[----:B------:R-:W-:Y:S05]  /*0b40*/  @P2 BRA `(.L_x_10446) ;  /* 0x0000000000202947 */ /* 0x000fea0003800000 */
[----:B------:R-:W-:Y:S05]  /*0b50*/  BRA `(.L_x_10447) ;  /* 0x0000000000247947 */ /* 0x000fea0003800000 */
.L_x_10445:
[----:B-----5:R-:W-:-:S05]  /*0b60*/  HADD2.F32 R14, -RZ, R25.H1_H1 ;  /* 0x30000019ff0e7230 */ /* 0x020fca0000004100 */
[----:B------:R-:W-:Y:S01]  /*0b70*/  FADD.FTZ R89, R14, R89 ;  /* 0x000000590e597221 */ /* 0x000fe20000010000 */
[----:B------:R-:W-:Y:S06]  /*0b80*/  BRA `(.L_x_10446) ;  /* 0x0000000000107947 */ /* 0x000fec0003800000 */
.L_x_10444:
[----:B-----5:R-:W-:Y:S02]  /*0b90*/  HADD2.F32 R14, -RZ, R29.H1_H1 ;  /* 0x3000001dff0e7230 */ /* 0x020fe40000004100 */
[----:B------:R-:W-:-:S03]  /*0ba0*/  @P4 HADD2.F32 R16, -RZ, R25.H1_H1 ;  /* 0x30000019ff104230 */ /* 0x000fc60000004100 */
[----:B------:R-:W-:-:S04]  /*0bb0*/  FADD.FTZ R89, R14, R89 ;  /* 0x000000590e597221 */ /* 0x000fc80000010000 */
[----:B------:R-:W-:-:S07]  /*0bc0*/  @P4 FADD.FTZ R89, R16, R89 ;  /* 0x0000005910594221 */ /* 0x000fce0000010000 */
.L_x_10446:
[----:B------:R-:W-:-:S04]  /*0bd0*/  F2FP.F16.F32.PACK_AB R14, RZ, R89 ;  /* 0x00000059ff0e723e */ /* 0x000fc800000000ff */
[----:B------:R-:W-:-:S07]  /*0be0*/  PRMT R21, R21, 0x5410, R14 ;  /* 0x0000541015157816 */ /* 0x000fce000000000e */
.L_x_10447:
[----:B------:R-:W-:Y:S01]  /*0bf0*/  HADD2.F32 R91, -RZ, R82.H0_H0 ;  /* 0x20000052ff5b7230 */ /* 0x000fe20000004100 */
[----:B------:R-:W-:Y:S06]  /*0c00*/  @P5 BRA `(.L_x_10448) ;  /* 0x0000000000205947 */ /* 0x000fec0003800000 */
[----:B------:R-:W-:-:S04]  /*0c10*/  ISETP.NE.U32.AND P3, PT, RZ, UR12, PT ;  /* 0x0000000cff007c0c */ /* 0x000fc8000bf65070 */
[----:B------:R-:W-:-:S13]  /*0c20*/  ISETP.NE.AND.EX P3, PT, RZ, UR13, PT, P3 ;  /* 0x0000000dff007c0c */ /* 0x000fda000bf65330 */
[----:B------:R-:W-:Y:S05]  /*0c30*/  @P3 BRA `(.L_x_10449) ;  /* 0x0000000000083947 */ /* 0x000fea0003800000 */
[----:B------:R-:W-:Y:S05]  /*0c40*/  @P2 BRA `(.L_x_10450) ;  /* 0x0000000000202947 */ /* 0x000fea0003800000 */
[----:B------:R-:W-:Y:S05]  /*0c50*/  BRA `(.L_x_10451) ;  /* 0x0000000000247947 */ /* 0x000fea0003800000 */
.L_x_10449:
[----:B-----5:R-:W-:-:S05]  /*0c60*/  HADD2.F32 R14, -RZ, R26.H0_H0 ;  /* 0x2000001aff0e7230 */ /* 0x020fca0000004100 */
[----:B------:R-:W-:Y:S01]  /*0c70*/  FADD.FTZ R91, R14, R91 ;  /* 0x0000005b0e5b7221 */ /* 0x000fe20000010000 */
[----:B------:R-:W-:Y:S06]  /*0c80*/  BRA `(.L_x_10450) ;  /* 0x0000000000107947 */ /* 0x000fec0003800000 */
.L_x_10448:
[----:B-----5:R-:W-:Y:S02]  /*0c90*/  HADD2.F32 R14, -RZ, R30.H0_H0 ;  /* 0x2000001eff0e7230 */ /* 0x020fe40000004100 */
[----:B------:R-:W-:-:S03]  /*0ca0*/  @P4 HADD2.F32 R16, -RZ, R26.H0_H0 ;  /* 0x2000001aff104230 */ /* 0x000fc60000004100 */
[----:B------:R-:W-:-:S04]  /*0cb0*/  FADD.FTZ R91, R14, R91 ;  /* 0x0000005b0e5b7221 */ /* 0x000fc80000010000 */
[----:B------:R-:W-:-:S07]  /*0cc0*/  @P4 FADD.FTZ R91, R16, R91 ;  /* 0x0000005b105b4221 */ /* 0x000fce0000010000 */
.L_x_10450:
[----:B------:R-:W-:-:S04]  /*0cd0*/  F2FP.F16.F32.PACK_AB R14, RZ, R91 ;  /* 0x0000005bff0e723e */ /* 0x000fc800000000ff */
[----:B------:R-:W-:-:S07]  /*0ce0*/  PRMT R22, R14, 0x7610, R22 ;  /* 0x000076100e167816 */ /* 0x000fce0000000016 */
.L_x_10451:
[----:B------:R-:W-:Y:S01]  /*0cf0*/  HADD2.F32 R101, -RZ, R82.H1_H1 ;  /* 0x30000052ff657230 */ /* 0x000fe20000004100 */
[----:B------:R-:W-:Y:S06]  /*0d00*/  @P5 BRA `(.L_x_10452) ;  /* 0x0000000000205947 */ /* 0x000fec0003800000 */
[----:B------:R-:W-:-:S04]  /*0d10*/  ISETP.NE.U32.AND P3, PT, RZ, UR12, PT ;  /* 0x0000000cff007c0c */ /* 0x000fc8000bf65070 */
[----:B------:R-:W-:-:S13]  /*0d20*/  ISETP.NE.AND.EX P3, PT, RZ, UR13, PT, P3 ;  /* 0x0000000dff007c0c */ /* 0x000fda000bf65330 */
[----:B------:R-:W-:Y:S05]  /*0d30*/  @P3 BRA `(.L_x_10453) ;  /* 0x0000000000083947 */ /* 0x000fea0003800000 */
[----:B------:R-:W-:Y:S05]  /*0d40*/  @P2 BRA `(.L_x_10454) ;  /* 0x0000000000202947 */ /* 0x000fea0003800000 */
[----:B------:R-:W-:Y:S05]  /*0d50*/  BRA `(.L_x_10455) ;  /* 0x0000000000247947 */ /* 0x000fea0003800000 */
.L_x_10453:
[----:B-----5:R-:W-:-:S05]  /*0d60*/  HADD2.F32 R14, -RZ, R26.H1_H1 ;  /* 0x3000001aff0e7230 */ /* 0x020fca0000004100 */
[----:B------:R-:W-:Y:S01]  /*0d70*/  FADD.FTZ R101, R14, R101 ;  /* 0x000000650e657221 */ /* 0x000fe20000010000 */
[----:B------:R-:W-:Y:S06]  /*0d80*/  BRA `(.L_x_10454) ;  /* 0x0000000000107947 */ /* 0x000fec0003800000 */
.L_x_10452:
[----:B-----5:R-:W-:Y:S02]  /*0d90*/  HADD2.F32 R14, -RZ, R30.H1_H1 ;  /* 0x3000001eff0e7230 */ /* 0x020fe40000004100 */
[----:B------:R-:W-:-:S03]  /*0da0*/  @P4 HADD2.F32 R16, -RZ, R26.H1_H1 ;  /* 0x3000001aff104230 */ /* 0x000fc60000004100 */
[----:B------:R-:W-:-:S04]  /*0db0*/  FADD.FTZ R101, R14, R101 ;  /* 0x000000650e657221 */ /* 0x000fc80000010000 */
[----:B------:R-:W-:-:S07]  /*0dc0*/  @P4 FADD.FTZ R101, R16, R101 ;  /* 0x0000006510654221 */ /* 0x000fce0000010000 */
.L_x_10454:
[----:B------:R-:W-:-:S04]  /*0dd0*/  F2FP.F16.F32.PACK_AB R14, RZ, R101 ;  /* 0x00000065ff0e723e */ /* 0x000fc800000000ff */
[----:B------:R-:W-:-:S07]  /*0de0*/  PRMT R22, R22, 0x5410, R14 ;  /* 0x0000541016167816 */ /* 0x000fce000000000e */
.L_x_10455:
[----:B------:R-:W-:Y:S01]  /*0df0*/  HADD2.F32 R103, -RZ, R83.H0_H0 ;  /* 0x20000053ff677230 */ /* 0x000fe20000004100 */
[----:B------:R-:W-:Y:S06]  /*0e00*/  @P5 BRA `(.L_x_10456) ;  /* 0x0000000000205947 */ /* 0x000fec0003800000 */
[----:B------:R-:W-:-:S04]  /*0e10*/  ISETP.NE.U32.AND P3, PT, RZ, UR12, PT ;  /* 0x0000000cff007c0c */ /* 0x000fc8000bf65070 */
[----:B------:R-:W-:-:S13]  /*0e20*/  ISETP.NE.AND.EX P3, PT, RZ, UR13, PT, P3 ;  /* 0x0000000dff007c0c */ /* 0x000fda000bf65330 */
[----:B------:R-:W-:Y:S05]  /*0e30*/  @P3 BRA `(.L_x_10457) ;  /* 0x0000000000083947 */ /* 0x000fea0003800000 */
[----:B------:R-:W-:Y:S05]  /*0e40*/  @P2 BRA `(.L_x_10458) ;  /* 0x0000000000202947 */ /* 0x000fea0003800000 */
[----:B------:R-:W-:Y:S05]  /*0e50*/  BRA `(.L_x_10459) ;  /* 0x0000000000247947 */ /* 0x000fea0003800000 */
.L_x_10457:
[----:B-----5:R-:W-:-:S05]  /*0e60*/  HADD2.F32 R14, -RZ, R27.H0_H0 ;  /* 0x2000001bff0e7230 */ /* 0x020fca0000004100 */
[----:B------:R-:W-:Y:S01]  /*0e70*/  FADD.FTZ R103, R14, R103 ;  /* 0x000000670e677221 */ /* 0x000fe20000010000 */
[----:B------:R-:W-:Y:S06]  /*0e80*/  BRA `(.L_x_10458) ;  /* 0x0000000000107947 */ /* 0x000fec0003800000 */
.L_x_10456:
[----:B-----5:R-:W-:Y:S02]  /*0e90*/  HADD2.F32 R14, -RZ, R31.H0_H0 ;  /* 0x2000001fff0e7230 */ /* 0x020fe40000004100 */
[----:B------:R-:W-:-:S03]  /*0ea0*/  @P4 HADD2.F32 R16, -RZ, R27.H0_H0 ;  /* 0x2000001bff104230 */ /* 0x000fc60000004100 */
[----:B------:R-:W-:-:S04]  /*0eb0*/  FADD.FTZ R103, R14, R103 ;  /* 0x000000670e677221 */ /* 0x000fc80000010000 */
[----:B------:R-:W-:-:S07]  /*0ec0*/  @P4 FADD.FTZ R103, R16, R103 ;  /* 0x0000006710674221 */ /* 0x000fce0000010000 */
.L_x_10458:
[----:B------:R-:W-:-:S04]  /*0ed0*/  F2FP.F16.F32.PACK_AB R14, RZ, R103 ;  /* 0x00000067ff0e723e */ /* 0x000fc800000000ff */
[----:B------:R-:W-:-:S07]  /*0ee0*/  PRMT R23, R14, 0x7610, R23 ;  /* 0x000076100e177816 */ /* 0x000fce0000000017 */
.L_x_10459:
[----:B------:R-:W-:Y:S01]  /*0ef0*/  HADD2.F32 R113, -RZ, R83.H1_H1 ;  /* 0x30000053ff717230 */ /* 0x000fe20000004100 */
[----:B------:R-:W-:Y:S06]  /*0f00*/  @P5 BRA `(.L_x_10460) ;  /* 0x0000000000205947 */ /* 0x000fec0003800000 */
[----:B------:R-:W-:-:S04]  /*0f10*/  ISETP.NE.U32.AND P3, PT, RZ, UR12, PT ;  /* 0x0000000cff007c0c */ /* 0x000fc8000bf65070 */
[----:B------:R-:W-:-:S13]  /*0f20*/  ISETP.NE.AND.EX P3, PT, RZ, UR13, PT, P3 ;  /* 0x0000000dff007c0c */ /* 0x000fda000bf65330 */
[----:B------:R-:W-:Y:S05]  /*0f30*/  @P3 BRA `(.L_x_10461) ;  /* 0x0000000000083947 */ /* 0x000fea0003800000 */
[----:B------:R-:W-:Y:S05]  /*0f40*/  @P2 BRA `(.L_x_10462) ;  /* 0x0000000000202947 */ /* 0x000fea0003800000 */
[----:B------:R-:W-:Y:S05]  /*0f50*/  BRA `(.L_x_10463) ;  /* 0x0000000000247947 */ /* 0x000fea0003800000 */
.L_x_10461:
[----:B-----5:R-:W-:-:S05]  /*0f60*/  HADD2.F32 R14, -RZ, R27.H1_H1 ;  /* 0x3000001bff0e7230 */ /* 0x020fca0000004100 */
[----:B------:R-:W-:Y:S01]  /*0f70*/  FADD.FTZ R113, R14, R113 ;  /* 0x000000710e717221 */ /* 0x000fe20000010000 */
[----:B------:R-:W-:Y:S06]  /*0f80*/  BRA `(.L_x_10462) ;  /* 0x0000000000107947 */ /* 0x000fec0003800000 */
.L_x_10460:
[----:B-----5:R-:W-:Y:S02]  /*0f90*/  HADD2.F32 R14, -RZ, R31.H1_H1 ;  /* 0x3000001fff0e7230 */ /* 0x020fe40000004100 */
[----:B------:R-:W-:-:S03]  /*0fa0*/  @P4 HADD2.F32 R16, -RZ, R27.H1_H1 ;  /* 0x3000001bff104230 */ /* 0x000fc60000004100 */
[----:B------:R-:W-:-:S04]  /*0fb0*/  FADD.FTZ R113, R14, R113 ;  /* 0x000000710e717221 */ /* 0x000fc80000010000 */
[----:B------:R-:W-:-:S07]  /*0fc0*/  @P4 FADD.FTZ R113, R16, R113 ;  /* 0x0000007110714221 */ /* 0x000fce0000010000 */
.L_x_10462:
[----:B------:R-:W-:-:S04]  /*0fd0*/  F2FP.F16.F32.PACK_AB R14, RZ, R113 ;  /* 0x00000071ff0e723e */ /* 0x000fc800000000ff */
[----:B------:R-:W-:-:S07]  /*0fe0*/  PRMT R23, R23, 0x5410, R14 ;  /* 0x0000541017177816 */ /* 0x000fce000000000e */
.L_x_10463:
[----:B------:R-:W1:Y:S01]  /*0ff0*/  @P2 LDC.64 R80, c[0x0][0x238] ;  /* 0x00008e00ff502b82 */ /* 0x000e620000000a00 */
[C---:B------:R-:W-:Y:S02]  /*1000*/  IADD3 R14, R10.reuse, 0x100, RZ ;  /* 0x000001000a0e7810 */ /* 0x040fe40007ffe0ff */
[----:B-1----:R-:W-:-:S04]  /*1010*/  @P2 LEA R80, P3, R10, R80, 0x4 ;  /* 0x000000500a502211 */ /* 0x002fc800078620ff */
[----:B------:R-:W-:-:S05]  /*1020*/  @P2 LEA.HI.X R81, R10, R81, RZ, 0x4, P3 ;  /* 0x000000510a512211 */ /* 0x000fca00018f24ff */
[----:B------:R1:W-:Y:S04]  /*1030*/  @P2 STG.E.128 desc[UR4][R80.64], R20 ;  /* 0x0000001450002986 */ /* 0x0003e8000c101d04 */
.L_x_10431:
[----:B------:R-:W-:Y:S05]  /*1040*/  BSYNC B0 ;  /* 0x0000000000007941 */ /* 0x000fea0003800000 */
.L_x_10430:
        /* <DEDUP_REMOVED lines=25> */
.L_x_10467:
[----:B-----5:R-:W-:-:S05]  /*11e0*/  HADD2.F32 R16, -RZ, R24.H0_H0 ;  /* 0x20000018ff107230 */ /* 0x020fca0000004100 */
[----:B------:R-:W-:Y:S01]  /*11f0*/  FADD.FTZ R9, R16, R9 ;  /* 0x0000000910097221 */ /* 0x000fe20000010000 */
[----:B------:R-:W-:Y:S06]  /*1200*/  BRA `(.L_x_10468) ;  /* 0x0000000000107947 */ /* 0x000fec0003800000 */
.L_x_10466:
[----:B-----5:R-:W-:Y:S02]  /*1210*/  HADD2.F32 R16, -RZ, R28.H0_H0 ;  /* 0x2000001cff107230 */ /* 0x020fe40000004100 */
[----:B------:R-:W-:-:S03]  /*1220*/  @P4 HADD2.F32 R18, -RZ, R24.H0_H0 ;  /* 0x20000018ff124230 */ /* 0x000fc60000004100 */
[----:B------:R-:W-:-:S04]  /*1230*/  FADD.FTZ R9, R16, R9 ;  /* 0x0000000910097221 */ /* 0x000fc80000010000 */
[----:B------:R-:W-:-:S07]  /*1240*/  @P4 FADD.FTZ R9, R18, R9 ;  /* 0x0000000912094221 */ /* 0x000fce0000010000 */
.L_x_10468:
[----:B------:R-:W-:-:S04]  /*1250*/  F2FP.F16.F32.PACK_AB R16, RZ, R9 ;  /* 0x00000009ff10723e */ /* 0x000fc800000000ff */
[----:B------:R-:W-:-:S07]  /*1260*/  PRMT R20, R16, 0x7610, R20 ;  /* 0x0000761010147816 */ /* 0x000fce0000000014 */
.L_x_10469:
[----:B------:R-:W-:Y:S01]  /*1270*/  HADD2.F32 R17, -RZ, R80.H1_H1 ;  /* 0x30000050ff117230 */ /* 0x000fe20000004100 */
[----:B------:R-:W-:Y:S06]  /*1280*/  @P5 BRA `(.L_x_10470) ;  /* 0x0000000000205947 */ /* 0x000fec0003800000 */
[----:B------:R-:W-:-:S04]  /*1290*/  ISETP.NE.U32.AND P3, PT, RZ, UR12, PT ;  /* 0x0000000cff007c0c */ /* 0x000fc8000bf65070 */
[----:B------:R-:W-:-:S13]  /*12a0*/  ISETP.NE.AND.EX P3, PT, RZ, UR13, PT, P3 ;  /* 0x0000000dff007c0c */ /* 0x000fda000bf65330 */
[----:B------:R-:W-:Y:S05]  /*12b0*/  @P3 BRA `(.L_x_10471) ;  /* 0x0000000000083947 */ /* 0x000fea0003800000 */
[----:B------:R-:W-:Y:S05]  /*12c0*/  @P2 BRA `(.L_x_10472) ;  /* 0x0000000000202947 */ /* 0x000fea0003800000 */
[----:B------:R-:W-:Y:S05]  /*12d0*/  BRA `(.L_x_10473) ;  /* 0x0000000000247947 */ /* 0x000fea0003800000 */
.L_x_10471:
[----:B-----5:R-:W-:-:S05]  /*12e0*/  HADD2.F32 R16, -RZ, R24.H1_H1 ;  /* 0x30000018ff107230 */ /* 0x020fca0000004100 */
[----:B------:R-:W-:Y:S01]  /*12f0*/  FADD.FTZ R17, R16, R17 ;  /* 0x0000001110117221 */ /* 0x000fe20000010000 */
[----:B------:R-:W-:Y:S06]  /*1300*/  BRA `(.L_x_10472) ;  /* 0x0000000000107947 */ /* 0x000fec0003800000 */
.L_x_10470:
[----:B-----5:R-:W-:Y:S02]  /*1310*/  HADD2.F32 R16, -RZ, R28.H1_H1 ;  /* 0x3000001cff107230 */ /* 0x020fe40000004100 */
[----:B------:R-:W-:-:S03]  /*1320*/  @P4 HADD2.F32 R18, -RZ, R24.H1_H1 ;  /* 0x30000018ff124230 */ /* 0x000fc60000004100 */
[----:B------:R-:W-:-:S04]  /*1330*/  FADD.FTZ R17, R16, R17 ;  /* 0x0000001110117221 */ /* 0x000fc80000010000 */
[----:B------:R-:W-:-:S07]  /*1340*/  @P4 FADD.FTZ R17, R18, R17 ;  /* 0x0000001112114221 */ /* 0x000fce0000010000 */
.L_x_10472:
[----:B------:R-:W-:-:S04]  /*1350*/  F2FP.F16.F32.PACK_AB R16, RZ, R17 ;  /* 0x00000011ff10723e */ /* 0x000fc800000000ff */
[----:B------:R-:W-:-:S07]  /*1360*/  PRMT R20, R20, 0x5410, R16 ;  /* 0x0000541014147816 */ /* 0x000fce0000000010 */
.L_x_10473:
[----:B------:R-:W-:Y:S01]  /*1370*/  HADD2.F32 R19, -RZ, R81.H0_H0 ;  /* 0x20000051ff137230 */ /* 0x000fe20000004100 */
[----:B------:R-:W-:Y:S06]  /*1380*/  @P5 BRA `(.L_x_10474) ;  /* 0x0000000000205947 */ /* 0x000fec0003800000 */
[----:B------:R-:W-:-:S04]  /*1390*/  ISETP.NE.U32.AND P3, PT, RZ, UR12, PT ;  /* 0x0000000cff007c0c */ /* 0x000fc8000bf65070 */
[----:B------:R-:W-:-:S13]  /*13a0*/  ISETP.NE.AND.EX P3, PT, RZ, UR13, PT, P3 ;  /* 0x0000000dff007c0c */ /* 0x000fda000bf65330 */
[----:B------:R-:W-:Y:S05]  /*13b0*/  @P3 BRA `(.L_x_10475) ;  /* 0x0000000000083947 */ /* 0x000fea0003800000 */
[----:B------:R-:W-:Y:S05]  /*13c0*/  @P2 BRA `(.L_x_10476) ;  /* 0x0000000000202947 */ /* 0x000fea0003800000 */
[----:B------:R-:W-:Y:S05]  /*13d0*/  BRA `(.L_x_10477) ;  /* 0x0000000000247947 */ /* 0x000fea0003800000 */
.L_x_10475:
[----:B-----5:R-:W-:-:S05]  /*13e0*/  HADD2.F32 R16, -RZ, R25.H0_H0 ;  /* 0x20000019ff107230 */ /* 0x020fca0000004100 */
[----:B------:R-:W-:Y:S01]  /*13f0*/  FADD.FTZ R19, R16, R19 ;  /* 0x0000001310137221 */ /* 0x000fe20000010000 */
[----:B------:R-:W-:Y:S06]  /*1400*/  BRA `(.L_x_10476) ;  /* 0x0000000000107947 */ /* 0x000fec0003800000 */
.L_x_10474:
[----:B-----5:R-:W-:Y:S02]  /*1410*/  HADD2.F32 R16, -RZ, R29.H0_H0 ;  /* 0x2000001dff107230 */ /* 0x020fe40000004100 */
[----:B------:R-:W-:-:S03]  /*1420*/  @P4 HADD2.F32 R18, -RZ, R25.H0_H0 ;  /* 0x20000019ff124230 */ /* 0x000fc60000004100 */
[----:B------:R-:W-:-:S04]  /*1430*/  FADD.FTZ R19, R16, R19 ;  /* 0x0000001310137221 */ /* 0x000fc80000010000 */
[----:B------:R-:W-:-:S07]  /*1440*/  @P4 FADD.FTZ R19, R18, R19 ;  /* 0x0000001312134221 */ /* 0x000fce0000010000 */
.L_x_10476:
[----:B------:R-:W-:-:S04]  /*1450*/  F2FP.F16.F32.PACK_AB R16, RZ, R19 ;  /* 0x00000013ff10723e */ /* 0x000fc800000000ff */
[----:B------:R-:W-:-:S07]  /*1460*/  PRMT R21, R16, 0x7610, R21 ;  /* 0x0000761010157816 */ /* 0x000fce0000000015 */
.L_x_10477:
[----:B------:R-:W-:Y:S01]  /*1470*/  HADD2.F32 R93, -RZ, R81.H1_H1 ;  /* 0x30000051ff5d7230 */ /* 0x000fe20000004100 */
[----:B------:R-:W-:Y:S06]  /*1480*/  @P5 BRA `(.L_x_10478) ;  /* 0x0000000000205947 */ /* 0x000fec0003800000 */
[----:B------:R-:W-:-:S04]  /*1490*/  ISETP.NE.U32.AND P3, PT, RZ, UR12, PT ;  /* 0x0000000cff007c0c */ /* 0x000fc8000bf65070 */
[----:B------:R-:W-:-:S13]  /*14a0*/  ISETP.NE.AND.EX P3, PT, RZ, UR13, PT, P3 ;  /* 0x0000000dff007c0c */ /* 0x000fda000bf65330 */
[----:B------:R-:W-:Y:S05]  /*14b0*/  @P3 BRA `(.L_x_10479) ;  /* 0x0000000000083947 */ /* 0x000fea0003800000 */
[----:B------:R-:W-:Y:S05]  /*14c0*/  @P2 BRA `(.L_x_10480) ;  /* 0x0000000000202947 */ /* 0x000fea0003800000 */
[----:B------:R-:W-:Y:S05]  /*14d0*/  BRA `(.L_x_10481) ;  /* 0x0000000000247947 */ /* 0x000fea0003800000 */
.L_x_10479:
[----:B-----5:R-:W-:-:S05]  /*14e0*/  HADD2.F32 R16, -RZ, R25.H1_H1 ;  /* 0x30000019ff107230 */ /* 0x020fca0000004100 */
[----:B------:R-:W-:Y:S01]  /*14f0*/  FADD.FTZ R93, R16, R93 ;  /* 0x0000005d105d7221 */ /* 0x000fe20000010000 */
[----:B------:R-:W-:Y:S06]  /*1500*/  BRA `(.L_x_10480) ;  /* 0x0000000000107947 */ /* 0x000fec0003800000 */
.L_x_10478:
[----:B-----5:R-:W-:Y:S02]  /*1510*/  HADD2.F32 R16, -RZ, R29.H1_H1 ;  /* 0x3000001dff107230 */ /* 0x020fe40000004100 */
[----:B------:R-:W-:-:S03]  /*1520*/  @P4 HADD2.F32 R18, -RZ, R25.H1_H1 ;  /* 0x30000019ff124230 */ /* 0x000fc60000004100 */
[----:B------:R-:W-:-:S04]  /*1530*/  FADD.FTZ R93, R16, R93 ;  /* 0x0000005d105d7221 */ /* 0x000fc80000010000 */
[----:B------:R-:W-:-:S07]  /*1540*/  @P4 FADD.FTZ R93, R18, R93 ;  /* 0x0000005d125d4221 */ /* 0x000fce0000010000 */
.L_x_10480:
[----:B------:R-:W-:-:S04]  /*1550*/  F2FP.F16.F32.PACK_AB R16, RZ, R93 ;  /* 0x0000005dff10723e */ /* 0x000fc800000000ff */
[----:B------:R-:W-:-:S07]  /*1560*/  PRMT R21, R21, 0x5410, R16 ;  /* 0x0000541015157816 */ /* 0x000fce0000000010 */
.L_x_10481:
[----:B------:R-:W-:Y:S01]  /*1570*/  HADD2.F32 R95, -RZ, R82.H0_H0 ;  /* 0x20000052ff5f7230 */ /* 0x000fe20000004100 */
[----:B------:R-:W-:Y:S06]  /*1580*/  @P5 BRA `(.L_x_10482) ;  /* 0x0000000000205947 */ /* 0x000fec0003800000 */
[----:B------:R-:W-:-:S04]  /*1590*/  ISETP.NE.U32.AND P3, PT, RZ, UR12, PT ;  /* 0x0000000cff007c0c */ /* 0x000fc8000bf65070 */
[----:B------:R-:W-:-:S13]  /*15a0*/  ISETP.NE.AND.EX P3, PT, RZ, UR13, PT, P3 ;  /* 0x0000000dff007c0c */ /* 0x000fda000bf65330 */
[----:B------:R-:W-:Y:S05]  /*15b0*/  @P3 BRA `(.L_x_10483) ;  /* 0x0000000000083947 */ /* 0x000fea0003800000 */
[----:B------:R-:W-:Y:S05]  /*15c0*/  @P2 BRA `(.L_x_10484) ;  /* 0x0000000000202947 */ /* 0x000fea0003800000 */
[----:B------:R-:W-:Y:S05]  /*15d0*/  BRA `(.L_x_10485) ;  /* 0x0000000000247947 */ /* 0x000fea0003800000 */
.L_x_10483:
[----:B-----5:R-:W-:-:S05]  /*15e0*/  HADD2.F32 R16, -RZ, R26.H0_H0 ;  /* 0x2000001aff107230 */ /* 0x020fca0000004100 */
[----:B------:R-:W-:Y:S01]  /*15f0*/  FADD.FTZ R95, R16, R95 ;  /* 0x0000005f105f7221 */ /* 0x000fe20000010000 */
[----:B------:R-:W-:Y:S06]  /*1600*/  BRA `(.L_x_10484) ;  /* 0x0000000000107947 */ /* 0x000fec0003800000 */
.L_x_10482:
[----:B-----5:R-:W-:Y:S02]  /*1610*/  HADD2.F32 R16, -RZ, R30.H0_H0 ;  /* 0x2000001eff107230 */ /* 0x020fe40000004100 */
[----:B------:R-:W-:-:S03]  /*1620*/  @P4 HADD2.F32 R18, -RZ, R26.H0_H0 ;  /* 0x2000001aff124230 */ /* 0x000fc60000004100 */
[----:B------:R-:W-:-:S04]  /*1630*/  FADD.FTZ R95, R16, R95 ;  /* 0x0000005f105f7221 */ /* 0x000fc80000010000 */
[----:B------:R-:W-:-:S07]  /*1640*/  @P4 FADD.FTZ R95, R18, R95 ;  /* 0x0000005f125f4221 */ /* 0x000fce0000010000 */
.L_x_10484:
[----:B------:R-:W-:-:S04]  /*1650*/  F2FP.F16.F32.PACK_AB R16, RZ, R95 ;  /* 0x0000005fff10723e */ /* 0x000fc800000000ff */
[----:B------:R-:W-:-:S07]  /*1660*/  PRMT R22, R16, 0x7610, R22 ;  /* 0x0000761010167816 */ /* 0x000fce0000000016 */
.L_x_10485:
[----:B------:R-:W-:Y:S01]  /*1670*/  HADD2.F32 R105, -RZ, R82.H1_H1 ;  /* 0x30000052ff697230 */ /* 0x000fe20000004100 */
[----:B------:R-:W-:Y:S06]  /*1680*/  @P5 BRA `(.L_x_10486) ;  /* 0x0000000000205947 */ /* 0x000fec0003800000 */
[----:B------:R-:W-:-:S04]  /*1690*/  ISETP.NE.U32.AND P3, PT, RZ, UR12, PT ;  /* 0x0000000cff007c0c */ /* 0x000fc8000bf65070 */
[----:B------:R-:W-:-:S13]  /*16a0*/  ISETP.NE.AND.EX P3, PT, RZ, UR13, PT, P3 ;  /* 0x0000000dff007c0c */ /* 0x000fda000bf65330 */
[----:B------:R-:W-:Y:S05]  /*16b0*/  @P3 BRA `(.L_x_10487) ;  /* 0x0000000000083947 */ /* 0x000fea0003800000 */
[----:B------:R-:W-:Y:S05]  /*16c0*/  @P2 BRA `(.L_x_10488) ;  /* 0x0000000000202947 */ /* 0x000fea0003800000 */
[----:B------:R-:W-:Y:S05]  /*16d0*/  BRA `(.L_x_10489) ;  /* 0x0000000000247947 */ /* 0x000fea0003800000 */
.L_x_10487:
[----:B-----5:R-:W-:-:S05]  /*16e0*/  HADD2.F32 R16, -RZ, R26.H1_H1 ;  /* 0x3000001aff107230 */ /* 0x020fca0000004100 */
[----:B------:R-:W-:Y:S01]  /*16f0*/  FADD.FTZ R105, R16, R105 ;  /* 0x0000006910697221 */ /* 0x000fe20000010000 */
[----:B------:R-:W-:Y:S06]  /*1700*/  BRA `(.L_x_10488) ;  /* 0x0000000000107947 */ /* 0x000fec0003800000 */
.L_x_10486:
[----:B-----5:R-:W-:Y:S02]  /*1710*/  HADD2.F32 R16, -RZ, R30.H1_H1 ;  /* 0x3000001eff107230 */ /* 0x020fe40000004100 */
[----:B------:R-:W-:-:S03]  /*1720*/  @P4 HADD2.F32 R18, -RZ, R26.H1_H1 ;  /* 0x3000001aff124230 */ /* 0x000fc60000004100 */
[----:B------:R-:W-:-:S04]  /*1730*/  FADD.FTZ R105, R16, R105 ;  /* 0x0000006910697221 */ /* 0x000fc80000010000 */
[----:B------:R-:W-:-:S07]  /*1740*/  @P4 FADD.FTZ R105, R18, R105 ;  /* 0x0000006912694221 */ /* 0x000fce0000010000 */
.L_x_10488:
[----:B------:R-:W-:-:S04]  /*1750*/  F2FP.F16.F32.PACK_AB R16, RZ, R105 ;  /* 0x00000069ff10723e */ /* 0x000fc800000000ff */
[----:B------:R-:W-:-:S07]  /*1760*/  PRMT R22, R22, 0x5410, R16 ;  /* 0x0000541016167816 */ /* 0x000fce0000000010 */
.L_x_10489:
[----:B------:R-:W-:Y:S01]  /*1770*/  HADD2.F32 R107, -RZ, R83.H0_H0 ;  /* 0x20000053ff6b7230 */ /* 0x000fe20000004100 */
[----:B------:R-:W-:Y:S06]  /*1780*/  @P5 BRA `(.L_x_10490) ;  /* 0x0000000000205947 */ /* 0x000fec0003800000 */
[----:B------:R-:W-:-:S04]  /*1790*/  ISETP.NE.U32.AND P3, PT, RZ, UR12, PT ;  /* 0x0000000cff007c0c */ /* 0x000fc8000bf65070 */
[----:B------:R-:W-:-:S13]  /*17a0*/  ISETP.NE.AND.EX P3, PT, RZ, UR13, PT, P3 ;  /* 0x0000000dff007c0c */ /* 0x000fda000bf65330 */
[----:B------:R-:W-:Y:S05]  /*17b0*/  @P3 BRA `(.L_x_10491) ;  /* 0x0000000000083947 */ /* 0x000fea0003800000 */
[----:B------:R-:W-:Y:S05]  /*17c0*/  @P2 BRA `(.L_x_10492) ;  /* 0x0000000000202947 */ /* 0x000fea0003800000 */
[----:B------:R-:W-:Y:S05]  /*17d0*/  BRA `(.L_x_10493) ;  /* 0x0000000000247947 */ /* 0x000fea0003800000 */
.L_x_10491:
[----:B-----5:R-:W-:-:S05]  /*17e0*/  HADD2.F32 R16, -RZ, R27.H0_H0 ;  /* 0x2000001bff107230 */ /* 0x020fca0000004100 */
[----:B------:R-:W-:Y:S01]  /*17f0*/  FADD.FTZ R107, R16, R107 ;  /* 0x0000006b106b7221 */ /* 0x000fe20000010000 */
[----:B------:R-:W-:Y:S06]  /*1800*/  BRA `(.L_x_10492) ;  /* 0x0000000000107947 */ /* 0x000fec0003800000 */
.L_x_10490:
[----:B-----5:R-:W-:Y:S02]  /*1810*/  HADD2.F32 R16, -RZ, R31.H0_H0 ;  /* 0x2000001fff107230 */ /* 0x020fe40000004100 */
[----:B------:R-:W-:-:S03]  /*1820*/  @P4 HADD2.F32 R18, -RZ, R27.H0_H0 ;  /* 0x2000001bff124230 */ /* 0x000fc60000004100 */
[----:B------:R-:W-:-:S04]  /*1830*/  FADD.FTZ R107, R16, R107 ;  /* 0x0000006b106b7221 */ /* 0x000fc80000010000 */
[----:B------:R-:W-:-:S07]  /*1840*/  @P4 FADD.FTZ R107, R18, R107 ;  /* 0x0000006b126b4221 */ /* 0x000fce0000010000 */
.L_x_10492:
[----:B------:R-:W-:-:S04]  /*1850*/  F2FP.F16.F32.PACK_AB R16, RZ, R107 ;  /* 0x0000006bff10723e */ /* 0x000fc800000000ff */
[----:B------:R-:W-:-:S07]  /*1860*/  PRMT R23, R16, 0x7610, R23 ;  /* 0x0000761010177816 */ /* 0x000fce0000000017 */
.L_x_10493:
[----:B------:R-:W-:Y:S01]  /*1870*/  HADD2.F32 R117, -RZ, R83.H1_H1 ;  /* 0x30000053ff757230 */ /* 0x000fe20000004100 */
[----:B------:R-:W-:Y:S06]  /*1880*/  @P5 BRA `(.L_x_10494) ;  /* 0x0000000000205947 */ /* 0x000fec0003800000 */
[----:B------:R-:W-:-:S04]  /*1890*/  ISETP.NE.U32.AND P3, PT, RZ, UR12, PT ;  /* 0x0000000cff007c0c */ /* 0x000fc8000bf65070 */
[----:B------:R-:W-:-:S13]  /*18a0*/  ISETP.NE.AND.EX P3, PT, RZ, UR13, PT, P3 ;  /* 0x0000000dff007c0c */ /* 0x000fda000bf65330 */
[----:B------:R-:W-:Y:S05]  /*18b0*/  @P3 BRA `(.L_x_10495) ;  /* 0x0000000000083947 */ /* 0x000fea0003800000 */
[----:B------:R-:W-:Y:S05]  /*18c0*/  @P2 BRA `(.L_x_10496) ;  /* 0x0000000000202947 */ /* 0x000fea0003800000 */
[----:B------:R-:W-:Y:S05]  /*18d0*/  BRA `(.L_x_10497) ;  /* 0x0000000000247947 */ /* 0x000fea0003800000 */
.L_x_10495:
[----:B-----5:R-:W-:-:S05]  /*18e0*/  HADD2.F32 R16, -RZ, R27.H1_H1 ;  /* 0x3000001bff107230 */ /* 0x020fca0000004100 */
[----:B------:R-:W-:Y:S01]  /*18f0*/  FADD.FTZ R117, R16, R117 ;  /* 0x0000007510757221 */ /* 0x000fe20000010000 */
[----:B------:R-:W-:Y:S06]  /*1900*/  BRA `(.L_x_10496) ;  /* 0x0000000000107947 */ /* 0x000fec0003800000 */
.L_x_10494:
[----:B-----5:R-:W-:Y:S02]  /*1910*/  HADD2.F32 R16, -RZ, R31.H1_H1 ;  /* 0x3000001fff107230 */ /* 0x020fe40000004100 */
[----:B------:R-:W-:-:S03]  /*1920*/  @P4 HADD2.F32 R18, -RZ, R27.H1_H1 ;  /* 0x3000001bff124230 */ /* 0x000fc60000004100 */
[----:B------:R-:W-:-:S04]  /*1930*/  FADD.FTZ R117, R16, R117 ;  /* 0x0000007510757221 */ /* 0x000fc80000010000 */
[----:B------:R-:W-:-:S07]  /*1940*/  @P4 FADD.FTZ R117, R18, R117 ;  /* 0x0000007512754221 */ /* 0x000fce0000010000 */
.L_x_10496:
[----:B------:R-:W-:-:S04]  /*1950*/  F2FP.F16.F32.PACK_AB R16, RZ, R117 ;  /* 0x00000075ff10723e */ /* 0x000fc800000000ff */
[----:B------:R-:W-:-:S07]  /*1960*/  PRMT R23, R23, 0x5410, R16 ;  /* 0x0000541017177816 */ /* 0x000fce0000000010 */
.L_x_10497:
[----:B------:R-:W1:Y:S02]  /*1970*/  @P2 LDC.64 R80, c[0x0][0x238] ;  /* 0x00008e00ff502b82 */ /* 0x000e640000000a00 */
[----:B-1----:R-:W-:-:S04]  /*1980*/  @P2 LEA R80, P3, R14, R80, 0x4 ;  /* 0x000000500e502211 */ /* 0x002fc800078620ff */
[C---:B------:R-:W-:Y:S02]  /*1990*/  @P2 LEA.HI.X R81, R14.reuse, R81, RZ, 0x4, P3 ;  /* 0x000000510e512211 */ /* 0x040fe400018f24ff */
[----:B------:R-:W-:-:S03]  /*19a0*/  IADD3 R14, R14, 0x100, RZ ;  /* 0x000001000e0e7810 */ /* 0x000fc60007ffe0ff */
[----:B------:R2:W-:Y:S04]  /*19b0*/  @P2 STG.E.128 desc[UR4][R80.64], R20 ;  /* 0x0000001450002986 */ /* 0x0005e8000c101d04 */
.L_x_10465:
[----:B------:R-:W-:Y:S05]  /*19c0*/  BSYNC B0 ;  /* 0x0000000000007941 */ /* 0x000fea0003800000 */
.L_x_10464:
        /* <DEDUP_REMOVED lines=24> */
.L_x_10501:
[----:B-----5:R-:W-:-:S05]  /*1b50*/  HADD2.F32 R16, -RZ, R24.H0_H0 ;  /* 0x20000018ff107230 */ /* 0x020fca0000004100 */
[----:B------:R-:W-:Y:S01]  /*1b60*/  FADD.FTZ R11, R16, R11 ;  /* 0x0000000b100b7221 */ /* 0x000fe20000010000 */
[----:B------:R-:W-:Y:S06]  /*1b70*/  BRA `(.L_x_10502) ;  /* 0x0000000000107947 */ /* 0x000fec0003800000 */
.L_x_10500:
[----:B-----5:R-:W-:Y:S02]  /*1b80*/  HADD2.F32 R16, -RZ, R28.H0_H0 ;  /* 0x2000001cff107230 */ /* 0x020fe40000004100 */
[----:B------:R-:W-:-:S03]  /*1b90*/  @P4 HADD2.F32 R18, -RZ, R24.H0_H0 ;  /* 0x20000018ff124230 */ /* 0x000fc60000004100 */
[----:B------:R-:W-:-:S04]  /*1ba0*/  FADD.FTZ R11, R16, R11 ;  /* 0x0000000b100b7221 */ /* 0x000fc80000010000 */
[----:B------:R-:W-:-:S07]  /*1bb0*/  @P4 FADD.FTZ R11, R18, R11 ;  /* 0x0000000b120b4221 */ /* 0x000fce0000010000 */
.L_x_10502:
[----:B------:R-:W-:-:S04]  /*1bc0*/  F2FP.F16.F32.PACK_AB R16, RZ, R11 ;  /* 0x0000000bff10723e */ /* 0x000fc800000000ff */
[----:B------:R-:W-:-:S07]  /*1bd0*/  PRMT R20, R16, 0x7610, R20 ;  /* 0x0000761010147816 */ /* 0x000fce0000000014 */
.L_x_10503:
[----:B------:R-:W-:Y:S01]  /*1be0*/  HADD2.F32 R85, -RZ, R80.H1_H1 ;  /* 0x30000050ff557230 */ /* 0x000fe20000004100 */
[----:B------:R-:W-:Y:S06]  /*1bf0*/  @P5 BRA `(.L_x_10504) ;  /* 0x0000000000205947 */ /* 0x000fec0003800000 */
[----:B------:R-:W-:-:S04]  /*1c00*/  ISETP.NE.U32.AND P3, PT, RZ, UR12, PT ;  /* 0x0000000cff007c0c */ /* 0x000fc8000bf65070 */
[----:B------:R-:W-:-:S13]  /*1c10*/  ISETP.NE.AND.EX P3, PT, RZ, UR13, PT, P3 ;  /* 0x0000000dff007c0c */ /* 0x000fda000bf65330 */
[----:B------:R-:W-:Y:S05]  /*1c20*/  @P3 BRA `(.L_x_10505) ;  /* 0x0000000000083947 */ /* 0x000fea0003800000 */
[----:B------:R-:W-:Y:S05]  /*1c30*/  @P2 BRA `(.L_x_10506) ;  /* 0x0000000000202947 */ /* 0x000fea0003800000 */
[----:B------:R-:W-:Y:S05]  /*1c40*/  BRA `(.L_x_10507) ;  /* 0x0000000000247947 */ /* 0x000fea0003800000 */
.L_x_10505:
[----:B-----5:R-:W-:-:S05]  /*1c50*/  HADD2.F32 R16, -RZ, R24.H1_H1 ;  /* 0x30000018ff107230 */ /* 0x020fca0000004100 */
[----:B------:R-:W-:Y:S01]  /*1c60*/  FADD.FTZ R85, R16, R85 ;  /* 0x0000005510557221 */ /* 0x000fe20000010000 */
[----:B------:R-:W-:Y:S06]  /*1c70*/  BRA `(.L_x_10506) ;  /* 0x0000000000107947 */ /* 0x000fec0003800000 */
.L_x_10504:
[----:B-----5:R-:W-:Y:S02]  /*1c80*/  HADD2.F32 R16, -RZ, R28.H1_H1 ;  /* 0x3000001cff107230 */ /* 0x020fe40000004100 */
[----:B------:R-:W-:-:S03]  /*1c90*/  @P4 HADD2.F32 R18, -RZ, R24.H1_H1 ;  /* 0x30000018ff124230 */ /* 0x000fc60000004100 */
[----:B------:R-:W-:-:S04]  /*1ca0*/  FADD.FTZ R85, R16, R85 ;  /* 0x0000005510557221 */ /* 0x000fc80000010000 */
[----:B------:R-:W-:-:S07]  /*1cb0*/  @P4 FADD.FTZ R85, R18, R85 ;  /* 0x0000005512554221 */ /* 0x000fce0000010000 */
.L_x_10506:
[----:B------:R-:W-:-:S04]  /*1cc0*/  F2FP.F16.F32.PACK_AB R16, RZ, R85 ;  /* 0x00000055ff10723e */ /* 0x000fc800000000ff */
[----:B------:R-:W-:-:S07]  /*1cd0*/  PRMT R20, R20, 0x5410, R16 ;  /* 0x0000541014147816 */ /* 0x000fce0000000010 */
.L_x_10507:
[----:B------:R-:W-:Y:S01]  /*1ce0*/  HADD2.F32 R87, -RZ, R81.H0_H0 ;  /* 0x20000051ff577230 */ /* 0x000fe20000004100 */
[----:B------:R-:W-:Y:S06]  /*1cf0*/  @P5 BRA `(.L_x_10508) ;  /* 0x0000000000205947 */ /* 0x000fec0003800000 */
[----:B------:R-:W-:-:S04]  /*1d00*/  ISETP.NE.U32.AND P3, PT, RZ, UR12, PT ;  /* 0x0000000cff007c0c */ /* 0x000fc8000bf65070 */
[----:B------:R-:W-:-:S13]  /*1d10*/  ISETP.NE.AND.EX P3, PT, RZ, UR13, PT, P3 ;  /* 0x0000000dff007c0c */ /* 0x000fda000bf65330 */
[----:B------:R-:W-:Y:S05]  /*1d20*/  @P3 BRA `(.L_x_10509) ;  /* 0x0000000000083947 */ /* 0x000fea0003800000 */
[----:B------:R-:W-:Y:S05]  /*1d30*/  @P2 BRA `(.L_x_10510) ;  /* 0x0000000000202947 */ /* 0x000fea0003800000 */
[----:B------:R-:W-:Y:S05]  /*1d40*/  BRA `(.L_x_10511) ;  /* 0x0000000000247947 */ /* 0x000fea0003800000 */
.L_x_10509:
[----:B-----5:R-:W-:-:S05]  /*1d50*/  HADD2.F32 R16, -RZ, R25.H0_H0 ;  /* 0x20000019ff107230 */ /* 0x020fca0000004100 */
[----:B------:R-:W-:Y:S01]  /*1d60*/  FADD.FTZ R87, R16, R87 ;  /* 0x0000005710577221 */ /* 0x000fe20000010000 */
[----:B------:R-:W-:Y:S06]  /*1d70*/  BRA `(.L_x_10510) ;  /* 0x0000000000107947 */ /* 0x000fec0003800000 */
.L_x_10508:
[----:B-----5:R-:W-:Y:S02]  /*1d80*/  HADD2.F32 R16, -RZ, R29.H0_H0 ;  /* 0x2000001dff107230 */ /* 0x020fe40000004100 */
[----:B------:R-:W-:-:S03]  /*1d90*/  @P4 HADD2.F32 R18, -RZ, R25.H0_H0 ;  /* 0x20000019ff124230 */ /* 0x000fc60000004100 */
[----:B------:R-:W-:-:S04]  /*1da0*/  FADD.FTZ R87, R16, R87 ;  /* 0x0000005710577221 */ /* 0x000fc80000010000 */
[----:B------:R-:W-:-:S07]  /*1db0*/  @P4 FADD.FTZ R87, R18, R87 ;  /* 0x0000005712574221 */ /* 0x000fce0000010000 */
.L_x_10510:
[----:B------:R-:W-:-:S04]  /*1dc0*/  F2FP.F16.F32.PACK_AB R16, RZ, R87 ;  /* 0x00000057ff10723e */ /* 0x000fc800000000ff */
[----:B------:R-:W-:-:S07]  /*1dd0*/  PRMT R21, R16, 0x7610, R21 ;  /* 0x0000761010157816 */ /* 0x000fce0000000015 */
.L_x_10511:
[----:B------:R-:W-:Y:S01]  /*1de0*/  HADD2.F32 R97, -RZ, R81.H1_H1 ;  /* 0x30000051ff617230 */ /* 0x000fe20000004100 */
[----:B------:R-:W-:Y:S06]  /*1df0*/  @P5 BRA `(.L_x_10512) ;  /* 0x0000000000205947 */ /* 0x000fec0003800000 */
[----:B------:R-:W-:-:S04]  /*1e00*/  ISETP.NE.U32.AND P3, PT, RZ, UR12, PT ;  /* 0x0000000cff007c0c */ /* 0x000fc8000bf65070 */
[----:B------:R-:W-:-:S13]  /*1e10*/  ISETP.NE.AND.EX P3, PT, RZ, UR13, PT, P3 ;  /* 0x0000000dff007c0c */ /* 0x000fda000bf65330 */
[----:B------:R-:W-:Y:S05]  /*1e20*/  @P3 BRA `(.L_x_10513) ;  /* 0x0000000000083947 */ /* 0x000fea0003800000 */
[----:B------:R-:W-:Y:S05]  /*1e30*/  @P2 BRA `(.L_x_10514) ;  /* 0x0000000000202947 */ /* 0x000fea0003800000 */
[----:B------:R-:W-:Y:S05]  /*1e40*/  BRA `(.L_x_10515) ;  /* 0x0000000000247947 */ /* 0x000fea0003800000 */
.L_x_10513:
[----:B-----5:R-:W-:-:S05]  /*1e50*/  HADD2.F32 R16, -RZ, R25.H1_H1 ;  /* 0x30000019ff107230 */ /* 0x020fca0000004100 */
[----:B------:R-:W-:Y:S01]  /*1e60*/  FADD.FTZ R97, R16, R97 ;  /* 0x0000006110617221 */ /* 0x000fe20000010000 */
[----:B------:R-:W-:Y:S06]  /*1e70*/  BRA `(.L_x_10514) ;  /* 0x0000000000107947 */ /* 0x000fec0003800000 */
.L_x_10512:
[----:B-----5:R-:W-:Y:S02]  /*1e80*/  HADD2.F32 R16, -RZ, R29.H1_H1 ;  /* 0x3000001dff107230 */ /* 0x020fe40000004100 */
[----:B------:R-:W-:-:S03]  /*1e90*/  @P4 HADD2.F32 R18, -RZ, R25.H1_H1 ;  /* 0x30000019ff124230 */ /* 0x000fc60000004100 */
[----:B------:R-:W-:-:S04]  /*1ea0*/  FADD.FTZ R97, R16, R97 ;  /* 0x0000006110617221 */ /* 0x000fc80000010000 */
[----:B------:R-:W-:-:S07]  /*1eb0*/  @P4 FADD.FTZ R97, R18, R97 ;  /* 0x0000006112614221 */ /* 0x000fce0000010000 */
.L_x_10514:
[----:B------:R-:W-:-:S04]  /*1ec0*/  F2FP.F16.F32.PACK_AB R16, RZ, R97 ;  /* 0x00000061ff10723e */ /* 0x000fc800000000ff */
[----:B------:R-:W-:-:S07]  /*1ed0*/  PRMT R21, R21, 0x5410, R16 ;  /* 0x0000541015157816 */ /* 0x000fce0000000010 */
.L_x_10515:
[----:B------:R-:W-:Y:S01]  /*1ee0*/  HADD2.F32 R99, -RZ, R82.H0_H0 ;  /* 0x20000052ff637230 */ /* 0x000fe20000004100 */
[----:B------:R-:W-:Y:S06]  /*1ef0*/  @P5 BRA `(.L_x_10516) ;  /* 0x0000000000205947 */ /* 0x000fec0003800000 */
[----:B------:R-:W-:-:S04]  /*1f00*/  ISETP.NE.U32.AND P3, PT, RZ, UR12, PT ;  /* 0x0000000cff007c0c */ /* 0x000fc8000bf65070 */
[----:B------:R-:W-:-:S13]  /*1f10*/  ISETP.NE.AND.EX P3, PT, RZ, UR13, PT, P3 ;  /* 0x0000000dff007c0c */ /* 0x000fda000bf65330 */
[----:B------:R-:W-:Y:S05]  /*1f20*/  @P3 BRA `(.L_x_10517) ;  /* 0x0000000000083947 */ /* 0x000fea0003800000 */
[----:B------:R-:W-:Y:S05]  /*1f30*/  @P2 BRA `(.L_x_10518) ;  /* 0x0000000000202947 */ /* 0x000fea0003800000 */
[----:B------:R-:W-:Y:S05]  /*1f40*/  BRA `(.L_x_10519) ;  /* 0x0000000000247947 */ /* 0x000fea0003800000 */
.L_x_10517:
[----:B-----5:R-:W-:-:S05]  /*1f50*/  HADD2.F32 R16, -RZ, R26.H0_H0 ;  /* 0x2000001aff107230 */ /* 0x020fca0000004100 */
[----:B------:R-:W-:Y:S01]  /*1f60*/  FADD.FTZ R99, R16, R99 ;  /* 0x0000006310637221 */ /* 0x000fe20000010000 */
[----:B------:R-:W-:Y:S06]  /*1f70*/  BRA `(.L_x_10518) ;  /* 0x0000000000107947 */ /* 0x000fec0003800000 */
.L_x_10516:
[----:B-----5:R-:W-:Y:S02]  /*1f80*/  HADD2.F32 R16, -RZ, R30.H0_H0 ;  /* 0x2000001eff107230 */ /* 0x020fe40000004100 */
[----:B------:R-:W-:-:S03]  /*1f90*/  @P4 HADD2.F32 R18, -RZ, R26.H0_H0 ;  /* 0x2000001aff124230 */ /* 0x000fc60000004100 */
[----:B------:R-:W-:-:S04]  /*1fa0*/  FADD.FTZ R99, R16, R99 ;  /* 0x0000006310637221 */ /* 0x000fc80000010000 */
[----:B------:R-:W-:-:S07]  /*1fb0*/  @P4 FADD.FTZ R99, R18, R99 ;  /* 0x0000006312634221 */ /* 0x000fce0000010000 */
.L_x_10518:
[----:B------:R-:W-:-:S04]  /*1fc0*/  F2FP.F16.F32.PACK_AB R16, RZ, R99 ;  /* 0x00000063ff10723e */ /* 0x000fc800000000ff */
[----:B------:R-:W-:-:S07]  /*1fd0*/  PRMT R22, R16, 0x7610, R22 ;  /* 0x0000761010167816 */ /* 0x000fce0000000016 */
.L_x_10519:
[----:B------:R-:W-:Y:S01]  /*1fe0*/  HADD2.F32 R109, -RZ, R82.H1_H1 ;  /* 0x30000052ff6d7230 */ /* 0x000fe20000004100 */
[----:B------:R-:W-:Y:S06]  /*1ff0*/  @P5 BRA `(.L_x_10520) ;  /* 0x0000000000205947 */ /* 0x000fec0003800000 */
[----:B------:R-:W-:-:S04]  /*2000*/  ISETP.NE.U32.AND P3, PT, RZ, UR12, PT ;  /* 0x0000000cff007c0c */ /* 0x000fc8000bf65070 */
[----:B------:R-:W-:-:S13]  /*2010*/  ISETP.NE.AND.EX P3, PT, RZ, UR13, PT, P3 ;  /* 0x0000000dff007c0c */ /* 0x000fda000bf65330 */
[----:B------:R-:W-:Y:S05]  /*2020*/  @P3 BRA `(.L_x_10521) ;  /* 0x0000000000083947 */ /* 0x000fea0003800000 */
[----:B------:R-:W-:Y:S05]  /*2030*/  @P2 BRA `(.L_x_10522) ;  /* 0x0000000000202947 */ /* 0x000fea0003800000 */
[----:B------:R-:W-:Y:S05]  /*2040*/  BRA `(.L_x_10523) ;  /* 0x0000000000247947 */ /* 0x000fea0003800000 */
.L_x_10521:
[----:B-----5:R-:W-:-:S05]  /*2050*/  HADD2.F32 R16, -RZ, R26.H1_H1 ;  /* 0x3000001aff107230 */ /* 0x020fca0000004100 */
[----:B------:R-:W-:Y:S01]  /*2060*/  FADD.FTZ R109, R16, R109 ;  /* 0x0000006d106d7221 */ /* 0x000fe20000010000 */
[----:B------:R-:W-:Y:S06]  /*2070*/  BRA `(.L_x_10522) ;  /* 0x0000000000107947 */ /* 0x000fec0003800000 */
.L_x_10520:
[----:B-----5:R-:W-:Y:S02]  /*2080*/  HADD2.F32 R16, -RZ, R30.H1_H1 ;  /* 0x3000001eff107230 */ /* 0x020fe40000004100 */
[----:B------:R-:W-:-:S03]  /*2090*/  @P4 HADD2.F32 R18, -RZ, R26.H1_H1 ;  /* 0x3000001aff124230 */ /* 0x000fc60000004100 */
[----:B------:R-:W-:-:S04]  /*20a0*/  FADD.FTZ R109, R16, R109 ;  /* 0x0000006d106d7221 */ /* 0x000fc80000010000 */
[----:B------:R-:W-:-:S07]  /*20b0*/  @P4 FADD.FTZ R109, R18, R109 ;  /* 0x0000006d126d4221 */ /* 0x000fce0000010000 */
.L_x_10522:
[----:B------:R-:W-:-:S04]  /*20c0*/  F2FP.F16.F32.PACK_AB R16, RZ, R109 ;  /* 0x0000006dff10723e */ /* 0x000fc800000000ff */
[----:B------:R-:W-:-:S07]  /*20d0*/  PRMT R22, R22, 0x5410, R16 ;  /* 0x0000541016167816 */ /* 0x000fce0000000010 */
.L_x_10523:
[----:B------:R-:W-:Y:S01]  /*20e0*/  HADD2.F32 R111, -RZ, R83.H0_H0 ;  /* 0x20000053ff6f7230 */ /* 0x000fe20000004100 */
[----:B------:R-:W-:Y:S06]  /*20f0*/  @P5 BRA `(.L_x_10524) ;  /* 0x0000000000205947 */ /* 0x000fec0003800000 */
[----:B------:R-:W-:-:S04]  /*2100*/  ISETP.NE.U32.AND P3, PT, RZ, UR12, PT ;  /* 0x0000000cff007c0c */ /* 0x000fc8000bf65070 */
[----:B------:R-:W-:-:S13]  /*2110*/  ISETP.NE.AND.EX P3, PT, RZ, UR13, PT, P3 ;  /* 0x0000000dff007c0c */ /* 0x000fda000bf65330 */
[----:B------:R-:W-:Y:S05]  /*2120*/  @P3 BRA `(.L_x_10525) ;  /* 0x0000000000083947 */ /* 0x000fea0003800000 */
[----:B------:R-:W-:Y:S05]  /*2130*/  @P2 BRA `(.L_x_10526) ;  /* 0x0000000000202947 */ /* 0x000fea0003800000 */
[----:B------:R-:W-:Y:S05]  /*2140*/  BRA `(.L_x_10527) ;  /* 0x0000000000247947 */ /* 0x000fea0003800000 */
.L_x_10525:
[----:B-----5:R-:W-:-:S05]  /*2150*/  HADD2.F32 R16, -RZ, R27.H0_H0 ;  /* 0x2000001bff107230 */ /* 0x020fca0000004100 */
[----:B------:R-:W-:Y:S01]  /*2160*/  FADD.FTZ R111, R16, R111 ;  /* 0x0000006f106f7221 */ /* 0x000fe20000010000 */
[----:B------:R-:W-:Y:S06]  /*2170*/  BRA `(.L_x_10526) ;  /* 0x0000000000107947 */ /* 0x000fec0003800000 */
.L_x_10524:
[----:B-----5:R-:W-:Y:S02]  /*2180*/  HADD2.F32 R16, -RZ, R31.H0_H0 ;  /* 0x2000001fff107230 */ /* 0x020fe40000004100 */
[----:B------:R-:W-:-:S03]  /*2190*/  @P4 HADD2.F32 R18, -RZ, R27.H0_H0 ;  /* 0x2000001bff124230 */ /* 0x000fc60000004100 */
[----:B------:R-:W-:-:S04]  /*21a0*/  FADD.FTZ R111, R16, R111 ;  /* 0x0000006f106f7221 */ /* 0x000fc80000010000 */
[----:B------:R-:W-:-:S07]  /*21b0*/  @P4 FADD.FTZ R111, R18, R111 ;  /* 0x0000006f126f4221 */ /* 0x000fce0000010000 */
.L_x_10526:
[----:B------:R-:W-:-:S04]  /*21c0*/  F2FP.F16.F32.PACK_AB R16, RZ, R111 ;  /* 0x0000006fff10723e */ /* 0x000fc800000000ff */
[----:B------:R-:W-:-:S07]  /*21d0*/  PRMT R23, R16, 0x7610, R23 ;  /* 0x0000761010177816 */ /* 0x000fce0000000017 */
.L_x_10527:
[----:B------:R-:W-:Y:S01]  /*21e0*/  HADD2.F32 R119, -RZ, R83.H1_H1 ;  /* 0x30000053ff777230 */ /* 0x000fe20000004100 */
[----:B------:R-:W-:Y:S06]  /*21f0*/  @P5 BRA `(.L_x_10528) ;  /* 0x0000000000205947 */ /* 0x000fec0003800000 */
[----:B------:R-:W-:-:S04]  /*2200*/  ISETP.NE.U32.AND P3, PT, RZ, UR12, PT ;  /* 0x0000000cff007c0c */ /* 0x000fc8000bf65070 */
[----:B------:R-:W-:-:S13]  /*2210*/  ISETP.NE.AND.EX P3, PT, RZ, UR13, PT, P3 ;  /* 0x0000000dff007c0c */ /* 0x000fda000bf65330 */
[----:B------:R-:W-:Y:S05]  /*2220*/  @P3 BRA `(.L_x_10529) ;  /* 0x0000000000083947 */ /* 0x000fea0003800000 */
[----:B------:R-:W-:Y:S05]  /*2230*/  @P2 BRA `(.L_x_10530) ;  /* 0x0000000000202947 */ /* 0x000fea0003800000 */
[----:B------:R-:W-:Y:S05]  /*2240*/  BRA `(.L_x_10531) ;  /* 0x0000000000247947 */ /* 0x000fea0003800000 */
.L_x_10529:
[----:B-----5:R-:W-:-:S05]  /*2250*/  HADD2.F32 R16, -RZ, R27.H1_H1 ;  /* 0x3000001bff107230 */ /* 0x020fca0000004100 */
[----:B------:R-:W-:Y:S01]  /*2260*/  FADD.FTZ R119, R16, R119 ;  /* 0x0000007710777221 */ /* 0x000fe20000010000 */
[----:B------:R-:W-:Y:S06]  /*2270*/  BRA `(.L_x_10530) ;  /* 0x0000000000107947 */ /* 0x000fec0003800000 */
.L_x_10528:
[----:B-----5:R-:W-:Y:S02]  /*2280*/  HADD2.F32 R16, -RZ, R31.H1_H1 ;  /* 0x3000001fff107230 */ /* 0x020fe40000004100 */
[----:B------:R-:W-:-:S03]  /*2290*/  @P4 HADD2.F32 R18, -RZ, R27.H1_H1 ;  /* 0x3000001bff124230 */ /* 0x000fc60000004100 */
[----:B------:R-:W-:-:S04]  /*22a0*/  FADD.FTZ R119, R16, R119 ;  /* 0x0000007710777221 */ /* 0x000fc80000010000 */
[----:B------:R-:W-:-:S07]  /*22b0*/  @P4 FADD.FTZ R119, R18, R119 ;  /* 0x0000007712774221 */ /* 0x000fce0000010000 */
.L_x_10530:
[----:B------:R-:W-:-:S04]  /*22c0*/  F2FP.F16.F32.PACK_AB R16, RZ, R119 ;  /* 0x00000077ff10723e */ /* 0x000fc800000000ff */
[----:B------:R-:W-:-:S07]  /*22d0*/  PRMT R23, R23, 0x5410, R16 ;  /* 0x0000541017177816 */ /* 0x000fce0000000010 */
.L_x_10531:
[----:B------:R-:W1:Y:S02]  /*22e0*/  @P2 LDC.64 R80, c[0x0][0x238] ;  /* 0x00008e00ff502b82 */ /* 0x000e640000000a00 */
[----:B-1----:R-:W-:-:S04]  /*22f0*/  @P2 LEA R80, P3, R14, R80, 0x4 ;  /* 0x000000500e502211 */ /* 0x002fc800078620ff */
[----:B------:R-:W-:-:S05]  /*2300*/  @P2 LEA.HI.X R81, R14, R81, RZ, 0x4, P3 ;  /* 0x000000510e512211 */ /* 0x000fca00018f24ff */
[----:B------:R3:W-:Y:S04]  /*2310*/  @P2 STG.E.128 desc[UR4][R80.64], R20 ;  /* 0x0000001450002986 */ /* 0x0007e8000c101d04 */
.L_x_10499:
[----:B------:R-:W-:Y:S05]  /*2320*/  BSYNC B0 ;  /* 0x0000000000007941 */ /* 0x000fea0003800000 */
.L_x_10498:
        /* <DEDUP_REMOVED lines=104> */
.L_x_10550:
[----:B------:R-:W-:Y:S01]  /*29b0*/  LOP3.LUT P3, RZ, R0, 0x1f, RZ, 0xc0, !PT ;  /* 0x0000001f00ff7812 */ /* 0x000fe2000786c0ff */
[----:B-1----:R-:W-:Y:S01]  /*29c0*/  FADD.FTZ R81, R82, R115 ;  /* 0x0000007352517221 */ /* 0x002fe20000010000 */
[----:B------:R-:W-:Y:S01]  /*29d0*/  LOP3.LUT R83, R16, 0x7, RZ, 0xc0, !PT ;  /* 0x0000000710537812 */ /* 0x000fe200078ec0ff */
[----:B------:R-:W-:Y:S05]  /*29e0*/  WARPSYNC.ALL ;  /* 0x0000000000007948 */ /* 0x000fea0003800000 */
        /* <DEDUP_REMOVED lines=118> */
.L_x_10534:
[----:B------:R-:W-:Y:S05]  /*3150*/  BSYNC B0 ;  /* 0x0000000000007941 */ /* 0x000fea0003800000 */
.L_x_10533:
        /* <DEDUP_REMOVED lines=35> */
.L_x_10536:
[----:B------:R-:W-:Y:S05]  /*3390*/  BSYNC B0 ;  /* 0x0000000000007941 */ /* 0x000fea0003800000 */
.L_x_10535:
        /* <DEDUP_REMOVED lines=33> */
.L_x_10538:
[----:B------:R-:W-:Y:S05]  /*35b0*/  BSYNC B0 ;  /* 0x0000000000007941 */ /* 0x000fea0003800000 */
.L_x_10537:
[----:B------:R-:W-:Y:S02]  /*35c0*/  IADD3 R5, R5, UR8, RZ ;  /* 0x0000000805057c10 */ /* 0x000fe4000fffe0ff */
[----:B------:R-:W-:Y:S02]  /*35d0*/  SEL R12, RZ, 0x1, P4 ;  /* 0x00000001ff0c7807 */ /* 0x000fe40002000000 */
[----:B------:R-:W-:-:S13]  /*35e0*/  ISETP.GE.AND P3, PT, R5, UR9, PT ;  /* 0x0000000905007c0c */ /* 0x000fda000bf66270 */
[----:B------:R-:W-:Y:S05]  /*35f0*/  @!P3 BRA `(.L_x_10539) ;  /* 0xffffffd00024b947 */ /* 0x000fea000383ffff */
[----:B------:R-:W-:Y:S05]  /*3600*/  EXIT ;  /* 0x000000000000794d */ /* 0x000fea0003800000 */
.L_x_10532:
[----:B------:R-:W-:Y:S01]  /*3610*/  HFMA2.MMA R88, -RZ, RZ, 0, 5.9604644775390625e-08 ;  /* 0x00000001ff587435 */ /* 0x000fe200000001ff */
[----:B------:R-:W-:Y:S02]  /*3620*/  MOV R121, R18 ;  /* 0x0000001200797202 */ /* 0x000fe40000000f00 */
[----:B------:R-:W-:Y:S02]  /*3630*/  MOV R123, 0x1f ;  /* 0x0000001f007b7802 */ /* 0x000fe40000000f00 */
[----:B------:R-:W-:-:S07]  /*3640*/  MOV R86, 0xffffffff ;  /* 0xffffffff00567802 */ /* 0x000fce0000000f00 */
[----:B0123-5:R-:W-:Y:S05]  /*3650*/  WARPSYNC.COLLECTIVE R86, `(.L_x_10540) ;  /* 0x0000000056087348 */ /* 0x02ffea0003c00000 */
[----:B------:R4:W0:Y:S02]  /*3660*/  SHFL.BFLY P6, R115, R121, R88, R123 ;  /* 0x0c00005879737389 */ /* 0x00082400000c007b */
[----:B012345:R-:W-:Y:S01]  /*3670*/  ENDCOLLECTIVE ;  /* 0x000000000000791b */ /* 0x03ffe20003800000 */
.L_x_10540:
[----:B------:R-:W-:Y:S01]  /*3680*/  HFMA2.MMA R88, -RZ, RZ, 0, 1.1920928955078125e-07 ;  /* 0x00000002ff587435 */ /* 0x000fe200000001ff */
[----:B------:R-:W-:-:S05]  /*3690*/  MOV R81, R115 ;  /* 0x0000007300517202 */ /* 0x000fca0000000f00 */
[----:B------:R-:W-:-:S05]  /*36a0*/  FADD.FTZ R81, R18, R81 ;  /* 0x0000005112517221 */ /* 0x000fca0000010000 */
[----:B------:R-:W-:-:S07]  /*36b0*/  MOV R121, R81 ;  /* 0x0000005100797202 */ /* 0x000fce0000000f00 */
[----:B------:R-:W-:Y:S05]  /*36c0*/  WARPSYNC.COLLECTIVE R86, `(.L_x_10541) ;  /* 0x0000000056087348 */ /* 0x000fea0003c00000 */
[----:B------:R0:W1:Y:S02]  /*36d0*/  SHFL.BFLY P6, R115, R121, R88, R123 ;  /* 0x0c00005879737389 */ /* 0x00006400000c007b */
[----:B01----:R-:W-:Y:S01]  /*36e0*/  ENDCOLLECTIVE ;  /* 0x000000000000791b */ /* 0x003fe20003800000 */
.L_x_10541:
[----:B------:R-:W-:Y:S01]  /*36f0*/  HFMA2.MMA R88, -RZ, RZ, 0, 2.384185791015625e-07 ;  /* 0x00000004ff587435 */ /* 0x000fe200000001ff */
[----:B------:R-:W-:-:S05]  /*3700*/  MOV R12, R115 ;  /* 0x00000073000c7202 */ /* 0x000fca0000000f00 */
[----:B------:R-:W-:-:S05]  /*3710*/  FADD.FTZ R82, R81, R12 ;  /* 0x0000000c51527221 */ /* 0x000fca0000010000 */
[----:B------:R-:W-:-:S07]  /*3720*/  MOV R121, R82 ;  /* 0x0000005200797202 */ /* 0x000fce0000000f00 */
[----:B------:R-:W-:Y:S05]  /*3730*/  WARPSYNC.COLLECTIVE R86, `(.L_x_10542) ;  /* 0x0000000056087348 */ /* 0x000fea0003c00000 */
[----:B------:R0:W1:Y:S02]  /*3740*/  SHFL.BFLY P6, R115, R121, R88, R123 ;  /* 0x0c00005879737389 */ /* 0x00006400000c007b */
[----:B01----:R-:W-:Y:S01]  /*3750*/  ENDCOLLECTIVE ;  /* 0x000000000000791b */ /* 0x003fe20003800000 */
.L_x_10542:
[----:B------:R-:W-:Y:S01]  /*3760*/  HFMA2.MMA R88, -RZ, RZ, 0, 4.76837158203125e-07 ;  /* 0x00000008ff587435 */ /* 0x000fe200000001ff */
[----:B------:R-:W-:-:S05]  /*3770*/  MOV R83, R115 ;  /* 0x0000007300537202 */ /* 0x000fca0000000f00 */
[----:B------:R-:W-:-:S05]  /*3780*/  FADD.FTZ R83, R82, R83 ;  /* 0x0000005352537221 */ /* 0x000fca0000010000 */
[----:B------:R-:W-:-:S07]  /*3790*/  MOV R121, R83 ;  /* 0x0000005300797202 */ /* 0x000fce0000000f00 */
[----:B------:R-:W-:Y:S05]  /*37a0*/  WARPSYNC.COLLECTIVE R86, `(.L_x_10543) ;  /* 0x0000000056087348 */ /* 0x000fea0003c00000 */
[----:B------:R0:W1:Y:S02]  /*37b0*/  SHFL.BFLY P6, R115, R121, R88, R123 ;  /* 0x0c00005879737389 */ /* 0x00006400000c007b */
[----:B01----:R-:W-:Y:S01]  /*37c0*/  ENDCOLLECTIVE ;  /* 0x000000000000791b */ /* 0x003fe20003800000 */
.L_x_10543:
[----:B------:R-:W-:Y:S01]  /*37d0*/  HFMA2.MMA R88, -RZ, RZ, 0, 9.5367431640625e-07 ;  /* 0x00000010ff587435 */ /* 0x000fe200000001ff */
[----:B------:R-:W-:-:S05]  /*37e0*/  MOV R12, R115 ;  /* 0x00000073000c7202 */ /* 0x000fca0000000f00 */
[----:B------:R-:W-:-:S05]  /*37f0*/  FADD.FTZ R84, R83, R12 ;  /* 0x0000000c53547221 */ /* 0x000fca0000010000 */
[----:B------:R-:W-:-:S07]  /*3800*/  MOV R121, R84 ;  /* 0x0000005400797202 */ /* 0x000fce0000000f00 */
[----:B------:R-:W-:Y:S05]  /*3810*/  WARPSYNC.COLLECTIVE R86, `(.L_x_10544) ;  /* 0x0000000056087348 */ /* 0x000fea0003c00000 */
[----:B------:R0:W1:Y:S02]  /*3820*/  SHFL.BFLY P6, R115, R121, R88, R123 ;  /* 0x0c00005879737389 */ /* 0x00006400000c007b */
[----:B01----:R-:W-:Y:S01]  /*3830*/  ENDCOLLECTIVE ;  /* 0x000000000000791b */ /* 0x003fe20003800000 */
.L_x_10544:
        /* <DEDUP_REMOVED lines=56> */
.L_x_10545:
[----:B------:R-:W-:Y:S01]  /*3bc0*/  HFMA2.MMA R88, -RZ, RZ, 0, 1.1920928955078125e-07 ;  /* 0x00000002ff587435 */ /* 0x000fe200000001ff */
[----:B------:R-:W-:-:S05]  /*3bd0*/  MOV R81, R115 ;  /* 0x0000007300517202 */ /* 0x000fca0000000f00 */
[----:B------:R-:W-:-:S05]  /*3be0*/  FADD.FTZ R81, R12, R81 ;  /* 0x000000510c517221 */ /* 0x000fca0000010000 */
[----:B------:R-:W-:-:S07]  /*3bf0*/  MOV R121, R81 ;  /* 0x0000005100797202 */ /* 0x000fce0000000f00 */
[----:B------:R-:W-:Y:S05]  /*3c00*/  WARPSYNC.COLLECTIVE R86, `(.L_x_10546) ;  /* 0x0000000056087348 */ /* 0x000fea0003c00000 */
[----:B------:R0:W1:Y:S02]  /*3c10*/  SHFL.BFLY P6, R115, R121, R88, R123 ;  /* 0x0c00005879737389 */ /* 0x00006400000c007b */
[----:B01----:R-:W-:Y:S01]  /*3c20*/  ENDCOLLECTIVE ;  /* 0x000000000000791b */ /* 0x003fe20003800000 */
.L_x_10546:
[----:B------:R-:W-:Y:S01]  /*3c30*/  HFMA2.MMA R88, -RZ, RZ, 0, 2.384185791015625e-07 ;  /* 0x00000004ff587435 */ /* 0x000fe200000001ff */
[----:B------:R-:W-:-:S05]  /*3c40*/  MOV R18, R115 ;  /* 0x0000007300127202 */ /* 0x000fca0000000f00 */
[----:B------:R-:W-:-:S05]  /*3c50*/  FADD.FTZ R18, R81, R18 ;  /* 0x0000001251127221 */ /* 0x000fca0000010000 */
[----:B------:R-:W-:-:S07]  /*3c60*/  MOV R121, R18 ;  /* 0x0000001200797202 */ /* 0x000fce0000000f00 */
[----:B------:R-:W-:Y:S05]  /*3c70*/  WARPSYNC.COLLECTIVE R86, `(.L_x_10547) ;  /* 0x0000000056087348 */ /* 0x000fea0003c00000 */
[----:B------:R0:W1:Y:S02]  /*3c80*/  SHFL.BFLY P6, R115, R121, R88, R123 ;  /* 0x0c00005879737389 */ /* 0x00006400000c007b */
[----:B01----:R-:W-:Y:S01]  /*3c90*/  ENDCOLLECTIVE ;  /* 0x000000000000791b */ /* 0x003fe20003800000 */
.L_x_10547:
[----:B------:R-:W-:Y:S01]  /*3ca0*/  HFMA2.MMA R88, -RZ, RZ, 0, 4.76837158203125e-07 ;  /* 0x00000008ff587435 */ /* 0x000fe200000001ff */
[----:B------:R-:W-:-:S05]  /*3cb0*/  MOV R83, R115 ;  /* 0x0000007300537202 */ /* 0x000fca0000000f00 */
[----:B------:R-:W-:-:S05]  /*3cc0*/  FADD.FTZ R83, R18, R83 ;  /* 0x0000005312537221 */ /* 0x000fca0000010000 */
[----:B------:R-:W-:-:S07]  /*3cd0*/  MOV R121, R83 ;  /* 0x0000005300797202 */ /* 0x000fce0000000f00 */
[----:B------:R-:W-:Y:S05]  /*3ce0*/  WARPSYNC.COLLECTIVE R86, `(.L_x_10548) ;  /* 0x0000000056087348 */ /* 0x000fea0003c00000 */
[----:B------:R0:W1:Y:S02]  /*3cf0*/  SHFL.BFLY P6, R115, R121, R88, R123 ;  /* 0x0c00005879737389 */ /* 0x00006400000c007b */
[----:B01----:R-:W-:Y:S01]  /*3d00*/  ENDCOLLECTIVE ;  /* 0x000000000000791b */ /* 0x003fe20003800000 */
.L_x_10548:
[----:B------:R-:W-:Y:S01]  /*3d10*/  HFMA2.MMA R88, -RZ, RZ, 0, 9.5367431640625e-07 ;  /* 0x00000010ff587435 */ /* 0x000fe200000001ff */
[----:B------:R-:W-:-:S05]  /*3d20*/  MOV R82, R115 ;  /* 0x0000007300527202 */ /* 0x000fca0000000f00 */
[----:B------:R-:W-:-:S05]  /*3d30*/  FADD.FTZ R82, R83, R82 ;  /* 0x0000005253527221 */ /* 0x000fca0000010000 */
[----:B------:R-:W-:-:S07]  /*3d40*/  MOV R121, R82 ;  /* 0x0000005200797202 */ /* 0x000fce0000000f00 */
[----:B------:R-:W-:Y:S05]  /*3d50*/  WARPSYNC.COLLECTIVE R86, `(.L_x_10549) ;  /* 0x0000000056087348 */ /* 0x000fea0003c00000 */
[----:B------:R0:W1:Y:S02]  /*3d60*/  SHFL.BFLY P6, R115, R121, R88, R123 ;  /* 0x0c00005879737389 */ /* 0x00006400000c007b */
[----:B01----:R-:W-:Y:S01]  /*3d70*/  ENDCOLLECTIVE ;  /* 0x000000000000791b */ /* 0x003fe20003800000 */
.L_x_10549:
[----:B------:R-:W-:Y:S05]  /*3d80*/  BRA `(.L_x_10550) ;  /* 0xffffffec00087947 */ /* 0x000fea000383ffff */
.L_x_10551:
        /* <DEDUP_REMOVED lines=15> */
.L_x_20582:


//--------------------- .text._ZN10layer_norm31ln_parallel_residual_fwd_kernelINS_13Kernel_traitsIf6__halfS2_S2_fjLj6144ELj1ELj1ELj8ELj16ENS_18Kernel_traits_baseILj6144EfS2_S2_S2_fjLj256EEEEELb0ELb1ELb1EEEvNS_9FwdParamsE --------------------------
	.section	.text._ZN10layer_norm31ln_parallel_residual_fwd_kernelINS_13Kernel_traitsIf6__halfS2_S2_fjLj6144ELj1ELj1ELj8ELj16ENS_18Kernel_traits_baseILj6144EfS2_S2_S2_fjLj256EEEEELb0ELb1ELb1EEEvNS_9FwdParamsE,"ax",@progbits
	.align	128
        .global         _ZN10layer_norm31ln_parallel_residual_fwd_kernelINS_13Kernel_traitsIf6__halfS2_S2_fjLj6144ELj1ELj1ELj8ELj16ENS_18Kernel_traits_baseILj6144EfS2_S2_S2_fjLj256EEEEELb0ELb1ELb1EEEvNS_9FwdParamsE
        .type           _ZN10layer_norm31ln_parallel_residual_fwd_kernelINS_13Kernel_traitsIf6__halfS2_S2_fjLj6144ELj1ELj1ELj8ELj16ENS_18Kernel_traits_baseILj6144EfS2_S2_S2_fjLj256EEEEELb0ELb1ELb1EEEvNS_9FwdParamsE,@function
        .size           _ZN10layer_norm31ln_parallel_residual_fwd_kernelINS_13Kernel_traitsIf6__halfS2_S2_fjLj6144ELj1ELj1ELj8ELj16ENS_18Kernel_traits_baseILj6144EfS2_S2_S2_fjLj256EEEEELb0ELb1ELb1EEEvNS_9FwdParamsE,(.L_x_20583 - _ZN10layer_norm31ln_parallel_residual_fwd_kernelINS_13Kernel_traitsIf6__halfS2_S2_fjLj6144ELj1ELj1ELj8ELj16ENS_18Kernel_traits_baseILj6144EfS2_S2_S2_fjLj256EEEEELb0ELb1ELb1EEEvNS_9FwdParamsE)
        .other          _ZN10layer_norm31ln_parallel_residual_fwd_kernelINS_13Kernel_traitsIf6__halfS2_S2_fjLj6144ELj1ELj1ELj8ELj16ENS_18Kernel_traits_baseILj6144EfS2_S2_S2_fjLj256EEEEELb0ELb1ELb1EEEvNS_9FwdParamsE,@"STO_CUDA_ENTRY STV_DEFAULT"
_ZN10layer_norm31ln_parallel_residual_fwd_kernelINS_13Kernel_traitsIf6__halfS2_S2_fjLj6144ELj1ELj1ELj8ELj16ENS_18Kernel_traits_baseILj6144EfS2_S2_S2_fjLj256EEEEELb0ELb1ELb1EEEvNS_9FwdParamsE:
.text._ZN10layer_norm31ln_parallel_residual_fwd_kernelINS_13Kernel_traitsIf6__halfS2_S2_fjLj6144ELj1ELj1ELj8ELj16ENS_18Kernel_traits_baseILj6144EfS2_S2_S2_fjLj256EEEEELb0ELb1ELb1EEEvNS_9FwdParamsE:
        /* <DEDUP_REMOVED lines=58> */
.L_x_10649:
        /* <DEDUP_REMOVED lines=24> */
.L_x_10553:
[----:B-----5:R-:W-:-:S05]  /*0520*/  HADD2.F32 R0, -RZ, R56.H0_H0 ;  /* 0x20000038ff007230 */ /* 0x020fca0000004100 */
[----:B------:R-:W-:Y:S01]  /*0530*/  FADD.FTZ R77, R77, R0 ;  /* 0x000000004d4d7221 */ /* 0x000fe20000010000 */
[----:B------:R-:W-:Y:S06]  /*0540*/  BRA `(.L_x_10554) ;  /* 0x0000000000107947 */ /* 0x000fec0003800000 */
.L_x_10552:
[----:B-----5:R-:W-:Y:S02]  /*0550*/  HADD2.F32 R0, -RZ, R52.H0_H0 ;  /* 0x20000034ff007230 */ /* 0x020fe40000004100 */
[----:B------:R-:W-:-:S03]  /*0560*/  @P2 HADD2.F32 R70, -RZ, R56.H0_H0 ;  /* 0x20000038ff462230 */ /* 0x000fc60000004100 */
[----:B------:R-:W-:-:S04]  /*0570*/  FADD.FTZ R77, R77, R0 ;  /* 0x000000004d4d7221 */ /* 0x000fc80000010000 */
[----:B------:R-:W-:-:S07]  /*0580*/  @P2 FADD.FTZ R77, R77, R70 ;  /* 0x000000464d4d2221 */ /* 0x000fce0000010000 */
.L_x_10554:
[----:B------:R-:W-:-:S04]  /*0590*/  F2FP.F16.F32.PACK_AB R0, RZ, R77 ;  /* 0x0000004dff00723e */ /* 0x000fc800000000ff */
[----:B------:R-:W-:-:S07]  /*05a0*/  PRMT R60, R0, 0x7610, R60 ;  /* 0x00007610003c7816 */ /* 0x000fce000000003c */
.L_x_10555:
[----:B------:R-:W-:Y:S01]  /*05b0*/  HADD2.F32 R79, -RZ, R64.H1_H1 ;  /* 0x30000040ff4f7230 */ /* 0x000fe20000004100 */
[----:B------:R-:W-:Y:S06]  /*05c0*/  @P3 BRA `(.L_x_10556) ;  /* 0x0000000000203947 */ /* 0x000fec0003800000 */
[----:B------:R-:W-:-:S04]  /*05d0*/  ISETP.NE.U32.AND P4, PT, RZ, UR10, PT ;  /* 0x0000000aff007c0c */ /* 0x000fc8000bf85070 */
[----:B------:R-:W-:-:S13]  /*05e0*/  ISETP.NE.AND.EX P4, PT, RZ, UR11, PT, P4 ;  /* 0x0000000bff007c0c */ /* 0x000fda000bf85340 */
[----:B------:R-:W-:Y:S05]  /*05f0*/  @P4 BRA `(.L_x_10557) ;  /* 0x0000000000084947 */ /* 0x000fea0003800000 */
[----:B------:R-:W-:Y:S05]  /*0600*/  @P0 BRA `(.L_x_10558) ;  /* 0x0000000000200947 */ /* 0x000fea0003800000 */
[----:B------:R-:W-:Y:S05]  /*0610*/  BRA `(.L_x_10559) ;  /* 0x0000000000247947 */ /* 0x000fea0003800000 */
.L_x_10557:
[----:B-----5:R-:W-:-:S05]  /*0620*/  HADD2.F32 R0, -RZ, R56.H1_H1 ;  /* 0x30000038ff007230 */ /* 0x020fca0000004100 */
[----:B------:R-:W-:Y:S01]  /*0630*/  FADD.FTZ R79, R79, R0 ;  /* 0x000000004f4f7221 */ /* 0x000fe20000010000 */
[----:B------:R-:W-:Y:S06]  /*0640*/  BRA `(.L_x_10558) ;  /* 0x0000000000107947 */ /* 0x000fec0003800000 */
.L_x_10556:
[----:B-----5:R-:W-:Y:S02]  /*0650*/  HADD2.F32 R0, -RZ, R52.H1_H1 ;  /* 0x30000034ff007230 */ /* 0x020fe40000004100 */
[----:B------:R-:W-:-:S03]  /*0660*/  @P2 HADD2.F32 R64, -RZ, R56.H1_H1 ;  /* 0x30000038ff402230 */ /* 0x000fc60000004100 */
[----:B------:R-:W-:-:S04]  /*0670*/  FADD.FTZ R79, R79, R0 ;  /* 0x000000004f4f7221 */ /* 0x000fc80000010000 */
[----:B------:R-:W-:-:S07]  /*0680*/  @P2 FADD.FTZ R79, R79, R64 ;  /* 0x000000404f4f2221 */ /* 0x000fce0000010000 */
.L_x_10558:
[----:B------:R-:W-:-:S04]  /*0690*/  F2FP.F16.F32.PACK_AB R0, RZ, R79 ;  /* 0x0000004fff00723e */ /* 0x000fc800000000ff */
[----:B------:R-:W-:-:S07]  /*06a0*/  PRMT R60, R60, 0x5410, R0 ;  /* 0x000054103c3c7816 */ /* 0x000fce0000000000 */
.L_x_10559:
[----:B------:R-:W-:Y:S01]  /*06b0*/  HADD2.F32 R81, -RZ, R65.H0_H0 ;  /* 0x20000041ff517230 */ /* 0x000fe20000004100 */
[----:B------:R-:W-:Y:S06]  /*06c0*/  @P3 BRA `(.L_x_10560) ;  /* 0x0000000000203947 */ /* 0x000fec0003800000 */
[----:B------:R-:W-:-:S04]  /*06d0*/  ISETP.NE.U32.AND P4, PT, RZ, UR10, PT ;  /* 0x0000000aff007c0c */ /* 0x000fc8000bf85070 */
[----:B------:R-:W-:-:S13]  /*06e0*/  ISETP.NE.AND.EX P4, PT, RZ, UR11, PT, P4 ;  /* 0x0000000bff007c0c */ /* 0x000fda000bf85340 */
[----:B------:R-:W-:Y:S05]  /*06f0*/  @P4 BRA `(.L_x_10561) ;  /* 0x0000000000084947 */ /* 0x000fea0003800000 */
[----:B------:R-:W-:Y:S05]  /*0700*/  @P0 BRA `(.L_x_10562) ;  /* 0x0000000000200947 */ /* 0x000fea0003800000 */
[----:B------:R-:W-:Y:S05]  /*0710*/  BRA `(.L_x_10563) ;  /* 0x0000000000247947 */ /* 0x000fea0003800000 */
.L_x_10561:
[----:B-----5:R-:W-:-:S05]  /*0720*/  HADD2.F32 R0, -RZ, R57.H0_H0 ;  /* 0x20000039ff007230 */ /* 0x020fca0000004100 */
[----:B------:R-:W-:Y:S01]  /*0730*/  FADD.FTZ R81, R81, R0 ;  /* 0x0000000051517221 */ /* 0x000fe20000010000 */
[----:B------:R-:W-:Y:S06]  /*0740*/  BRA `(.L_x_10562) ;  /* 0x0000000000107947 */ /* 0x000fec0003800000 */
.L_x_10560:
[----:B-----5:R-:W-:Y:S02]  /*0750*/  HADD2.F32 R0, -RZ, R53.H0_H0 ;  /* 0x20000035ff007230 */ /* 0x020fe40000004100 */
[----:B------:R-:W-:-:S03]  /*0760*/  @P2 HADD2.F32 R64, -RZ, R57.H0_H0 ;  /* 0x20000039ff402230 */ /* 0x000fc60000004100 */
[----:B------:R-:W-:-:S04]  /*0770*/  FADD.FTZ R81, R81, R0 ;  /* 0x0000000051517221 */ /* 0x000fc80000010000 */
[----:B------:R-:W-:-:S07]  /*0780*/  @P2 FADD.FTZ R81, R81, R64 ;  /* 0x0000004051512221 */ /* 0x000fce0000010000 */
.L_x_10562:
[----:B------:R-:W-:-:S04]  /*0790*/  F2FP.F16.F32.PACK_AB R0, RZ, R81 ;  /* 0x00000051ff00723e */ /* 0x000fc800000000ff */
[----:B------:R-:W-:-:S07]  /*07a0*/  PRMT R61, R0, 0x7610, R61 ;  /* 0x00007610003d7816 */ /* 0x000fce000000003d */
.L_x_10563:
[----:B------:R-:W-:Y:S01]  /*07b0*/  HADD2.F32 R83, -RZ, R65.H1_H1 ;  /* 0x30000041ff537230 */ /* 0x000fe20000004100 */
[----:B------:R-:W-:Y:S06]  /*07c0*/  @P3 BRA `(.L_x_10564) ;  /* 0x0000000000203947 */ /* 0x000fec0003800000 */
[----:B------:R-:W-:-:S04]  /*07d0*/  ISETP.NE.U32.AND P4, PT, RZ, UR10, PT ;  /* 0x0000000aff007c0c */ /* 0x000fc8000bf85070 */
[----:B------:R-:W-:-:S13]  /*07e0*/  ISETP.NE.AND.EX P4, PT, RZ, UR11, PT, P4 ;  /* 0x0000000bff007c0c */ /* 0x000fda000bf85340 */
[----:B------:R-:W-:Y:S05]  /*07f0*/  @P4 BRA `(.L_x_10565) ;  /* 0x0000000000084947 */ /* 0x000fea0003800000 */
[----:B------:R-:W-:Y:S05]  /*0800*/  @P0 BRA `(.L_x_10566) ;  /* 0x0000000000200947 */ /* 0x000fea0003800000 */
[----:B------:R-:W-:Y:S05]  /*0810*/  BRA `(.L_x_10567) ;  /* 0x0000000000247947 */ /* 0x000fea0003800000 */
.L_x_10565:
[----:B-----5:R-:W-:-:S05]  /*0820*/  HADD2.F32 R0, -RZ, R57.H1_H1 ;  /* 0x30000039ff007230 */ /* 0x020fca0000004100 */
[----:B------:R-:W-:Y:S01]  /*0830*/  FADD.FTZ R83, R83, R0 ;  /* 0x0000000053537221 */ /* 0x000fe20000010000 */
[----:B------:R-:W-:Y:S06]  /*0840*/  BRA `(.L_x_10566) ;  /* 0x0000000000107947 */ /* 0x000fec0003800000 */
.L_x_10564:
[----:B-----5:R-:W-:Y:S02]  /*0850*/  HADD2.F32 R0, -RZ, R53.H1_H1 ;  /* 0x30000035ff007230 */ /* 0x020fe40000004100 */
[----:B------:R-:W-:-:S03]  /*0860*/  @P2 HADD2.F32 R64, -RZ, R57.H1_H1 ;  /* 0x30000039ff402230 */ /* 0x000fc60000004100 */
[----:B------:R-:W-:-:S04]  /*0870*/  FADD.FTZ R83, R83, R0 ;  /* 0x0000000053537221 */ /* 0x000fc80000010000 */
[----:B------:R-:W-:-:S07]  /*0880*/  @P2 FADD.FTZ R83, R83, R64 ;  /* 0x0000004053532221 */ /* 0x000fce0000010000 */
.L_x_10566:
[----:B------:R-:W-:-:S04]  /*0890*/  F2FP.F16.F32.PACK_AB R0, RZ, R83 ;  /* 0x00000053ff00723e */ /* 0x000fc800000000ff */
[----:B------:R-:W-:-:S07]  /*08a0*/  PRMT R61, R61, 0x5410, R0 ;  /* 0x000054103d3d7816 */ /* 0x000fce0000000000 */
.L_x_10567:
[----:B------:R-:W-:Y:S01]  /*08b0*/  HADD2.F32 R85, -RZ, R66.H0_H0 ;  /* 0x20000042ff557230 */ /* 0x000fe20000004100 */
[----:B------:R-:W-:Y:S06]  /*08c0*/  @P3 BRA `(.L_x_10568) ;  /* 0x0000000000203947 */ /* 0x000fec0003800000 */
[----:B------:R-:W-:-:S04]  /*08d0*/  ISETP.NE.U32.AND P4, PT, RZ, UR10, PT ;  /* 0x0000000aff007c0c */ /* 0x000fc8000bf85070 */
[----:B------:R-:W-:-:S13]  /*08e0*/  ISETP.NE.AND.EX P4, PT, RZ, UR11, PT, P4 ;  /* 0x0000000bff007c0c */ /* 0x000fda000bf85340 */
[----:B------:R-:W-:Y:S05]  /*08f0*/  @P4 BRA `(.L_x_10569) ;  /* 0x0000000000084947 */ /* 0x000fea0003800000 */
[----:B------:R-:W-:Y:S05]  /*0900*/  @P0 BRA `(.L_x_10570) ;  /* 0x0000000000200947 */ /* 0x000fea0003800000 */
[----:B------:R-:W-:Y:S05]  /*0910*/  BRA `(.L_x_10571) ;  /* 0x0000000000247947 */ /* 0x000fea0003800000 */
.L_x_10569:
[----:B-----5:R-:W-:-:S05]  /*0920*/  HADD2.F32 R0, -RZ, R58.H0_H0 ;  /* 0x2000003aff007230 */ /* 0x020fca0000004100 */
[----:B------:R-:W-:Y:S01]  /*0930*/  FADD.FTZ R85, R85, R0 ;  /* 0x0000000055557221 */ /* 0x000fe20000010000 */
[----:B------:R-:W-:Y:S06]  /*0940*/  BRA `(.L_x_10570) ;  /* 0x0000000000107947 */ /* 0x000fec0003800000 */
.L_x_10568:
[----:B-----5:R-:W-:Y:S02]  /*0950*/  HADD2.F32 R0, -RZ, R54.H0_H0 ;  /* 0x20000036ff007230 */ /* 0x020fe40000004100 */
[----:B------:R-:W-:-:S03]  /*0960*/  @P2 HADD2.F32 R64, -RZ, R58.H0_H0 ;  /* 0x2000003aff402230 */ /* 0x000fc60000004100 */
[----:B------:R-:W-:-:S04]  /*0970*/  FADD.FTZ R85, R85, R0 ;  /* 0x0000000055557221 */ /* 0x000fc80000010000 */
[----:B------:R-:W-:-:S07]  /*0980*/  @P2 FADD.FTZ R85, R85, R64 ;  /* 0x0000004055552221 */ /* 0x000fce0000010000 */
.L_x_10570:
[----:B------:R-:W-:-:S04]  /*0990*/  F2FP.F16.F32.PACK_AB R0, RZ, R85 ;  /* 0x00000055ff00723e */ /* 0x000fc800000000ff */
[----:B------:R-:W-:-:S07]  /*09a0*/  PRMT R62, R0, 0x7610, R62 ;  /* 0x00007610003e7816 */ /* 0x000fce000000003e */
.L_x_10571:
[----:B------:R-:W-:Y:S01]  /*09b0*/  HADD2.F32 R87, -RZ, R66.H1_H1 ;  /* 0x30000042ff577230 */ /* 0x000fe20000004100 */
[----:B------:R-:W-:Y:S06]  /*09c0*/  @P3 BRA `(.L_x_10572) ;  /* 0x0000000000203947 */ /* 0x000fec0003800000 */
[----:B------:R-:W-:-:S04]  /*09d0*/  ISETP.NE.U32.AND P4, PT, RZ, UR10, PT ;  /* 0x0000000aff007c0c */ /* 0x000fc8000bf85070 */
[----:B------:R-:W-:-:S13]  /*09e0*/  ISETP.NE.AND.EX P4, PT, RZ, UR11, PT, P4 ;  /* 0x0000000bff007c0c */ /* 0x000fda000bf85340 */
[----:B------:R-:W-:Y:S05]  /*09f0*/  @P4 BRA `(.L_x_10573) ;  /* 0x0000000000084947 */ /* 0x000fea0003800000 */
[----:B------:R-:W-:Y:S05]  /*0a00*/  @P0 BRA `(.L_x_10574) ;  /* 0x0000000000200947 */ /* 0x000fea0003800000 */
[----:B------:R-:W-:Y:S05]  /*0a10*/  BRA `(.L_x_10575) ;  /* 0x0000000000247947 */ /* 0x000fea0003800000 */
.L_x_10573:
[----:B-----5:R-:W-:-:S05]  /*0a20*/  HADD2.F32 R0, -RZ, R58.H1_H1 ;  /* 0x3000003aff007230 */ /* 0x020fca0000004100 */
[----:B------:R-:W-:Y:S01]  /*0a30*/  FADD.FTZ R87, R87, R0 ;  /* 0x0000000057577221 */ /* 0x000fe20000010000 */
[----:B------:R-:W-:Y:S06]  /*0a40*/  BRA `(.L_x_10574) ;  /* 0x0000000000107947 */ /* 0x000fec0003800000 */
.L_x_10572:
[----:B-----5:R-:W-:Y:S02]  /*0a50*/  HADD2.F32 R0, -RZ, R54.H1_H1 ;  /* 0x30000036ff007230 */ /* 0x020fe40000004100 */
[----:B------:R-:W-:-:S03]  /*0a60*/  @P2 HADD2.F32 R64, -RZ, R58.H1_H1 ;  /* 0x3000003aff402230 */ /* 0x000fc60000004100 */
[----:B------:R-:W-:-:S04]  /*0a70*/  FADD.FTZ R87, R87, R0 ;  /* 0x0000000057577221 */ /* 0x000fc80000010000 */
[----:B------:R-:W-:-:S07]  /*0a80*/  @P2 FADD.FTZ R87, R87, R64 ;  /* 0x0000004057572221 */ /* 0x000fce0000010000 */
.L_x_10574:
[----:B------:R-:W-:-:S04]  /*0a90*/  F2FP.F16.F32.PACK_AB R0, RZ, R87 ;  /* 0x00000057ff00723e */ /* 0x000fc800000000ff */
[----:B------:R-:W-:-:S07]  /*0aa0*/  PRMT R62, R62, 0x5410, R0 ;  /* 0x000054103e3e7816 */ /* 0x000fce0000000000 */
.L_x_10575:
[----:B------:R-:W-:Y:S01]  /*0ab0*/  HADD2.F32 R89, -RZ, R67.H0_H0 ;  /* 0x20000043ff597230 */ /* 0x000fe20000004100 */
[----:B------:R-:W-:Y:S06]  /*0ac0*/  @P3 BRA `(.L_x_10576) ;  /* 0x0000000000203947 */ /* 0x000fec0003800000 */
[----:B------:R-:W-:-:S04]  /*0ad0*/  ISETP.NE.U32.AND P4, PT, RZ, UR10, PT ;  /* 0x0000000aff007c0c */ /* 0x000fc8000bf85070 */
[----:B------:R-:W-:-:S13]  /*0ae0*/  ISETP.NE.AND.EX P4, PT, RZ, UR11, PT, P4 ;  /* 0x0000000bff007c0c */ /* 0x000fda000bf85340 */
[----:B------:R-:W-:Y:S05]  /*0af0*/  @P4 BRA `(.L_x_10577) ;  /* 0x0000000000084947 */ /* 0x000fea0003800000 */
[----:B------:R-:W-:Y:S05]  /*0b00*/  @P0 BRA `(.L_x_10578) ;  /* 0x0000000000200947 */ /* 0x000fea0003800000 */
[----:B------:R-:W-:Y:S05]  /*0b10*/  BRA `(.L_x_10579) ;  /* 0x0000000000247947 */ /* 0x000fea0003800000 */
.L_x_10577:
[----:B-----5:R-:W-:-:S05]  /*0b20*/  HADD2.F32 R0, -RZ, R59.H0_H0 ;  /* 0x2000003bff007230 */ /* 0x020fca0000004100 */
[----:B------:R-:W-:Y:S01]  /*0b30*/  FADD.FTZ R89, R89, R0 ;  /* 0x0000000059597221 */ /* 0x000fe20000010000 */
[----:B------:R-:W-:Y:S06]  /*0b40*/  BRA `(.L_x_10578) ;  /* 0x0000000000107947 */ /* 0x000fec0003800000 */
.L_x_10576:
[----:B-----5:R-:W-:Y:S02]  /*0b50*/  HADD2.F32 R0, -RZ, R55.H0_H0 ;  /* 0x20000037ff007230 */ /* 0x020fe40000004100 */
[----:B------:R-:W-:-:S03]  /*0b60*/  @P2 HADD2.F32 R64, -RZ, R59.H0_H0 ;  /* 0x2000003bff402230 */ /* 0x000fc60000004100 */
[----:B------:R-:W-:-:S04]  /*0b70*/  FADD.FTZ R89, R89, R0 ;  /* 0x0000000059597221 */ /* 0x000fc80000010000 */
[----:B------:R-:W-:-:S07]  /*0b80*/  @P2 FADD.FTZ R89, R89, R64 ;  /* 0x0000004059592221 */ /* 0x000fce0000010000 */
.L_x_10578:
[----:B------:R-:W-:-:S04]  /*0b90*/  F2FP.F16.F32.PACK_AB R0, RZ, R89 ;  /* 0x00000059ff00723e */ /* 0x000fc800000000ff */
[----:B------:R-:W-:-:S07]  /*0ba0*/  PRMT R63, R0, 0x7610, R63 ;  /* 0x00007610003f7816 */ /* 0x000fce000000003f */
.L_x_10579:
[----:B------:R-:W-:Y:S01]  /*0bb0*/  HADD2.F32 R91, -RZ, R67.H1_H1 ;  /* 0x30000043ff5b7230 */ /* 0x000fe20000004100 */
[----:B------:R-:W-:Y:S06]  /*0bc0*/  @P3 BRA `(.L_x_10580) ;  /* 0x0000000000203947 */ /* 0x000fec0003800000 */
[----:B------:R-:W-:-:S04]  /*0bd0*/  ISETP.NE.U32.AND P4, PT, RZ, UR10, PT ;  /* 0x0000000aff007c0c */ /* 0x000fc8000bf85070 */
[----:B------:R-:W-:-:S13]  /*0be0*/  ISETP.NE.AND.EX P4, PT, RZ, UR11, PT, P4 ;  /* 0x0000000bff007c0c */ /* 0x000fda000bf85340 */
[----:B------:R-:W-:Y:S05]  /*0bf0*/  @P4 BRA `(.L_x_10581) ;  /* 0x0000000000084947 */ /* 0x000fea0003800000 */
[----:B------:R-:W-:Y:S05]  /*0c00*/  @P0 BRA `(.L_x_10582) ;  /* 0x0000000000200947 */ /* 0x000fea0003800000 */
[----:B------:R-:W-:Y:S05]  /*0c10*/  BRA `(.L_x_10583) ;  /* 0x0000000000247947 */ /* 0x000fea0003800000 */
.L_x_10581:
[----:B-----5:R-:W-:-:S05]  /*0c20*/  HADD2.F32 R0, -RZ, R59.H1_H1 ;  /* 0x3000003bff007230 */ /* 0x020fca0000004100 */
[----:B------:R-:W-:Y:S01]  /*0c30*/  FADD.FTZ R91, R91, R0 ;  /* 0x000000005b5b7221 */ /* 0x000fe20000010000 */
[----:B------:R-:W-:Y:S06]  /*0c40*/  BRA `(.L_x_10582) ;  /* 0x0000000000107947 */ /* 0x000fec0003800000 */
.L_x_10580:
[----:B-----5:R-:W-:Y:S02]  /*0c50*/  HADD2.F32 R0, -RZ, R55.H1_H1 ;  /* 0x30000037ff007230 */ /* 0x020fe40000004100 */
[----:B------:R-:W-:-:S03]  /*0c60*/  @P2 HADD2.F32 R64, -RZ, R59.H1_H1 ;  /* 0x3000003bff402230 */ /* 0x000fc60000004100 */
[----:B------:R-:W-:-:S04]  /*0c70*/  FADD.FTZ R91, R91, R0 ;  /* 0x000000005b5b7221 */ /* 0x000fc80000010000 */
[----:B------:R-:W-:-:S07]  /*0c80*/  @P2 FADD.FTZ R91, R91, R64 ;  /* 0x000000405b5b2221 */ /* 0x000fce0000010000 */
.L_x_10582:
[----:B------:R-:W-:-:S04]  /*0c90*/  F2FP.F16.F32.PACK_AB R0, RZ, R91 ;  /* 0x0000005bff00723e */ /* 0x000fc800000000ff */
[----:B------:R-:W-:-:S07]  /*0ca0*/  PRMT R63, R63, 0x5410, R0 ;  /* 0x000054103f3f7816 */ /* 0x000fce0000000000 */
.L_x_10583:
        /* <DEDUP_REMOVED lines=19> */
.L_x_10585:
[----:B-----5:R-:W-:-:S05]  /*0de0*/  HADD2.F32 R0, -RZ, R56.H0_H0 ;  /* 0x20000038ff007230 */ /* 0x020fca0000004100 */
[----:B------:R-:W-:Y:S01]  /*0df0*/  FADD.FTZ R105, R0, R105 ;  /* 0x0000006900697221 */ /* 0x000fe20000010000 */
[----:B------:R-:W-:Y:S06]  /*0e00*/  BRA `(.L_x_10586) ;  /* 0x0000000000107947 */ /* 0x000fec0003800000 */
.L_x_10584:
[----:B-----5:R-:W-:Y:S02]  /*0e10*/  HADD2.F32 R0, -RZ, R52.H0_H0 ;  /* 0x20000034ff007230 */ /* 0x020fe40000004100 */
[----:B------:R-:W-:-:S03]  /*0e20*/  @P2 HADD2.F32 R70, -RZ, R56.H0_H0 ;  /* 0x20000038ff462230 */ /* 0x000fc60000004100 */
[----:B------:R-:W-:-:S04]  /*0e30*/  FADD.FTZ R105, R0, R105 ;  /* 0x0000006900697221 */ /* 0x000fc80000010000 */
[----:B------:R-:W-:-:S07]  /*0e40*/  @P2 FADD.FTZ R105, R70, R105 ;  /* 0x0000006946692221 */ /* 0x000fce0000010000 */
.L_x_10586:
[----:B------:R-:W-:-:S04]  /*0e50*/  F2FP.F16.F32.PACK_AB R0, RZ, R105 ;  /* 0x00000069ff00723e */ /* 0x000fc800000000ff */
[----:B------:R-:W-:-:S07]  /*0e60*/  PRMT R60, R0, 0x7610, R60 ;  /* 0x00007610003c7816 */ /* 0x000fce000000003c */
.L_x_10587:
[----:B------:R-:W-:Y:S01]  /*0e70*/  HADD2.F32 R107, -RZ, R64.H1_H1 ;  /* 0x30000040ff6b7230 */ /* 0x000fe20000004100 */
[----:B------:R-:W-:Y:S06]  /*0e80*/  @P3 BRA `(.L_x_10588) ;  /* 0x0000000000203947 */ /* 0x000fec0003800000 */
[----:B------:R-:W-:-:S04]  /*0e90*/  ISETP.NE.U32.AND P4, PT, RZ, UR10, PT ;  /* 0x0000000aff007c0c */ /* 0x000fc8000bf85070 */
[----:B------:R-:W-:-:S13]  /*0ea0*/  ISETP.NE.AND.EX P4, PT, RZ, UR11, PT, P4 ;  /* 0x0000000bff007c0c */ /* 0x000fda000bf85340 */
[----:B------:R-:W-:Y:S05]  /*0eb0*/  @P4 BRA `(.L_x_10589) ;  /* 0x0000000000084947 */ /* 0x000fea0003800000 */
[----:B------:R-:W-:Y:S05]  /*0ec0*/  @P0 BRA `(.L_x_10590) ;  /* 0x0000000000200947 */ /* 0x000fea0003800000 */
[----:B------:R-:W-:Y:S05]  /*0ed0*/  BRA `(.L_x_10591) ;  /* 0x0000000000247947 */ /* 0x000fea0003800000 */
.L_x_10589:
[----:B-----5:R-:W-:-:S05]  /*0ee0*/  HADD2.F32 R0, -RZ, R56.H1_H1 ;  /* 0x30000038ff007230 */ /* 0x020fca0000004100 */
[----:B------:R-:W-:Y:S01]  /*0ef0*/  FADD.FTZ R107, R0, R107 ;  /* 0x0000006b006b7221 */ /* 0x000fe20000010000 */
[----:B------:R-:W-:Y:S06]  /*0f00*/  BRA `(.L_x_10590) ;  /* 0x0000000000107947 */ /* 0x000fec0003800000 */
.L_x_10588:
[----:B-----5:R-:W-:Y:S02]  /*0f10*/  HADD2.F32 R0, -RZ, R52.H1_H1 ;  /* 0x30000034ff007230 */ /* 0x020fe40000004100 */
[----:B------:R-:W-:-:S03]  /*0f20*/  @P2 HADD2.F32 R64, -RZ, R56.H1_H1 ;  /* 0x30000038ff402230 */ /* 0x000fc60000004100 */
[----:B------:R-:W-:-:S04]  /*0f30*/  FADD.FTZ R107, R0, R107 ;  /* 0x0000006b006b7221 */ /* 0x000fc80000010000 */
[----:B------:R-:W-:-:S07]  /*0f40*/  @P2 FADD.FTZ R107, R64, R107 ;  /* 0x0000006b406b2221 */ /* 0x000fce0000010000 */
.L_x_10590:
[----:B------:R-:W-:-:S04]  /*0f50*/  F2FP.F16.F32.PACK_AB R0, RZ, R107 ;  /* 0x0000006bff00723e */ /* 0x000fc800000000ff */
[----:B------:R-:W-:-:S07]  /*0f60*/  PRMT R60, R60, 0x5410, R0 ;  /* 0x000054103c3c7816 */ /* 0x000fce0000000000 */
.L_x_10591:
[----:B------:R-:W-:Y:S01]  /*0f70*/  HADD2.F32 R101, -RZ, R65.H0_H0 ;  /* 0x20000041ff657230 */ /* 0x000fe20000004100 */
[----:B------:R-:W-:Y:S06]  /*0f80*/  @P3 BRA `(.L_x_10592) ;  /* 0x0000000000203947 */ /* 0x000fec0003800000 */
[----:B------:R-:W-:-:S04]  /*0f90*/  ISETP.NE.U32.AND P4, PT, RZ, UR10, PT ;  /* 0x0000000aff007c0c */ /* 0x000fc8000bf85070 */
[----:B------:R-:W-:-:S13]  /*0fa0*/  ISETP.NE.AND.EX P4, PT, RZ, UR11, PT, P4 ;  /* 0x0000000bff007c0c */ /* 0x000fda000bf85340 */
[----:B------:R-:W-:Y:S05]  /*0fb0*/  @P4 BRA `(.L_x_10593) ;  /* 0x0000000000084947 */ /* 0x000fea0003800000 */
[----:B------:R-:W-:Y:S05]  /*0fc0*/  @P0 BRA `(.L_x_10594) ;  /* 0x0000000000200947 */ /* 0x000fea0003800000 */
[----:B------:R-:W-:Y:S05]  /*0fd0*/  BRA `(.L_x_10595) ;  /* 0x0000000000247947 */ /* 0x000fea0003800000 */
.L_x_10593:
[----:B-----5:R-:W-:-:S05]  /*0fe0*/  HADD2.F32 R0, -RZ, R57.H0_H0 ;  /* 0x20000039ff007230 */ /* 0x020fca0000004100 */
[----:B------:R-:W-:Y:S01]  /*0ff0*/  FADD.FTZ R101, R0, R101 ;  /* 0x0000006500657221 */ /* 0x000fe20000010000 */
[----:B------:R-:W-:Y:S06]  /*1000*/  BRA `(.L_x_10594) ;  /* 0x0000000000107947 */ /* 0x000fec0003800000 */
.L_x_10592:
[----:B-----5:R-:W-:Y:S02]  /*1010*/  HADD2.F32 R0, -RZ, R53.H0_H0 ;  /* 0x20000035ff007230 */ /* 0x020fe40000004100 */
[----:B------:R-:W-:-:S03]  /*1020*/  @P2 HADD2.F32 R64, -RZ, R57.H0_H0 ;  /* 0x20000039ff402230 */ /* 0x000fc60000004100 */
[----:B------:R-:W-:-:S04]  /*1030*/  FADD.FTZ R101, R0, R101 ;  /* 0x0000006500657221 */ /* 0x000fc80000010000 */
[----:B------:R-:W-:-:S07]  /*1040*/  @P2 FADD.FTZ R101, R64, R101 ;  /* 0x0000006540652221 */ /* 0x000fce0000010000 */
.L_x_10594:
[----:B------:R-:W-:-:S04]  /*1050*/  F2FP.F16.F32.PACK_AB R0, RZ, R101 ;  /* 0x00000065ff00723e */ /* 0x000fc800000000ff */
[----:B------:R-:W-:-:S07]  /*1060*/  PRMT R61, R0, 0x7610, R61 ;  /* 0x00007610003d7816 */ /* 0x000fce000000003d */
.L_x_10595:
[----:B------:R-:W-:Y:S01]  /*1070*/  HADD2.F32 R103, -RZ, R65.H1_H1 ;  /* 0x30000041ff677230 */ /* 0x000fe20000004100 */
[----:B------:R-:W-:Y:S06]  /*1080*/  @P3 BRA `(.L_x_10596) ;  /* 0x0000000000203947 */ /* 0x000fec0003800000 */
[----:B------:R-:W-:-:S04]  /*1090*/  ISETP.NE.U32.AND P4, PT, RZ, UR10, PT ;  /* 0x0000000aff007c0c */ /* 0x000fc8000bf85070 */
[----:B------:R-:W-:-:S13]  /*10a0*/  ISETP.NE.AND.EX P4, PT, RZ, UR11, PT, P4 ;  /* 0x0000000bff007c0c */ /* 0x000fda000bf85340 */
[----:B------:R-:W-:Y:S05]  /*10b0*/  @P4 BRA `(.L_x_10597) ;  /* 0x0000000000084947 */ /* 0x000fea0003800000 */
[----:B------:R-:W-:Y:S05]  /*10c0*/  @P0 BRA `(.L_x_10598) ;  /* 0x0000000000200947 */ /* 0x000fea0003800000 */
[----:B------:R-:W-:Y:S05]  /*10d0*/  BRA `(.L_x_10599) ;  /* 0x0000000000247947 */ /* 0x000fea0003800000 */
.L_x_10597:
[----:B-----5:R-:W-:-:S05]  /*10e0*/  HADD2.F32 R0, -RZ, R57.H1_H1 ;  /* 0x30000039ff007230 */ /* 0x020fca0000004100 */
[----:B------:R-:W-:Y:S01]  /*10f0*/  FADD.FTZ R103, R0, R103 ;  /* 0x0000006700677221 */ /* 0x000fe20000010000 */
[----:B------:R-:W-:Y:S06]  /*1100*/  BRA `(.L_x_10598) ;  /* 0x0000000000107947 */ /* 0x000fec0003800000 */
.L_x_10596:
[----:B-----5:R-:W-:Y:S02]  /*1110*/  HADD2.F32 R0, -RZ, R53.H1_H1 ;  /* 0x30000035ff007230 */ /* 0x020fe40000004100 */
[----:B------:R-:W-:-:S03]  /*1120*/  @P2 HADD2.F32 R64, -RZ, R57.H1_H1 ;  /* 0x30000039ff402230 */ /* 0x000fc60000004100 */
[----:B------:R-:W-:-:S04]  /*1130*/  FADD.FTZ R103, R0, R103 ;  /* 0x0000006700677221 */ /* 0x000fc80000010000 */
[----:B------:R-:W-:-:S07]  /*1140*/  @P2 FADD.FTZ R103, R64, R103 ;  /* 0x0000006740672221 */ /* 0x000fce0000010000 */
.L_x_10598:
[----:B------:R-:W-:-:S04]  /*1150*/  F2FP.F16.F32.PACK_AB R0, RZ, R103 ;  /* 0x00000067ff00723e */ /* 0x000fc800000000ff */
[----:B------:R-:W-:-:S07]  /*1160*/  PRMT R61, R61, 0x5410, R0 ;  /* 0x000054103d3d7816 */ /* 0x000fce0000000000 */
.L_x_10599:
[----:B------:R-:W-:Y:S01]  /*1170*/  HADD2.F32 R93, -RZ, R66.H0_H0 ;  /* 0x20000042ff5d7230 */ /* 0x000fe20000004100 */
[----:B------:R-:W-:Y:S06]  /*1180*/  @P3 BRA `(.L_x_10600) ;  /* 0x0000000000203947 */ /* 0x000fec0003800000 */
[----:B------:R-:W-:-:S04]  /*1190*/  ISETP.NE.U32.AND P4, PT, RZ, UR10, PT ;  /* 0x0000000aff007c0c */ /* 0x000fc8000bf85070 */
[----:B------:R-:W-:-:S13]  /*11a0*/  ISETP.NE.AND.EX P4, PT, RZ, UR11, PT, P4 ;  /* 0x0000000bff007c0c */ /* 0x000fda000bf85340 */
[----:B------:R-:W-:Y:S05]  /*11b0*/  @P4 BRA `(.L_x_10601) ;  /* 0x0000000000084947 */ /* 0x000fea0003800000 */
[----:B------:R-:W-:Y:S05]  /*11c0*/  @P0 BRA `(.L_x_10602) ;  /* 0x0000000000200947 */ /* 0x000fea0003800000 */
[----:B------:R-:W-:Y:S05]  /*11d0*/  BRA `(.L_x_10603) ;  /* 0x0000000000247947 */ /* 0x000fea0003800000 */
.L_x_10601:
[----:B-----5:R-:W-:-:S05]  /*11e0*/  HADD2.F32 R0, -RZ, R58.H0_H0 ;  /* 0x2000003aff007230 */ /* 0x020fca0000004100 */
[----:B------:R-:W-:Y:S01]  /*11f0*/  FADD.FTZ R93, R0, R93 ;  /* 0x0000005d005d7221 */ /* 0x000fe20000010000 */
[----:B------:R-:W-:Y:S06]  /*1200*/  BRA `(.L_x_10602) ;  /* 0x0000000000107947 */ /* 0x000fec0003800000 */
.L_x_10600:
[----:B-----5:R-:W-:Y:S02]  /*1210*/  HADD2.F32 R0, -RZ, R54.H0_H0 ;  /* 0x20000036ff007230 */ /* 0x020fe40000004100 */
[----:B------:R-:W-:-:S03]  /*1220*/  @P2 HADD2.F32 R64, -RZ, R58.H0_H0 ;  /* 0x2000003aff402230 */ /* 0x000fc60000004100 */
[----:B------:R-:W-:-:S04]  /*1230*/  FADD.FTZ R93, R0, R93 ;  /* 0x0000005d005d7221 */ /* 0x000fc80000010000 */
[----:B------:R-:W-:-:S07]  /*1240*/  @P2 FADD.FTZ R93, R64, R93 ;  /* 0x0000005d405d2221 */ /* 0x000fce0000010000 */
.L_x_10602:
[----:B------:R-:W-:-:S04]  /*1250*/  F2FP.F16.F32.PACK_AB R0, RZ, R93 ;  /* 0x0000005dff00723e */ /* 0x000fc800000000ff */
[----:B------:R-:W-:-:S07]  /*1260*/  PRMT R62, R0, 0x7610, R62 ;  /* 0x00007610003e7816 */ /* 0x000fce000000003e */
.L_x_10603:
[----:B------:R-:W-:Y:S01]  /*1270*/  HADD2.F32 R95, -RZ, R66.H1_H1 ;  /* 0x30000042ff5f7230 */ /* 0x000fe20000004100 */
[----:B------:R-:W-:Y:S06]  /*1280*/  @P3 BRA `(.L_x_10604) ;  /* 0x0000000000203947 */ /* 0x000fec0003800000 */
[----:B------:R-:W-:-:S04]  /*1290*/  ISETP.NE.U32.AND P4, PT, RZ, UR10, PT ;  /* 0x0000000aff007c0c */ /* 0x000fc8000bf85070 */
[----:B------:R-:W-:-:S13]  /*12a0*/  ISETP.NE.AND.EX P4, PT, RZ, UR11, PT, P4 ;  /* 0x0000000bff007c0c */ /* 0x000fda000bf85340 */
[----:B------:R-:W-:Y:S05]  /*12b0*/  @P4 BRA `(.L_x_10605) ;  /* 0x0000000000084947 */ /* 0x000fea0003800000 */
[----:B------:R-:W-:Y:S05]  /*12c0*/  @P0 BRA `(.L_x_10606) ;  /* 0x0000000000200947 */ /* 0x000fea0003800000 */
[----:B------:R-:W-:Y:S05]  /*12d0*/  BRA `(.L_x_10607) ;  /* 0x0000000000247947 */ /* 0x000fea0003800000 */
.L_x_10605:
[----:B-----5:R-:W-:-:S05]  /*12e0*/  HADD2.F32 R0, -RZ, R58.H1_H1 ;  /* 0x3000003aff007230 */ /* 0x020fca0000004100 */
[----:B------:R-:W-:Y:S01]  /*12f0*/  FADD.FTZ R95, R0, R95 ;  /* 0x0000005f005f7221 */ /* 0x000fe20000010000 */
[----:B------:R-:W-:Y:S06]  /*1300*/  BRA `(.L_x_10606) ;  /* 0x0000000000107947 */ /* 0x000fec0003800000 */
.L_x_10604:
[----:B-----5:R-:W-:Y:S02]  /*1310*/  HADD2.F32 R0, -RZ, R54.H1_H1 ;  /* 0x30000036ff007230 */ /* 0x020fe40000004100 */
[----:B------:R-:W-:-:S03]  /*1320*/  @P2 HADD2.F32 R64, -RZ, R58.H1_H1 ;  /* 0x3000003aff402230 */ /* 0x000fc60000004100 */
[----:B------:R-:W-:-:S04]  /*1330*/  FADD.FTZ R95, R0, R95 ;  /* 0x0000005f005f7221 */ /* 0x000fc80000010000 */
[----:B------:R-:W-:-:S07]  /*1340*/  @P2 FADD.FTZ R95, R64, R95 ;  /* 0x0000005f405f2221 */ /* 0x000fce0000010000 */
.L_x_10606:
[----:B------:R-:W-:-:S04]  /*1350*/  F2FP.F16.F32.PACK_AB R0, RZ, R95 ;  /* 0x0000005fff00723e */ /* 0x000fc800000000ff */
[----:B------:R-:W-:-:S07]  /*1360*/  PRMT R62, R62, 0x5410, R0 ;  /* 0x000054103e3e7816 */ /* 0x000fce0000000000 */
.L_x_10607:
[----:B------:R-:W-:Y:S01]  /*1370*/  HADD2.F32 R97, -RZ, R67.H0_H0 ;  /* 0x20000043ff617230 */ /* 0x000fe20000004100 */
[----:B------:R-:W-:Y:S06]  /*1380*/  @P3 BRA `(.L_x_10608) ;  /* 0x0000000000203947 */ /* 0x000fec0003800000 */
[----:B------:R-:W-:-:S04]  /*1390*/  ISETP.NE.U32.AND P4, PT, RZ, UR10, PT ;  /* 0x0000000aff007c0c */ /* 0x000fc8000bf85070 */
[----:B------:R-:W-:-:S13]  /*13a0*/  ISETP.NE.AND.EX P4, PT, RZ, UR11, PT, P4 ;  /* 0x0000000bff007c0c */ /* 0x000fda000bf85340 */
[----:B------:R-:W-:Y:S05]  /*13b0*/  @P4 BRA `(.L_x_10609) ;  /* 0x0000000000084947 */ /* 0x000fea0003800000 */
[----:B------:R-:W-:Y:S05]  /*13c0*/  @P0 BRA `(.L_x_10610) ;  /* 0x0000000000200947 */ /* 0x000fea0003800000 */
[----:B------:R-:W-:Y:S05]  /*13d0*/  BRA `(.L_x_10611) ;  /* 0x0000000000247947 */ /* 0x000fea0003800000 */
.L_x_10609:
[----:B-----5:R-:W-:-:S05]  /*13e0*/  HADD2.F32 R0, -RZ, R59.H0_H0 ;  /* 0x2000003bff007230 */ /* 0x020fca0000004100 */
[----:B------:R-:W-:Y:S01]  /*13f0*/  FADD.FTZ R97, R0, R97 ;  /* 0x0000006100617221 */ /* 0x000fe20000010000 */
[----:B------:R-:W-:Y:S06]  /*1400*/  BRA `(.L_x_10610) ;  /* 0x0000000000107947 */ /* 0x000fec0003800000 */
.L_x_10608:
[----:B-----5:R-:W-:Y:S02]  /*1410*/  HADD2.F32 R0, -RZ, R55.H0_H0 ;  /* 0x20000037ff007230 */ /* 0x020fe40000004100 */
[----:B------:R-:W-:-:S03]  /*1420*/  @P2 HADD2.F32 R64, -RZ, R59.H0_H0 ;  /* 0x2000003bff402230 */ /* 0x000fc60000004100 */
[----:B------:R-:W-:-:S04]  /*1430*/  FADD.FTZ R97, R0, R97 ;  /* 0x0000006100617221 */ /* 0x000fc80000010000 */
[----:B------:R-:W-:-:S07]  /*1440*/  @P2 FADD.FTZ R97, R64, R97 ;  /* 0x0000006140612221 */ /* 0x000fce0000010000 */
.L_x_10610:
[----:B------:R-:W-:-:S04]  /*1450*/  F2FP.F16.F32.PACK_AB R0, RZ, R97 ;  /* 0x00000061ff00723e */ /* 0x000fc800000000ff */
[----:B------:R-:W-:-:S07]  /*1460*/  PRMT R63, R0, 0x7610, R63 ;  /* 0x00007610003f7816 */ /* 0x000fce000000003f */
.L_x_10611:
[----:B------:R-:W-:Y:S01]  /*1470*/  HADD2.F32 R99, -RZ, R67.H1_H1 ;  /* 0x30000043ff637230 */ /* 0x000fe20000004100 */
[----:B------:R-:W-:Y:S06]  /*1480*/  @P3 BRA `(.L_x_10612) ;  /* 0x0000000000203947 */ /* 0x000fec0003800000 */
[----:B------:R-:W-:-:S04]  /*1490*/  ISETP.NE.U32.AND P4, PT, RZ, UR10, PT ;  /* 0x0000000aff007c0c */ /* 0x000fc8000bf85070 */
[----:B------:R-:W-:-:S13]  /*14a0*/  ISETP.NE.AND.EX P4, PT, RZ, UR11, PT, P4 ;  /* 0x0000000bff007c0c */ /* 0x000fda000bf85340 */
[----:B------:R-:W-:Y:S05]  /*14b0*/  @P4 BRA `(.L_x_10613) ;  /* 0x0000000000084947 */ /* 0x000fea0003800000 */
[----:B------:R-:W-:Y:S05]  /*14c0*/  @P0 BRA `(.L_x_10614) ;  /* 0x0000000000200947 */ /* 0x000fea0003800000 */
[----:B------:R-:W-:Y:S05]  /*14d0*/  BRA `(.L_x_10615) ;  /* 0x0000000000247947 */ /* 0x000fea0003800000 */
.L_x_10613:
[----:B-----5:R-:W-:-:S05]  /*14e0*/  HADD2.F32 R0, -RZ, R59.H1_H1 ;  /* 0x3000003bff007230 */ /* 0x020fca0000004100 */
[----:B------:R-:W-:Y:S01]  /*14f0*/  FADD.FTZ R99, R0, R99 ;  /* 0x0000006300637221 */ /* 0x000fe20000010000 */
[----:B------:R-:W-:Y:S06]  /*1500*/  BRA `(.L_x_10614) ;  /* 0x0000000000107947 */ /* 0x000fec0003800000 */
.L_x_10612:
[----:B-----5:R-:W-:Y:S02]  /*1510*/  HADD2.F32 R0, -RZ, R55.H1_H1 ;  /* 0x30000037ff007230 */ /* 0x020fe40000004100 */
[----:B------:R-:W-:-:S03]  /*1520*/  @P2 HADD2.F32 R64, -RZ, R59.H1_H1 ;  /* 0x3000003bff402230 */ /* 0x000fc60000004100 */
[----:B------:R-:W-:-:S04]  /*1530*/  FADD.FTZ R99, R0, R99 ;  /* 0x0000006300637221 */ /* 0x000fc80000010000 */
[----:B------:R-:W-:-:S07]  /*1540*/  @P2 FADD.FTZ R99, R64, R99 ;  /* 0x0000006340632221 */ /* 0x000fce0000010000 */
.L_x_10614:
[----:B------:R-:W-:-:S04]  /*1550*/  F2FP.F16.F32.PACK_AB R0, RZ, R99 ;  /* 0x00000063ff00723e */ /* 0x000fc800000000ff */
[----:B------:R-:W-:-:S07]  /*1560*/  PRMT R63, R63, 0x5410, R0 ;  /* 0x000054103f3f7816 */ /* 0x000fce0000000000 */
.L_x_10615:
        /* <DEDUP_REMOVED lines=19> */
.L_x_10617:
[----:B-----5:R-:W-:-:S05]  /*16a0*/  HADD2.F32 R0, -RZ, R56.H0_H0 ;  /* 0x20000038ff007230 */ /* 0x020fca0000004100 */
[----:B------:R-:W-:Y:S01]  /*16b0*/  FADD.FTZ R75, R0, R75 ;  /* 0x0000004b004b7221 */ /* 0x000fe20000010000 */
[----:B------:R-:W-:Y:S06]  /*16c0*/  BRA `(.L_x_10618) ;  /* 0x0000000000107947 */ /* 0x000fec0003800000 */
.L_x_10616:
[----:B-----5:R-:W-:Y:S02]  /*16d0*/  HADD2.F32 R0, -RZ, R52.H0_H0 ;  /* 0x20000034ff007230 */ /* 0x020fe40000004100 */
[----:B------:R-:W-:-:S03]  /*16e0*/  @P2 HADD2.F32 R70, -RZ, R56.H0_H0 ;  /* 0x20000038ff462230 */ /* 0x000fc60000004100 */
[----:B------:R-:W-:-:S04]  /*16f0*/  FADD.FTZ R75, R0, R75 ;  /* 0x0000004b004b7221 */ /* 0x000fc80000010000 */
[----:B------:R-:W-:-:S07]  /*1700*/  @P2 FADD.FTZ R75, R70, R75 ;  /* 0x0000004b464b2221 */ /* 0x000fce0000010000 */
.L_x_10618:
[----:B------:R-:W-:-:S04]  /*1710*/  F2FP.F16.F32.PACK_AB R0, RZ, R75 ;  /* 0x0000004bff00723e */ /* 0x000fc800000000ff */
[----:B------:R-:W-:-:S07]  /*1720*/  PRMT R60, R0, 0x7610, R60 ;  /* 0x00007610003c7816 */ /* 0x000fce000000003c */
.L_x_10619:
[----:B------:R-:W-:Y:S01]  /*1730*/  HADD2.F32 R109, -RZ, R64.H1_H1 ;  /* 0x30000040ff6d7230 */ /* 0x000fe20000004100 */
[----:B------:R-:W-:Y:S06]  /*1740*/  @P3 BRA `(.L_x_10620) ;  /* 0x0000000000203947 */ /* 0x000fec0003800000 */
[----:B------:R-:W-:-:S04]  /*1750*/  ISETP.NE.U32.AND P4, PT, RZ, UR10, PT ;  /* 0x0000000aff007c0c */ /* 0x000fc8000bf85070 */
[----:B------:R-:W-:-:S13]  /*1760*/  ISETP.NE.AND.EX P4, PT, RZ, UR11, PT, P4 ;  /* 0x0000000bff007c0c */ /* 0x000fda000bf85340 */
[----:B------:R-:W-:Y:S05]  /*1770*/  @P4 BRA `(.L_x_10621) ;  /* 0x0000000000084947 */ /* 0x000fea0003800000 */
[----:B------:R-:W-:Y:S05]  /*1780*/  @P0 BRA `(.L_x_10622) ;  /* 0x0000000000200947 */ /* 0x000fea0003800000 */
[----:B------:R-:W-:Y:S05]  /*1790*/  BRA `(.L_x_10623) ;  /* 0x0000000000247947 */ /* 0x000fea0003800000 */
.L_x_10621:
[----:B-----5:R-:W-:-:S05]  /*17a0*/  HADD2.F32 R0, -RZ, R56.H1_H1 ;  /* 0x30000038ff007230 */ /* 0x020fca0000004100 */
[----:B------:R-:W-:Y:S01]  /*17b0*/  FADD.FTZ R109, R0, R109 ;  /* 0x0000006d006d7221 */ /* 0x000fe20000010000 */
[----:B------:R-:W-:Y:S06]  /*17c0*/  BRA `(.L_x_10622) ;  /* 0x0000000000107947 */ /* 0x000fec0003800000 */
.L_x_10620:
[----:B-----5:R-:W-:Y:S02]  /*17d0*/  HADD2.F32 R0, -RZ, R52.H1_H1 ;  /* 0x30000034ff007230 */ /* 0x020fe40000004100 */
[----:B------:R-:W-:-:S03]  /*17e0*/  @P2 HADD2.F32 R64, -RZ, R56.H1_H1 ;  /* 0x30000038ff402230 */ /* 0x000fc60000004100 */
[----:B------:R-:W-:-:S04]  /*17f0*/  FADD.FTZ R109, R0, R109 ;  /* 0x0000006d006d7221 */ /* 0x000fc80000010000 */
[----:B------:R-:W-:-:S07]  /*1800*/  @P2 FADD.FTZ R109, R64, R109 ;  /* 0x0000006d406d2221 */ /* 0x000fce0000010000 */
.L_x_10622:
[----:B------:R-:W-:-:S04]  /*1810*/  F2FP.F16.F32.PACK_AB R0, RZ, R109 ;  /* 0x0000006dff00723e */ /* 0x000fc800000000ff */
[----:B------:R-:W-:-:S07]  /*1820*/  PRMT R60, R60, 0x5410, R0 ;  /* 0x000054103c3c7816 */ /* 0x000fce0000000000 */
.L_x_10623:
[----:B------:R-:W-:Y:S01]  /*1830*/  HADD2.F32 R111, -RZ, R65.H0_H0 ;  /* 0x20000041ff6f7230 */ /* 0x000fe20000004100 */
[----:B------:R-:W-:Y:S06]  /*1840*/  @P3 BRA `(.L_x_10624) ;  /* 0x0000000000203947 */ /* 0x000fec0003800000 */
[----:B------:R-:W-:-:S04]  /*1850*/  ISETP.NE.U32.AND P4, PT, RZ, UR10, PT ;  /* 0x0000000aff007c0c */ /* 0x000fc8000bf85070 */
[----:B------:R-:W-:-:S13]  /*1860*/  ISETP.NE.AND.EX P4, PT, RZ, UR11, PT, P4 ;  /* 0x0000000bff007c0c */ /* 0x000fda000bf85340 */
[----:B------:R-:W-:Y:S05]  /*1870*/  @P4 BRA `(.L_x_10625) ;  /* 0x0000000000084947 */ /* 0x000fea0003800000 */
[----:B------:R-:W-:Y:S05]  /*1880*/  @P0 BRA `(.L_x_10626) ;  /* 0x0000000000200947 */ /* 0x000fea0003800000 */
[----:B------:R-:W-:Y:S05]  /*1890*/  BRA `(.L_x_10627) ;  /* 0x0000000000247947 */ /* 0x000fea0003800000 */
.L_x_10625:
[----:B-----5:R-:W-:-:S05]  /*18a0*/  HADD2.F32 R0, -RZ, R57.H0_H0 ;  /* 0x20000039ff007230 */ /* 0x020fca0000004100 */
[----:B------:R-:W-:Y:S01]  /*18b0*/  FADD.FTZ R111, R0, R111 ;  /* 0x0000006f006f7221 */ /* 0x000fe20000010000 */
[----:B------:R-:W-:Y:S06]  /*18c0*/  BRA `(.L_x_10626) ;  /* 0x0000000000107947 */ /* 0x000fec0003800000 */
.L_x_10624:
[----:B-----5:R-:W-:Y:S02]  /*18d0*/  HADD2.F32 R0, -RZ, R53.H0_H0 ;  /* 0x20000035ff007230 */ /* 0x020fe40000004100 */
[----:B------:R-:W-:-:S03]  /*18e0*/  @P2 HADD2.F32 R64, -RZ, R57.H0_H0 ;  /* 0x20000039ff402230 */ /* 0x000fc60000004100 */
[----:B------:R-:W-:-:S04]  /*18f0*/  FADD.FTZ R111, R0, R111 ;  /* 0x0000006f006f7221 */ /* 0x000fc80000010000 */
[----:B------:R-:W-:-:S07]  /*1900*/  @P2 FADD.FTZ R111, R64, R111 ;  /* 0x0000006f406f2221 */ /* 0x000fce0000010000 */
.L_x_10626:
[----:B------:R-:W-:-:S04]  /*1910*/  F2FP.F16.F32.PACK_AB R0, RZ, R111 ;  /* 0x0000006fff00723e */ /* 0x000fc800000000ff */
[----:B------:R-:W-:-:S07]  /*1920*/  PRMT R61, R0, 0x7610, R61 ;  /* 0x00007610003d7816 */ /* 0x000fce000000003d */
.L_x_10627:
[----:B------:R-:W-:Y:S01]  /*1930*/  HADD2.F32 R113, -RZ, R65.H1_H1 ;  /* 0x30000041ff717230 */ /* 0x000fe20000004100 */
[----:B------:R-:W-:Y:S06]  /*1940*/  @P3 BRA `(.L_x_10628) ;  /* 0x0000000000203947 */ /* 0x000fec0003800000 */
[----:B------:R-:W-:-:S04]  /*1950*/  ISETP.NE.U32.AND P4, PT, RZ, UR10, PT ;  /* 0x0000000aff007c0c */ /* 0x000fc8000bf85070 */
[----:B------:R-:W-:-:S13]  /*1960*/  ISETP.NE.AND.EX P4, PT, RZ, UR11, PT, P4 ;  /* 0x0000000bff007c0c */ /* 0x000fda000bf85340 */
[----:B------:R-:W-:Y:S05]  /*1970*/  @P4 BRA `(.L_x_10629) ;  /* 0x0000000000084947 */ /* 0x000fea0003800000 */
[----:B------:R-:W-:Y:S05]  /*1980*/  @P0 BRA `(.L_x_10630) ;  /* 0x0000000000200947 */ /* 0x000fea0003800000 */
[----:B------:R-:W-:Y:S05]  /*1990*/  BRA `(.L_x_10631) ;  /* 0x0000000000247947 */ /* 0x000fea0003800000 */
.L_x_10629:
[----:B-----5:R-:W-:-:S05]  /*19a0*/  HADD2.F32 R0, -RZ, R57.H1_H1 ;  /* 0x30000039ff007230 */ /* 0x020fca0000004100 */
[----:B------:R-:W-:Y:S01]  /*19b0*/  FADD.FTZ R113, R0, R113 ;  /* 0x0000007100717221 */ /* 0x000fe20000010000 */
[----:B------:R-:W-:Y:S06]  /*19c0*/  BRA `(.L_x_10630) ;  /* 0x0000000000107947 */ /* 0x000fec0003800000 */
.L_x_10628:
[----:B-----5:R-:W-:Y:S02]  /*19d0*/  HADD2.F32 R0, -RZ, R53.H1_H1 ;  /* 0x30000035ff007230 */ /* 0x020fe40000004100 */
[----:B------:R-:W-:-:S03]  /*19e0*/  @P2 HADD2.F32 R64, -RZ, R57.H1_H1 ;  /* 0x30000039ff402230 */ /* 0x000fc60000004100 */
[----:B------:R-:W-:-:S04]  /*19f0*/  FADD.FTZ R113, R0, R113 ;  /* 0x0000007100717221 */ /* 0x000fc80000010000 */
[----:B------:R-:W-:-:S07]  /*1a00*/  @P2 FADD.FTZ R113, R64, R113 ;  /* 0x0000007140712221 */ /* 0x000fce0000010000 */
.L_x_10630:
[----:B------:R-:W-:-:S04]  /*1a10*/  F2FP.F16.F32.PACK_AB R0, RZ, R113 ;  /* 0x00000071ff00723e */ /* 0x000fc800000000ff */
[----:B------:R-:W-:-:S07]  /*1a20*/  PRMT R61, R61, 0x5410, R0 ;  /* 0x000054103d3d7816 */ /* 0x000fce0000000000 */
.L_x_10631:
[----:B------:R-:W-:Y:S01]  /*1a30*/  HADD2.F32 R115, -RZ, R66.H0_H0 ;  /* 0x20000042ff737230 */ /* 0x000fe20000004100 */
[----:B------:R-:W-:Y:S06]  /*1a40*/  @P3 BRA `(.L_x_10632) ;  /* 0x0000000000203947 */ /* 0x000fec0003800000 */
[----:B------:R-:W-:-:S04]  /*1a50*/  ISETP.NE.U32.AND P4, PT, RZ, UR10, PT ;  /* 0x0000000aff007c0c */ /* 0x000fc8000bf85070 */
[----:B------:R-:W-:-:S13]  /*1a60*/  ISETP.NE.AND.EX P4, PT, RZ, UR11, PT, P4 ;  /* 0x0000000bff007c0c */ /* 0x000fda000bf85340 */
[----:B------:R-:W-:Y:S05]  /*1a70*/  @P4 BRA `(.L_x_10633) ;  /* 0x0000000000084947 */ /* 0x000fea0003800000 */
[----:B------:R-:W-:Y:S05]  /*1a80*/  @P0 BRA `(.L_x_10634) ;  /* 0x0000000000200947 */ /* 0x000fea0003800000 */
[----:B------:R-:W-:Y:S05]  /*1a90*/  BRA `(.L_x_10635) ;  /* 0x0000000000247947 */ /* 0x000fea0003800000 */
.L_x_10633:
[----:B-----5:R-:W-:-:S05]  /*1aa0*/  HADD2.F32 R0, -RZ, R58.H0_H0 ;  /* 0x2000003aff007230 */ /* 0x020fca0000004100 */
[----:B------:R-:W-:Y:S01]  /*1ab0*/  FADD.FTZ R115, R0, R115 ;  /* 0x0000007300737221 */ /* 0x000fe20000010000 */
[----:B------:R-:W-:Y:S06]  /*1ac0*/  BRA `(.L_x_10634) ;  /* 0x0000000000107947 */ /* 0x000fec0003800000 */
.L_x_10632:
[----:B-----5:R-:W-:Y:S02]  /*1ad0*/  HADD2.F32 R0, -RZ, R54.H0_H0 ;  /* 0x20000036ff007230 */ /* 0x020fe40000004100 */
[----:B------:R-:W-:-:S03]  /*1ae0*/  @P2 HADD2.F32 R64, -RZ, R58.H0_H0 ;  /* 0x2000003aff402230 */ /* 0x000fc60000004100 */
[----:B------:R-:W-:-:S04]  /*1af0*/  FADD.FTZ R115, R0, R115 ;  /* 0x0000007300737221 */ /* 0x000fc80000010000 */
[----:B------:R-:W-:-:S07]  /*1b00*/  @P2 FADD.FTZ R115, R64, R115 ;  /* 0x0000007340732221 */ /* 0x000fce0000010000 */
.L_x_10634:
[----:B------:R-:W-:-:S04]  /*1b10*/  F2FP.F16.F32.PACK_AB R0, RZ, R115 ;  /* 0x00000073ff00723e */ /* 0x000fc800000000ff */
[----:B------:R-:W-:-:S07]  /*1b20*/  PRMT R62, R0, 0x7610, R62 ;  /* 0x00007610003e7816 */ /* 0x000fce000000003e */
.L_x_10635:
[----:B------:R-:W-:Y:S01]  /*1b30*/  HADD2.F32 R117, -RZ, R66.H1_H1 ;  /* 0x30000042ff757230 */ /* 0x000fe20000004100 */
[----:B------:R-:W-:Y:S06]  /*1b40*/  @P3 BRA `(.L_x_10636) ;  /* 0x0000000000203947 */ /* 0x000fec0003800000 */
[----:B------:R-:W-:-:S04]  /*1b50*/  ISETP.NE.U32.AND P4, PT, RZ, UR10, PT ;  /* 0x0000000aff007c0c */ /* 0x000fc8000bf85070 */
[----:B------:R-:W-:-:S13]  /*1b60*/  ISETP.NE.AND.EX P4, PT, RZ, UR11, PT, P4 ;  /* 0x0000000bff007c0c */ /* 0x000fda000bf85340 */
[----:B------:R-:W-:Y:S05]  /*1b70*/  @P4 BRA `(.L_x_10637) ;  /* 0x0000000000084947 */ /* 0x000fea0003800000 */
[----:B------:R-:W-:Y:S05]  /*1b80*/  @P0 BRA `(.L_x_10638) ;  /* 0x0000000000200947 */ /* 0x000fea0003800000 */
[----:B------:R-:W-:Y:S05]  /*1b90*/  BRA `(.L_x_10639) ;  /* 0x0000000000247947 */ /* 0x000fea0003800000 */
.L_x_10637:
[----:B-----5:R-:W-:-:S05]  /*1ba0*/  HADD2.F32 R0, -RZ, R58.H1_H1 ;  /* 0x3000003aff007230 */ /* 0x020fca0000004100 */
[----:B------:R-:W-:Y:S01]  /*1bb0*/  FADD.FTZ R117, R0, R117 ;  /* 0x0000007500757221 */ /* 0x000fe20000010000 */
[----:B------:R-:W-:Y:S06]  /*1bc0*/  BRA `(.L_x_10638) ;  /* 0x0000000000107947 */ /* 0x000fec0003800000 */
.L_x_10636:
[----:B-----5:R-:W-:Y:S02]  /*1bd0*/  HADD2.F32 R0, -RZ, R54.H1_H1 ;  /* 0x30000036ff007230 */ /* 0x020fe40000004100 */
[----:B------:R-:W-:-:S03]  /*1be0*/  @P2 HADD2.F32 R64, -RZ, R58.H1_H1 ;  /* 0x3000003aff402230 */ /* 0x000fc60000004100 */
[----:B------:R-:W-:-:S04]  /*1bf0*/  FADD.FTZ R117, R0, R117 ;  /* 0x0000007500757221 */ /* 0x000fc80000010000 */
[----:B------:R-:W-:-:S07]  /*1c00*/  @P2 FADD.FTZ R117, R64, R117 ;  /* 0x0000007540752221 */ /* 0x000fce0000010000 */
.L_x_10638:
[----:B------:R-:W-:-:S04]  /*1c10*/  F2FP.F16.F32.PACK_AB R0, RZ, R117 ;  /* 0x00000075ff00723e */ /* 0x000fc800000000ff */
[----:B------:R-:W-:-:S07]  /*1c20*/  PRMT R62, R62, 0x5410, R0 ;  /* 0x000054103e3e7816 */ /* 0x000fce0000000000 */
.L_x_10639:
[----:B------:R-:W-:Y:S01]  /*1c30*/  HADD2.F32 R119, -RZ, R67.H0_H0 ;  /* 0x20000043ff777230 */ /* 0x000fe20000004100 */
[----:B------:R-:W-:Y:S06]  /*1c40*/  @P3 BRA `(.L_x_10640) ;  /* 0x0000000000203947 */ /* 0x000fec0003800000 */
[----:B------:R-:W-:-:S04]  /*1c50*/  ISETP.NE.U32.AND P4, PT, RZ, UR10, PT ;  /* 0x0000000aff007c0c */ /* 0x000fc8000bf85070 */
[----:B------:R-:W-:-:S13]  /*1c60*/  ISETP.NE.AND.EX P4, PT, RZ, UR11, PT, P4 ;  /* 0x0000000bff007c0c */ /* 0x000fda000bf85340 */
[----:B------:R-:W-:Y:S05]  /*1c70*/  @P4 BRA `(.L_x_10641) ;  /* 0x0000000000084947 */ /* 0x000fea0003800000 */
[----:B------:R-:W-:Y:S05]  /*1c80*/  @P0 BRA `(.L_x_10642) ;  /* 0x0000000000200947 */ /* 0x000fea0003800000 */
[----:B------:R-:W-:Y:S05]  /*1c90*/  BRA `(.L_x_10643) ;  /* 0x0000000000247947 */ /* 0x000fea0003800000 */
.L_x_10641:
[----:B-----5:R-:W-:-:S05]  /*1ca0*/  HADD2.F32 R0, -RZ, R59.H0_H0 ;  /* 0x2000003bff007230 */ /* 0x020fca0000004100 */
[----:B------:R-:W-:Y:S01]  /*1cb0*/  FADD.FTZ R119, R0, R119 ;  /* 0x0000007700777221 */ /* 0x000fe20000010000 */
[----:B------:R-:W-:Y:S06]  /*1cc0*/  BRA `(.L_x_10642) ;  /* 0x0000000000107947 */ /* 0x000fec0003800000 */
.L_x_10640:
[----:B-----5:R-:W-:Y:S02]  /*1cd0*/  HADD2.F32 R0, -RZ, R55.H0_H0 ;  /* 0x20000037ff007230 */ /* 0x020fe40000004100 */
[----:B------:R-:W-:-:S03]  /*1ce0*/  @P2 HADD2.F32 R64, -RZ, R59.H0_H0 ;  /* 0x2000003bff402230 */ /* 0x000fc60000004100 */
[----:B------:R-:W-:-:S04]  /*1cf0*/  FADD.FTZ R119, R0, R119 ;  /* 0x0000007700777221 */ /* 0x000fc80000010000 */
[----:B------:R-:W-:-:S07]  /*1d00*/  @P2 FADD.FTZ R119, R64, R119 ;  /* 0x0000007740772221 */ /* 0x000fce0000010000 */
.L_x_10642:
[----:B------:R-:W-:-:S04]  /*1d10*/  F2FP.F16.F32.PACK_AB R0, RZ, R119 ;  /* 0x00000077ff00723e */ /* 0x000fc800000000ff */
[----:B------:R-:W-:-:S07]  /*1d20*/  PRMT R63, R0, 0x7610, R63 ;  /* 0x00007610003f7816 */ /* 0x000fce000000003f */
.L_x_10643:
[----:B------:R-:W-:Y:S01]  /*1d30*/  HADD2.F32 R67, -RZ, R67.H1_H1 ;  /* 0x30000043ff437230 */ /* 0x000fe20000004100 */
[----:B------:R-:W-:Y:S06]  /*1d40*/  @P3 BRA `(.L_x_10644) ;  /* 0x0000000000203947 */ /* 0x000fec0003800000 */
[----:B------:R-:W-:-:S04]  /*1d50*/  ISETP.NE.U32.AND P2, PT, RZ, UR10, PT ;  /* 0x0000000aff007c0c */ /* 0x000fc8000bf45070 */
[----:B------:R-:W-:-:S13]  /*1d60*/  ISETP.NE.AND.EX P2, PT, RZ, UR11, PT, P2 ;  /* 0x0000000bff007c0c */ /* 0x000fda000bf45320 */
[----:B------:R-:W-:Y:S05]  /*1d70*/  @P2 BRA `(.L_x_10645) ;  /* 0x0000000000082947 */ /* 0x000fea0003800000 */
[----:B------:R-:W-:Y:S05]  /*1d80*/  @P0 BRA `(.L_x_10646) ;  /* 0x0000000000200947 */ /* 0x000fea0003800000 */
[----:B------:R-:W-:Y:S05]  /*1d90*/  BRA `(.L_x_10647) ;  /* 0x0000000000247947 */ /* 0x000fea0003800000 */
.L_x_10645:
[----:B-----5:R-:W-:-:S05]  /*1da0*/  HADD2.F32 R0, -RZ, R59.H1_H1 ;  /* 0x3000003bff007230 */ /* 0x020fca0000004100 */
[----:B------:R-:W-:Y:S01]  /*1db0*/  FADD.FTZ R67, R0, R67 ;  /* 0x0000004300437221 */ /* 0x000fe20000010000 */
[----:B------:R-:W-:Y:S06]  /*1dc0*/  BRA `(.L_x_10646) ;  /* 0x0000000000107947 */ /* 0x000fec0003800000 */
.L_x_10644:
[----:B-----5:R-:W-:Y:S02]  /*1dd0*/  HADD2.F32 R0, -RZ, R55.H1_H1 ;  /* 0x30000037ff007230 */ /* 0x020fe40000004100 */
[----:B------:R-:W-:-:S03]  /*1de0*/  @P2 HADD2.F32 R64, -RZ, R59.H1_H1 ;  /* 0x3000003bff402230 */ /* 0x000fc60000004100 */
[----:B------:R-:W-:-:S04]  /*1df0*/  FADD.FTZ R67, R0, R67 ;  /* 0x0000004300437221 */ /* 0x000fc80000010000 */
[----:B------:R-:W-:-:S07]  /*1e00*/  @P2 FADD.FTZ R67, R64, R67 ;  /* 0x0000004340432221 */ /* 0x000fce0000010000 */
.L_x_10646:
[----:B------:R-:W-:-:S04]  /*1e10*/  F2FP.F16.F32.PACK_AB R0, RZ, R67 ;  /* 0x00000043ff00723e */ /* 0x000fc800000000ff */
[----:B------:R-:W-:-:S07]  /*1e20*/  PRMT R63, R63, 0x5410, R0 ;  /* 0x000054103f3f7816 */ /* 0x000fce0000000000 */
.L_x_10647:
        /* <DEDUP_REMOVED lines=102> */
.L_x_10660:
        /* <DEDUP_REMOVED lines=26> */
[----:B------:R-:W1:Y:S01]  /*2630*/  SHFL.DOWN PT, R78, R64, 0x2, 0x1f ;  /* 0x08401f00404e7f89 */ /* 0x000e6200000e0000 */
[----:B------:R-:W-:-:S02]  /*2640*/  I2FP.F32.S32 R125, R66 ;  /* 0x00000042007d7245 */ /* 0x000fc40000201400 */
        /* <DEDUP_REMOVED lines=91> */
[----:B------:R-:W-:-:S03]  /*2c00*/  F2FP.F16.F32.PACK_AB R64, R106, R69 ;  /* 0x000000456a40723e */ /* 0x000fc600000000ff */
[----:B------:R-:W-:Y:S01]  /*2c10*/  FFMA.FTZ R112, R31, R112, R7 ;  /* 0x000000701f707223 */ /* 0x000fe20000010007 */
[----:B------:R-:W-:Y:S01]  /*2c20*/  FFMA.FTZ R77, R33, R116, R9 ;  /* 0x00000074214d7223 */ /* 0x000fe20000010009 */
[C---:B------:R-:W-:Y:S01]  /*2c30*/  FMUL.FTZ R74, R83.reuse, R74 ;  /* 0x0000004a534a7220 */ /* 0x040fe20000410000 */
[----:B------:R-:W1:Y:S01]  /*2c40*/  @!P3 LDC.64 R106, c[0x0][0x258] ;  /* 0x00009600ff6abb82 */ /* 0x000e620000000a00 */
[C---:B------:R-:W-:Y:S01]  /*2c50*/  FMUL.FTZ R69, R83.reuse, R72 ;  /* 0x0000004853457220 */ /* 0x040fe20000410000 */
[----:B------:R-:W-:Y:S01]  /*2c60*/  F2FP.F16.F32.PACK_AB R65, R112, R75 ;  /* 0x0000004b7041723e */ /* 0x000fe200000000ff */
[----:B------:R-:W-:Y:S01]  /*2c70*/  FMUL.FTZ R75, R83, R86 ;  /* 0x00000056534b7220 */ /* 0x000fe20000410000 */
[----:B------:R-:W-:Y:S01]  /*2c80*/  F2FP.F16.F32.PACK_AB R66, R77, R66 ;  /* 0x000000424d42723e */ /* 0x000fe200000000ff */
        /* <DEDUP_REMOVED lines=15> */
[----:B------:R-:W-:Y:S01]  /*2d80*/  F2FP.F16.F32.PACK_AB R74, R77, R74 ;  /* 0x0000004a4d4a723e */ /* 0x000fe200000000ff */
[C---:B------:R-:W-:Y:S01]  /*2d90*/  FMUL.FTZ R87, R83.reuse, R100 ;  /* 0x0000006453577220 */ /* 0x040fe20000410000 */
[----:B------:R-:W-:Y:S01]  /*2da0*/  F2FP.F16.F32.PACK_AB R72, R72, R69 ;  /* 0x000000454848723e */ /* 0x000fe200000000ff */
        /* <DEDUP_REMOVED lines=19> */
[----:B------:R-:W-:-:S02]  /*2ee0*/  F2FP.F16.F32.PACK_AB R67, R120, R67 ;  /* 0x000000437843723e */ /* 0x000fc400000000ff */
[----:B------:R-:W-:Y:S01]  /*2ef0*/  F2FP.F16.F32.PACK_AB R75, R98, R75 ;  /* 0x0000004b624b723e */ /* 0x000fe200000000ff */
[----:B-1----:R-:W-:Y:S01]  /*2f00*/  @!P3 IMAD.WIDE R106, R3, 0x4, R106 ;  /* 0x00000004036ab825 */ /* 0x002fe200078e026a */
[----:B------:R-:W-:Y:S01]  /*2f10*/  F2FP.F16.F32.PACK_AB R79, R110, R79 ;  /* 0x0000004f6e4f723e */ /* 0x000fe200000000ff */
[----:B------:R0:W-:Y:S01]  /*2f20*/  @!P3 STG.E desc[UR4][R108.64], R0 ;  /* 0x000000006c00b986 */ /* 0x0001e2000c101904 */
[----:B------:R-:W-:Y:S02]  /*2f30*/  F2FP.F16.F32.PACK_AB R78, R87, R78 ;  /* 0x0000004e574e723e */ /* 0x000fe400000000ff */
[----:B------:R-:W-:Y:S01]  /*2f40*/  F2FP.F16.F32.PACK_AB R77, R96, R77 ;  /* 0x0000004d604d723e */ /* 0x000fe200000000ff */
[----:B------:R0:W-:Y:S01]  /*2f50*/  @!P3 STG.E desc[UR4][R106.64], R83 ;  /* 0x000000536a00b986 */ /* 0x0001e2000c101904 */
[----:B------:R-:W-:Y:S02]  /*2f60*/  F2FP.F16.F32.PACK_AB R76, R76, R69 ;  /* 0x000000454c4c723e */ /* 0x000fe400000000ff */
        /* <DEDUP_REMOVED lines=8> */
.L_x_10648:
[----:B------:R-:W-:Y:S01]  /*2ff0*/  HFMA2.MMA R125, -RZ, RZ, 0, 5.9604644775390625e-08 ;  /* 0x00000001ff7d7435 */ /* 0x000fe200000001ff */
[----:B------:R-:W-:Y:S02]  /*3000*/  MOV R78, R0 ;  /* 0x00000000004e7202 */ /* 0x000fe40000000f00 */
[----:B------:R-:W-:Y:S02]  /*3010*/  MOV R80, 0x1f ;  /* 0x0000001f00507802 */ /* 0x000fe40000000f00 */
[----:B------:R-:W-:-:S07]  /*3020*/  MOV R76, 0xffffffff ;  /* 0xffffffff004c7802 */ /* 0x000fce0000000f00 */
[----:B-----5:R-:W-:Y:S05]  /*3030*/  WARPSYNC.COLLECTIVE R76, `(.L_x_10650) ;  /* 0x000000004c087348 */ /* 0x020fea0003c00000 */
[----:B------:R0:W1:Y:S02]  /*3040*/  SHFL.BFLY P4, R123, R78, R125, R80 ;  /* 0x0c00007d4e7b7389 */ /* 0x0000640000080050 */
[----:B01---5:R-:W-:Y:S01]  /*3050*/  ENDCOLLECTIVE ;  /* 0x000000000000791b */ /* 0x023fe20003800000 */
.L_x_10650:
[----:B------:R-:W-:Y:S01]  /*3060*/  HFMA2.MMA R125, -RZ, RZ, 0, 1.1920928955078125e-07 ;  /* 0x00000002ff7d7435 */ /* 0x000fe200000001ff */
[----:B------:R-:W-:-:S05]  /*3070*/  MOV R65, R123 ;  /* 0x0000007b00417202 */ /* 0x000fca0000000f00 */
[----:B------:R-:W-:-:S05]  /*3080*/  FADD.FTZ R65, R0, R65 ;  /* 0x0000004100417221 */ /* 0x000fca0000010000 */
[----:B------:R-:W-:-:S07]  /*3090*/  MOV R78, R65 ;  /* 0x00000041004e7202 */ /* 0x000fce0000000f00 */
[----:B------:R-:W-:Y:S05]  /*30a0*/  WARPSYNC.COLLECTIVE R76, `(.L_x_10651) ;  /* 0x000000004c087348 */ /* 0x000fea0003c00000 */
[----:B------:R0:W1:Y:S02]  /*30b0*/  SHFL.BFLY P4, R123, R78, R125, R80 ;  /* 0x0c00007d4e7b7389 */ /* 0x0000640000080050 */
[----:B01----:R-:W-:Y:S01]  /*30c0*/  ENDCOLLECTIVE ;  /* 0x000000000000791b */ /* 0x003fe20003800000 */
.L_x_10651:
[----:B------:R-:W-:Y:S01]  /*30d0*/  HFMA2.MMA R125, -RZ, RZ, 0, 2.384185791015625e-07 ;  /* 0x00000004ff7d7435 */ /* 0x000fe200000001ff */
[----:B------:R-:W-:-:S05]  /*30e0*/  MOV R64, R123 ;  /* 0x0000007b00407202 */ /* 0x000fca0000000f00 */
[----:B------:R-:W-:-:S05]  /*30f0*/  FADD.FTZ R72, R65, R64 ;  /* 0x0000004041487221 */ /* 0x000fca0000010000 */
[----:B------:R-:W-:-:S07]  /*3100*/  MOV R78, R72 ;  /* 0x00000048004e7202 */ /* 0x000fce0000000f00 */
[----:B------:R-:W-:Y:S05]  /*3110*/  WARPSYNC.COLLECTIVE R76, `(.L_x_10652) ;  /* 0x000000004c087348 */ /* 0x000fea0003c00000 */
[----:B------:R0:W1:Y:S02]  /*3120*/  SHFL.BFLY P4, R123, R78, R125, R80 ;  /* 0x0c00007d4e7b7389 */ /* 0x0000640000080050 */
[----:B01----:R-:W-:Y:S01]  /*3130*/  ENDCOLLECTIVE ;  /* 0x000000000000791b */ /* 0x003fe20003800000 */
.L_x_10652:
[----:B------:R-:W-:Y:S01]  /*3140*/  HFMA2.MMA R125, -RZ, RZ, 0, 4.76837158203125e-07 ;  /* 0x00000008ff7d7435 */ /* 0x000fe200000001ff */
[----:B------:R-:W-:-:S05]  /*3150*/  MOV R121, R123 ;  /* 0x0000007b00797202 */ /* 0x000fca0000000f00 */
[----:B------:R-:W-:-:S05]  /*3160*/  FADD.FTZ R121, R72, R121 ;  /* 0x0000007948797221 */ /* 0x000fca0000010000 */
[----:B------:R-:W-:-:S07]  /*3170*/  MOV R78, R121 ;  /* 0x00000079004e7202 */ /* 0x000fce0000000f00 */
[----:B------:R-:W-:Y:S05]  /*3180*/  WARPSYNC.COLLECTIVE R76, `(.L_x_10653) ;  /* 0x000000004c087348 */ /* 0x000fea0003c00000 */
[----:B------:R0:W1:Y:S02]  /*3190*/  SHFL.BFLY P4, R123, R78, R125, R80 ;  /* 0x0c00007d4e7b7389 */ /* 0x0000640000080050 */
[----:B01----:R-:W-:Y:S01]  /*31a0*/  ENDCOLLECTIVE ;  /* 0x000000000000791b */ /* 0x003fe20003800000 */
.L_x_10653:
[----:B------:R-:W-:Y:S01]  /*31b0*/  HFMA2.MMA R125, -RZ, RZ, 0, 9.5367431640625e-07 ;  /* 0x00000010ff7d7435 */ /* 0x000fe200000001ff */
[----:B------:R-:W-:-:S05]  /*31c0*/  MOV R64, R123 ;  /* 0x0000007b00407202 */ /* 0x000fca0000000f00 */
[----:B------:R-:W-:-:S05]  /*31d0*/  FADD.FTZ R74, R121, R64 ;  /* 0x00000040794a7221 */ /* 0x000fca0000010000 */
[----:B------:R-:W-:-:S07]  /*31e0*/  MOV R78, R74 ;  /* 0x0000004a004e7202 */ /* 0x000fce0000000f00 */
[----:B------:R-:W-:Y:S05]  /*31f0*/  WARPSYNC.COLLECTIVE R76, `(.L_x_10654) ;  /* 0x000000004c087348 */ /* 0x000fea0003c00000 */
[----:B------:R0:W1:Y:S02]  /*3200*/  SHFL.BFLY P4, R123, R78, R125, R80 ;  /* 0x0c00007d4e7b7389 */ /* 0x0000640000080050 */
[----:B01----:R-:W-:Y:S01]  /*3210*/  ENDCOLLECTIVE ;  /* 0x000000000000791b */ /* 0x003fe20003800000 */
.L_x_10654:
        /* <DEDUP_REMOVED lines=55> */
.L_x_10655:
[----:B------:R-:W-:Y:S01]  /*3590*/  HFMA2.MMA R125, -RZ, RZ, 0, 1.1920928955078125e-07 ;  /* 0x00000002ff7d7435 */ /* 0x000fe200000001ff */
[----:B------:R-:W-:-:S05]  /*35a0*/  MOV R65, R123 ;  /* 0x0000007b00417202 */ /* 0x000fca0000000f00 */
[----:B------:R-:W-:-:S05]  /*35b0*/  FADD.FTZ R65, R0, R65 ;  /* 0x0000004100417221 */ /* 0x000fca0000010000 */
[----:B------:R-:W-:-:S07]  /*35c0*/  MOV R78, R65 ;  /* 0x00000041004e7202 */ /* 0x000fce0000000f00 */
[----:B------:R-:W-:Y:S05]  /*35d0*/  WARPSYNC.COLLECTIVE R76, `(.L_x_10656) ;  /* 0x000000004c087348 */ /* 0x000fea0003c00000 */
[----:B------:R0:W1:Y:S02]  /*35e0*/  SHFL.BFLY P4, R123, R78, R125, R80 ;  /* 0x0c00007d4e7b7389 */ /* 0x0000640000080050 */
[----:B01----:R-:W-:Y:S01]  /*35f0*/  ENDCOLLECTIVE ;  /* 0x000000000000791b */ /* 0x003fe20003800000 */
.L_x_10656:
[----:B------:R-:W-:Y:S01]  /*3600*/  HFMA2.MMA R125, -RZ, RZ, 0, 2.384185791015625e-07 ;  /* 0x00000004ff7d7435 */ /* 0x000fe200000001ff */
[----:B------:R-:W-:-:S05]  /*3610*/  MOV R72, R123 ;  /* 0x0000007b00487202 */ /* 0x000fca0000000f00 */
[----:B------:R-:W-:-:S05]  /*3620*/  FADD.FTZ R72, R65, R72 ;  /* 0x0000004841487221 */ /* 0x000fca0000010000 */
[----:B------:R-:W-:-:S07]  /*3630*/  MOV R78, R72 ;  /* 0x00000048004e7202 */ /* 0x000fce0000000f00 */
[----:B------:R-:W-:Y:S05]  /*3640*/  WARPSYNC.COLLECTIVE R76, `(.L_x_10657) ;  /* 0x000000004c087348 */ /* 0x000fea0003c00000 */
[----:B------:R0:W1:Y:S02]  /*3650*/  SHFL.BFLY P4, R123, R78, R125, R80 ;  /* 0x0c00007d4e7b7389 */ /* 0x0000640000080050 */
[----:B01----:R-:W-:Y:S01]  /*3660*/  ENDCOLLECTIVE ;  /* 0x000000000000791b */ /* 0x003fe20003800000 */
.L_x_10657:
[----:B------:R-:W-:Y:S01]  /*3670*/  HFMA2.MMA R125, -RZ, RZ, 0, 4.76837158203125e-07 ;  /* 0x00000008ff7d7435 */ /* 0x000fe200000001ff */
[----:B------:R-:W-:-:S05]  /*3680*/  MOV R121, R123 ;  /* 0x0000007b00797202 */ /* 0x000fca0000000f00 */
[----:B------:R-:W-:-:S05]  /*3690*/  FADD.FTZ R121, R72, R121 ;  /* 0x0000007948797221 */ /* 0x000fca0000010000 */
[----:B------:R-:W-:-:S07]  /*36a0*/  MOV R78, R121 ;  /* 0x00000079004e7202 */ /* 0x000fce0000000f00 */
[----:B------:R-:W-:Y:S05]  /*36b0*/  WARPSYNC.COLLECTIVE R76, `(.L_x_10658) ;  /* 0x000000004c087348 */ /* 0x000fea0003c00000 */
[----:B------:R0:W1:Y:S02]  /*36c0*/  SHFL.BFLY P4, R123, R78, R125, R80 ;  /* 0x0c00007d4e7b7389 */ /* 0x0000640000080050 */
[----:B01----:R-:W-:Y:S01]  /*36d0*/  ENDCOLLECTIVE ;  /* 0x000000000000791b */ /* 0x003fe20003800000 */
.L_x_10658:
[----:B------:R-:W-:Y:S01]  /*36e0*/  HFMA2.MMA R125, -RZ, RZ, 0, 9.5367431640625e-07 ;  /* 0x00000010ff7d7435 */ /* 0x000fe200000001ff */
[----:B------:R-:W-:-:S05]  /*36f0*/  MOV R74, R123 ;  /* 0x0000007b004a7202 */ /* 0x000fca0000000f00 */
[----:B------:R-:W-:-:S05]  /*3700*/  FADD.FTZ R74, R121, R74 ;  /* 0x0000004a794a7221 */ /* 0x000fca0000010000 */
[----:B------:R-:W-:-:S07]  /*3710*/  MOV R78, R74 ;  /* 0x0000004a004e7202 */ /* 0x000fce0000000f00 */
[----:B------:R-:W-:Y:S05]  /*3720*/  WARPSYNC.COLLECTIVE R76, `(.L_x_10659) ;  /* 0x000000004c087348 */ /* 0x000fea0003c00000 */
[----:B------:R0:W1:Y:S02]  /*3730*/  SHFL.BFLY P4, R123, R78, R125, R80 ;  /* 0x0c00007d4e7b7389 */ /* 0x0000640000080050 */
[----:B01----:R-:W-:Y:S01]  /*3740*/  ENDCOLLECTIVE ;  /* 0x000000000000791b */ /* 0x003fe20003800000 */
.L_x_10659:
[----:B------:R-:W-:Y:S01]  /*3750*/  MOV R125, R123 ;  /* 0x0000007b007d7202 */ /* 0x000fe20000000f00 */
[----:B------:R-:W-:Y:S06]  /*3760*/  BRA `(.L_x_10660) ;  /* 0xffffffec00487947 */ /* 0x000fec000383ffff */
.L_x_10661:
        /* <DEDUP_REMOVED lines=9> */
.L_x_20583:


//--------------------- .text._ZN10layer_norm31ln_parallel_residual_fwd_kernelINS_13Kernel_traitsIf6__halfS2_S2_fjLj6144ELj1ELj1ELj8ELj16ENS_18Kernel_traits_baseILj6144EfS2_S2_S2_fjLj256EEEEELb1ELb0ELb0EEEvNS_9FwdParamsE --------------------------
	.section	.text._ZN10layer_norm31ln_parallel_residual_fwd_kernelINS_13Kernel_traitsIf6__halfS2_S2_fjLj6144ELj1ELj1ELj8ELj16ENS_18Kernel_traits_baseILj6144EfS2_S2_S2_fjLj256EEEEELb1ELb0ELb0EEEvNS_9FwdParamsE,"ax",@progbits
	.align	128
        .global         _ZN10layer_norm31ln_parallel_residual_fwd_kernelINS_13Kernel_traitsIf6__halfS2_S2_fjLj6144ELj1ELj1ELj8ELj16ENS_18Kernel_traits_baseILj6144EfS2_S2_S2_fjLj256EEEEELb1ELb0ELb0EEEvNS_9FwdParamsE
        .type           _ZN10layer_norm31ln_parallel_residual_fwd_kernelINS_13Kernel_traitsIf6__halfS2_S2_fjLj6144ELj1ELj1ELj8ELj16ENS_18Kernel_traits_baseILj6144EfS2_S2_S2_fjLj256EEEEELb1ELb0ELb0EEEvNS_9FwdParamsE,@function
        .size           _ZN10layer_norm31ln_parallel_residual_fwd_kernelINS_13Kernel_traitsIf6__halfS2_S2_fjLj6144ELj1ELj1ELj8ELj16ENS_18Kernel_traits_baseILj6144EfS2_S2_S2_fjLj256EEEEELb1ELb0ELb0EEEvNS_9FwdParamsE,(.L_x_20584 - _ZN10layer_norm31ln_parallel_residual_fwd_kernelINS_13Kernel_traitsIf6__halfS2_S2_fjLj6144ELj1ELj1ELj8ELj16ENS_18Kernel_traits_baseILj6144EfS2_S2_S2_fjLj256EEEEELb1ELb0ELb0EEEvNS_9FwdParamsE)
        .other          _ZN10layer_norm31ln_parallel_residual_fwd_kernelINS_13Kernel_traitsIf6__halfS2_S2_fjLj6144ELj1ELj1ELj8ELj16ENS_18Kernel_traits_baseILj6144EfS2_S2_S2_fjLj256EEEEELb1ELb0ELb0EEEvNS_9FwdParamsE,@"STO_CUDA_ENTRY STV_DEFAULT"
_ZN10layer_norm31ln_parallel_residual_fwd_kernelINS_13Kernel_traitsIf6__halfS2_S2_fjLj6144ELj1ELj1ELj8ELj16ENS_18Kernel_traits_baseILj6144EfS2_S2_S2_fjLj256EEEEELb1ELb0ELb0EEEvNS_9FwdParamsE:
.text._ZN10layer_norm31ln_parallel_residual_fwd_kernelINS_13Kernel_traitsIf6__halfS2_S2_fjLj6144ELj1ELj1ELj8ELj16ENS_18Kernel_traits_baseILj6144EfS2_S2_S2_fjLj256EEEEELb1ELb0ELb0EEEvNS_9FwdParamsE:
        /* <DEDUP_REMOVED lines=114> */
.L_x_10663:
[----:B------:R-:W-:Y:S05]  /*0720*/  BSYNC B0 ;  /* 0x0000000000007941 */ /* 0x000fea0003800000 */
.L_x_10662:
        /* <DEDUP_REMOVED lines=36> */
.L_x_10665:
[----:B------:R-:W-:Y:S05]  /*0970*/  BSYNC B0 ;  /* 0x0000000000007941 */ /* 0x000fea0003800000 */
.L_x_10664:
        /* <DEDUP_REMOVED lines=35> */
.L_x_10667:
[----:B------:R-:W-:Y:S05]  /*0bb0*/  BSYNC B0 ;  /* 0x0000000000007941 */ /* 0x000fea0003800000 */
.L_x_10666:
        /* <DEDUP_REMOVED lines=57> */
.L_x_11067:
[----:B0--34-:R-:W-:Y:S01]  /*0f50*/  IMAD R108, R138, UR15, RZ ;  /* 0x0000000f8a6c7c24 */ /* 0x019fe2000f8e02ff */
        /* <DEDUP_REMOVED lines=33> */
.L_x_10671:
[----:B------:R-:W-:-:S07]  /*1170*/  IMAD.MOV.U32 R151, RZ, RZ, R154 ;  /* 0x000000ffff977224 */ /* 0x000fce00078e009a */
.L_x_10672:
[----:B------:R-:W-:Y:S05]  /*1180*/  BSYNC B1 ;  /* 0x0000000000017941 */ /* 0x000fea0003800000 */
.L_x_10670:
        /* <DEDUP_REMOVED lines=16> */
.L_x_10676:
[----:B------:R-:W-:Y:S05]  /*1290*/  BSYNC B2 ;  /* 0x0000000000027941 */ /* 0x000fea0003800000 */
.L_x_10675:
        /* <DEDUP_REMOVED lines=44> */
.L_x_10674:
[----:B------:R-:W-:Y:S05]  /*1560*/  BSYNC B1 ;  /* 0x0000000000017941 */ /* 0x000fea0003800000 */
.L_x_10673:
        /* <DEDUP_REMOVED lines=8> */
[----:B------:R-:W4:Y:S03]  /*15f0*/  LDC R112, c[0x0][0x298] ;  /* 0x0000a600ff707b82 */ /* 0x000f260000000800 */
[----:B0-----:R-:W-:Y:S01]  /*1600*/  FSETP.GTU.FTZ.AND P3, PT, R116, R113, PT ;  /* 0x000000717400720b */ /* 0x001fe20003f7c000 */
[----:B----4-:R-:W-:-:S12]  /*1610*/  FMUL.FTZ R119, R119, R112 ;  /* 0x0000007077777220 */ /* 0x010fd80000410000 */
        /* <DEDUP_REMOVED lines=9> */
.L_x_10677:
        /* <DEDUP_REMOVED lines=12> */
.L_x_10680:
[----:B------:R-:W-:-:S07]  /*1770*/  IMAD.MOV.U32 R164, RZ, RZ, R154 ;  /* 0x000000ffffa47224 */ /* 0x000fce00078e009a */
.L_x_10681:
[----:B------:R-:W-:Y:S05]  /*1780*/  BSYNC B1 ;  /* 0x0000000000017941 */ /* 0x000fea0003800000 */
.L_x_10679:
        /* <DEDUP_REMOVED lines=16> */
.L_x_10685:
[----:B------:R-:W-:Y:S05]  /*1890*/  BSYNC B2 ;  /* 0x0000000000027941 */ /* 0x000fea0003800000 */
.L_x_10684:
        /* <DEDUP_REMOVED lines=44> */
.L_x_10683:
[----:B------:R-:W-:Y:S05]  /*1b60*/  BSYNC B1 ;  /* 0x0000000000017941 */ /* 0x000fea0003800000 */
.L_x_10682:
        /* <DEDUP_REMOVED lines=10> */
.L_x_10678:
        /* <DEDUP_REMOVED lines=12> */
.L_x_10687:
[----:B------:R-:W-:-:S07]  /*1cd0*/  IMAD.MOV.U32 R164, RZ, RZ, R154 ;  /* 0x000000ffffa47224 */ /* 0x000fce00078e009a */
.L_x_10688:
[----:B------:R-:W-:Y:S05]  /*1ce0*/  BSYNC B1 ;  /* 0x0000000000017941 */ /* 0x000fea0003800000 */
.L_x_10686:
        /* <DEDUP_REMOVED lines=16> */
.L_x_10692:
[----:B------:R-:W-:Y:S05]  /*1df0*/  BSYNC B2 ;  /* 0x0000000000027941 */ /* 0x000fea0003800000 */
.L_x_10691:
        /* <DEDUP_REMOVED lines=44> */
.L_x_10690:
[----:B------:R-:W-:Y:S05]  /*20c0*/  BSYNC B1 ;  /* 0x0000000000017941 */ /* 0x000fea0003800000 */
.L_x_10689:
        /* <DEDUP_REMOVED lines=15> */
.L_x_10693:
        /* <DEDUP_REMOVED lines=12> */
.L_x_10696:
[----:B------:R-:W-:-:S07]  /*2280*/  IMAD.MOV.U32 R115, RZ, RZ, R154 ;  /* 0x000000ffff737224 */ /* 0x000fce00078e009a */
.L_x_10697:
[----:B------:R-:W-:Y:S05]  /*2290*/  BSYNC B1 ;  /* 0x0000000000017941 */ /* 0x000fea0003800000 */
.L_x_10695:
        /* <DEDUP_REMOVED lines=16> */
.L_x_10701:
[----:B------:R-:W-:Y:S05]  /*23a0*/  BSYNC B2 ;  /* 0x0000000000027941 */ /* 0x000fea0003800000 */
.L_x_10700:
        /* <DEDUP_REMOVED lines=43> */
.L_x_10699:
[----:B------:R-:W-:Y:S05]  /*2660*/  BSYNC B1 ;  /* 0x0000000000017941 */ /* 0x000fea0003800000 */
.L_x_10698:
        /* <DEDUP_REMOVED lines=10> */
.L_x_10694:
        /* <DEDUP_REMOVED lines=12> */
.L_x_10703:
[----:B------:R-:W-:-:S07]  /*27d0*/  MOV R164, R154 ;  /* 0x0000009a00a47202 */ /* 0x000fce0000000f00 */
.L_x_10704:
[----:B------:R-:W-:Y:S05]  /*27e0*/  BSYNC B1 ;  /* 0x0000000000017941 */ /* 0x000fea0003800000 */
.L_x_10702:
        /* <DEDUP_REMOVED lines=16> */
.L_x_10708:
[----:B------:R-:W-:Y:S05]  /*28f0*/  BSYNC B2 ;  /* 0x0000000000027941 */ /* 0x000fea0003800000 */
.L_x_10707:
        /* <DEDUP_REMOVED lines=44> */
.L_x_10706:
[----:B------:R-:W-:Y:S05]  /*2bc0*/  BSYNC B1 ;  /* 0x0000000000017941 */ /* 0x000fea0003800000 */
.L_x_10705:
        /* <DEDUP_REMOVED lines=15> */
.L_x_10709:
        /* <DEDUP_REMOVED lines=12> */
.L_x_10712:
[----:B------:R-:W-:-:S07]  /*2d80*/  IMAD.MOV.U32 R156, RZ, RZ, R154 ;  /* 0x000000ffff9c7224 */ /* 0x000fce00078e009a */
.L_x_10713:
[----:B------:R-:W-:Y:S05]  /*2d90*/  BSYNC B1 ;  /* 0x0000000000017941 */ /* 0x000fea0003800000 */
.L_x_10711:
        /* <DEDUP_REMOVED lines=16> */
.L_x_10717:
[----:B------:R-:W-:Y:S05]  /*2ea0*/  BSYNC B2 ;  /* 0x0000000000027941 */ /* 0x000fea0003800000 */
.L_x_10716:
        /* <DEDUP_REMOVED lines=44> */
.L_x_10715:
[----:B------:R-:W-:Y:S05]  /*3170*/  BSYNC B1 ;  /* 0x0000000000017941 */ /* 0x000fea0003800000 */
.L_x_10714:
        /* <DEDUP_REMOVED lines=10> */
.L_x_10710:
        /* <DEDUP_REMOVED lines=12> */
.L_x_10719:
[----:B------:R-:W-:-:S07]  /*32e0*/  IMAD.MOV.U32 R164, RZ, RZ, R154 ;  /* 0x000000ffffa47224 */ /* 0x000fce00078e009a */
.L_x_10720:
[----:B------:R-:W-:Y:S05]  /*32f0*/  BSYNC B1 ;  /* 0x0000000000017941 */ /* 0x000fea0003800000 */
.L_x_10718:
        /* <DEDUP_REMOVED lines=16> */
.L_x_10724:
[----:B------:R-:W-:Y:S05]  /*3400*/  BSYNC B2 ;  /* 0x0000000000027941 */ /* 0x000fea0003800000 */
.L_x_10723:
        /* <DEDUP_REMOVED lines=44> */
.L_x_10722:
[----:B------:R-:W-:Y:S05]  /*36d0*/  BSYNC B1 ;  /* 0x0000000000017941 */ /* 0x000fea0003800000 */
.L_x_10721:
        /* <DEDUP_REMOVED lines=15> */
.L_x_10725:
        /* <DEDUP_REMOVED lines=12> */
.L_x_10728:
[----:B------:R-:W-:-:S07]  /*3890*/  IMAD.MOV.U32 R157, RZ, RZ, R154 ;  /* 0x000000ffff9d7224 */ /* 0x000fce00078e009a */
.L_x_10729:
[----:B------:R-:W-:Y:S05]  /*38a0*/  BSYNC B1 ;  /* 0x0000000000017941 */ /* 0x000fea0003800000 */
.L_x_10727:
        /* <DEDUP_REMOVED lines=16> */
.L_x_10733:
[----:B------:R-:W-:Y:S05]  /*39b0*/  BSYNC B2 ;  /* 0x0000000000027941 */ /* 0x000fea0003800000 */
.L_x_10732:
        /* <DEDUP_REMOVED lines=44> */
.L_x_10731:
[----:B------:R-:W-:Y:S05]  /*3c80*/  BSYNC B1 ;  /* 0x0000000000017941 */ /* 0x000fea0003800000 */
.L_x_10730:
        /* <DEDUP_REMOVED lines=10> */
.L_x_10726:
        /* <DEDUP_REMOVED lines=12> */
.L_x_10735:
[----:B------:R-:W-:-:S07]  /*3df0*/  IMAD.MOV.U32 R115, RZ, RZ, R154 ;  /* 0x000000ffff737224 */ /* 0x000fce00078e009a */
.L_x_10736:
[----:B------:R-:W-:Y:S05]  /*3e00*/  BSYNC B1 ;  /* 0x0000000000017941 */ /* 0x000fea0003800000 */
.L_x_10734:
        /* <DEDUP_REMOVED lines=16> */
.L_x_10740:
[----:B------:R-:W-:Y:S05]  /*3f10*/  BSYNC B2 ;  /* 0x0000000000027941 */ /* 0x000fea0003800000 */
.L_x_10739:
        /* <DEDUP_REMOVED lines=44> */
.L_x_10738:
[----:B------:R-:W-:Y:S05]  /*41e0*/  BSYNC B1 ;  /* 0x0000000000017941 */ /* 0x000fea0003800000 */
.L_x_10737:
        /* <DEDUP_REMOVED lines=15> */
.L_x_10741:
        /* <DEDUP_REMOVED lines=12> */
.L_x_10744:
[----:B------:R-:W-:-:S07]  /*43a0*/  MOV R115, R154 ;  /* 0x0000009a00737202 */ /* 0x000fce0000000f00 */
.L_x_10745:
[----:B------:R-:W-:Y:S05]  /*43b0*/  BSYNC B1 ;  /* 0x0000000000017941 */ /* 0x000fea0003800000 */
.L_x_10743:
        /* <DEDUP_REMOVED lines=16> */
.L_x_10749:
[----:B------:R-:W-:Y:S05]  /*44c0*/  BSYNC B2 ;  /* 0x0000000000027941 */ /* 0x000fea0003800000 */
.L_x_10748:
        /* <DEDUP_REMOVED lines=44> */
.L_x_10747:
[----:B------:R-:W-:Y:S05]  /*4790*/  BSYNC B1 ;  /* 0x0000000000017941 */ /* 0x000fea0003800000 */
.L_x_10746:
        /* <DEDUP_REMOVED lines=10> */
.L_x_10742:
        /* <DEDUP_REMOVED lines=12> */
.L_x_10751:
[----:B------:R-:W-:-:S07]  /*4900*/  MOV R115, R154 ;  /* 0x0000009a00737202 */ /* 0x000fce0000000f00 */
.L_x_10752:
[----:B------:R-:W-:Y:S05]  /*4910*/  BSYNC B1 ;  /* 0x0000000000017941 */ /* 0x000fea0003800000 */
.L_x_10750:
        /* <DEDUP_REMOVED lines=16> */
.L_x_10756:
[----:B------:R-:W-:Y:S05]  /*4a20*/  BSYNC B2 ;  /* 0x0000000000027941 */ /* 0x000fea0003800000 */
.L_x_10755:
        /* <DEDUP_REMOVED lines=44> */
.L_x_10754:
[----:B------:R-:W-:Y:S05]  /*4cf0*/  BSYNC B1 ;  /* 0x0000000000017941 */ /* 0x000fea0003800000 */
.L_x_10753:
        /* <DEDUP_REMOVED lines=13> */
.L_x_10757:
        /* <DEDUP_REMOVED lines=12> */
.L_x_10760:
[----:B------:R-:W-:-:S07]  /*4e90*/  IMAD.MOV.U32 R110, RZ, RZ, R154 ;  /* 0x000000ffff6e7224 */ /* 0x000fce00078e009a */
.L_x_10761:
[----:B------:R-:W-:Y:S05]  /*4ea0*/  BSYNC B1 ;  /* 0x0000000000017941 */ /* 0x000fea0003800000 */
.L_x_10759:
        /* <DEDUP_REMOVED lines=16> */
.L_x_10765:
[----:B------:R-:W-:Y:S05]  /*4fb0*/  BSYNC B2 ;  /* 0x0000000000027941 */ /* 0x000fea0003800000 */
.L_x_10764:
        /* <DEDUP_REMOVED lines=44> */
.L_x_10763:
[----:B------:R-:W-:Y:S05]  /*5280*/  BSYNC B1 ;  /* 0x0000000000017941 */ /* 0x000fea0003800000 */
.L_x_10762:
        /* <DEDUP_REMOVED lines=10> */
.L_x_10758:
        /* <DEDUP_REMOVED lines=12> */
.L_x_10767:
[----:B------:R-:W-:-:S07]  /*53f0*/  IMAD.MOV.U32 R110, RZ, RZ, R154 ;  /* 0x000000ffff6e7224 */ /* 0x000fce00078e009a */
.L_x_10768:
[----:B------:R-:W-:Y:S05]  /*5400*/  BSYNC B1 ;  /* 0x0000000000017941 */ /* 0x000fea0003800000 */
.L_x_10766:
        /* <DEDUP_REMOVED lines=16> */
.L_x_10772:
[----:B------:R-:W-:Y:S05]  /*5510*/  BSYNC B2 ;  /* 0x0000000000027941 */ /* 0x000fea0003800000 */
.L_x_10771:
        /* <DEDUP_REMOVED lines=44> */
.L_x_10770:
[----:B------:R-:W-:Y:S05]  /*57e0*/  BSYNC B1 ;  /* 0x0000000000017941 */ /* 0x000fea0003800000 */
.L_x_10769:
        /* <DEDUP_REMOVED lines=9> */
[----:B------:R-:W-:Y:S02]  /*5880*/  HADD2.F32 R110, -RZ, R103.H0_H0 ;  /* 0x20000067ff6e7230 */ /* 0x000fe40000004100 */
[----:B------:R-:W-:-:S03]  /*5890*/  IMAD.MOV.U32 R108, RZ, RZ, R109 ;  /* 0x000000ffff6c7224 */ /* 0x000fc600078e006d */
[----:B------:R-:W-:Y:S01]  /*58a0*/  FADD.FTZ R193, R110, R193 ;  /* 0x000000c16ec17221 */ /* 0x000fe20000010000 */
[----:B------:R-:W-:Y:S06]  /*58b0*/  BRA `(.L_x_10774) ;  /* 0x0000000400587947 */ /* 0x000fec0003800000 */
.L_x_10773:
        /* <DEDUP_REMOVED lines=12> */
.L_x_10776:
[----:B------:R-:W-:-:S07]  /*5980*/  IMAD.MOV.U32 R110, RZ, RZ, R154 ;  /* 0x000000ffff6e7224 */ /* 0x000fce00078e009a */
.L_x_10777:
[----:B------:R-:W-:Y:S05]  /*5990*/  BSYNC B1 ;  /* 0x0000000000017941 */ /* 0x000fea0003800000 */
.L_x_10775:
        /* <DEDUP_REMOVED lines=16> */
.L_x_10781:
[----:B------:R-:W-:Y:S05]  /*5aa0*/  BSYNC B2 ;  /* 0x0000000000027941 */ /* 0x000fea0003800000 */
.L_x_10780:
        /* <DEDUP_REMOVED lines=44> */
.L_x_10779:
[----:B------:R-:W-:Y:S05]  /*5d70*/  BSYNC B1 ;  /* 0x0000000000017941 */ /* 0x000fea0003800000 */
.L_x_10778:
        /* <DEDUP_REMOVED lines=10> */
.L_x_10774:
        /* <DEDUP_REMOVED lines=12> */
.L_x_10783:
[----:B------:R-:W-:-:S07]  /*5ee0*/  IMAD.MOV.U32 R110, RZ, RZ, R154 ;  /* 0x000000ffff6e7224 */ /* 0x000fce00078e009a */
.L_x_10784:
[----:B------:R-:W-:Y:S05]  /*5ef0*/  BSYNC B1 ;  /* 0x0000000000017941 */ /* 0x000fea0003800000 */
.L_x_10782:
        /* <DEDUP_REMOVED lines=16> */
.L_x_10788:
[----:B------:R-:W-:Y:S05]  /*6000*/  BSYNC B2 ;  /* 0x0000000000027941 */ /* 0x000fea0003800000 */
.L_x_10787:
        /* <DEDUP_REMOVED lines=44> */
.L_x_10786:
[----:B------:R-:W-:Y:S05]  /*62d0*/  BSYNC B1 ;  /* 0x0000000000017941 */ /* 0x000fea0003800000 */
.L_x_10785:
        /* <DEDUP_REMOVED lines=13> */
.L_x_10789:
        /* <DEDUP_REMOVED lines=12> */
.L_x_10792:
[----:B------:R-:W-:-:S07]  /*6470*/  MOV R115, R154 ;  /* 0x0000009a00737202 */ /* 0x000fce0000000f00 */
.L_x_10793:
[----:B------:R-:W-:Y:S05]  /*6480*/  BSYNC B1 ;  /* 0x0000000000017941 */ /* 0x000fea0003800000 */
.L_x_10791:
        /* <DEDUP_REMOVED lines=16> */
.L_x_10797:
[----:B------:R-:W-:Y:S05]  /*6590*/  BSYNC B2 ;  /* 0x0000000000027941 */ /* 0x000fea0003800000 */
.L_x_10796:
        /* <DEDUP_REMOVED lines=44> */
.L_x_10795:
[----:B------:R-:W-:Y:S05]  /*6860*/  BSYNC B1 ;  /* 0x0000000000017941 */ /* 0x000fea0003800000 */
.L_x_10794:
        /* <DEDUP_REMOVED lines=10> */
.L_x_10790:
        /* <DEDUP_REMOVED lines=25> */
[----:B------:R-:W-:Y:S02]  /*6aa0*/  F2FP.F16.F32.PACK_AB R111, R195, R193 ;  /* 0x000000c1c36f723e */ /* 0x000fe400000000ff */
[----:B------:R-:W-:Y:S02]  /*6ab0*/  F2FP.F16.F32.PACK_AB R110, R191, R173 ;  /* 0x000000adbf6e723e */ /* 0x000fe400000000ff */
[----:B------:R-:W-:Y:S02]  /*6ac0*/  F2FP.F16.F32.PACK_AB R109, R171, R169 ;  /* 0x000000a9ab6d723e */ /* 0x000fe400000000ff */
[----:B------:R-:W-:-:S02]  /*6ad0*/  F2FP.F16.F32.PACK_AB R108, R167, R151 ;  /* 0x00000097a76c723e */ /* 0x000fc400000000ff */
        /* <DEDUP_REMOVED lines=14> */
[----:B------:R-:W-:Y:S02]  /*6bc0*/  LOP3.LUT R109, R108, 0xff00, R109, 0xf8, !PT ;  /* 0x0000ff006c6d7812 */ /* 0x000fe400078ef86d */
[----:B------:R-:W-:Y:S01]  /*6bd0*/  IADD3 R108, P0, R118, UR12, RZ ;  /* 0x0000000c766c7c10 */ /* 0x000fe2000ff1e0ff */
[----:B------:R-:W-:Y:S01]  /*6be0*/  IMAD.WIDE.U32 R112, R112, 0x10000, RZ ;  /* 0x0001000070707825 */ /* 0x000fe200078e00ff */
        /* <DEDUP_REMOVED lines=8> */
.L_x_10798:
[----:B------:R-:W-:-:S07]  /*6c70*/  VIADD R118, R209, 0x100 ;  /* 0x00000100d1767836 */ /* 0x000fce0000000000 */
.L_x_10669:
[----:B------:R-:W-:Y:S05]  /*6c80*/  BSYNC B0 ;  /* 0x0000000000007941 */ /* 0x000fea0003800000 */
.L_x_10668:
        /* <DEDUP_REMOVED lines=29> */
.L_x_10802:
[----:B------:R-:W-:-:S07]  /*6e60*/  MOV R163, R154 ;  /* 0x0000009a00a37202 */ /* 0x000fce0000000f00 */
.L_x_10803:
[----:B------:R-:W-:Y:S05]  /*6e70*/  BSYNC B1 ;  /* 0x0000000000017941 */ /* 0x000fea0003800000 */
.L_x_10801:
        /* <DEDUP_REMOVED lines=16> */
.L_x_10807:
[----:B------:R-:W-:Y:S05]  /*6f80*/  BSYNC B2 ;  /* 0x0000000000027941 */ /* 0x000fea0003800000 */
.L_x_10806:
        /* <DEDUP_REMOVED lines=44> */
.L_x_10805:
[----:B------:R-:W-:Y:S05]  /*7250*/  BSYNC B1 ;  /* 0x0000000000017941 */ /* 0x000fea0003800000 */
.L_x_10804:
        /* <DEDUP_REMOVED lines=20> */
.L_x_10808:
        /* <DEDUP_REMOVED lines=12> */
.L_x_10811:
[----:B------:R-:W-:-:S07]  /*7460*/  MOV R170, R154 ;  /* 0x0000009a00aa7202 */ /* 0x000fce0000000f00 */
.L_x_10812:
[----:B------:R-:W-:Y:S05]  /*7470*/  BSYNC B1 ;  /* 0x0000000000017941 */ /* 0x000fea0003800000 */
.L_x_10810:
        /* <DEDUP_REMOVED lines=16> */
.L_x_10816:
[----:B------:R-:W-:Y:S05]  /*7580*/  BSYNC B2 ;  /* 0x0000000000027941 */ /* 0x000fea0003800000 */
.L_x_10815:
        /* <DEDUP_REMOVED lines=43> */
.L_x_10814:
[----:B------:R-:W-:Y:S05]  /*7840*/  BSYNC B1 ;  /* 0x0000000000017941 */ /* 0x000fea0003800000 */
.L_x_10813:
        /* <DEDUP_REMOVED lines=10> */
.L_x_10809:
        /* <DEDUP_REMOVED lines=12> */
.L_x_10818:
[----:B------:R-:W-:-:S07]  /*79b0*/  IMAD.MOV.U32 R168, RZ, RZ, R154 ;  /* 0x000000ffffa87224 */ /* 0x000fce00078e009a */
.L_x_10819:
[----:B------:R-:W-:Y:S05]  /*79c0*/  BSYNC B1 ;  /* 0x0000000000017941 */ /* 0x000fea0003800000 */
.L_x_10817:
        /* <DEDUP_REMOVED lines=16> */
.L_x_10823:
[----:B------:R-:W-:Y:S05]  /*7ad0*/  BSYNC B2 ;  /* 0x0000000000027941 */ /* 0x000fea0003800000 */
.L_x_10822:
        /* <DEDUP_REMOVED lines=44> */
.L_x_10821:
[----:B------:R-:W-:Y:S05]  /*7da0*/  BSYNC B1 ;  /* 0x0000000000017941 */ /* 0x000fea0003800000 */
.L_x_10820:
        /* <DEDUP_REMOVED lines=15> */
.L_x_10824:
        /* <DEDUP_REMOVED lines=12> */
.L_x_10827:
[----:B------:R-:W-:-:S07]  /*7f60*/  IMAD.MOV.U32 R168, RZ, RZ, R154 ;  /* 0x000000ffffa87224 */ /* 0x000fce00078e009a */
.L_x_10828:
[----:B------:R-:W-:Y:S05]  /*7f70*/  BSYNC B1 ;  /* 0x0000000000017941 */ /* 0x000fea0003800000 */
.L_x_10826:
        /* <DEDUP_REMOVED lines=16> */
.L_x_10832:
[----:B------:R-:W-:Y:S05]  /*8080*/  BSYNC B2 ;  /* 0x0000000000027941 */ /* 0x000fea0003800000 */
.L_x_10831:
        /* <DEDUP_REMOVED lines=43> */
.L_x_10830:
[----:B------:R-:W-:Y:S05]  /*8340*/  BSYNC B1 ;  /* 0x0000000000017941 */ /* 0x000fea0003800000 */
.L_x_10829:
        /* <DEDUP_REMOVED lines=10> */
.L_x_10825:
        /* <DEDUP_REMOVED lines=12> */
.L_x_10834:
[----:B------:R-:W-:-:S07]  /*84b0*/  MOV R168, R154 ;  /* 0x0000009a00a87202 */ /* 0x000fce0000000f00 */
.L_x_10835:
[----:B------:R-:W-:Y:S05]  /*84c0*/  BSYNC B1 ;  /* 0x0000000000017941 */ /* 0x000fea0003800000 */
.L_x_10833:
        /* <DEDUP_REMOVED lines=16> */
.L_x_10839:
[----:B------:R-:W-:Y:S05]  /*85d0*/  BSYNC B2 ;  /* 0x0000000000027941 */ /* 0x000fea0003800000 */
.L_x_10838:
        /* <DEDUP_REMOVED lines=44> */
.L_x_10837:
[----:B------:R-:W-:Y:S05]  /*88a0*/  BSYNC B1 ;  /* 0x0000000000017941 */ /* 0x000fea0003800000 */
.L_x_10836:
        /* <DEDUP_REMOVED lines=15> */
.L_x_10840:
        /* <DEDUP_REMOVED lines=12> */
.L_x_10843:
[----:B------:R-:W-:-:S07]  /*8a60*/  IMAD.MOV.U32 R156, RZ, RZ, R154 ;  /* 0x000000ffff9c7224 */ /* 0x000fce00078e009a */
.L_x_10844:
[----:B------:R-:W-:Y:S05]  /*8a70*/  BSYNC B1 ;  /* 0x0000000000017941 */ /* 0x000fea0003800000 */
.L_x_10842:
        /* <DEDUP_REMOVED lines=16> */
.L_x_10848:
[----:B------:R-:W-:Y:S05]  /*8b80*/  BSYNC B2 ;  /* 0x0000000000027941 */ /* 0x000fea0003800000 */
.L_x_10847:
        /* <DEDUP_REMOVED lines=44> */
.L_x_10846:
[----:B------:R-:W-:Y:S05]  /*8e50*/  BSYNC B1 ;  /* 0x0000000000017941 */ /* 0x000fea0003800000 */
.L_x_10845:
        /* <DEDUP_REMOVED lines=10> */
.L_x_10841:
        /* <DEDUP_REMOVED lines=12> */
.L_x_10850:
[----:B------:R-:W-:-:S07]  /*8fc0*/  IMAD.MOV.U32 R168, RZ, RZ, R154 ;  /* 0x000000ffffa87224 */ /* 0x000fce00078e009a */
.L_x_10851:
[----:B------:R-:W-:Y:S05]  /*8fd0*/  BSYNC B1 ;  /* 0x0000000000017941 */ /* 0x000fea0003800000 */
.L_x_10849:
        /* <DEDUP_REMOVED lines=16> */
.L_x_10855:
[----:B------:R-:W-:Y:S05]  /*90e0*/  BSYNC B2 ;  /* 0x0000000000027941 */ /* 0x000fea0003800000 */
.L_x_10854:
        /* <DEDUP_REMOVED lines=44> */
.L_x_10853:
[----:B------:R-:W-:Y:S05]  /*93b0*/  BSYNC B1 ;  /* 0x0000000000017941 */ /* 0x000fea0003800000 */
.L_x_10852:
        /* <DEDUP_REMOVED lines=15> */
.L_x_10856:
        /* <DEDUP_REMOVED lines=12> */
.L_x_10859:
[----:B------:R-:W-:-:S07]  /*9570*/  IMAD.MOV.U32 R157, RZ, RZ, R154 ;  /* 0x000000ffff9d7224 */ /* 0x000fce00078e009a */
.L_x_10860:
[----:B------:R-:W-:Y:S05]  /*9580*/  BSYNC B1 ;  /* 0x0000000000017941 */ /* 0x000fea0003800000 */
.L_x_10858:
        /* <DEDUP_REMOVED lines=16> */
.L_x_10864:
[----:B------:R-:W-:Y:S05]  /*9690*/  BSYNC B2 ;  /* 0x0000000000027941 */ /* 0x000fea0003800000 */
.L_x_10863:
        /* <DEDUP_REMOVED lines=44> */
.L_x_10862:
[----:B------:R-:W-:Y:S05]  /*9960*/  BSYNC B1 ;  /* 0x0000000000017941 */ /* 0x000fea0003800000 */
.L_x_10861:
        /* <DEDUP_REMOVED lines=10> */
.L_x_10857:
        /* <DEDUP_REMOVED lines=12> */
.L_x_10866:
[----:B------:R-:W-:-:S07]  /*9ad0*/  IMAD.MOV.U32 R168, RZ, RZ, R154 ;  /* 0x000000ffffa87224 */ /* 0x000fce00078e009a */
.L_x_10867:
[----:B------:R-:W-:Y:S05]  /*9ae0*/  BSYNC B1 ;  /* 0x0000000000017941 */ /* 0x000fea0003800000 */
.L_x_10865:
        /* <DEDUP_REMOVED lines=16> */
.L_x_10871:
[----:B------:R-:W-:Y:S05]  /*9bf0*/  BSYNC B2 ;  /* 0x0000000000027941 */ /* 0x000fea0003800000 */
.L_x_10870:
        /* <DEDUP_REMOVED lines=44> */
.L_x_10869:
[----:B------:R-:W-:Y:S05]  /*9ec0*/  BSYNC B1 ;  /* 0x0000000000017941 */ /* 0x000fea0003800000 */
.L_x_10868:
        /* <DEDUP_REMOVED lines=15> */
.L_x_10872:
        /* <DEDUP_REMOVED lines=12> */
.L_x_10875:
[----:B------:R-:W-:-:S07]  /*a080*/  MOV R158, R154 ;  /* 0x0000009a009e7202 */ /* 0x000fce0000000f00 */
.L_x_10876:
[----:B------:R-:W-:Y:S05]  /*a090*/  BSYNC B1 ;  /* 0x0000000000017941 */ /* 0x000fea0003800000 */
.L_x_10874:
        /* <DEDUP_REMOVED lines=16> */
.L_x_10880:
[----:B------:R-:W-:Y:S05]  /*a1a0*/  BSYNC B2 ;  /* 0x0000000000027941 */ /* 0x000fea0003800000 */
.L_x_10879:
        /* <DEDUP_REMOVED lines=44> */
.L_x_10878:
[----:B------:R-:W-:Y:S05]  /*a470*/  BSYNC B1 ;  /* 0x0000000000017941 */ /* 0x000fea0003800000 */
.L_x_10877:
        /* <DEDUP_REMOVED lines=10> */
.L_x_10873:
        /* <DEDUP_REMOVED lines=12> */
.L_x_10882:
[----:B------:R-:W-:-:S07]  /*a5e0*/  MOV R168, R154 ;  /* 0x0000009a00a87202 */ /* 0x000fce0000000f00 */
.L_x_10883:
[----:B------:R-:W-:Y:S05]  /*a5f0*/  BSYNC B1 ;  /* 0x0000000000017941 */ /* 0x000fea0003800000 */
.L_x_10881:
        /* <DEDUP_REMOVED lines=16> */
.L_x_10887:
[----:B------:R-:W-:Y:S05]  /*a700*/  BSYNC B2 ;  /* 0x0000000000027941 */ /* 0x000fea0003800000 */
.L_x_10886:
        /* <DEDUP_REMOVED lines=44> */
.L_x_10885:
[----:B------:R-:W-:Y:S05]  /*a9d0*/  BSYNC B1 ;  /* 0x0000000000017941 */ /* 0x000fea0003800000 */
.L_x_10884:
        /* <DEDUP_REMOVED lines=13> */
.L_x_10888:
        /* <DEDUP_REMOVED lines=12> */
.L_x_10891:
[----:B------:R-:W-:-:S07]  /*ab70*/  IMAD.MOV.U32 R110, RZ, RZ, R154 ;  /* 0x000000ffff6e7224 */ /* 0x000fce00078e009a */
.L_x_10892:
[----:B------:R-:W-:Y:S05]  /*ab80*/  BSYNC B1 ;  /* 0x0000000000017941 */ /* 0x000fea0003800000 */
.L_x_10890:
        /* <DEDUP_REMOVED lines=16> */
.L_x_10896:
[----:B------:R-:W-:Y:S05]  /*ac90*/  BSYNC B2 ;  /* 0x0000000000027941 */ /* 0x000fea0003800000 */
.L_x_10895:
        /* <DEDUP_REMOVED lines=44> */
.L_x_10894:
[----:B------:R-:W-:Y:S05]  /*af60*/  BSYNC B1 ;  /* 0x0000000000017941 */ /* 0x000fea0003800000 */
.L_x_10893:
        /* <DEDUP_REMOVED lines=10> */
.L_x_10889:
        /* <DEDUP_REMOVED lines=12> */
.L_x_10898:
[----:B------:R-:W-:-:S07]  /*b0d0*/  IMAD.MOV.U32 R110, RZ, RZ, R154 ;  /* 0x000000ffff6e7224 */ /* 0x000fce00078e009a */
.L_x_10899:
[----:B------:R-:W-:Y:S05]  /*b0e0*/  BSYNC B1 ;  /* 0x0000000000017941 */ /* 0x000fea0003800000 */
.L_x_10897:
        /* <DEDUP_REMOVED lines=16> */
.L_x_10903:
[----:B------:R-:W-:Y:S05]  /*b1f0*/  BSYNC B2 ;  /* 0x0000000000027941 */ /* 0x000fea0003800000 */
.L_x_10902:
        /* <DEDUP_REMOVED lines=44> */
.L_x_10901:
[----:B------:R-:W-:Y:S05]  /*b4c0*/  BSYNC B1 ;  /* 0x0000000000017941 */ /* 0x000fea0003800000 */
.L_x_10900:
        /* <DEDUP_REMOVED lines=13> */
.L_x_10904:
        /* <DEDUP_REMOVED lines=12> */
.L_x_10907:
[----:B------:R-:W-:-:S07]  /*b660*/  IMAD.MOV.U32 R110, RZ, RZ, R154 ;  /* 0x000000ffff6e7224 */ /* 0x000fce00078e009a */
.L_x_10908:
[----:B------:R-:W-:Y:S05]  /*b670*/  BSYNC B1 ;  /* 0x0000000000017941 */ /* 0x000fea0003800000 */
.L_x_10906:
        /* <DEDUP_REMOVED lines=16> */
.L_x_10912:
[----:B------:R-:W-:Y:S05]  /*b780*/  BSYNC B2 ;  /* 0x0000000000027941 */ /* 0x000fea0003800000 */
.L_x_10911:
        /* <DEDUP_REMOVED lines=44> */
.L_x_10910:
[----:B------:R-:W-:Y:S05]  /*ba50*/  BSYNC B1 ;  /* 0x0000000000017941 */ /* 0x000fea0003800000 */
.L_x_10909:
        /* <DEDUP_REMOVED lines=10> */
.L_x_10905:
        /* <DEDUP_REMOVED lines=12> */
.L_x_10914:
[----:B------:R-:W-:-:S07]  /*bbc0*/  IMAD.MOV.U32 R110, RZ, RZ, R154 ;  /* 0x000000ffff6e7224 */ /* 0x000fce00078e009a */
.L_x_10915:
[----:B------:R-:W-:Y:S05]  /*bbd0*/  BSYNC B1 ;  /* 0x0000000000017941 */ /* 0x000fea0003800000 */
.L_x_10913:
        /* <DEDUP_REMOVED lines=16> */
.L_x_10919:
[----:B------:R-:W-:Y:S05]  /*bce0*/  BSYNC B2 ;  /* 0x0000000000027941 */ /* 0x000fea0003800000 */
.L_x_10918:
        /* <DEDUP_REMOVED lines=44> */
.L_x_10917:
[----:B------:R-:W-:Y:S05]  /*bfb0*/  BSYNC B1 ;  /* 0x0000000000017941 */ /* 0x000fea0003800000 */
.L_x_10916:
        /* <DEDUP_REMOVED lines=13> */
.L_x_10920:
        /* <DEDUP_REMOVED lines=12> */
.L_x_10923:
[----:B------:R-:W-:-:S07]  /*c150*/  IMAD.MOV.U32 R116, RZ, RZ, R154 ;  /* 0x000000ffff747224 */ /* 0x000fce00078e009a */
.L_x_10924:
[----:B------:R-:W-:Y:S05]  /*c160*/  BSYNC B1 ;  /* 0x0000000000017941 */ /* 0x000fea0003800000 */
.L_x_10922:
        /* <DEDUP_REMOVED lines=16> */
.L_x_10928:
[----:B------:R-:W-:Y:S05]  /*c270*/  BSYNC B2 ;  /* 0x0000000000027941 */ /* 0x000fea0003800000 */
.L_x_10927:
        /* <DEDUP_REMOVED lines=44> */
.L_x_10926:
[----:B------:R-:W-:Y:S05]  /*c540*/  BSYNC B1 ;  /* 0x0000000000017941 */ /* 0x000fea0003800000 */
.L_x_10925:
        /* <DEDUP_REMOVED lines=10> */
.L_x_10921:
        /* <DEDUP_REMOVED lines=54> */
.L_x_10929:
[----:B------:R-:W-:-:S07]  /*c950*/  IADD3 R118, R118, 0x100, RZ ;  /* 0x0000010076767810 */ /* 0x000fce0007ffe0ff */
.L_x_10800:
[----:B------:R-:W-:Y:S05]  /*c960*/  BSYNC B0 ;  /* 0x0000000000007941 */ /* 0x000fea0003800000 */
.L_x_10799:
        /* <DEDUP_REMOVED lines=29> */
.L_x_10933:
[----:B------:R-:W-:-:S07]  /*cb40*/  IMAD.MOV.U32 R166, RZ, RZ, R154 ;  /* 0x000000ffffa67224 */ /* 0x000fce00078e009a */
.L_x_10934:
[----:B------:R-:W-:Y:S05]  /*cb50*/  BSYNC B1 ;  /* 0x0000000000017941 */ /* 0x000fea0003800000 */
.L_x_10932:
        /* <DEDUP_REMOVED lines=16> */
.L_x_10938:
[----:B------:R-:W-:Y:S05]  /*cc60*/  BSYNC B2 ;  /* 0x0000000000027941 */ /* 0x000fea0003800000 */
.L_x_10937:
        /* <DEDUP_REMOVED lines=44> */
.L_x_10936:
[----:B------:R-:W-:Y:S05]  /*cf30*/  BSYNC B1 ;  /* 0x0000000000017941 */ /* 0x000fea0003800000 */
.L_x_10935:
[----:B------:R-:W0:Y:S01]  /*cf40*/  LDC R164, c[0x0][0x294] ;  /* 0x0000a500ffa47b82 */ /* 0x000e220000000800 */
[----:B------:R-:W-:Y:S01]  /*cf50*/  I2FP.F32.U32 R115, R166 ;  /* 0x000000a600737245 */ /* 0x000fe20000201000 */
[----:B------:R-:W-:Y:S01]  /*cf60*/  HFMA2.MMA R166, -RZ, RZ, 0.1171875, 0 ;  /* 0x2f800000ffa67435 */ /* 0x000fe200000001ff */
[----:B------:R-:W-:Y:S01]  /*cf70*/  ISETP.NE.U32.AND P2, PT, R112, RZ, PT ;  /* 0x000000ff7000720c */ /* 0x000fe20003f45070 */
[----:B-----5:R-:W-:Y:S01]  /*cf80*/  HADD2.F32 R112, -RZ, R108.H0_H0 ;  /* 0x2000006cff707230 */ /* 0x020fe20000004100 */
[----:B------:R-:W-:Y:S02]  /*cf90*/  LOP3.LUT R162, R162, 0xffffffef, RZ, 0xc0, !PT ;  /* 0xffffffefa2a27812 */ /* 0x000fe400078ec0ff */
[----:B------:R-:W-:Y:S01]  /*cfa0*/  ISETP.NE.AND.EX P2, PT, R113, RZ, PT, P2 ;  /* 0x000000ff7100720c */ /* 0x000fe20003f45320 */
[----:B------:R-:W4:Y:S04]  /*cfb0*/  LDC R119, c[0x0][0x298] ;  /* 0x0000a600ff777b82 */ /* 0x000f280000000800 */
[----:B------:R-:W-:-:S05]  /*cfc0*/  FFMA.FTZ R115, R115, R166, 1.1641532182693481445e-10 ;  /* 0x2f00000073737423 */ /* 0x000fca00000100a6 */
        /* <DEDUP_REMOVED lines=11> */
.L_x_10939:
        /* <DEDUP_REMOVED lines=12> */
.L_x_10942:
[----:B------:R-:W-:-:S07]  /*d140*/  IMAD.MOV.U32 R170, RZ, RZ, R154 ;  /* 0x000000ffffaa7224 */ /* 0x000fce00078e009a */
.L_x_10943:
[----:B------:R-:W-:Y:S05]  /*d150*/  BSYNC B1 ;  /* 0x0000000000017941 */ /* 0x000fea0003800000 */
.L_x_10941:
        /* <DEDUP_REMOVED lines=16> */
.L_x_10947:
[----:B------:R-:W-:Y:S05]  /*d260*/  BSYNC B2 ;  /* 0x0000000000027941 */ /* 0x000fea0003800000 */
.L_x_10946:
        /* <DEDUP_REMOVED lines=43> */
.L_x_10945:
[----:B------:R-:W-:Y:S05]  /*d520*/  BSYNC B1 ;  /* 0x0000000000017941 */ /* 0x000fea0003800000 */
.L_x_10944:
        /* <DEDUP_REMOVED lines=10> */
.L_x_10940:
        /* <DEDUP_REMOVED lines=12> */
.L_x_10949:
[----:B------:R-:W-:-:S07]  /*d690*/  IMAD.MOV.U32 R168, RZ, RZ, R154 ;  /* 0x000000ffffa87224 */ /* 0x000fce00078e009a */
.L_x_10950:
[----:B------:R-:W-:Y:S05]  /*d6a0*/  BSYNC B1 ;  /* 0x0000000000017941 */ /* 0x000fea0003800000 */
.L_x_10948:
        /* <DEDUP_REMOVED lines=16> */
.L_x_10954:
[----:B------:R-:W-:Y:S05]  /*d7b0*/  BSYNC B2 ;  /* 0x0000000000027941 */ /* 0x000fea0003800000 */
.L_x_10953:
        /* <DEDUP_REMOVED lines=44> */
.L_x_10952:
[----:B------:R-:W-:Y:S05]  /*da80*/  BSYNC B1 ;  /* 0x0000000000017941 */ /* 0x000fea0003800000 */
.L_x_10951:
        /* <DEDUP_REMOVED lines=11> */
[----:B------:R-:W-:Y:S02]  /*db40*/  HADD2.F32 R112, -RZ, R100.H1_H1 ;  /* 0x30000064ff707230 */ /* 0x000fe40000004100 */
[----:B------:R-:W-:-:S03]  /*db50*/  IMAD.MOV.U32 R108, RZ, RZ, R113 ;  /* 0x000000ffff6c7224 */ /* 0x000fc600078e0071 */
[----:B------:R-:W-:Y:S01]  /*db60*/  FADD.FTZ R183, R112, R183 ;  /* 0x000000b770b77221 */ /* 0x000fe20000010000 */
[----:B------:R-:W-:Y:S06]  /*db70*/  BRA `(.L_x_10956) ;  /* 0x0000000400547947 */ /* 0x000fec0003800000 */
.L_x_10955:
        /* <DEDUP_REMOVED lines=12> */
.L_x_10958:
[----:B------:R-:W-:-:S07]  /*dc40*/  MOV R168, R154 ;  /* 0x0000009a00a87202 */ /* 0x000fce0000000f00 */
.L_x_10959:
[----:B------:R-:W-:Y:S05]  /*dc50*/  BSYNC B1 ;  /* 0x0000000000017941 */ /* 0x000fea0003800000 */
.L_x_10957:
        /* <DEDUP_REMOVED lines=16> */
.L_x_10963:
[----:B------:R-:W-:Y:S05]  /*dd60*/  BSYNC B2 ;  /* 0x0000000000027941 */ /* 0x000fea0003800000 */
.L_x_10962:
        /* <DEDUP_REMOVED lines=43> */
.L_x_10961:
[----:B------:R-:W-:Y:S05]  /*e020*/  BSYNC B1 ;  /* 0x0000000000017941 */ /* 0x000fea0003800000 */
.L_x_10960:
        /* <DEDUP_REMOVED lines=10> */
.L_x_10956:
        /* <DEDUP_REMOVED lines=12> */
.L_x_10965:
[----:B------:R-:W-:-:S07]  /*e190*/  MOV R168, R154 ;  /* 0x0000009a00a87202 */ /* 0x000fce0000000f00 */
.L_x_10966:
[----:B------:R-:W-:Y:S05]  /*e1a0*/  BSYNC B1 ;  /* 0x0000000000017941 */ /* 0x000fea0003800000 */
.L_x_10964:
        /* <DEDUP_REMOVED lines=16> */
.L_x_10970:
[----:B------:R-:W-:Y:S05]  /*e2b0*/  BSYNC B2 ;  /* 0x0000000000027941 */ /* 0x000fea0003800000 */
.L_x_10969:
        /* <DEDUP_REMOVED lines=44> */
.L_x_10968:
[----:B------:R-:W-:Y:S05]  /*e580*/  BSYNC B1 ;  /* 0x0000000000017941 */ /* 0x000fea0003800000 */
.L_x_10967:
        /* <DEDUP_REMOVED lines=15> */
.L_x_10971:
        /* <DEDUP_REMOVED lines=12> */
.L_x_10974:
[----:B------:R-:W-:-:S07]  /*e740*/  IMAD.MOV.U32 R156, RZ, RZ, R154 ;  /* 0x000000ffff9c7224 */ /* 0x000fce00078e009a */
.L_x_10975:
[----:B------:R-:W-:Y:S05]  /*e750*/  BSYNC B1 ;  /* 0x0000000000017941 */ /* 0x000fea0003800000 */
.L_x_10973:
        /* <DEDUP_REMOVED lines=16> */
.L_x_10979:
[----:B------:R-:W-:Y:S05]  /*e860*/  BSYNC B2 ;  /* 0x0000000000027941 */ /* 0x000fea0003800000 */
.L_x_10978:
        /* <DEDUP_REMOVED lines=44> */
.L_x_10977:
[----:B------:R-:W-:Y:S05]  /*eb30*/  BSYNC B1 ;  /* 0x0000000000017941 */ /* 0x000fea0003800000 */
.L_x_10976:
        /* <DEDUP_REMOVED lines=10> */
.L_x_10972:
        /* <DEDUP_REMOVED lines=12> */
.L_x_10981:
[----:B------:R-:W-:-:S07]  /*eca0*/  MOV R168, R154 ;  /* 0x0000009a00a87202 */ /* 0x000fce0000000f00 */
.L_x_10982:
[----:B------:R-:W-:Y:S05]  /*ecb0*/  BSYNC B1 ;  /* 0x0000000000017941 */ /* 0x000fea0003800000 */
.L_x_10980:
        /* <DEDUP_REMOVED lines=16> */
.L_x_10986:
[----:B------:R-:W-:Y:S05]  /*edc0*/  BSYNC B2 ;  /* 0x0000000000027941 */ /* 0x000fea0003800000 */
.L_x_10985:
        /* <DEDUP_REMOVED lines=44> */
.L_x_10984:
[----:B------:R-:W-:Y:S05]  /*f090*/  BSYNC B1 ;  /* 0x0000000000017941 */ /* 0x000fea0003800000 */
.L_x_10983:
        /* <DEDUP_REMOVED lines=15> */
.L_x_10987:
        /* <DEDUP_REMOVED lines=12> */
.L_x_10990:
[----:B------:R-:W-:-:S07]  /*f250*/  IMAD.MOV.U32 R157, RZ, RZ, R154 ;  /* 0x000000ffff9d7224 */ /* 0x000fce00078e009a */
.L_x_10991:
[----:B------:R-:W-:Y:S05]  /*f260*/  BSYNC B1 ;  /* 0x0000000000017941 */ /* 0x000fea0003800000 */
.L_x_10989:
        /* <DEDUP_REMOVED lines=16> */
.L_x_10995:
[----:B------:R-:W-:Y:S05]  /*f370*/  BSYNC B2 ;  /* 0x0000000000027941 */ /* 0x000fea0003800000 */
.L_x_10994:
        /* <DEDUP_REMOVED lines=44> */
.L_x_10993:
[----:B------:R-:W-:Y:S05]  /*f640*/  BSYNC B1 ;  /* 0x0000000000017941 */ /* 0x000fea0003800000 */
.L_x_10992:
        /* <DEDUP_REMOVED lines=10> */
.L_x_10988:
        /* <DEDUP_REMOVED lines=12> */
.L_x_10997:
[----:B------:R-:W-:-:S07]  /*f7b0*/  MOV R168, R154 ;  /* 0x0000009a00a87202 */ /* 0x000fce0000000f00 */
.L_x_10998:
[----:B------:R-:W-:Y:S05]  /*f7c0*/  BSYNC B1 ;  /* 0x0000000000017941 */ /* 0x000fea0003800000 */
.L_x_10996:
        /* <DEDUP_REMOVED lines=16> */
.L_x_11002:
[----:B------:R-:W-:Y:S05]  /*f8d0*/  BSYNC B2 ;  /* 0x0000000000027941 */ /* 0x000fea0003800000 */
.L_x_11001:
        /* <DEDUP_REMOVED lines=40> */
[----:B------:R-:W-:Y:S02]  /*fb60*/  LOP3.LUT R146, R117, R114, R144, 0x96, !PT ;  /* 0x0000007275927212 */ /* 0x000fe400078e9690 */
[----:B------:R-:W-:Y:S01]  /*fb70*/  MOV R154, R116 ;  /* 0x00000074009a7202 */ /* 0x000fe20000000f00 */
[----:B------:R-:W-:Y:S01]  /*fb80*/  IMAD.MOV.U32 R152, RZ, RZ, R112 ;  /* 0x000000ffff987224 */ /* 0x000fe200078e0070 */
[----:B------:R-:W-:-:S07]  /*fb90*/  LOP3.LUT R145, R113, R108, R143, 0x96, !PT ;  /* 0x0000006c71917212 */ /* 0x000fce00078e968f */
.L_x_11000:
[----:B------:R-:W-:Y:S05]  /*fba0*/  BSYNC B1 ;  /* 0x0000000000017941 */ /* 0x000fea0003800000 */
.L_x_10999:
        /* <DEDUP_REMOVED lines=15> */
.L_x_11003:
        /* <DEDUP_REMOVED lines=12> */
.L_x_11006:
[----:B------:R-:W-:-:S07]  /*fd60*/  IMAD.MOV.U32 R158, RZ, RZ, R154 ;  /* 0x000000ffff9e7224 */ /* 0x000fce00078e009a */
.L_x_11007:
[----:B------:R-:W-:Y:S05]  /*fd70*/  BSYNC B1 ;  /* 0x0000000000017941 */ /* 0x000fea0003800000 */
.L_x_11005:
        /* <DEDUP_REMOVED lines=16> */
.L_x_11011:
[----:B------:R-:W-:Y:S05]  /*fe80*/  BSYNC B2 ;  /* 0x0000000000027941 */ /* 0x000fea0003800000 */
.L_x_11010:
        /* <DEDUP_REMOVED lines=44> */
.L_x_11009:
[----:B------:R-:W-:Y:S05]  /*10150*/  BSYNC B1 ;  /* 0x0000000000017941 */ /* 0x000fea0003800000 */
.L_x_11008:
        /* <DEDUP_REMOVED lines=10> */
.L_x_11004:
        /* <DEDUP_REMOVED lines=12> */
.L_x_11013:
[----:B------:R-:W-:-:S07]  /*102c0*/  MOV R168, R154 ;  /* 0x0000009a00a87202 */ /* 0x000fce0000000f00 */
.L_x_11014:
[----:B------:R-:W-:Y:S05]  /*102d0*/  BSYNC B1 ;  /* 0x0000000000017941 */ /* 0x000fea0003800000 */
.L_x_11012:
        /* <DEDUP_REMOVED lines=16> */
.L_x_11018:
[----:B------:R-:W-:Y:S05]  /*103e0*/  BSYNC B2 ;  /* 0x0000000000027941 */ /* 0x000fea0003800000 */
.L_x_11017:
        /* <DEDUP_REMOVED lines=44> */
.L_x_11016:
[----:B------:R-:W-:Y:S05]  /*106b0*/  BSYNC B1 ;  /* 0x0000000000017941 */ /* 0x000fea0003800000 */
.L_x_11015:
        /* <DEDUP_REMOVED lines=13> */
.L_x_11019:
        /* <DEDUP_REMOVED lines=12> */
.L_x_11022:
[----:B------:R-:W-:-:S07]  /*10850*/  IMAD.MOV.U32 R110, RZ, RZ, R154 ;  /* 0x000000ffff6e7224 */ /* 0x000fce00078e009a */
.L_x_11023:
[----:B------:R-:W-:Y:S05]  /*10860*/  BSYNC B1 ;  /* 0x0000000000017941 */ /* 0x000fea0003800000 */
.L_x_11021:
        /* <DEDUP_REMOVED lines=16> */
.L_x_11027:
[----:B------:R-:W-:Y:S05]  /*10970*/  BSYNC B2 ;  /* 0x0000000000027941 */ /* 0x000fea0003800000 */
.L_x_11026:
        /* <DEDUP_REMOVED lines=44> */
.L_x_11025:
[----:B------:R-:W-:Y:S05]  /*10c40*/  BSYNC B1 ;  /* 0x0000000000017941 */ /* 0x000fea0003800000 */
.L_x_11024:
        /* <DEDUP_REMOVED lines=10> */
.L_x_11020:
        /* <DEDUP_REMOVED lines=12> */
.L_x_11029:
[----:B------:R-:W-:-:S07]  /*10db0*/  MOV R110, R154 ;  /* 0x0000009a006e7202 */ /* 0x000fce0000000f00 */
.L_x_11030:
[----:B------:R-:W-:Y:S05]  /*10dc0*/  BSYNC B1 ;  /* 0x0000000000017941 */ /* 0x000fea0003800000 */
.L_x_11028:
        /* <DEDUP_REMOVED lines=16> */
.L_x_11034:
[----:B------:R-:W-:Y:S05]  /*10ed0*/  BSYNC B2 ;  /* 0x0000000000027941 */ /* 0x000fea0003800000 */
.L_x_11033:
        /* <DEDUP_REMOVED lines=44> */
.L_x_11032:
[----:B------:R-:W-:Y:S05]  /*111a0*/  BSYNC B1 ;  /* 0x0000000000017941 */ /* 0x000fea0003800000 */
.L_x_11031:
        /* <DEDUP_REMOVED lines=13> */
.L_x_11035:
        /* <DEDUP_REMOVED lines=12> */
.L_x_11038:
[----:B------:R-:W-:-:S07]  /*11340*/  IMAD.MOV.U32 R110, RZ, RZ, R154 ;  /* 0x000000ffff6e7224 */ /* 0x000fce00078e009a */
.L_x_11039:
[----:B------:R-:W-:Y:S05]  /*11350*/  BSYNC B1 ;  /* 0x0000000000017941 */ /* 0x000fea0003800000 */
.L_x_11037:
        /* <DEDUP_REMOVED lines=16> */
.L_x_11043:
[----:B------:R-:W-:Y:S05]  /*11460*/  BSYNC B2 ;  /* 0x0000000000027941 */ /* 0x000fea0003800000 */
.L_x_11042:
        /* <DEDUP_REMOVED lines=44> */
.L_x_11041:
[----:B------:R-:W-:Y:S05]  /*11730*/  BSYNC B1 ;  /* 0x0000000000017941 */ /* 0x000fea0003800000 */
.L_x_11040:
        /* <DEDUP_REMOVED lines=10> */
.L_x_11036:
        /* <DEDUP_REMOVED lines=12> */
.L_x_11045:
[----:B------:R-:W-:-:S07]  /*118a0*/  MOV R110, R154 ;  /* 0x0000009a006e7202 */ /* 0x000fce0000000f00 */
.L_x_11046:
[----:B------:R-:W-:Y:S05]  /*118b0*/  BSYNC B1 ;  /* 0x0000000000017941 */ /* 0x000fea0003800000 */
.L_x_11044:
        /* <DEDUP_REMOVED lines=16> */
.L_x_11050:
[----:B------:R-:W-:Y:S05]  /*119c0*/  BSYNC B2 ;  /* 0x0000000000027941 */ /* 0x000fea0003800000 */
.L_x_11049:
        /* <DEDUP_REMOVED lines=44> */
.L_x_11048:
[----:B------:R-:W-:Y:S05]  /*11c90*/  BSYNC B1 ;  /* 0x0000000000017941 */ /* 0x000fea0003800000 */
.L_x_11047:
        /* <DEDUP_REMOVED lines=13> */
.L_x_11051:
        /* <DEDUP_REMOVED lines=12> */
.L_x_11054:
[----:B------:R-:W-:-:S07]  /*11e30*/  IMAD.MOV.U32 R116, RZ, RZ, R154 ;  /* 0x000000ffff747224 */ /* 0x000fce00078e009a */
.L_x_11055:
[----:B------:R-:W-:Y:S05]  /*11e40*/  BSYNC B1 ;  /* 0x0000000000017941 */ /* 0x000fea0003800000 */
.L_x_11053:
        /* <DEDUP_REMOVED lines=16> */
.L_x_11059:
[----:B------:R-:W-:Y:S05]  /*11f50*/  BSYNC B2 ;  /* 0x0000000000027941 */ /* 0x000fea0003800000 */
.L_x_11058:
        /* <DEDUP_REMOVED lines=44> */
.L_x_11057:
[----:B------:R-:W-:Y:S05]  /*12220*/  BSYNC B1 ;  /* 0x0000000000017941 */ /* 0x000fea0003800000 */
.L_x_11056:
        /* <DEDUP_REMOVED lines=10> */
.L_x_11052:
        /* <DEDUP_REMOVED lines=54> */
.L_x_10931:
[----:B------:R-:W-:Y:S05]  /*12630*/  BSYNC B0 ;  /* 0x0000000000007941 */ /* 0x000fea0003800000 */
.L_x_10930:
        /* <DEDUP_REMOVED lines=104> */
.L_x_11078:
        /* <DEDUP_REMOVED lines=127> */
[----:B0-----:R-:W-:Y:S01]  /*134b0*/  IMAD.WIDE.U32 R118, R209, 0x10, R118 ;  /* 0x00000010d1767825 */ /* 0x001fe200078e0076 */
[----:B------:R-:W-:-:S02]  /*134c0*/  F2FP.F16.F32.PACK_AB R115, R170, R115 ;  /* 0x00000073aa73723e */ /* 0x000fc400000000ff */
[----:B------:R-:W-:Y:S01]  /*134d0*/  F2FP.F16.F32.PACK_AB R114, R168, R213 ;  /* 0x000000d5a872723e */ /* 0x000fe200000000ff */
[----:B-1----:R-:W-:Y:S01]  /*134e0*/  IMAD.WIDE.U32 R116, R209, 0x10, R116 ;  /* 0x00000010d1747825 */ /* 0x002fe200078e0074 */
[----:B------:R-:W-:Y:S01]  /*134f0*/  F2FP.F16.F32.PACK_AB R113, R166, R113 ;  /* 0x00000071a671723e */ /* 0x000fe200000000ff */
[----:B------:R0:W-:Y:S01]  /*13500*/  STG.E.128 desc[UR4][R118.64], R108 ;  /* 0x0000006c76007986 */ /* 0x0001e2000c101d04 */
[----:B------:R-:W-:Y:S02]  /*13510*/  F2FP.F16.F32.PACK_AB R112, R211, R112 ;  /* 0x00000070d370723e */ /* 0x000fe400000000ff */
[----:B------:R-:W-:-:S03]  /*13520*/  IADD3 R209, R209, 0x100, RZ ;  /* 0x00000100d1d17810 */ /* 0x000fc60007ffe0ff */
[----:B------:R0:W-:Y:S04]  /*13530*/  STG.E.128 desc[UR4][R116.64], R112 ;  /* 0x0000007074007986 */ /* 0x0001e8000c101d04 */
.L_x_11062:
[----:B------:R-:W-:Y:S05]  /*13540*/  BSYNC B0 ;  /* 0x0000000000007941 */ /* 0x000fea0003800000 */
.L_x_11061:
        /* <DEDUP_REMOVED lines=47> */
[----:B------:R-:W-:Y:S01]  /*13840*/  F2FP.F16.F32.PACK_AB R112, R211, R112 ;  /* 0x00000070d370723e */ /* 0x000fe200000000ff */
[----:B------:R-:W-:-:S04]  /*13850*/  VIADD R209, R209, 0x100 ;  /* 0x00000100d1d17836 */ /* 0x000fc80000000000 */
[----:B------:R3:W-:Y:S03]  /*13860*/  STG.E.128 desc[UR4][R116.64], R112 ;  /* 0x0000007074007986 */ /* 0x0007e6000c101d04 */
.L_x_11064:
[----:B------:R-:W-:Y:S05]  /*13870*/  BSYNC B0 ;  /* 0x0000000000007941 */ /* 0x000fea0003800000 */
.L_x_11063:
        /* <DEDUP_REMOVED lines=28> */
[----:B------:R-:W-:-:S03]  /*13a40*/  F2FP.F16.F32.PACK_AB R109, R211, R110 ;  /* 0x0000006ed36d723e */ /* 0x000fc600000000ff */
[----:B------:R-:W-:Y:S01]  /*13a50*/  FFMA.FTZ R213, R96, R213, R80 ;  /* 0x000000d560d57223 */ /* 0x000fe20000010050 */
[----:B------:R-:W-:Y:S01]  /*13a60*/  F2FP.F16.F32.PACK_AB R110, R215, R112 ;  /* 0x00000070d76e723e */ /* 0x000fe200000000ff */
[----:B------:R-:W-:Y:S01]  /*13a70*/  FFMA.FTZ R112, R92, R111, R76 ;  /* 0x0000006f5c707223 */ /* 0x000fe2000001004c */
[----:B------:R-:W-:Y:S01]  /*13a80*/  F2FP.F16.F32.PACK_AB R108, R113, R0 ;  /* 0x00000000716c723e */ /* 0x000fe200000000ff */
        /* <DEDUP_REMOVED lines=16> */
.L_x_11066:
[----:B------:R-:W-:Y:S05]  /*13b90*/  BSYNC B0 ;  /* 0x0000000000007941 */ /* 0x000fea0003800000 */
.L_x_11065:
[----:B------:R-:W-:Y:S02]  /*13ba0*/  IADD3 R138, R138, UR16, RZ ;  /* 0x000000108a8a7c10 */ /* 0x000fe4000fffe0ff */
[----:B-1----:R-:W-:Y:S02]  /*13bb0*/  SEL R0, RZ, 0x1, P1 ;  /* 0x00000001ff007807 */ /* 0x002fe40000800000 */
[----:B------:R-:W-:-:S13]  /*13bc0*/  ISETP.GE.AND P0, PT, R138, UR17, PT ;  /* 0x000000118a007c0c */ /* 0x000fda000bf06270 */
[----:B------:R-:W-:Y:S05]  /*13bd0*/  @!P0 BRA `(.L_x_11067) ;  /* 0xfffffed000dc8947 */ /* 0x000fea000383ffff */
[----:B------:R-:W-:Y:S05]  /*13be0*/  EXIT ;  /* 0x000000000000794d */ /* 0x000fea0003800000 */
.L_x_11060:
[----:B------:R-:W-:Y:S01]  /*13bf0*/  HFMA2.MMA R118, -RZ, RZ, 0, 5.9604644775390625e-08 ;  /* 0x00000001ff767435 */ /* 0x000fe200000001ff */
[----:B------:R-:W-:Y:S01]  /*13c00*/  IMAD.MOV.U32 R119, RZ, RZ, R112 ;  /* 0x000000ffff777224 */ /* 0x000fe200078e0070 */
[----:B------:R-:W-:Y:S01]  /*13c10*/  MOV R116, 0xffffffff ;  /* 0xffffffff00747802 */ /* 0x000fe20000000f00 */
[----:B------:R-:W-:-:S08]  /*13c20*/  IMAD.MOV.U32 R211, RZ, RZ, 0x1f ;  /* 0x0000001fffd37424 */ /* 0x000fd000078e00ff */
[----:B-123-5:R-:W-:Y:S05]  /*13c30*/  WARPSYNC.COLLECTIVE R116, `(.L_x_11068) ;  /* 0x0000000074087348 */ /* 0x02efea0003c00000 */
[----:B------:R0:W4:Y:S02]  /*13c40*/  SHFL.BFLY P4, R117, R119, R118, R211 ;  /* 0x0c00007677757389 */ /* 0x00012400000800d3 */
[----:B012345:R-:W-:Y:S01]  /*13c50*/  ENDCOLLECTIVE ;  /* 0x000000000000791b */ /* 0x03ffe20003800000 */
.L_x_11068:
[----:B------:R-:W-:Y:S02]  /*13c60*/  IMAD.MOV.U32 R118, RZ, RZ, 0x2 ;  /* 0x00000002ff767424 */ /* 0x000fe400078e00ff */
[----:B------:R-:W-:-:S04]  /*13c70*/  IMAD.MOV.U32 R111, RZ, RZ, R117 ;  /* 0x000000ffff6f7224 */ /* 0x000fc800078e0075 */
[----:B------:R-:W-:-:S05]  /*13c80*/  FADD.FTZ R111, R112, R111 ;  /* 0x0000006f706f7221 */ /* 0x000fca0000010000 */
[----:B------:R-:W-:-:S07]  /*13c90*/  MOV R119, R111 ;  /* 0x0000006f00777202 */ /* 0x000fce0000000f00 */
[----:B------:R-:W-:Y:S05]  /*13ca0*/  WARPSYNC.COLLECTIVE R116, `(.L_x_11069) ;  /* 0x0000000074087348 */ /* 0x000fea0003c00000 */
[----:B------:R0:W1:Y:S02]  /*13cb0*/  SHFL.BFLY P4, R117, R119, R118, R211 ;  /* 0x0c00007677757389 */ /* 0x00006400000800d3 */
[----:B01----:R-:W-:Y:S01]  /*13cc0*/  ENDCOLLECTIVE ;  /* 0x000000000000791b */ /* 0x003fe20003800000 */
.L_x_11069:
[----:B------:R-:W-:Y:S01]  /*13cd0*/  HFMA2.MMA R118, -RZ, RZ, 0, 2.384185791015625e-07 ;  /* 0x00000004ff767435 */ /* 0x000fe200000001ff */
[----:B------:R-:W-:-:S05]  /*13ce0*/  MOV R0, R117 ;  /* 0x0000007500007202 */ /* 0x000fca0000000f00 */
[----:B------:R-:W-:-:S04]  /*13cf0*/  FADD.FTZ R113, R111, R0 ;  /* 0x000000006f717221 */ /* 0x000fc80000010000 */
[----:B------:R-:W-:-:S07]  /*13d00*/  IMAD.MOV.U32 R119, RZ, RZ, R113 ;  /* 0x000000ffff777224 */ /* 0x000fce00078e0071 */
[----:B------:R-:W-:Y:S05]  /*13d10*/  WARPSYNC.COLLECTIVE R116, `(.L_x_11070) ;  /* 0x0000000074087348 */ /* 0x000fea0003c00000 */
[----:B------:R0:W1:Y:S02]  /*13d20*/  SHFL.BFLY P4, R117, R119, R118, R211 ;  /* 0x0c00007677757389 */ /* 0x00006400000800d3 */
[----:B01----:R-:W-:Y:S01]  /*13d30*/  ENDCOLLECTIVE ;  /* 0x000000000000791b */ /* 0x003fe20003800000 */
.L_x_11070:
[----:B------:R-:W-:Y:S02]  /*13d40*/  IMAD.MOV.U32 R118, RZ, RZ, 0x8 ;  /* 0x00000008ff767424 */ /* 0x000fe400078e00ff */
[----:B------:R-:W-:-:S04]  /*13d50*/  IMAD.MOV.U32 R0, RZ, RZ, R117 ;  /* 0x000000ffff007224 */ /* 0x000fc800078e0075 */
[----:B------:R-:W-:-:S05]  /*13d60*/  FADD.FTZ R114, R113, R0 ;  /* 0x0000000071727221 */ /* 0x000fca0000010000 */
[----:B------:R-:W-:-:S07]  /*13d70*/  MOV R119, R114 ;  /* 0x0000007200777202 */ /* 0x000fce0000000f00 */
[----:B------:R-:W-:Y:S05]  /*13d80*/  WARPSYNC.COLLECTIVE R116, `(.L_x_11071) ;  /* 0x0000000074087348 */ /* 0x000fea0003c00000 */
[----:B------:R0:W1:Y:S02]  /*13d90*/  SHFL.BFLY P4, R117, R119, R118, R211 ;  /* 0x0c00007677757389 */ /* 0x00006400000800d3 */
[----:B01----:R-:W-:Y:S01]  /*13da0*/  ENDCOLLECTIVE ;  /* 0x000000000000791b */ /* 0x003fe20003800000 */
.L_x_11071:
[----:B------:R-:W-:Y:S01]  /*13db0*/  HFMA2.MMA R118, -RZ, RZ, 0, 9.5367431640625e-07 ;  /* 0x00000010ff767435 */ /* 0x000fe200000001ff */
[----:B------:R-:W-:-:S05]  /*13dc0*/  MOV R115, R117 ;  /* 0x0000007500737202 */ /* 0x000fca0000000f00 */
[----:B------:R-:W-:-:S04]  /*13dd0*/  FADD.FTZ R115, R114, R115 ;  /* 0x0000007372737221 */ /* 0x000fc80000010000 */
[----:B------:R-:W-:-:S07]  /*13de0*/  IMAD.MOV.U32 R119, RZ, RZ, R115 ;  /* 0x000000ffff777224 */ /* 0x000fce00078e0073 */
[----:B------:R-:W-:Y:S05]  /*13df0*/  WARPSYNC.COLLECTIVE R116, `(.L_x_11072) ;  /* 0x0000000074087348 */ /* 0x000fea0003c00000 */
[----:B------:R0:W1:Y:S02]  /*13e00*/  SHFL.BFLY P4, R117, R119, R118, R211 ;  /* 0x0c00007677757389 */ /* 0x00006400000800d3 */
[----:B01----:R-:W-:Y:S01]  /*13e10*/  ENDCOLLECTIVE ;  /* 0x000000000000791b */ /* 0x003fe20003800000 */
.L_x_11072:
        /* <DEDUP_REMOVED lines=57> */
.L_x_11073:
[----:B------:R-:W-:Y:S01]  /*141b0*/  HFMA2.MMA R118, -RZ, RZ, 0, 1.1920928955078125e-07 ;  /* 0x00000002ff767435 */ /* 0x000fe200000001ff */
[----:B------:R-:W-:-:S05]  /*141c0*/  MOV R111, R117 ;  /* 0x00000075006f7202 */ /* 0x000fca0000000f00 */
[----:B------:R-:W-:-:S04]  /*141d0*/  FADD.FTZ R111, R0, R111 ;  /* 0x0000006f006f7221 */ /* 0x000fc80000010000 */
[----:B------:R-:W-:-:S07]  /*141e0*/  IMAD.MOV.U32 R119, RZ, RZ, R111 ;  /* 0x000000ffff777224 */ /* 0x000fce00078e006f */
[----:B------:R-:W-:Y:S05]  /*141f0*/  WARPSYNC.COLLECTIVE R116, `(.L_x_11074) ;  /* 0x0000000074087348 */ /* 0x000fea0003c00000 */
[----:B------:R0:W1:Y:S02]  /*14200*/  SHFL.BFLY P4, R117, R119, R118, R211 ;  /* 0x0c00007677757389 */ /* 0x00006400000800d3 */
[----:B01----:R-:W-:Y:S01]  /*14210*/  ENDCOLLECTIVE ;  /* 0x000000000000791b */ /* 0x003fe20003800000 */
.L_x_11074:
[----:B------:R-:W-:Y:S02]  /*14220*/  IMAD.MOV.U32 R118, RZ, RZ, 0x4 ;  /* 0x00000004ff767424 */ /* 0x000fe400078e00ff */
[----:B------:R-:W-:-:S04]  /*14230*/  IMAD.MOV.U32 R112, RZ, RZ, R117 ;  /* 0x000000ffff707224 */ /* 0x000fc800078e0075 */
[----:B------:R-:W-:-:S05]  /*14240*/  FADD.FTZ R112, R111, R112 ;  /* 0x000000706f707221 */ /* 0x000fca0000010000 */
[----:B------:R-:W-:-:S07]  /*14250*/  MOV R119, R112 ;  /* 0x0000007000777202 */ /* 0x000fce0000000f00 */
[----:B------:R-:W-:Y:S05]  /*14260*/  WARPSYNC.COLLECTIVE R116, `(.L_x_11075) ;  /* 0x0000000074087348 */ /* 0x000fea0003c00000 */
[----:B------:R0:W1:Y:S02]  /*14270*/  SHFL.BFLY P4, R117, R119, R118, R211 ;  /* 0x0c00007677757389 */ /* 0x00006400000800d3 */
[----:B01----:R-:W-:Y:S01]  /*14280*/  ENDCOLLECTIVE ;  /* 0x000000000000791b */ /* 0x003fe20003800000 */
.L_x_11075:
[----:B------:R-:W-:Y:S01]  /*14290*/  HFMA2.MMA R118, -RZ, RZ, 0, 4.76837158203125e-07 ;  /* 0x00000008ff767435 */ /* 0x000fe200000001ff */
[----:B------:R-:W-:-:S05]  /*142a0*/  MOV R113, R117 ;  /* 0x0000007500717202 */ /* 0x000fca0000000f00 */
[----:B------:R-:W-:-:S04]  /*142b0*/  FADD.FTZ R113, R112, R113 ;  /* 0x0000007170717221 */ /* 0x000fc80000010000 */
[----:B------:R-:W-:-:S07]  /*142c0*/  IMAD.MOV.U32 R119, RZ, RZ, R113 ;  /* 0x000000ffff777224 */ /* 0x000fce00078e0071 */
[----:B------:R-:W-:Y:S05]  /*142d0*/  WARPSYNC.COLLECTIVE R116, `(.L_x_11076) ;  /* 0x0000000074087348 */ /* 0x000fea0003c00000 */
[----:B------:R0:W1:Y:S02]  /*142e0*/  SHFL.BFLY P4, R117, R119, R118, R211 ;  /* 0x0c00007677757389 */ /* 0x00006400000800d3 */
[----:B01----:R-:W-:Y:S01]  /*142f0*/  ENDCOLLECTIVE ;  /* 0x000000000000791b */ /* 0x003fe20003800000 */
.L_x_11076:
[----:B------:R-:W-:Y:S02]  /*14300*/  IMAD.MOV.U32 R118, RZ, RZ, 0x10 ;  /* 0x00000010ff767424 */ /* 0x000fe400078e00ff */
[----:B------:R-:W-:-:S04]  /*14310*/  IMAD.MOV.U32 R114, RZ, RZ, R117 ;  /* 0x000000ffff727224 */ /* 0x000fc800078e0075 */
[----:B------:R-:W-:-:S05]  /*14320*/  FADD.FTZ R114, R113, R114 ;  /* 0x0000007271727221 */ /* 0x000fca0000010000 */
[----:B------:R-:W-:-:S07]  /*14330*/  MOV R119, R114 ;  /* 0x0000007200777202 */ /* 0x000fce0000000f00 */
[----:B------:R-:W-:Y:S05]  /*14340*/  WARPSYNC.COLLECTIVE R116, `(.L_x_11077) ;  /* 0x0000000074087348 */ /* 0x000fea0003c00000 */
[----:B------:R0:W1:Y:S02]  /*14350*/  SHFL.BFLY P4, R117, R119, R118, R211 ;  /* 0x0c00007677757389 */ /* 0x00006400000800d3 */
[----:B01----:R-:W-:Y:S01]  /*14360*/  ENDCOLLECTIVE ;  /* 0x000000000000791b */ /* 0x003fe20003800000 */
.L_x_11077:
[----:B------:R-:W-:Y:S01]  /*14370*/  MOV R115, R117 ;  /* 0x0000007500737202 */ /* 0x000fe20000000f00 */
[----:B------:R-:W-:Y:S06]  /*14380*/  BRA `(.L_x_11078) ;  /* 0xffffffe8004c7947 */ /* 0x000fec000383ffff */
.L_x_11079:
        /* <DEDUP_REMOVED lines=15> */
.L_x_20584:


//--------------------- .text._ZN10layer_norm31ln_parallel_residual_fwd_kernelINS_13Kernel_traitsIf6__halfS2_S2_fjLj6144ELj1ELj1ELj8ELj16ENS_18Kernel_traits_baseILj6144EfS2_S2_S2_fjLj256EEEEELb1ELb0ELb1EEEvNS_9FwdParamsE --------------------------
	.section	.text._ZN10layer_norm31ln_parallel_residual_fwd_kernelINS_13Kernel_traitsIf6__halfS2_S2_fjLj6144ELj1ELj1ELj8ELj16ENS_18Kernel_traits_baseILj6144EfS2_S2_S2_fjLj256EEEEELb1ELb0ELb1EEEvNS_9FwdParamsE,"ax",@progbits
	.align	128
        .global         _ZN10layer_norm31ln_parallel_residual_fwd_kernelINS_13Kernel_traitsIf6__halfS2_S2_fjLj6144ELj1ELj1ELj8ELj16ENS_18Kernel_traits_baseILj6144EfS2_S2_S2_fjLj256EEEEELb1ELb0ELb1EEEvNS_9FwdParamsE
        .type           _ZN10layer_norm31ln_parallel_residual_fwd_kernelINS_13Kernel_traitsIf6__halfS2_S2_fjLj6144ELj1ELj1ELj8ELj16ENS_18Kernel_traits_baseILj6144EfS2_S2_S2_fjLj256EEEEELb1ELb0ELb1EEEvNS_9FwdParamsE,@function
        .size           _ZN10layer_norm31ln_parallel_residual_fwd_kernelINS_13Kernel_traitsIf6__halfS2_S2_fjLj6144ELj1ELj1ELj8ELj16ENS_18Kernel_traits_baseILj6144EfS2_S2_S2_fjLj256EEEEELb1ELb0ELb1EEEvNS_9FwdParamsE,(.L_x_20585 - _ZN10layer_norm31ln_parallel_residual_fwd_kernelINS_13Kernel_traitsIf6__halfS2_S2_fjLj6144ELj1ELj1ELj8ELj16ENS_18Kernel_traits_baseILj6144EfS2_S2_S2_fjLj256EEEEELb1ELb0ELb1EEEvNS_9FwdParamsE)
        .other          _ZN10layer_norm31ln_parallel_residual_fwd_kernelINS_13Kernel_traitsIf6__halfS2_S2_fjLj6144ELj1ELj1ELj8ELj16ENS_18Kernel_traits_baseILj6144EfS2_S2_S2_fjLj256EEEEELb1ELb0ELb1EEEvNS_9FwdParamsE,@"STO_CUDA_ENTRY STV_DEFAULT"
_ZN10layer_norm31ln_parallel_residual_fwd_kernelINS_13Kernel_traitsIf6__halfS2_S2_fjLj6144ELj1ELj1ELj8ELj16ENS_18Kernel_traits_baseILj6144EfS2_S2_S2_fjLj256EEEEELb1ELb0ELb1EEEvNS_9FwdParamsE:
.text._ZN10layer_norm31ln_parallel_residual_fwd_kernelINS_13Kernel_traitsIf6__halfS2_S2_fjLj6144ELj1ELj1ELj8ELj16ENS_18Kernel_traits_baseILj6144EfS2_S2_S2_fjLj256EEEEELb1ELb0ELb1EEEvNS_9FwdParamsE:
        /* <DEDUP_REMOVED lines=173> */
.L_x_11468:
        /* <DEDUP_REMOVED lines=27> */
.L_x_11081:
[----:B------:R-:W-:-:S07]  /*0c80*/  MOV R159, R116 ;  /* 0x00000074009f7202 */ /* 0x000fce0000000f00 */
.L_x_11082:
[----:B------:R-:W-:Y:S05]  /*0c90*/  BSYNC B0 ;  /* 0x0000000000007941 */ /* 0x000fea0003800000 */
.L_x_11080:
        /* <DEDUP_REMOVED lines=16> */
.L_x_11086:
[----:B------:R-:W-:Y:S05]  /*0da0*/  BSYNC B1 ;  /* 0x0000000000017941 */ /* 0x000fea0003800000 */
.L_x_11085:
        /* <DEDUP_REMOVED lines=43> */
.L_x_11084:
[----:B------:R-:W-:Y:S05]  /*1060*/  BSYNC B0 ;  /* 0x0000000000007941 */ /* 0x000fea0003800000 */
.L_x_11083:
[----:B------:R-:W0:Y:S01]  /*1070*/  LDC R114, c[0x0][0x294] ;  /* 0x0000a500ff727b82 */ /* 0x000e220000000800 */
[----:B------:R-:W-:Y:S01]  /*1080*/  I2FP.F32.U32 R109, R159 ;  /* 0x0000009f006d7245 */ /* 0x000fe20000201000 */
[----:B------:R-:W-:Y:S01]  /*1090*/  IMAD.MOV.U32 R160, RZ, RZ, 0x2f800000 ;  /* 0x2f800000ffa07424 */ /* 0x000fe200078e00ff */
[----:B------:R-:W-:Y:S01]  /*10a0*/  ISETP.NE.U32.AND P2, PT, RZ, UR18, PT ;  /* 0x00000012ff007c0c */ /* 0x000fe2000bf45070 */
[----:B-----5:R-:W-:Y:S01]  /*10b0*/  HADD2.F32 R111, -RZ, R104.H0_H0 ;  /* 0x20000068ff6f7230 */ /* 0x020fe20000004100 */
[----:B------:R-:W-:Y:S01]  /*10c0*/  LOP3.LUT R164, R164, 0xffffffdf, RZ, 0xc0, !PT ;  /* 0xffffffdfa4a47812 */ /* 0x000fe200078ec0ff */
[----:B------:R-:W-:Y:S01]  /*10d0*/  FFMA.FTZ R109, R109, R160, 1.1641532182693481445e-10 ;  /* 0x2f0000006d6d7423 */ /* 0x000fe200000100a0 */
[----:B------:R-:W-:Y:S01]  /*10e0*/  ISETP.NE.AND.EX P2, PT, RZ, UR19, PT, P2 ;  /* 0x00000013ff007c0c */ /* 0x000fe2000bf45320 */
        /* <DEDUP_REMOVED lines=12> */
.L_x_11087:
        /* <DEDUP_REMOVED lines=12> */
.L_x_11090:
[----:B------:R-:W-:-:S07]  /*1270*/  IMAD.MOV.U32 R144, RZ, RZ, R116 ;  /* 0x000000ffff907224 */ /* 0x000fce00078e0074 */
.L_x_11091:
[----:B------:R-:W-:Y:S05]  /*1280*/  BSYNC B0 ;  /* 0x0000000000007941 */ /* 0x000fea0003800000 */
.L_x_11089:
        /* <DEDUP_REMOVED lines=16> */
.L_x_11095:
[----:B------:R-:W-:Y:S05]  /*1390*/  BSYNC B1 ;  /* 0x0000000000017941 */ /* 0x000fea0003800000 */
.L_x_11094:
        /* <DEDUP_REMOVED lines=43> */
.L_x_11093:
[----:B------:R-:W-:Y:S05]  /*1650*/  BSYNC B0 ;  /* 0x0000000000007941 */ /* 0x000fea0003800000 */
.L_x_11092:
        /* <DEDUP_REMOVED lines=10> */
.L_x_11088:
        /* <DEDUP_REMOVED lines=12> */
.L_x_11097:
[----:B------:R-:W-:-:S07]  /*17c0*/  IMAD.MOV.U32 R161, RZ, RZ, R116 ;  /* 0x000000ffffa17224 */ /* 0x000fce00078e0074 */
.L_x_11098:
[----:B------:R-:W-:Y:S05]  /*17d0*/  BSYNC B0 ;  /* 0x0000000000007941 */ /* 0x000fea0003800000 */
.L_x_11096:
        /* <DEDUP_REMOVED lines=16> */
.L_x_11102:
[----:B------:R-:W-:Y:S05]  /*18e0*/  BSYNC B1 ;  /* 0x0000000000017941 */ /* 0x000fea0003800000 */
.L_x_11101:
        /* <DEDUP_REMOVED lines=43> */
.L_x_11100:
[----:B------:R-:W-:Y:S05]  /*1ba0*/  BSYNC B0 ;  /* 0x0000000000007941 */ /* 0x000fea0003800000 */
.L_x_11099:
        /* <DEDUP_REMOVED lines=15> */
.L_x_11103:
        /* <DEDUP_REMOVED lines=12> */
.L_x_11106:
[----:B------:R-:W-:-:S07]  /*1d60*/  IMAD.MOV.U32 R146, RZ, RZ, R116 ;  /* 0x000000ffff927224 */ /* 0x000fce00078e0074 */
.L_x_11107:
[----:B------:R-:W-:Y:S05]  /*1d70*/  BSYNC B0 ;  /* 0x0000000000007941 */ /* 0x000fea0003800000 */
.L_x_11105:
        /* <DEDUP_REMOVED lines=16> */
.L_x_11111:
[----:B------:R-:W-:Y:S05]  /*1e80*/  BSYNC B1 ;  /* 0x0000000000017941 */ /* 0x000fea0003800000 */
.L_x_11110:
        /* <DEDUP_REMOVED lines=43> */
.L_x_11109:
[----:B------:R-:W-:Y:S05]  /*2140*/  BSYNC B0 ;  /* 0x0000000000007941 */ /* 0x000fea0003800000 */
.L_x_11108:
        /* <DEDUP_REMOVED lines=10> */
.L_x_11104:
        /* <DEDUP_REMOVED lines=12> */
.L_x_11113:
[----:B------:R-:W-:-:S07]  /*22b0*/  IMAD.MOV.U32 R162, RZ, RZ, R116 ;  /* 0x000000ffffa27224 */ /* 0x000fce00078e0074 */
.L_x_11114:
[----:B------:R-:W-:Y:S05]  /*22c0*/  BSYNC B0 ;  /* 0x0000000000007941 */ /* 0x000fea0003800000 */
.L_x_11112:
        /* <DEDUP_REMOVED lines=16> */
.L_x_11118:
[----:B------:R-:W-:Y:S05]  /*23d0*/  BSYNC B1 ;  /* 0x0000000000017941 */ /* 0x000fea0003800000 */
.L_x_11117:
        /* <DEDUP_REMOVED lines=43> */
.L_x_11116:
[----:B------:R-:W-:Y:S05]  /*2690*/  BSYNC B0 ;  /* 0x0000000000007941 */ /* 0x000fea0003800000 */
.L_x_11115:
        /* <DEDUP_REMOVED lines=15> */
.L_x_11119:
        /* <DEDUP_REMOVED lines=12> */
.L_x_11122:
[----:B------:R-:W-:-:S07]  /*2850*/  IMAD.MOV.U32 R148, RZ, RZ, R116 ;  /* 0x000000ffff947224 */ /* 0x000fce00078e0074 */
.L_x_11123:
[----:B------:R-:W-:Y:S05]  /*2860*/  BSYNC B0 ;  /* 0x0000000000007941 */ /* 0x000fea0003800000 */
.L_x_11121:
        /* <DEDUP_REMOVED lines=16> */
.L_x_11127:
[----:B------:R-:W-:Y:S05]  /*2970*/  BSYNC B1 ;  /* 0x0000000000017941 */ /* 0x000fea0003800000 */
.L_x_11126:
        /* <DEDUP_REMOVED lines=43> */
.L_x_11125:
[----:B------:R-:W-:Y:S05]  /*2c30*/  BSYNC B0 ;  /* 0x0000000000007941 */ /* 0x000fea0003800000 */
.L_x_11124:
        /* <DEDUP_REMOVED lines=10> */
.L_x_11120:
        /* <DEDUP_REMOVED lines=12> */
.L_x_11129:
[----:B------:R-:W-:-:S07]  /*2da0*/  IMAD.MOV.U32 R162, RZ, RZ, R116 ;  /* 0x000000ffffa27224 */ /* 0x000fce00078e0074 */
.L_x_11130:
[----:B------:R-:W-:Y:S05]  /*2db0*/  BSYNC B0 ;  /* 0x0000000000007941 */ /* 0x000fea0003800000 */
.L_x_11128:
        /* <DEDUP_REMOVED lines=16> */
.L_x_11134:
[----:B------:R-:W-:Y:S05]  /*2ec0*/  BSYNC B1 ;  /* 0x0000000000017941 */ /* 0x000fea0003800000 */
.L_x_11133:
        /* <DEDUP_REMOVED lines=43> */
.L_x_11132:
[----:B------:R-:W-:Y:S05]  /*3180*/  BSYNC B0 ;  /* 0x0000000000007941 */ /* 0x000fea0003800000 */
.L_x_11131:
        /* <DEDUP_REMOVED lines=15> */
.L_x_11135:
        /* <DEDUP_REMOVED lines=12> */
.L_x_11138:
[----:B------:R-:W-:-:S07]  /*3340*/  IMAD.MOV.U32 R149, RZ, RZ, R116 ;  /* 0x000000ffff957224 */ /* 0x000fce00078e0074 */
.L_x_11139:
[----:B------:R-:W-:Y:S05]  /*3350*/  BSYNC B0 ;  /* 0x0000000000007941 */ /* 0x000fea0003800000 */
.L_x_11137:
        /* <DEDUP_REMOVED lines=16> */
.L_x_11143:
[----:B------:R-:W-:Y:S05]  /*3460*/  BSYNC B1 ;  /* 0x0000000000017941 */ /* 0x000fea0003800000 */
.L_x_11142:
        /* <DEDUP_REMOVED lines=42> */
.L_x_11141:
[----:B------:R-:W-:Y:S05]  /*3710*/  BSYNC B0 ;  /* 0x0000000000007941 */ /* 0x000fea0003800000 */
.L_x_11140:
        /* <DEDUP_REMOVED lines=10> */
.L_x_11136:
        /* <DEDUP_REMOVED lines=12> */
.L_x_11145:
[----:B------:R-:W-:-:S07]  /*3880*/  MOV R162, R116 ;  /* 0x0000007400a27202 */ /* 0x000fce0000000f00 */
.L_x_11146:
[----:B------:R-:W-:Y:S05]  /*3890*/  BSYNC B0 ;  /* 0x0000000000007941 */ /* 0x000fea0003800000 */
.L_x_11144:
        /* <DEDUP_REMOVED lines=16> */
.L_x_11150:
[----:B------:R-:W-:Y:S05]  /*39a0*/  BSYNC B1 ;  /* 0x0000000000017941 */ /* 0x000fea0003800000 */
.L_x_11149:
        /* <DEDUP_REMOVED lines=42> */
.L_x_11148:
[----:B------:R-:W-:Y:S05]  /*3c50*/  BSYNC B0 ;  /* 0x0000000000007941 */ /* 0x000fea0003800000 */
.L_x_11147:
        /* <DEDUP_REMOVED lines=15> */
.L_x_11151:
        /* <DEDUP_REMOVED lines=12> */
.L_x_11154:
[----:B------:R-:W-:-:S07]  /*3e10*/  MOV R150, R116 ;  /* 0x0000007400967202 */ /* 0x000fce0000000f00 */
.L_x_11155:
[----:B------:R-:W-:Y:S05]  /*3e20*/  BSYNC B0 ;  /* 0x0000000000007941 */ /* 0x000fea0003800000 */
.L_x_11153:
        /* <DEDUP_REMOVED lines=16> */
.L_x_11159:
[----:B------:R-:W-:Y:S05]  /*3f30*/  BSYNC B1 ;  /* 0x0000000000017941 */ /* 0x000fea0003800000 */
.L_x_11158:
        /* <DEDUP_REMOVED lines=42> */
.L_x_11157:
[----:B------:R-:W-:Y:S05]  /*41e0*/  BSYNC B0 ;  /* 0x0000000000007941 */ /* 0x000fea0003800000 */
.L_x_11156:
        /* <DEDUP_REMOVED lines=10> */
.L_x_11152:
        /* <DEDUP_REMOVED lines=12> */
.L_x_11161:
[----:B------:R-:W-:-:S07]  /*4350*/  IMAD.MOV.U32 R162, RZ, RZ, R116 ;  /* 0x000000ffffa27224 */ /* 0x000fce00078e0074 */
.L_x_11162:
[----:B------:R-:W-:Y:S05]  /*4360*/  BSYNC B0 ;  /* 0x0000000000007941 */ /* 0x000fea0003800000 */
.L_x_11160:
        /* <DEDUP_REMOVED lines=16> */
.L_x_11166:
[----:B------:R-:W-:Y:S05]  /*4470*/  BSYNC B1 ;  /* 0x0000000000017941 */ /* 0x000fea0003800000 */
.L_x_11165:
        /* <DEDUP_REMOVED lines=42> */
.L_x_11164:
[----:B------:R-:W-:Y:S05]  /*4720*/  BSYNC B0 ;  /* 0x0000000000007941 */ /* 0x000fea0003800000 */
.L_x_11163:
        /* <DEDUP_REMOVED lines=13> */
.L_x_11167:
        /* <DEDUP_REMOVED lines=12> */
.L_x_11170:
[----:B------:R-:W-:-:S07]  /*48c0*/  IMAD.MOV.U32 R106, RZ, RZ, R116 ;  /* 0x000000ffff6a7224 */ /* 0x000fce00078e0074 */
.L_x_11171:
[----:B------:R-:W-:Y:S05]  /*48d0*/  BSYNC B0 ;  /* 0x0000000000007941 */ /* 0x000fea0003800000 */
.L_x_11169:
        /* <DEDUP_REMOVED lines=16> */
.L_x_11175:
[----:B------:R-:W-:Y:S05]  /*49e0*/  BSYNC B1 ;  /* 0x0000000000017941 */ /* 0x000fea0003800000 */
.L_x_11174:
        /* <DEDUP_REMOVED lines=42> */
.L_x_11173:
[----:B------:R-:W-:Y:S05]  /*4c90*/  BSYNC B0 ;  /* 0x0000000000007941 */ /* 0x000fea0003800000 */
.L_x_11172:
        /* <DEDUP_REMOVED lines=10> */
.L_x_11168:
        /* <DEDUP_REMOVED lines=12> */
.L_x_11177:
[----:B------:R-:W-:-:S07]  /*4e00*/  IMAD.MOV.U32 R106, RZ, RZ, R116 ;  /* 0x000000ffff6a7224 */ /* 0x000fce00078e0074 */
.L_x_11178:
[----:B------:R-:W-:Y:S05]  /*4e10*/  BSYNC B0 ;  /* 0x0000000000007941 */ /* 0x000fea0003800000 */
.L_x_11176:
        /* <DEDUP_REMOVED lines=16> */
.L_x_11182:
[----:B------:R-:W-:Y:S05]  /*4f20*/  BSYNC B1 ;  /* 0x0000000000017941 */ /* 0x000fea0003800000 */
.L_x_11181:
        /* <DEDUP_REMOVED lines=42> */
.L_x_11180:
[----:B------:R-:W-:Y:S05]  /*51d0*/  BSYNC B0 ;  /* 0x0000000000007941 */ /* 0x000fea0003800000 */
.L_x_11179:
        /* <DEDUP_REMOVED lines=13> */
.L_x_11183:
        /* <DEDUP_REMOVED lines=12> */
.L_x_11186:
[----:B------:R-:W-:-:S07]  /*5370*/  IMAD.MOV.U32 R106, RZ, RZ, R116 ;  /* 0x000000ffff6a7224 */ /* 0x000fce00078e0074 */
.L_x_11187:
[----:B------:R-:W-:Y:S05]  /*5380*/  BSYNC B0 ;  /* 0x0000000000007941 */ /* 0x000fea0003800000 */
.L_x_11185:
        /* <DEDUP_REMOVED lines=16> */
.L_x_11191:
[----:B------:R-:W-:Y:S05]  /*5490*/  BSYNC B1 ;  /* 0x0000000000017941 */ /* 0x000fea0003800000 */
.L_x_11190:
        /* <DEDUP_REMOVED lines=42> */
.L_x_11189:
[----:B------:R-:W-:Y:S05]  /*5740*/  BSYNC B0 ;  /* 0x0000000000007941 */ /* 0x000fea0003800000 */
.L_x_11188:
        /* <DEDUP_REMOVED lines=10> */
.L_x_11184:
        /* <DEDUP_REMOVED lines=12> */
.L_x_11193:
[----:B------:R-:W-:-:S07]  /*58b0*/  MOV R106, R116 ;  /* 0x00000074006a7202 */ /* 0x000fce0000000f00 */
.L_x_11194:
[----:B------:R-:W-:Y:S05]  /*58c0*/  BSYNC B0 ;  /* 0x0000000000007941 */ /* 0x000fea0003800000 */
.L_x_11192:
        /* <DEDUP_REMOVED lines=16> */
.L_x_11198:
[----:B------:R-:W-:Y:S05]  /*59d0*/  BSYNC B1 ;  /* 0x0000000000017941 */ /* 0x000fea0003800000 */
.L_x_11197:
        /* <DEDUP_REMOVED lines=42> */
.L_x_11196:
[----:B------:R-:W-:Y:S05]  /*5c80*/  BSYNC B0 ;  /* 0x0000000000007941 */ /* 0x000fea0003800000 */
.L_x_11195:
        /* <DEDUP_REMOVED lines=13> */
.L_x_11199:
        /* <DEDUP_REMOVED lines=12> */
.L_x_11202:
[----:B------:R-:W-:-:S07]  /*5e20*/  IMAD.MOV.U32 R153, RZ, RZ, R116 ;  /* 0x000000ffff997224 */ /* 0x000fce00078e0074 */
.L_x_11203:
[----:B------:R-:W-:Y:S05]  /*5e30*/  BSYNC B0 ;  /* 0x0000000000007941 */ /* 0x000fea0003800000 */
.L_x_11201:
        /* <DEDUP_REMOVED lines=18> */
.L_x_11207:
[----:B------:R-:W-:Y:S05]  /*5f60*/  BSYNC B1 ;  /* 0x0000000000017941 */ /* 0x000fea0003800000 */
.L_x_11206:
        /* <DEDUP_REMOVED lines=42> */
.L_x_11205:
[----:B------:R-:W-:Y:S05]  /*6210*/  BSYNC B0 ;  /* 0x0000000000007941 */ /* 0x000fea0003800000 */
.L_x_11204:
        /* <DEDUP_REMOVED lines=10> */
.L_x_11200:
        /* <DEDUP_REMOVED lines=21> */
[----:B------:R-:W-:Y:S01]  /*6410*/  F2FP.F16.F32.PACK_AB R107, R173, R171 ;  /* 0x000000abad6b723e */ /* 0x000fe200000000ff */
[----:B------:R-:W-:Y:S01]  /*6420*/  IMAD.WIDE.U32 R182, R182, 0x100, RZ ;  /* 0x00000100b6b67825 */ /* 0x000fe200078e00ff */
[----:B------:R-:W-:Y:S02]  /*6430*/  LOP3.LUT R185, R105, R106, R185, 0xfe, !PT ;  /* 0x0000006a69b97212 */ /* 0x000fe400078efeb9 */
[----:B------:R-:W-:Y:S01]  /*6440*/  SEL R187, RZ, 0x1, P6 ;  /* 0x00000001ffbb7807 */ /* 0x000fe20003000000 */
[----:B0-----:R-:W-:Y:S01]  /*6450*/  IMAD.WIDE.U32 R180, R115, 0x10, R110 ;  /* 0x0000001073b47825 */ /* 0x001fe200078e006e */
[----:B------:R-:W-:Y:S02]  /*6460*/  LOP3.LUT R162, R182, R104, R174, 0xfe, !PT ;  /* 0x00000068b6a27212 */ /* 0x000fe400078efeae */
[----:B------:R-:W-:Y:S02]  /*6470*/  F2FP.F16.F32.PACK_AB R106, R169, R167 ;  /* 0x000000a7a96a723e */ /* 0x000fe400000000ff */
[----:B------:R-:W-:-:S02]  /*6480*/  F2FP.F16.F32.PACK_AB R105, R165, R163 ;  /* 0x000000a3a569723e */ /* 0x000fc400000000ff */
[----:B------:R-:W-:Y:S02]  /*6490*/  F2FP.F16.F32.PACK_AB R104, R161, R159 ;  /* 0x0000009fa168723e */ /* 0x000fe400000000ff */
[----:B------:R-:W-:Y:S01]  /*64a0*/  LOP3.LUT R185, R183, R185, R175, 0xfe, !PT ;  /* 0x000000b9b7b97212 */ /* 0x000fe200078efeaf */
[C---:B--2---:R-:W-:Y:S01]  /*64b0*/  IMAD.WIDE.U32 R182, R115.reuse, 0x8, R108 ;  /* 0x0000000873b67825 */ /* 0x044fe200078e006c */
[----:B------:R-:W-:Y:S01]  /*64c0*/  LOP3.LUT R184, R162, R187, RZ, 0xfc, !PT ;  /* 0x000000bba2b87212 */ /* 0x000fe200078efcff */
        /* <DEDUP_REMOVED lines=27> */
.L_x_11208:
        /* <DEDUP_REMOVED lines=15> */
.L_x_11210:
[----:B------:R-:W-:-:S07]  /*6770*/  MOV R166, R116 ;  /* 0x0000007400a67202 */ /* 0x000fce0000000f00 */
.L_x_11211:
[----:B------:R-:W-:Y:S05]  /*6780*/  BSYNC B0 ;  /* 0x0000000000007941 */ /* 0x000fea0003800000 */
.L_x_11209:
        /* <DEDUP_REMOVED lines=16> */
.L_x_11215:
[----:B------:R-:W-:Y:S05]  /*6890*/  BSYNC B1 ;  /* 0x0000000000017941 */ /* 0x000fea0003800000 */
.L_x_11214:
        /* <DEDUP_REMOVED lines=42> */
.L_x_11213:
[----:B------:R-:W-:Y:S05]  /*6b40*/  BSYNC B0 ;  /* 0x0000000000007941 */ /* 0x000fea0003800000 */
.L_x_11212:
[----:B------:R-:W-:Y:S01]  /*6b50*/  I2FP.F32.U32 R157, R166 ;  /* 0x000000a6009d7245 */ /* 0x000fe20000201000 */
[----:B-----5:R-:W-:Y:S01]  /*6b60*/  HADD2.F32 R175, -RZ, R104.H0_H0 ;  /* 0x20000068ffaf7230 */ /* 0x020fe20000004100 */
        /* <DEDUP_REMOVED lines=13> */
.L_x_11216:
        /* <DEDUP_REMOVED lines=12> */
.L_x_11219:
[----:B------:R-:W-:-:S07]  /*6d00*/  IMAD.MOV.U32 R144, RZ, RZ, R116 ;  /* 0x000000ffff907224 */ /* 0x000fce00078e0074 */
.L_x_11220:
[----:B------:R-:W-:Y:S05]  /*6d10*/  BSYNC B0 ;  /* 0x0000000000007941 */ /* 0x000fea0003800000 */
.L_x_11218:
        /* <DEDUP_REMOVED lines=16> */
.L_x_11224:
[----:B------:R-:W-:Y:S05]  /*6e20*/  BSYNC B1 ;  /* 0x0000000000017941 */ /* 0x000fea0003800000 */
.L_x_11223:
        /* <DEDUP_REMOVED lines=42> */
.L_x_11222:
[----:B------:R-:W-:Y:S05]  /*70d0*/  BSYNC B0 ;  /* 0x0000000000007941 */ /* 0x000fea0003800000 */
.L_x_11221:
        /* <DEDUP_REMOVED lines=10> */
.L_x_11217:
        /* <DEDUP_REMOVED lines=12> */
.L_x_11226:
[----:B------:R-:W-:-:S07]  /*7240*/  MOV R166, R116 ;  /* 0x0000007400a67202 */ /* 0x000fce0000000f00 */
.L_x_11227:
[----:B------:R-:W-:Y:S05]  /*7250*/  BSYNC B0 ;  /* 0x0000000000007941 */ /* 0x000fea0003800000 */
.L_x_11225:
        /* <DEDUP_REMOVED lines=16> */
.L_x_11231:
[----:B------:R-:W-:Y:S05]  /*7360*/  BSYNC B1 ;  /* 0x0000000000017941 */ /* 0x000fea0003800000 */
.L_x_11230:
        /* <DEDUP_REMOVED lines=42> */
.L_x_11229:
[----:B------:R-:W-:Y:S05]  /*7610*/  BSYNC B0 ;  /* 0x0000000000007941 */ /* 0x000fea0003800000 */
.L_x_11228:
        /* <DEDUP_REMOVED lines=15> */
.L_x_11232:
        /* <DEDUP_REMOVED lines=12> */
.L_x_11235:
[----:B------:R-:W-:-:S07]  /*77d0*/  IMAD.MOV.U32 R146, RZ, RZ, R116 ;  /* 0x000000ffff927224 */ /* 0x000fce00078e0074 */
.L_x_11236:
[----:B------:R-:W-:Y:S05]  /*77e0*/  BSYNC B0 ;  /* 0x0000000000007941 */ /* 0x000fea0003800000 */
.L_x_11234:
        /* <DEDUP_REMOVED lines=16> */
.L_x_11240:
[----:B------:R-:W-:Y:S05]  /*78f0*/  BSYNC B1 ;  /* 0x0000000000017941 */ /* 0x000fea0003800000 */
.L_x_11239:
        /* <DEDUP_REMOVED lines=42> */
.L_x_11238:
[----:B------:R-:W-:Y:S05]  /*7ba0*/  BSYNC B0 ;  /* 0x0000000000007941 */ /* 0x000fea0003800000 */
.L_x_11237:
        /* <DEDUP_REMOVED lines=10> */
.L_x_11233:
        /* <DEDUP_REMOVED lines=12> */
.L_x_11242:
[----:B------:R-:W-:-:S07]  /*7d10*/  MOV R162, R116 ;  /* 0x0000007400a27202 */ /* 0x000fce0000000f00 */
.L_x_11243:
[----:B------:R-:W-:Y:S05]  /*7d20*/  BSYNC B0 ;  /* 0x0000000000007941 */ /* 0x000fea0003800000 */
.L_x_11241:
        /* <DEDUP_REMOVED lines=16> */
.L_x_11247:
[----:B------:R-:W-:Y:S05]  /*7e30*/  BSYNC B1 ;  /* 0x0000000000017941 */ /* 0x000fea0003800000 */
.L_x_11246:
        /* <DEDUP_REMOVED lines=42> */
.L_x_11245:
[----:B------:R-:W-:Y:S05]  /*80e0*/  BSYNC B0 ;  /* 0x0000000000007941 */ /* 0x000fea0003800000 */
.L_x_11244:
        /* <DEDUP_REMOVED lines=15> */
.L_x_11248:
        /* <DEDUP_REMOVED lines=12> */
.L_x_11251:
[----:B------:R-:W-:-:S07]  /*82a0*/  IMAD.MOV.U32 R148, RZ, RZ, R116 ;  /* 0x000000ffff947224 */ /* 0x000fce00078e0074 */
.L_x_11252:
[----:B------:R-:W-:Y:S05]  /*82b0*/  BSYNC B0 ;  /* 0x0000000000007941 */ /* 0x000fea0003800000 */
.L_x_11250:
        /* <DEDUP_REMOVED lines=16> */
.L_x_11256:
[----:B------:R-:W-:Y:S05]  /*83c0*/  BSYNC B1 ;  /* 0x0000000000017941 */ /* 0x000fea0003800000 */
.L_x_11255:
        /* <DEDUP_REMOVED lines=42> */
.L_x_11254:
[----:B------:R-:W-:Y:S05]  /*8670*/  BSYNC B0 ;  /* 0x0000000000007941 */ /* 0x000fea0003800000 */
.L_x_11253:
        /* <DEDUP_REMOVED lines=10> */
.L_x_11249:
        /* <DEDUP_REMOVED lines=12> */
.L_x_11258:
[----:B------:R-:W-:-:S07]  /*87e0*/  MOV R162, R116 ;  /* 0x0000007400a27202 */ /* 0x000fce0000000f00 */
.L_x_11259:
[----:B------:R-:W-:Y:S05]  /*87f0*/  BSYNC B0 ;  /* 0x0000000000007941 */ /* 0x000fea0003800000 */
.L_x_11257:
        /* <DEDUP_REMOVED lines=16> */
.L_x_11263:
[----:B------:R-:W-:Y:S05]  /*8900*/  BSYNC B1 ;  /* 0x0000000000017941 */ /* 0x000fea0003800000 */
.L_x_11262:
        /* <DEDUP_REMOVED lines=42> */
.L_x_11261:
[----:B------:R-:W-:Y:S05]  /*8bb0*/  BSYNC B0 ;  /* 0x0000000000007941 */ /* 0x000fea0003800000 */
.L_x_11260:
        /* <DEDUP_REMOVED lines=15> */
.L_x_11264:
        /* <DEDUP_REMOVED lines=12> */
.L_x_11267:
[----:B------:R-:W-:-:S07]  /*8d70*/  IMAD.MOV.U32 R149, RZ, RZ, R116 ;  /* 0x000000ffff957224 */ /* 0x000fce00078e0074 */
.L_x_11268:
[----:B------:R-:W-:Y:S05]  /*8d80*/  BSYNC B0 ;  /* 0x0000000000007941 */ /* 0x000fea0003800000 */
.L_x_11266:
        /* <DEDUP_REMOVED lines=16> */
.L_x_11272:
[----:B------:R-:W-:Y:S05]  /*8e90*/  BSYNC B1 ;  /* 0x0000000000017941 */ /* 0x000fea0003800000 */
.L_x_11271:
        /* <DEDUP_REMOVED lines=43> */
.L_x_11270:
[----:B------:R-:W-:Y:S05]  /*9150*/  BSYNC B0 ;  /* 0x0000000000007941 */ /* 0x000fea0003800000 */
.L_x_11269:
        /* <DEDUP_REMOVED lines=10> */
.L_x_11265:
        /* <DEDUP_REMOVED lines=12> */
.L_x_11274:
[----:B------:R-:W-:-:S07]  /*92c0*/  IMAD.MOV.U32 R162, RZ, RZ, R116 ;  /* 0x000000ffffa27224 */ /* 0x000fce00078e0074 */
.L_x_11275:
[----:B------:R-:W-:Y:S05]  /*92d0*/  BSYNC B0 ;  /* 0x0000000000007941 */ /* 0x000fea0003800000 */
.L_x_11273:
        /* <DEDUP_REMOVED lines=16> */
.L_x_11279:
[----:B------:R-:W-:Y:S05]  /*93e0*/  BSYNC B1 ;  /* 0x0000000000017941 */ /* 0x000fea0003800000 */
.L_x_11278:
        /* <DEDUP_REMOVED lines=43> */
.L_x_11277:
[----:B------:R-:W-:Y:S05]  /*96a0*/  BSYNC B0 ;  /* 0x0000000000007941 */ /* 0x000fea0003800000 */
.L_x_11276:
        /* <DEDUP_REMOVED lines=15> */
.L_x_11280:
        /* <DEDUP_REMOVED lines=12> */
.L_x_11283:
[----:B------:R-:W-:-:S07]  /*9860*/  IMAD.MOV.U32 R150, RZ, RZ, R116 ;  /* 0x000000ffff967224 */ /* 0x000fce00078e0074 */
.L_x_11284:
[----:B------:R-:W-:Y:S05]  /*9870*/  BSYNC B0 ;  /* 0x0000000000007941 */ /* 0x000fea0003800000 */
.L_x_11282:
        /* <DEDUP_REMOVED lines=16> */
.L_x_11288:
[----:B------:R-:W-:Y:S05]  /*9980*/  BSYNC B1 ;  /* 0x0000000000017941 */ /* 0x000fea0003800000 */
.L_x_11287:
        /* <DEDUP_REMOVED lines=43> */
.L_x_11286:
[----:B------:R-:W-:Y:S05]  /*9c40*/  BSYNC B0 ;  /* 0x0000000000007941 */ /* 0x000fea0003800000 */
.L_x_11285:
        /* <DEDUP_REMOVED lines=10> */
.L_x_11281:
        /* <DEDUP_REMOVED lines=12> */
.L_x_11290:
[----:B------:R-:W-:-:S07]  /*9db0*/  IMAD.MOV.U32 R162, RZ, RZ, R116 ;  /* 0x000000ffffa27224 */ /* 0x000fce00078e0074 */
.L_x_11291:
[----:B------:R-:W-:Y:S05]  /*9dc0*/  BSYNC B0 ;  /* 0x0000000000007941 */ /* 0x000fea0003800000 */
.L_x_11289:
        /* <DEDUP_REMOVED lines=16> */
.L_x_11295:
[----:B------:R-:W-:Y:S05]  /*9ed0*/  BSYNC B1 ;  /* 0x0000000000017941 */ /* 0x000fea0003800000 */
.L_x_11294:
        /* <DEDUP_REMOVED lines=43> */
.L_x_11293:
[----:B------:R-:W-:Y:S05]  /*a190*/  BSYNC B0 ;  /* 0x0000000000007941 */ /* 0x000fea0003800000 */
.L_x_11292:
        /* <DEDUP_REMOVED lines=13> */
.L_x_11296:
        /* <DEDUP_REMOVED lines=12> */
.L_x_11299:
[----:B------:R-:W-:-:S07]  /*a330*/  IMAD.MOV.U32 R106, RZ, RZ, R116 ;  /* 0x000000ffff6a7224 */ /* 0x000fce00078e0074 */
.L_x_11300:
[----:B------:R-:W-:Y:S05]  /*a340*/  BSYNC B0 ;  /* 0x0000000000007941 */ /* 0x000fea0003800000 */
.L_x_11298:
        /* <DEDUP_REMOVED lines=16> */
.L_x_11304:
[----:B------:R-:W-:Y:S05]  /*a450*/  BSYNC B1 ;  /* 0x0000000000017941 */ /* 0x000fea0003800000 */
.L_x_11303:
        /* <DEDUP_REMOVED lines=43> */
.L_x_11302:
[----:B------:R-:W-:Y:S05]  /*a710*/  BSYNC B0 ;  /* 0x0000000000007941 */ /* 0x000fea0003800000 */
.L_x_11301:
        /* <DEDUP_REMOVED lines=10> */
.L_x_11297:
        /* <DEDUP_REMOVED lines=12> */
.L_x_11306:
[----:B------:R-:W-:-:S07]  /*a880*/  IMAD.MOV.U32 R106, RZ, RZ, R116 ;  /* 0x000000ffff6a7224 */ /* 0x000fce00078e0074 */
.L_x_11307:
[----:B------:R-:W-:Y:S05]  /*a890*/  BSYNC B0 ;  /* 0x0000000000007941 */ /* 0x000fea0003800000 */
.L_x_11305:
        /* <DEDUP_REMOVED lines=16> */
.L_x_11311:
[----:B------:R-:W-:Y:S05]  /*a9a0*/  BSYNC B1 ;  /* 0x0000000000017941 */ /* 0x000fea0003800000 */
.L_x_11310:
        /* <DEDUP_REMOVED lines=43> */
.L_x_11309:
[----:B------:R-:W-:Y:S05]  /*ac60*/  BSYNC B0 ;  /* 0x0000000000007941 */ /* 0x000fea0003800000 */
.L_x_11308:
        /* <DEDUP_REMOVED lines=13> */
.L_x_11312:
        /* <DEDUP_REMOVED lines=12> */
.L_x_11315:
[----:B------:R-:W-:-:S07]  /*ae00*/  IMAD.MOV.U32 R106, RZ, RZ, R116 ;  /* 0x000000ffff6a7224 */ /* 0x000fce00078e0074 */
.L_x_11316:
[----:B------:R-:W-:Y:S05]  /*ae10*/  BSYNC B0 ;  /* 0x0000000000007941 */ /* 0x000fea0003800000 */
.L_x_11314:
        /* <DEDUP_REMOVED lines=16> */
.L_x_11320:
[----:B------:R-:W-:Y:S05]  /*af20*/  BSYNC B1 ;  /* 0x0000000000017941 */ /* 0x000fea0003800000 */
.L_x_11319:
        /* <DEDUP_REMOVED lines=43> */
.L_x_11318:
[----:B------:R-:W-:Y:S05]  /*b1e0*/  BSYNC B0 ;  /* 0x0000000000007941 */ /* 0x000fea0003800000 */
.L_x_11317:
        /* <DEDUP_REMOVED lines=10> */
.L_x_11313:
        /* <DEDUP_REMOVED lines=12> */
.L_x_11322:
[----:B------:R-:W-:-:S07]  /*b350*/  IMAD.MOV.U32 R106, RZ, RZ, R116 ;  /* 0x000000ffff6a7224 */ /* 0x000fce00078e0074 */
.L_x_11323:
[----:B------:R-:W-:Y:S05]  /*b360*/  BSYNC B0 ;  /* 0x0000000000007941 */ /* 0x000fea0003800000 */
.L_x_11321:
        /* <DEDUP_REMOVED lines=16> */
.L_x_11327:
[----:B------:R-:W-:Y:S05]  /*b470*/  BSYNC B1 ;  /* 0x0000000000017941 */ /* 0x000fea0003800000 */
.L_x_11326:
        /* <DEDUP_REMOVED lines=43> */
.L_x_11325:
[----:B------:R-:W-:Y:S05]  /*b730*/  BSYNC B0 ;  /* 0x0000000000007941 */ /* 0x000fea0003800000 */
.L_x_11324:
        /* <DEDUP_REMOVED lines=13> */
.L_x_11328:
        /* <DEDUP_REMOVED lines=12> */
.L_x_11331:
[----:B------:R-:W-:-:S07]  /*b8d0*/  IMAD.MOV.U32 R153, RZ, RZ, R116 ;  /* 0x000000ffff997224 */ /* 0x000fce00078e0074 */
.L_x_11332:
[----:B------:R-:W-:Y:S05]  /*b8e0*/  BSYNC B0 ;  /* 0x0000000000007941 */ /* 0x000fea0003800000 */
.L_x_11330:
        /* <DEDUP_REMOVED lines=18> */
.L_x_11336:
[----:B------:R-:W-:Y:S05]  /*ba10*/  BSYNC B1 ;  /* 0x0000000000017941 */ /* 0x000fea0003800000 */
.L_x_11335:
        /* <DEDUP_REMOVED lines=44> */
.L_x_11334:
[----:B------:R-:W-:Y:S05]  /*bce0*/  BSYNC B0 ;  /* 0x0000000000007941 */ /* 0x000fea0003800000 */
.L_x_11333:
        /* <DEDUP_REMOVED lines=10> */
.L_x_11329:
        /* <DEDUP_REMOVED lines=24> */
[----:B------:R-:W-:Y:S02]  /*bf10*/  F2FP.F16.F32.PACK_AB R107, R189, R187 ;  /* 0x000000bbbd6b723e */ /* 0x000fe400000000ff */
[----:B------:R-:W-:-:S02]  /*bf20*/  F2FP.F16.F32.PACK_AB R106, R185, R183 ;  /* 0x000000b7b96a723e */ /* 0x000fc400000000ff */
[----:B------:R-:W-:Y:S02]  /*bf30*/  F2FP.F16.F32.PACK_AB R105, R181, R179 ;  /* 0x000000b3b569723e */ /* 0x000fe400000000ff */
[----:B------:R-:W-:Y:S02]  /*bf40*/  F2FP.F16.F32.PACK_AB R104, R177, R175 ;  /* 0x000000afb168723e */ /* 0x000fe400000000ff */
        /* <DEDUP_REMOVED lines=30> */
.L_x_11337:
[----:B------:R1:W5:Y:S04]  /*c130*/  @P0 LDG.E.128 R136, desc[UR4][R192.64] ;  /* 0x00000004c0880981 */ /* 0x000368000c1e1d00 */
[----:B------:R1:W5:Y:S04]  /*c140*/  @P1 LDG.E.128 R100, desc[UR4][R190.64] ;  /* 0x00000004be641981 */ /* 0x000368000c1e1d00 */
[----:B0-2---:R1:W5:Y:S01]  /*c150*/  LDG.E.128 R104, desc[UR4][R112.64] ;  /* 0x0000000470687981 */ /* 0x005362000c1e1d00 */
        /* <DEDUP_REMOVED lines=12> */
.L_x_11339:
[----:B------:R-:W-:-:S07]  /*c220*/  MOV R168, R116 ;  /* 0x0000007400a87202 */ /* 0x000fce0000000f00 */
.L_x_11340:
[----:B------:R-:W-:Y:S05]  /*c230*/  BSYNC B0 ;  /* 0x0000000000007941 */ /* 0x000fea0003800000 */
.L_x_11338:
        /* <DEDUP_REMOVED lines=16> */
.L_x_11344:
[----:B------:R-:W-:Y:S05]  /*c340*/  BSYNC B1 ;  /* 0x0000000000017941 */ /* 0x000fea0003800000 */
.L_x_11343:
        /* <DEDUP_REMOVED lines=43> */
.L_x_11342:
[----:B------:R-:W-:Y:S05]  /*c600*/  BSYNC B0 ;  /* 0x0000000000007941 */ /* 0x000fea0003800000 */
.L_x_11341:
        /* <DEDUP_REMOVED lines=15> */
.L_x_11345:
        /* <DEDUP_REMOVED lines=12> */
.L_x_11348:
[----:B------:R-:W-:-:S07]  /*c7c0*/  MOV R144, R116 ;  /* 0x0000007400907202 */ /* 0x000fce0000000f00 */
.L_x_11349:
[----:B------:R-:W-:Y:S05]  /*c7d0*/  BSYNC B0 ;  /* 0x0000000000007941 */ /* 0x000fea0003800000 */
.L_x_11347:
        /* <DEDUP_REMOVED lines=16> */
.L_x_11353:
[----:B------:R-:W-:Y:S05]  /*c8e0*/  BSYNC B1 ;  /* 0x0000000000017941 */ /* 0x000fea0003800000 */
.L_x_11352:
        /* <DEDUP_REMOVED lines=43> */
.L_x_11351:
[----:B------:R-:W-:Y:S05]  /*cba0*/  BSYNC B0 ;  /* 0x0000000000007941 */ /* 0x000fea0003800000 */
.L_x_11350:
        /* <DEDUP_REMOVED lines=10> */
.L_x_11346:
        /* <DEDUP_REMOVED lines=12> */
.L_x_11355:
[----:B------:R-:W-:-:S07]  /*cd10*/  MOV R162, R116 ;  /* 0x0000007400a27202 */ /* 0x000fce0000000f00 */
.L_x_11356:
[----:B------:R-:W-:Y:S05]  /*cd20*/  BSYNC B0 ;  /* 0x0000000000007941 */ /* 0x000fea0003800000 */
.L_x_11354:
        /* <DEDUP_REMOVED lines=16> */
.L_x_11360:
[----:B------:R-:W-:Y:S05]  /*ce30*/  BSYNC B1 ;  /* 0x0000000000017941 */ /* 0x000fea0003800000 */
.L_x_11359:
        /* <DEDUP_REMOVED lines=43> */
.L_x_11358:
[----:B------:R-:W-:Y:S05]  /*d0f0*/  BSYNC B0 ;  /* 0x0000000000007941 */ /* 0x000fea0003800000 */
.L_x_11357:
        /* <DEDUP_REMOVED lines=15> */
.L_x_11361:
        /* <DEDUP_REMOVED lines=12> */
.L_x_11364:
[----:B------:R-:W-:-:S07]  /*d2b0*/  MOV R146, R116 ;  /* 0x0000007400927202 */ /* 0x000fce0000000f00 */
.L_x_11365:
[----:B------:R-:W-:Y:S05]  /*d2c0*/  BSYNC B0 ;  /* 0x0000000000007941 */ /* 0x000fea0003800000 */
.L_x_11363:
        /* <DEDUP_REMOVED lines=16> */
.L_x_11369:
[----:B------:R-:W-:Y:S05]  /*d3d0*/  BSYNC B1 ;  /* 0x0000000000017941 */ /* 0x000fea0003800000 */
.L_x_11368:
        /* <DEDUP_REMOVED lines=43> */
.L_x_11367:
[----:B------:R-:W-:Y:S05]  /*d690*/  BSYNC B0 ;  /* 0x0000000000007941 */ /* 0x000fea0003800000 */
.L_x_11366:
        /* <DEDUP_REMOVED lines=10> */
.L_x_11362:
        /* <DEDUP_REMOVED lines=12> */
.L_x_11371:
[----:B------:R-:W-:-:S07]  /*d800*/  MOV R162, R116 ;  /* 0x0000007400a27202 */ /* 0x000fce0000000f00 */
.L_x_11372:
[----:B------:R-:W-:Y:S05]  /*d810*/  BSYNC B0 ;  /* 0x0000000000007941 */ /* 0x000fea0003800000 */
.L_x_11370:
        /* <DEDUP_REMOVED lines=16> */
.L_x_11376:
[----:B------:R-:W-:Y:S05]  /*d920*/  BSYNC B1 ;  /* 0x0000000000017941 */ /* 0x000fea0003800000 */
.L_x_11375:
        /* <DEDUP_REMOVED lines=44> */
.L_x_11374:
[----:B------:R-:W-:Y:S05]  /*dbf0*/  BSYNC B0 ;  /* 0x0000000000007941 */ /* 0x000fea0003800000 */
.L_x_11373:
        /* <DEDUP_REMOVED lines=15> */
.L_x_11377:
        /* <DEDUP_REMOVED lines=12> */
.L_x_11380:
[----:B------:R-:W-:-:S07]  /*ddb0*/  IMAD.MOV.U32 R148, RZ, RZ, R116 ;  /* 0x000000ffff947224 */ /* 0x000fce00078e0074 */
.L_x_11381:
[----:B------:R-:W-:Y:S05]  /*ddc0*/  BSYNC B0 ;  /* 0x0000000000007941 */ /* 0x000fea0003800000 */
.L_x_11379:
        /* <DEDUP_REMOVED lines=16> */
.L_x_11385:
[----:B------:R-:W-:Y:S05]  /*ded0*/  BSYNC B1 ;  /* 0x0000000000017941 */ /* 0x000fea0003800000 */
.L_x_11384:
        /* <DEDUP_REMOVED lines=44> */
.L_x_11383:
[----:B------:R-:W-:Y:S05]  /*e1a0*/  BSYNC B0 ;  /* 0x0000000000007941 */ /* 0x000fea0003800000 */
.L_x_11382:
        /* <DEDUP_REMOVED lines=10> */
.L_x_11378:
        /* <DEDUP_REMOVED lines=12> */
.L_x_11387:
[----:B------:R-:W-:-:S07]  /*e310*/  MOV R162, R116 ;  /* 0x0000007400a27202 */ /* 0x000fce0000000f00 */
.L_x_11388:
[----:B------:R-:W-:Y:S05]  /*e320*/  BSYNC B0 ;  /* 0x0000000000007941 */ /* 0x000fea0003800000 */
.L_x_11386:
        /* <DEDUP_REMOVED lines=16> */
.L_x_11392:
[----:B------:R-:W-:Y:S05]  /*e430*/  BSYNC B1 ;  /* 0x0000000000017941 */ /* 0x000fea0003800000 */
.L_x_11391:
        /* <DEDUP_REMOVED lines=44> */
.L_x_11390:
[----:B------:R-:W-:Y:S05]  /*e700*/  BSYNC B0 ;  /* 0x0000000000007941 */ /* 0x000fea0003800000 */
.L_x_11389:
        /* <DEDUP_REMOVED lines=15> */
.L_x_11393:
        /* <DEDUP_REMOVED lines=12> */
.L_x_11396:
[----:B------:R-:W-:-:S07]  /*e8c0*/  IMAD.MOV.U32 R149, RZ, RZ, R116 ;  /* 0x000000ffff957224 */ /* 0x000fce00078e0074 */
.L_x_11397:
[----:B------:R-:W-:Y:S05]  /*e8d0*/  BSYNC B0 ;  /* 0x0000000000007941 */ /* 0x000fea0003800000 */
.L_x_11395:
        /* <DEDUP_REMOVED lines=16> */
.L_x_11401:
[----:B------:R-:W-:Y:S05]  /*e9e0*/  BSYNC B1 ;  /* 0x0000000000017941 */ /* 0x000fea0003800000 */
.L_x_11400:
        /* <DEDUP_REMOVED lines=43> */
.L_x_11399:
[----:B------:R-:W-:Y:S05]  /*eca0*/  BSYNC B0 ;  /* 0x0000000000007941 */ /* 0x000fea0003800000 */
.L_x_11398:
        /* <DEDUP_REMOVED lines=10> */
.L_x_11394:
        /* <DEDUP_REMOVED lines=12> */
.L_x_11403:
[----:B------:R-:W-:-:S07]  /*ee10*/  IMAD.MOV.U32 R162, RZ, RZ, R116 ;  /* 0x000000ffffa27224 */ /* 0x000fce00078e0074 */
.L_x_11404:
[----:B------:R-:W-:Y:S05]  /*ee20*/  BSYNC B0 ;  /* 0x0000000000007941 */ /* 0x000fea0003800000 */
.L_x_11402:
        /* <DEDUP_REMOVED lines=16> */
.L_x_11408:
[----:B------:R-:W-:Y:S05]  /*ef30*/  BSYNC B1 ;  /* 0x0000000000017941 */ /* 0x000fea0003800000 */
.L_x_11407:
        /* <DEDUP_REMOVED lines=43> */
.L_x_11406:
[----:B------:R-:W-:Y:S05]  /*f1f0*/  BSYNC B0 ;  /* 0x0000000000007941 */ /* 0x000fea0003800000 */
.L_x_11405:
        /* <DEDUP_REMOVED lines=15> */
.L_x_11409:
        /* <DEDUP_REMOVED lines=12> */
.L_x_11412:
[----:B------:R-:W-:-:S07]  /*f3b0*/  IMAD.MOV.U32 R150, RZ, RZ, R116 ;  /* 0x000000ffff967224 */ /* 0x000fce00078e0074 */
.L_x_11413:
[----:B------:R-:W-:Y:S05]  /*f3c0*/  BSYNC B0 ;  /* 0x0000000000007941 */ /* 0x000fea0003800000 */
.L_x_11411:
        /* <DEDUP_REMOVED lines=16> */
.L_x_11417:
[----:B------:R-:W-:Y:S05]  /*f4d0*/  BSYNC B1 ;  /* 0x0000000000017941 */ /* 0x000fea0003800000 */
.L_x_11416:
        /* <DEDUP_REMOVED lines=43> */
.L_x_11415:
[----:B------:R-:W-:Y:S05]  /*f790*/  BSYNC B0 ;  /* 0x0000000000007941 */ /* 0x000fea0003800000 */
.L_x_11414:
        /* <DEDUP_REMOVED lines=10> */
.L_x_11410:
        /* <DEDUP_REMOVED lines=12> */
.L_x_11419:
[----:B------:R-:W-:-:S07]  /*f900*/  IMAD.MOV.U32 R162, RZ, RZ, R116 ;  /* 0x000000ffffa27224 */ /* 0x000fce00078e0074 */
.L_x_11420:
[----:B------:R-:W-:Y:S05]  /*f910*/  BSYNC B0 ;  /* 0x0000000000007941 */ /* 0x000fea0003800000 */
.L_x_11418:
        /* <DEDUP_REMOVED lines=16> */
.L_x_11424:
[----:B------:R-:W-:Y:S05]  /*fa20*/  BSYNC B1 ;  /* 0x0000000000017941 */ /* 0x000fea0003800000 */
.L_x_11423:
        /* <DEDUP_REMOVED lines=44> */
.L_x_11422:
[----:B------:R-:W-:Y:S05]  /*fcf0*/  BSYNC B0 ;  /* 0x0000000000007941 */ /* 0x000fea0003800000 */
.L_x_11421:
        /* <DEDUP_REMOVED lines=13> */
.L_x_11425:
        /* <DEDUP_REMOVED lines=12> */
.L_x_11428:
[----:B------:R-:W-:-:S07]  /*fe90*/  MOV R106, R116 ;  /* 0x00000074006a7202 */ /* 0x000fce0000000f00 */
.L_x_11429:
[----:B------:R-:W-:Y:S05]  /*fea0*/  BSYNC B0 ;  /* 0x0000000000007941 */ /* 0x000fea0003800000 */
.L_x_11427:
        /* <DEDUP_REMOVED lines=16> */
.L_x_11433:
[----:B------:R-:W-:Y:S05]  /*ffb0*/  BSYNC B1 ;  /* 0x0000000000017941 */ /* 0x000fea0003800000 */
.L_x_11432:
        /* <DEDUP_REMOVED lines=44> */
.L_x_11431:
[----:B------:R-:W-:Y:S05]  /*10280*/  BSYNC B0 ;  /* 0x0000000000007941 */ /* 0x000fea0003800000 */
.L_x_11430:
        /* <DEDUP_REMOVED lines=10> */
.L_x_11426:
        /* <DEDUP_REMOVED lines=12> */
.L_x_11435:
[----:B------:R-:W-:-:S07]  /*103f0*/  IMAD.MOV.U32 R106, RZ, RZ, R116 ;  /* 0x000000ffff6a7224 */ /* 0x000fce00078e0074 */
.L_x_11436:
[----:B------:R-:W-:Y:S05]  /*10400*/  BSYNC B0 ;  /* 0x0000000000007941 */ /* 0x000fea0003800000 */
.L_x_11434:
        /* <DEDUP_REMOVED lines=16> */
.L_x_11440:
[----:B------:R-:W-:Y:S05]  /*10510*/  BSYNC B1 ;  /* 0x0000000000017941 */ /* 0x000fea0003800000 */
.L_x_11439:
        /* <DEDUP_REMOVED lines=44> */
.L_x_11438:
[----:B------:R-:W-:Y:S05]  /*107e0*/  BSYNC B0 ;  /* 0x0000000000007941 */ /* 0x000fea0003800000 */
.L_x_11437:
        /* <DEDUP_REMOVED lines=13> */
.L_x_11441:
        /* <DEDUP_REMOVED lines=12> */
.L_x_11444:
[----:B------:R-:W-:-:S07]  /*10980*/  MOV R106, R116 ;  /* 0x00000074006a7202 */ /* 0x000fce0000000f00 */
.L_x_11445:
[----:B------:R-:W-:Y:S05]  /*10990*/  BSYNC B0 ;  /* 0x0000000000007941 */ /* 0x000fea0003800000 */
.L_x_11443:
        /* <DEDUP_REMOVED lines=16> */
.L_x_11449:
[----:B------:R-:W-:Y:S05]  /*10aa0*/  BSYNC B1 ;  /* 0x0000000000017941 */ /* 0x000fea0003800000 */
.L_x_11448:
        /* <DEDUP_REMOVED lines=44> */
.L_x_11447:
[----:B------:R-:W-:Y:S05]  /*10d70*/  BSYNC B0 ;  /* 0x0000000000007941 */ /* 0x000fea0003800000 */
.L_x_11446:
        /* <DEDUP_REMOVED lines=10> */
.L_x_11442:
        /* <DEDUP_REMOVED lines=12> */
.L_x_11451:
[----:B------:R-:W-:-:S07]  /*10ee0*/  IMAD.MOV.U32 R106, RZ, RZ, R116 ;  /* 0x000000ffff6a7224 */ /* 0x000fce00078e0074 */
.L_x_11452:
[----:B------:R-:W-:Y:S05]  /*10ef0*/  BSYNC B0 ;  /* 0x0000000000007941 */ /* 0x000fea0003800000 */
.L_x_11450:
        /* <DEDUP_REMOVED lines=16> */
.L_x_11456:
[----:B------:R-:W-:Y:S05]  /*11000*/  BSYNC B1 ;  /* 0x0000000000017941 */ /* 0x000fea0003800000 */
.L_x_11455:
        /* <DEDUP_REMOVED lines=43> */
.L_x_11454:
[----:B------:R-:W-:Y:S05]  /*112c0*/  BSYNC B0 ;  /* 0x0000000000007941 */ /* 0x000fea0003800000 */
.L_x_11453:
        /* <DEDUP_REMOVED lines=13> */
.L_x_11457:
        /* <DEDUP_REMOVED lines=12> */
.L_x_11460:
[----:B------:R-:W-:-:S07]  /*11460*/  IMAD.MOV.U32 R153, RZ, RZ, R116 ;  /* 0x000000ffff997224 */ /* 0x000fce00078e0074 */
.L_x_11461:
[----:B------:R-:W-:Y:S05]  /*11470*/  BSYNC B0 ;  /* 0x0000000000007941 */ /* 0x000fea0003800000 */
.L_x_11459:
        /* <DEDUP_REMOVED lines=16> */
.L_x_11465:
[----:B------:R-:W-:Y:S05]  /*11580*/  BSYNC B1 ;  /* 0x0000000000017941 */ /* 0x000fea0003800000 */
.L_x_11464:
        /* <DEDUP_REMOVED lines=43> */
.L_x_11463:
[----:B------:R-:W-:Y:S05]  /*11840*/  BSYNC B0 ;  /* 0x0000000000007941 */ /* 0x000fea0003800000 */
.L_x_11462:
        /* <DEDUP_REMOVED lines=10> */
.L_x_11458:
        /* <DEDUP_REMOVED lines=40> */
[----:B------:R-:W-:Y:S01]  /*11b70*/  F2FP.F16.F32.PACK_AB R107, R205, R203 ;  /* 0x000000cbcd6b723e */ /* 0x000fe200000000ff */
[----:B------:R-:W-:Y:S01]  /*11b80*/  FADD.FTZ R158, R158, R191 ;  /* 0x000000bf9e9e7221 */ /* 0x000fe20000010000 */
[----:B------:R-:W-:Y:S02]  /*11b90*/  F2FP.F16.F32.PACK_AB R106, R201, R199 ;  /* 0x000000c7c96a723e */ /* 0x000fe400000000ff */
[----:B------:R-:W-:Y:S01]  /*11ba0*/  F2FP.F16.F32.PACK_AB R105, R197, R195 ;  /* 0x000000c3c569723e */ /* 0x000fe200000000ff */
[----:B------:R-:W-:Y:S01]  /*11bb0*/  FADD.FTZ R158, R158, R193 ;  /* 0x000000c19e9e7221 */ /* 0x000fe20000010000 */
[----:B------:R-:W-:-:S02]  /*11bc0*/  F2FP.F16.F32.PACK_AB R104, R193, R191 ;  /* 0x000000bfc168723e */ /* 0x000fc400000000ff */
        /* <DEDUP_REMOVED lines=32> */
.L_x_11466:
        /* <DEDUP_REMOVED lines=72> */
.L_x_11479:
        /* <DEDUP_REMOVED lines=82> */
[----:B------:R-:W-:Y:S01]  /*12770*/  FADD.FTZ R169, -R110, R169 ;  /* 0x000000a96ea97221 */ /* 0x000fe20000010100 */
[----:B--2---:R-:W-:-:S04]  /*12780*/  @!P2 IMAD.WIDE R106, R119, 0x4, R106 ;  /* 0x00000004776aa825 */ /* 0x004fc800078e026a */
        /* <DEDUP_REMOVED lines=37> */
[----:B------:R-:W-:Y:S01]  /*129e0*/  F2FP.F16.F32.PACK_AB R104, R105, R104 ;  /* 0x000000686968723e */ /* 0x000fe200000000ff */
        /* <DEDUP_REMOVED lines=11> */
[----:B------:R-:W-:Y:S01]  /*12aa0*/  F2FP.F16.F32.PACK_AB R105, R106, R105 ;  /* 0x000000696a69723e */ /* 0x000fe200000000ff */
[----:B------:R-:W0:Y:S01]  /*12ab0*/  LDC.64 R158, c[0x0][0x2b8] ;  /* 0x0000ae00ff9e7b82 */ /* 0x000e220000000a00 */
[----:B------:R-:W-:Y:S01]  /*12ac0*/  F2FP.F16.F32.PACK_AB R106, R160, R107 ;  /* 0x0000006ba06a723e */ /* 0x000fe200000000ff */
[----:B------:R-:W-:Y:S01]  /*12ad0*/  FMUL.FTZ R175, R180, R175 ;  /* 0x000000afb4af7220 */ /* 0x000fe20000410000 */
[----:B------:R-:W-:Y:S01]  /*12ae0*/  F2FP.F16.F32.PACK_AB R107, R172, R111 ;  /* 0x0000006fac6b723e */ /* 0x000fe200000000ff */
[----:B------:R-:W-:Y:S01]  /*12af0*/  FMUL.FTZ R174, R180, R177 ;  /* 0x000000b1b4ae7220 */ /* 0x000fe20000410000 */
[----:B------:R-:W-:Y:S01]  /*12b00*/  SHF.L.U32 R172, R115, 0x4, RZ ;  /* 0x0000000473ac7819 */ /* 0x000fe200000006ff */
[----:B------:R-:W-:Y:S01]  /*12b10*/  FFMA.FTZ R108, R24, R113, R72 ;  /* 0x00000071186c7223 */ /* 0x000fe20000010048 */
[----:B------:R-:W-:Y:S01]  /*12b20*/  F2FP.F16.F32.PACK_AB R110, R109, R110 ;  /* 0x0000006e6d6e723e */ /* 0x000fe200000000ff */
[----:B------:R-:W-:Y:S01]  /*12b30*/  FFMA.FTZ R109, R26, R161, R74 ;  /* 0x000000a11a6d7223 */ /* 0x000fe2000001004a */
[----:B------:R-:W-:Y:S01]  /*12b40*/  F2FP.F16.F32.PACK_AB R111, R170, R171 ;  /* 0x000000abaa6f723e */ /* 0x000fe200000000ff */
        /* <DEDUP_REMOVED lines=13> */
[----:B------:R-:W-:Y:S01]  /*12c20*/  FMUL.FTZ R182, R180, R189 ;  /* 0x000000bdb4b67220 */ /* 0x000fe20000410000 */
[----:B------:R-:W-:Y:S01]  /*12c30*/  F2FP.F16.F32.PACK_AB R109, R114, R109 ;  /* 0x0000006d726d723e */ /* 0x000fe200000000ff */
[C---:B------:R-:W-:Y:S01]  /*12c40*/  FMUL.FTZ R163, R180.reuse, R191 ;  /* 0x000000bfb4a37220 */ /* 0x040fe20000410000 */
[----:B------:R-:W-:Y:S01]  /*12c50*/  F2FP.F16.F32.PACK_AB R108, R113, R108 ;  /* 0x0000006c716c723e */ /* 0x000fe200000000ff */
[C---:B------:R-:W-:Y:S01]  /*12c60*/  FMUL.FTZ R0, R180.reuse, R0 ;  /* 0x00000000b4007220 */ /* 0x040fe20000410000 */
[----:B------:R-:W-:Y:S01]  /*12c70*/  IADD3.X R171, R173, UR13, RZ, P2, !PT ;  /* 0x0000000dadab7c10 */ /* 0x000fe200097fe4ff */
[C---:B------:R-:W-:Y:S01]  /*12c80*/  FMUL.FTZ R165, R180.reuse, R195 ;  /* 0x000000c3b4a57220 */ /* 0x040fe20000410000 */
        /* <DEDUP_REMOVED lines=8> */
[----:B------:R-:W-:Y:S01]  /*12d10*/  F2FP.F16.F32.PACK_AB R112, R169, R112 ;  /* 0x00000070a970723e */ /* 0x000fe200000000ff */
[----:B------:R-:W-:Y:S01]  /*12d20*/  FFMA.FTZ R180, R37, R178, R85 ;  /* 0x000000b225b47223 */ /* 0x000fe20000010055 */
[----:B------:R-:W-:Y:S01]  /*12d30*/  FFMA.FTZ R169, R38, R187, R86 ;  /* 0x000000bb26a97223 */ /* 0x000fe20000010056 */
[----:B------:R-:W-:Y:S01]  /*12d40*/  FFMA.FTZ R184, R39, R182, R87 ;  /* 0x000000b627b87223 */ /* 0x000fe20000010057 */
[----:B------:R2:W-:Y:S01]  /*12d50*/  STG.E.128 desc[UR4][R170.64], R104 ;  /* 0x00000068aa007986 */ /* 0x0005e2000c101d04 */
[----:B------:R-:W-:Y:S01]  /*12d60*/  F2FP.F16.F32.PACK_AB R113, R114, R113 ;  /* 0x000000717271723e */ /* 0x000fe200000000ff */
[----:B0-----:R-:W-:Y:S01]  /*12d70*/  IMAD.WIDE.U32 R158, R155, 0x10, R158 ;  /* 0x000000109b9e7825 */ /* 0x001fe200078e009e */
[----:B------:R-:W-:Y:S01]  /*12d80*/  F2FP.F16.F32.PACK_AB R114, R180, R115 ;  /* 0x00000073b472723e */ /* 0x000fe200000000ff */
[----:B------:R0:W-:Y:S01]  /*12d90*/  STG.E.128 desc[UR4][R172.64], R108 ;  /* 0x0000006cac007986 */ /* 0x0001e2000c101d04 */
[----:B------:R-:W-:Y:S01]  /*12da0*/  F2FP.F16.F32.PACK_AB R115, R184, R169 ;  /* 0x000000a9b873723e */ /* 0x000fe200000000ff */
        /* <DEDUP_REMOVED lines=12> */
[----:B--2---:R-:W-:Y:S01]  /*12e70*/  F2FP.F16.F32.PACK_AB R107, R182, R187 ;  /* 0x000000bbb66b723e */ /* 0x004fe200000000ff */
[----:B------:R-:W-:Y:S02]  /*12e80*/  IMAD.SHL.U32 R170, R157, 0x10, RZ ;  /* 0x000000109daa7824 */ /* 0x000fe400078e00ff */
[----:B------:R-:W-:Y:S01]  /*12e90*/  FFMA.FTZ R157, R5, R168, R53 ;  /* 0x000000a8059d7223 */ /* 0x000fe20000010035 */
[----:B------:R-:W-:Y:S01]  /*12ea0*/  F2FP.F16.F32.PACK_AB R106, R178, R183 ;  /* 0x000000b7b26a723e */ /* 0x000fe200000000ff */
[----:B0-----:R-:W-:Y:S01]  /*12eb0*/  FFMA.FTZ R108, R32, R163, R80 ;  /* 0x000000a3206c7223 */ /* 0x001fe20000010050 */
[----:B------:R-:W-:Y:S01]  /*12ec0*/  FFMA.FTZ R109, R33, R0, R81 ;  /* 0x00000000216d7223 */ /* 0x000fe20000010051 */
[-C--:B------:R-:W-:Y:S01]  /*12ed0*/  FFMA.FTZ R110, R35, R166.reuse, R83 ;  /* 0x000000a6236e7223 */ /* 0x080fe20000010053 */
[----:B------:R-:W-:Y:S01]  /*12ee0*/  FFMA.FTZ R111, R28, R167, R76 ;  /* 0x000000a71c6f7223 */ /* 0x000fe2000001004c */
[----:B------:R-:W-:Y:S01]  /*12ef0*/  FFMA.FTZ R166, R11, R166, R59 ;  /* 0x000000a60ba67223 */ /* 0x000fe2000001003b */
[----:B------:R-:W-:Y:S01]  /*12f00*/  F2FP.F16.F32.PACK_AB R105, R176, R179 ;  /* 0x000000b3b069723e */ /* 0x000fe200000000ff */
[----:B---3--:R-:W-:Y:S01]  /*12f10*/  FFMA.FTZ R112, R29, R168, R77 ;  /* 0x000000a81d707223 */ /* 0x008fe2000001004d */
[----:B------:R-:W-:Y:S01]  /*12f20*/  F2FP.F16.F32.PACK_AB R108, R109, R108 ;  /* 0x0000006c6d6c723e */ /* 0x000fe200000000ff */
[----:B------:R-:W-:Y:S01]  /*12f30*/  FFMA.FTZ R109, R34, R165, R82 ;  /* 0x000000a5226d7223 */ /* 0x000fe20000010052 */
[-C--:B------:R-:W-:Y:S01]  /*12f40*/  FFMA.FTZ R113, R30, R203.reuse, R78 ;  /* 0x000000cb1e717223 */ /* 0x080fe2000001004e */
[-C--:B------:R-:W-:Y:S01]  /*12f50*/  FFMA.FTZ R114, R31, R186.reuse, R79 ;  /* 0x000000ba1f727223 */ /* 0x080fe2000001004f */
[----:B------:R-:W-:Y:S01]  /*12f60*/  FFMA.FTZ R115, R6, R203, R54 ;  /* 0x000000cb06737223 */ /* 0x000fe20000010036 */
[----:B------:R-:W-:Y:S01]  /*12f70*/  FFMA.FTZ R186, R7, R186, R55 ;  /* 0x000000ba07ba7223 */ /* 0x000fe20000010037 */
[----:B------:R-:W-:-:S02]  /*12f80*/  F2FP.F16.F32.PACK_AB R109, R110, R109 ;  /* 0x0000006d6e6d723e */ /* 0x000fc400000000ff */
[----:B------:R-:W-:Y:S01]  /*12f90*/  F2FP.F16.F32.PACK_AB R110, R112, R111 ;  /* 0x0000006f706e723e */ /* 0x000fe200000000ff */
[----:B------:R-:W-:Y:S01]  /*12fa0*/  FFMA.FTZ R112, R8, R163, R56 ;  /* 0x000000a308707223 */ /* 0x000fe20000010038 */
[----:B------:R-:W-:Y:S01]  /*12fb0*/  F2FP.F16.F32.PACK_AB R111, R114, R113 ;  /* 0x00000071726f723e */ /* 0x000fe200000000ff */
[----:B------:R-:W-:Y:S01]  /*12fc0*/  FFMA.FTZ R114, R4, R167, R52 ;  /* 0x000000a704727223 */ /* 0x000fe20000010034 */
[----:B------:R-:W-:Y:S01]  /*12fd0*/  IADD3 R158, P2, R170, UR12, RZ ;  /* 0x0000000caa9e7c10 */ /* 0x000fe2000ff5e0ff */
[----:B------:R-:W-:Y:S01]  /*12fe0*/  FFMA.FTZ R113, R10, R165, R58 ;  /* 0x000000a50a717223 */ /* 0x000fe2000001003a */
[----:B------:R-:W-:Y:S02]  /*12ff0*/  IADD3 R170, P3, R170, UR14, RZ ;  /* 0x0000000eaaaa7c10 */ /* 0x000fe4000ff7e0ff */
[----:B------:R-:W-:Y:S02]  /*13000*/  F2FP.F16.F32.PACK_AB R104, R174, R175 ;  /* 0x000000afae68723e */ /* 0x000fe400000000ff */
[----:B------:R-:W-:-:S02]  /*13010*/  IADD3.X R159, R169, UR13, RZ, P2, !PT ;  /* 0x0000000da99f7c10 */ /* 0x000fc400097fe4ff */
[----:B------:R-:W-:Y:S01]  /*13020*/  F2FP.F16.F32.PACK_AB R115, R186, R115 ;  /* 0x00000073ba73723e */ /* 0x000fe200000000ff */
[----:B------:R0:W-:Y:S01]  /*13030*/  STG.E.128 desc[UR4][R160.64], R104 ;  /* 0x00000068a0007986 */ /* 0x0001e2000c101d04 */
[----:B------:R-:W-:Y:S02]  /*13040*/  F2FP.F16.F32.PACK_AB R114, R157, R114 ;  /* 0x000000729d72723e */ /* 0x000fe400000000ff */
[----:B------:R-:W-:Y:S01]  /*13050*/  F2FP.F16.F32.PACK_AB R113, R166, R113 ;  /* 0x00000071a671723e */ /* 0x000fe200000000ff */
[----:B------:R0:W-:Y:S01]  /*13060*/  STG.E.128 desc[UR4][R158.64], R108 ;  /* 0x0000006c9e007986 */ /* 0x0001e2000c101d04 */
[----:B------:R-:W-:Y:S02]  /*13070*/  IADD3.X R171, R169, UR15, RZ, P3, !PT ;  /* 0x0000000fa9ab7c10 */ /* 0x000fe40009ffe4ff */
[----:B------:R-:W-:Y:S02]  /*13080*/  F2FP.F16.F32.PACK_AB R112, R155, R112 ;  /* 0x000000709b70723e */ /* 0x000fe400000000ff */
[----:B------:R-:W-:-:S02]  /*13090*/  IADD3 R119, R119, UR16, RZ ;  /* 0x0000001077777c10 */ /* 0x000fc4000fffe0ff */
[----:B------:R-:W-:Y:S01]  /*130a0*/  SEL R0, RZ, 0x1, P1 ;  /* 0x00000001ff007807 */ /* 0x000fe20000800000 */
[----:B------:R0:W-:Y:S01]  /*130b0*/  STG.E.128 desc[UR4][R170.64], R112 ;  /* 0x00000070aa007986 */ /* 0x0001e2000c101d04 */
[----:B------:R-:W-:-:S13]  /*130c0*/  ISETP.GE.AND P2, PT, R119, UR17, PT ;  /* 0x0000001177007c0c */ /* 0x000fda000bf46270 */
[----:B------:R-:W-:Y:S05]  /*130d0*/  @!P2 BRA `(.L_x_11468) ;  /* 0xfffffed8007ca947 */ /* 0x000fea000383ffff */
[----:B------:R-:W-:Y:S05]  /*130e0*/  EXIT ;  /* 0x000000000000794d */ /* 0x000fea0003800000 */
.L_x_11467:
[----:B0-----:R-:W-:Y:S01]  /*130f0*/  HFMA2.MMA R112, -RZ, RZ, 0, 5.9604644775390625e-08 ;  /* 0x00000001ff707435 */ /* 0x001fe200000001ff */
[----:B------:R-:W-:Y:S01]  /*13100*/  IMAD.MOV.U32 R111, RZ, RZ, R0 ;  /* 0x000000ffff6f7224 */ /* 0x000fe200078e0000 */
[----:B------:R-:W-:Y:S01]  /*13110*/  MOV R110, 0xffffffff ;  /* 0xffffffff006e7802 */ /* 0x000fe20000000f00 */
[----:B------:R-:W-:-:S08]  /*13120*/  IMAD.MOV.U32 R113, RZ, RZ, 0x1f ;  /* 0x0000001fff717424 */ /* 0x000fd000078e00ff */
[----:B-1----:R-:W-:Y:S05]  /*13130*/  WARPSYNC.COLLECTIVE R110, `(.L_x_11469) ;  /* 0x000000006e087348 */ /* 0x002fea0003c00000 */
[----:B------:R0:W2:Y:S02]  /*13140*/  SHFL.BFLY P3, R109, R111, R112, R113 ;  /* 0x0c0000706f6d7389 */ /* 0x0000a40000060071 */
[----:B012---:R-:W-:Y:S01]  /*13150*/  ENDCOLLECTIVE ;  /* 0x000000000000791b */ /* 0x007fe20003800000 */
.L_x_11469:
[----:B------:R-:W-:Y:S02]  /*13160*/  IMAD.MOV.U32 R112, RZ, RZ, 0x2 ;  /* 0x00000002ff707424 */ /* 0x000fe400078e00ff */
[----:B------:R-:W-:-:S04]  /*13170*/  IMAD.MOV.U32 R105, RZ, RZ, R109 ;  /* 0x000000ffff697224 */ /* 0x000fc800078e006d */
[----:B------:R-:W-:-:S05]  /*13180*/  FADD.FTZ R105, R0, R105 ;  /* 0x0000006900697221 */ /* 0x000fca0000010000 */
[----:B------:R-:W-:-:S07]  /*13190*/  MOV R111, R105 ;  /* 0x00000069006f7202 */ /* 0x000fce0000000f00 */
[----:B------:R-:W-:Y:S05]  /*131a0*/  WARPSYNC.COLLECTIVE R110, `(.L_x_11470) ;  /* 0x000000006e087348 */ /* 0x000fea0003c00000 */
[----:B------:R0:W1:Y:S02]  /*131b0*/  SHFL.BFLY P3, R109, R111, R112, R113 ;  /* 0x0c0000706f6d7389 */ /* 0x0000640000060071 */
[----:B01----:R-:W-:Y:S01]  /*131c0*/  ENDCOLLECTIVE ;  /* 0x000000000000791b */ /* 0x003fe20003800000 */
.L_x_11470:
[----:B------:R-:W-:Y:S01]  /*131d0*/  HFMA2.MMA R112, -RZ, RZ, 0, 2.384185791015625e-07 ;  /* 0x00000004ff707435 */ /* 0x000fe200000001ff */
[----:B------:R-:W-:-:S05]  /*131e0*/  MOV R104, R109 ;  /* 0x0000006d00687202 */ /* 0x000fca0000000f00 */
[----:B------:R-:W-:-:S04]  /*131f0*/  FADD.FTZ R106, R105, R104 ;  /* 0x00000068696a7221 */ /* 0x000fc80000010000 */
[----:B------:R-:W-:-:S07]  /*13200*/  IMAD.MOV.U32 R111, RZ, RZ, R106 ;  /* 0x000000ffff6f7224 */ /* 0x000fce00078e006a */
[----:B------:R-:W-:Y:S05]  /*13210*/  WARPSYNC.COLLECTIVE R110, `(.L_x_11471) ;  /* 0x000000006e087348 */ /* 0x000fea0003c00000 */
[----:B------:R0:W1:Y:S02]  /*13220*/  SHFL.BFLY P3, R109, R111, R112, R113 ;  /* 0x0c0000706f6d7389 */ /* 0x0000640000060071 */
[----:B01----:R-:W-:Y:S01]  /*13230*/  ENDCOLLECTIVE ;  /* 0x000000000000791b */ /* 0x003fe20003800000 */
.L_x_11471:
[----:B------:R-:W-:Y:S02]  /*13240*/  IMAD.MOV.U32 R112, RZ, RZ, 0x8 ;  /* 0x00000008ff707424 */ /* 0x000fe400078e00ff */
[----:B------:R-:W-:-:S04]  /*13250*/  IMAD.MOV.U32 R107, RZ, RZ, R109 ;  /* 0x000000ffff6b7224 */ /* 0x000fc800078e006d */
[----:B------:R-:W-:-:S05]  /*13260*/  FADD.FTZ R107, R106, R107 ;  /* 0x0000006b6a6b7221 */ /* 0x000fca0000010000 */
[----:B------:R-:W-:-:S07]  /*13270*/  MOV R111, R107 ;  /* 0x0000006b006f7202 */ /* 0x000fce0000000f00 */
[----:B------:R-:W-:Y:S05]  /*13280*/  WARPSYNC.COLLECTIVE R110, `(.L_x_11472) ;  /* 0x000000006e087348 */ /* 0x000fea0003c00000 */
[----:B------:R0:W1:Y:S02]  /*13290*/  SHFL.BFLY P3, R109, R111, R112, R113 ;  /* 0x0c0000706f6d7389 */ /* 0x0000640000060071 */
[----:B01----:R-:W-:Y:S01]  /*132a0*/  ENDCOLLECTIVE ;  /* 0x000000000000791b */ /* 0x003fe20003800000 */
.L_x_11472:
[----:B------:R-:W-:Y:S01]  /*132b0*/  HFMA2.MMA R112, -RZ, RZ, 0, 9.5367431640625e-07 ;  /* 0x00000010ff707435 */ /* 0x000fe200000001ff */
[----:B------:R-:W-:-:S05]  /*132c0*/  MOV R104, R109 ;  /* 0x0000006d00687202 */ /* 0x000fca0000000f00 */
[----:B------:R-:W-:-:S04]  /*132d0*/  FADD.FTZ R108, R107, R104 ;  /* 0x000000686b6c7221 */ /* 0x000fc80000010000 */
[----:B------:R-:W-:-:S07]  /*132e0*/  IMAD.MOV.U32 R111, RZ, RZ, R108 ;  /* 0x000000ffff6f7224 */ /* 0x000fce00078e006c */
[----:B------:R-:W-:Y:S05]  /*132f0*/  WARPSYNC.COLLECTIVE R110, `(.L_x_11473) ;  /* 0x000000006e087348 */ /* 0x000fea0003c00000 */
[----:B------:R0:W1:Y:S02]  /*13300*/  SHFL.BFLY P3, R109, R111, R112, R113 ;  /* 0x0c0000706f6d7389 */ /* 0x0000640000060071 */
[----:B01----:R-:W-:Y:S01]  /*13310*/  ENDCOLLECTIVE ;  /* 0x000000000000791b */ /* 0x003fe20003800000 */
.L_x_11473:
        /* <DEDUP_REMOVED lines=55> */
.L_x_11474:
[----:B------:R-:W-:Y:S02]  /*13690*/  IMAD.MOV.U32 R112, RZ, RZ, 0x2 ;  /* 0x00000002ff707424 */ /* 0x000fe400078e00ff */
[----:B------:R-:W-:-:S04]  /*136a0*/  IMAD.MOV.U32 R105, RZ, RZ, R109 ;  /* 0x000000ffff697224 */ /* 0x000fc800078e006d */
[----:B------:R-:W-:-:S05]  /*136b0*/  FADD.FTZ R105, R0, R105 ;  /* 0x0000006900697221 */ /* 0x000fca0000010000 */
[----:B------:R-:W-:-:S07]  /*136c0*/  MOV R111, R105 ;  /* 0x00000069006f7202 */ /* 0x000fce0000000f00 */
[----:B------:R-:W-:Y:S05]  /*136d0*/  WARPSYNC.COLLECTIVE R110, `(.L_x_11475) ;  /* 0x000000006e087348 */ /* 0x000fea0003c00000 */
[----:B------:R0:W1:Y:S02]  /*136e0*/  SHFL.BFLY P3, R109, R111, R112, R113 ;  /* 0x0c0000706f6d7389 */ /* 0x0000640000060071 */
[----:B01----:R-:W-:Y:S01]  /*136f0*/  ENDCOLLECTIVE ;  /* 0x000000000000791b */ /* 0x003fe20003800000 */
.L_x_11475:
[----:B------:R-:W-:Y:S01]  /*13700*/  HFMA2.MMA R112, -RZ, RZ, 0, 2.384185791015625e-07 ;  /* 0x00000004ff707435 */ /* 0x000fe200000001ff */
[----:B------:R-:W-:-:S05]  /*13710*/  MOV R106, R109 ;  /* 0x0000006d006a7202 */ /* 0x000fca0000000f00 */
[----:B------:R-:W-:-:S04]  /*13720*/  FADD.FTZ R106, R105, R106 ;  /* 0x0000006a696a7221 */ /* 0x000fc80000010000 */
[----:B------:R-:W-:-:S07]  /*13730*/  IMAD.MOV.U32 R111, RZ, RZ, R106 ;  /* 0x000000ffff6f7224 */ /* 0x000fce00078e006a */
[----:B------:R-:W-:Y:S05]  /*13740*/  WARPSYNC.COLLECTIVE R110, `(.L_x_11476) ;  /* 0x000000006e087348 */ /* 0x000fea0003c00000 */
[----:B------:R0:W1:Y:S02]  /*13750*/  SHFL.BFLY P3, R109, R111, R112, R113 ;  /* 0x0c0000706f6d7389 */ /* 0x0000640000060071 */
[----:B01----:R-:W-:Y:S01]  /*13760*/  ENDCOLLECTIVE ;  /* 0x000000000000791b */ /* 0x003fe20003800000 */
.L_x_11476:
[----:B------:R-:W-:Y:S02]  /*13770*/  IMAD.MOV.U32 R112, RZ, RZ, 0x8 ;  /* 0x00000008ff707424 */ /* 0x000fe400078e00ff */
[----:B------:R-:W-:-:S04]  /*13780*/  IMAD.MOV.U32 R107, RZ, RZ, R109 ;  /* 0x000000ffff6b7224 */ /* 0x000fc800078e006d */
[----:B------:R-:W-:-:S05]  /*13790*/  FADD.FTZ R107, R106, R107 ;  /* 0x0000006b6a6b7221 */ /* 0x000fca0000010000 */
[----:B------:R-:W-:-:S07]  /*137a0*/  MOV R111, R107 ;  /* 0x0000006b006f7202 */ /* 0x000fce0000000f00 */
[----:B------:R-:W-:Y:S05]  /*137b0*/  WARPSYNC.COLLECTIVE R110, `(.L_x_11477) ;  /* 0x000000006e087348 */ /* 0x000fea0003c00000 */
[----:B------:R0:W1:Y:S02]  /*137c0*/  SHFL.BFLY P3, R109, R111, R112, R113 ;  /* 0x0c0000706f6d7389 */ /* 0x0000640000060071 */
[----:B01----:R-:W-:Y:S01]  /*137d0*/  ENDCOLLECTIVE ;  /* 0x000000000000791b */ /* 0x003fe20003800000 */
.L_x_11477:
[----:B------:R-:W-:Y:S01]  /*137e0*/  HFMA2.MMA R112, -RZ, RZ, 0, 9.5367431640625e-07 ;  /* 0x00000010ff707435 */ /* 0x000fe200000001ff */
[----:B------:R-:W-:-:S05]  /*137f0*/  MOV R108, R109 ;  /* 0x0000006d006c7202 */ /* 0x000fca0000000f00 */
[----:B------:R-:W-:-:S04]  /*13800*/  FADD.FTZ R108, R107, R108 ;  /* 0x0000006c6b6c7221 */ /* 0x000fc80000010000 */
[----:B------:R-:W-:-:S07]  /*13810*/  IMAD.MOV.U32 R111, RZ, RZ, R108 ;  /* 0x000000ffff6f7224 */ /* 0x000fce00078e006c */
[----:B------:R-:W-:Y:S05]  /*13820*/  WARPSYNC.COLLECTIVE R110, `(.L_x_11478) ;  /* 0x000000006e087348 */ /* 0x000fea0003c00000 */
[----:B------:R0:W1:Y:S02]  /*13830*/  SHFL.BFLY P3, R109, R111, R112, R113 ;  /* 0x0c0000706f6d7389 */ /* 0x0000640000060071 */
[----:B01----:R-:W-:Y:S01]  /*13840*/  ENDCOLLECTIVE ;  /* 0x000000000000791b */ /* 0x003fe20003800000 */
.L_x_11478:
[----:B------:R-:W-:Y:S05]  /*13850*/  BRA `(.L_x_11479) ;  /* 0xffffffe8007c7947 */ /* 0x000fea000383ffff */
.L_x_11480:
        /* <DEDUP_REMOVED lines=10> */
.L_x_20585:


//--------------------- .text._ZN10layer_norm31ln_parallel_residual_fwd_kernelINS_13Kernel_traitsIf6__halfS2_S2_fjLj6144ELj1ELj1ELj8ELj16ENS_18Kernel_traits_baseILj6144EfS2_S2_S2_fjLj256EEEEELb1ELb1ELb0EEEvNS_9FwdParamsE --------------------------
	.section	.text._ZN10layer_norm31ln_parallel_residual_fwd_kernelINS_13Kernel_traitsIf6__halfS2_S2_fjLj6144ELj1ELj1ELj8ELj16ENS_18Kernel_traits_baseILj6144EfS2_S2_S2_fjLj256EEEEELb1ELb1ELb0EEEvNS_9FwdParamsE,"ax",@progbits
	.align	128
        .global         _ZN10layer_norm31ln_parallel_residual_fwd_kernelINS_13Kernel_traitsIf6__halfS2_S2_fjLj6144ELj1ELj1ELj8ELj16ENS_18Kernel_traits_baseILj6144EfS2_S2_S2_fjLj256EEEEELb1ELb1ELb0EEEvNS_9FwdParamsE
        .type           _ZN10layer_norm31ln_parallel_residual_fwd_kernelINS_13Kernel_traitsIf6__halfS2_S2_fjLj6144ELj1ELj1ELj8ELj16ENS_18Kernel_traits_baseILj6144EfS2_S2_S2_fjLj256EEEEELb1ELb1ELb0EEEvNS_9FwdParamsE,@function
        .size           _ZN10layer_norm31ln_parallel_residual_fwd_kernelINS_13Kernel_traitsIf6__halfS2_S2_fjLj6144ELj1ELj1ELj8ELj16ENS_18Kernel_traits_baseILj6144EfS2_S2_S2_fjLj256EEEEELb1ELb1ELb0EEEvNS_9FwdParamsE,(.L_x_20586 - _ZN10layer_norm31ln_parallel_residual_fwd_kernelINS_13Kernel_traitsIf6__halfS2_S2_fjLj6144ELj1ELj1ELj8ELj16ENS_18Kernel_traits_baseILj6144EfS2_S2_S2_fjLj256EEEEELb1ELb1ELb0EEEvNS_9FwdParamsE)
        .other          _ZN10layer_norm31ln_parallel_residual_fwd_kernelINS_13Kernel_traitsIf6__halfS2_S2_fjLj6144ELj1ELj1ELj8ELj16ENS_18Kernel_traits_baseILj6144EfS2_S2_S2_fjLj256EEEEELb1ELb1ELb0EEEvNS_9FwdParamsE,@"STO_CUDA_ENTRY STV_DEFAULT"
_ZN10layer_norm31ln_parallel_residual_fwd_kernelINS_13Kernel_traitsIf6__halfS2_S2_fjLj6144ELj1ELj1ELj8ELj16ENS_18Kernel_traits_baseILj6144EfS2_S2_S2_fjLj256EEEEELb1ELb1ELb0EEEvNS_9FwdParamsE:
.text._ZN10layer_norm31ln_parallel_residual_fwd_kernelINS_13Kernel_traitsIf6__halfS2_S2_fjLj6144ELj1ELj1ELj8ELj16ENS_18Kernel_traits_baseILj6144EfS2_S2_S2_fjLj256EEEEELb1ELb1ELb0EEEvNS_9FwdParamsE:
        /* <DEDUP_REMOVED lines=109> */
.L_x_11482:
[----:B------:R-:W-:Y:S05]  /*06d0*/  BSYNC B0 ;  /* 0x0000000000007941 */ /* 0x000fea0003800000 */
.L_x_11481:
        /* <DEDUP_REMOVED lines=18> */
.L_x_11484:
[----:B------:R-:W-:Y:S05]  /*0800*/  BSYNC B0 ;  /* 0x0000000000007941 */ /* 0x000fea0003800000 */
.L_x_11483:
        /* <DEDUP_REMOVED lines=17> */
.L_x_11486:
[----:B------:R-:W-:Y:S05]  /*0920*/  BSYNC B0 ;  /* 0x0000000000007941 */ /* 0x000fea0003800000 */
.L_x_11485:
        /* <DEDUP_REMOVED lines=41> */
.L_x_11886:
        /* <DEDUP_REMOVED lines=34> */
.L_x_11490:
[----:B------:R-:W-:-:S07]  /*0de0*/  IMAD.MOV.U32 R2, RZ, RZ, R7 ;  /* 0x000000ffff027224 */ /* 0x000fce00078e0007 */
.L_x_11491:
[----:B------:R-:W-:Y:S05]  /*0df0*/  BSYNC B1 ;  /* 0x0000000000017941 */ /* 0x000fea0003800000 */
.L_x_11489:
        /* <DEDUP_REMOVED lines=16> */
.L_x_11495:
[----:B------:R-:W-:Y:S05]  /*0f00*/  BSYNC B2 ;  /* 0x0000000000027941 */ /* 0x000fea0003800000 */
.L_x_11494:
        /* <DEDUP_REMOVED lines=44> */
.L_x_11493:
[----:B------:R-:W-:Y:S05]  /*11d0*/  BSYNC B1 ;  /* 0x0000000000017941 */ /* 0x000fea0003800000 */
.L_x_11492:
[----:B------:R-:W1:Y:S01]  /*11e0*/  LDC R114, c[0x0][0x298] ;  /* 0x0000a600ff727b82 */ /* 0x000e620000000800 */
[----:B------:R-:W-:Y:S01]  /*11f0*/  ISETP.NE.U32.AND P2, PT, R94, RZ, PT ;  /* 0x000000ff5e00720c */ /* 0x000fe20003f45070 */
[----:B------:R-:W-:Y:S01]  /*1200*/  IMAD.MOV.U32 R113, RZ, RZ, 0x2f800000 ;  /* 0x2f800000ff717424 */ /* 0x000fe200078e00ff */
[----:B------:R-:W-:Y:S01]  /*1210*/  I2FP.F32.U32 R2, R2 ;  /* 0x0000000200027245 */ /* 0x000fe20000201000 */
[----:B-----5:R-:W-:Y:S01]  /*1220*/  HADD2.F32 R9, -RZ, R72.H0_H0 ;  /* 0x20000048ff097230 */ /* 0x020fe20000004100 */
[----:B------:R-:W-:-:S03]  /*1230*/  ISETP.NE.AND.EX P2, PT, R95, RZ, PT, P2 ;  /* 0x000000ff5f00720c */ /* 0x000fc60003f45320 */
[----:B------:R-:W2:Y:S01]  /*1240*/  LDC R115, c[0x0][0x294] ;  /* 0x0000a500ff737b82 */ /* 0x000ea20000000800 */
        /* <DEDUP_REMOVED lines=12> */
.L_x_11496:
        /* <DEDUP_REMOVED lines=12> */
.L_x_11499:
[----:B------:R-:W-:-:S07]  /*13d0*/  IMAD.MOV.U32 R0, RZ, RZ, R7 ;  /* 0x000000ffff007224 */ /* 0x000fce00078e0007 */
.L_x_11500:
[----:B------:R-:W-:Y:S05]  /*13e0*/  BSYNC B1 ;  /* 0x0000000000017941 */ /* 0x000fea0003800000 */
.L_x_11498:
        /* <DEDUP_REMOVED lines=16> */
.L_x_11504:
[----:B------:R-:W-:Y:S05]  /*14f0*/  BSYNC B2 ;  /* 0x0000000000027941 */ /* 0x000fea0003800000 */
.L_x_11503:
        /* <DEDUP_REMOVED lines=44> */
.L_x_11502:
[----:B------:R-:W-:Y:S05]  /*17c0*/  BSYNC B1 ;  /* 0x0000000000017941 */ /* 0x000fea0003800000 */
.L_x_11501:
        /* <DEDUP_REMOVED lines=10> */
.L_x_11497:
        /* <DEDUP_REMOVED lines=12> */
.L_x_11506:
[----:B------:R-:W-:-:S07]  /*1930*/  IMAD.MOV.U32 R9, RZ, RZ, R7 ;  /* 0x000000ffff097224 */ /* 0x000fce00078e0007 */
.L_x_11507:
[----:B------:R-:W-:Y:S05]  /*1940*/  BSYNC B1 ;  /* 0x0000000000017941 */ /* 0x000fea0003800000 */
.L_x_11505:
        /* <DEDUP_REMOVED lines=16> */
.L_x_11511:
[----:B------:R-:W-:Y:S05]  /*1a50*/  BSYNC B2 ;  /* 0x0000000000027941 */ /* 0x000fea0003800000 */
.L_x_11510:
        /* <DEDUP_REMOVED lines=44> */
.L_x_11509:
[----:B------:R-:W-:Y:S05]  /*1d20*/  BSYNC B1 ;  /* 0x0000000000017941 */ /* 0x000fea0003800000 */
.L_x_11508:
        /* <DEDUP_REMOVED lines=14> */
.L_x_11512:
        /* <DEDUP_REMOVED lines=12> */
.L_x_11515:
[----:B------:R-:W-:-:S07]  /*1ed0*/  IMAD.MOV.U32 R9, RZ, RZ, R7 ;  /* 0x000000ffff097224 */ /* 0x000fce00078e0007 */
.L_x_11516:
[----:B------:R-:W-:Y:S05]  /*1ee0*/  BSYNC B1 ;  /* 0x0000000000017941 */ /* 0x000fea0003800000 */
.L_x_11514:
        /* <DEDUP_REMOVED lines=16> */
.L_x_11520:
[----:B------:R-:W-:Y:S05]  /*1ff0*/  BSYNC B2 ;  /* 0x0000000000027941 */ /* 0x000fea0003800000 */
.L_x_11519:
        /* <DEDUP_REMOVED lines=44> */
.L_x_11518:
[----:B------:R-:W-:Y:S05]  /*22c0*/  BSYNC B1 ;  /* 0x0000000000017941 */ /* 0x000fea0003800000 */
.L_x_11517:
        /* <DEDUP_REMOVED lines=10> */
.L_x_11513:
        /* <DEDUP_REMOVED lines=12> */
.L_x_11522:
[----:B------:R-:W-:-:S07]  /*2430*/  IMAD.MOV.U32 R9, RZ, RZ, R7 ;  /* 0x000000ffff097224 */ /* 0x000fce00078e0007 */
.L_x_11523:
[----:B------:R-:W-:Y:S05]  /*2440*/  BSYNC B1 ;  /* 0x0000000000017941 */ /* 0x000fea0003800000 */
.L_x_11521:
        /* <DEDUP_REMOVED lines=16> */
.L_x_11527:
[----:B------:R-:W-:Y:S05]  /*2550*/  BSYNC B2 ;  /* 0x0000000000027941 */ /* 0x000fea0003800000 */
.L_x_11526:
        /* <DEDUP_REMOVED lines=44> */
.L_x_11525:
[----:B------:R-:W-:Y:S05]  /*2820*/  BSYNC B1 ;  /* 0x0000000000017941 */ /* 0x000fea0003800000 */
.L_x_11524:
        /* <DEDUP_REMOVED lines=14> */
.L_x_11528:
        /* <DEDUP_REMOVED lines=12> */
.L_x_11531:
[----:B------:R-:W-:-:S07]  /*29d0*/  MOV R9, R7 ;  /* 0x0000000700097202 */ /* 0x000fce0000000f00 */
.L_x_11532:
[----:B------:R-:W-:Y:S05]  /*29e0*/  BSYNC B1 ;  /* 0x0000000000017941 */ /* 0x000fea0003800000 */
.L_x_11530:
        /* <DEDUP_REMOVED lines=16> */
.L_x_11536:
[----:B------:R-:W-:Y:S05]  /*2af0*/  BSYNC B2 ;  /* 0x0000000000027941 */ /* 0x000fea0003800000 */
.L_x_11535:
        /* <DEDUP_REMOVED lines=44> */
.L_x_11534:
[----:B------:R-:W-:Y:S05]  /*2dc0*/  BSYNC B1 ;  /* 0x0000000000017941 */ /* 0x000fea0003800000 */
.L_x_11533:
        /* <DEDUP_REMOVED lines=10> */
.L_x_11529:
        /* <DEDUP_REMOVED lines=12> */
.L_x_11538:
[----:B------:R-:W-:-:S07]  /*2f30*/  MOV R9, R7 ;  /* 0x0000000700097202 */ /* 0x000fce0000000f00 */
.L_x_11539:
[----:B------:R-:W-:Y:S05]  /*2f40*/  BSYNC B1 ;  /* 0x0000000000017941 */ /* 0x000fea0003800000 */
.L_x_11537:
        /* <DEDUP_REMOVED lines=16> */
.L_x_11543:
[----:B------:R-:W-:Y:S05]  /*3050*/  BSYNC B2 ;  /* 0x0000000000027941 */ /* 0x000fea0003800000 */
.L_x_11542:
        /* <DEDUP_REMOVED lines=44> */
.L_x_11541:
[----:B------:R-:W-:Y:S05]  /*3320*/  BSYNC B1 ;  /* 0x0000000000017941 */ /* 0x000fea0003800000 */
.L_x_11540:
        /* <DEDUP_REMOVED lines=14> */
.L_x_11544:
        /* <DEDUP_REMOVED lines=12> */
.L_x_11547:
[----:B------:R-:W-:-:S07]  /*34d0*/  IMAD.MOV.U32 R9, RZ, RZ, R7 ;  /* 0x000000ffff097224 */ /* 0x000fce00078e0007 */
.L_x_11548:
[----:B------:R-:W-:Y:S05]  /*34e0*/  BSYNC B1 ;  /* 0x0000000000017941 */ /* 0x000fea0003800000 */
.L_x_11546:
        /* <DEDUP_REMOVED lines=16> */
.L_x_11552:
[----:B------:R-:W-:Y:S05]  /*35f0*/  BSYNC B2 ;  /* 0x0000000000027941 */ /* 0x000fea0003800000 */
.L_x_11551:
        /* <DEDUP_REMOVED lines=44> */
.L_x_11550:
[----:B------:R-:W-:Y:S05]  /*38c0*/  BSYNC B1 ;  /* 0x0000000000017941 */ /* 0x000fea0003800000 */
.L_x_11549:
        /* <DEDUP_REMOVED lines=10> */
.L_x_11545:
        /* <DEDUP_REMOVED lines=12> */
.L_x_11554:
[----:B------:R-:W-:-:S07]  /*3a30*/  IMAD.MOV.U32 R9, RZ, RZ, R7 ;  /* 0x000000ffff097224 */ /* 0x000fce00078e0007 */
.L_x_11555:
[----:B------:R-:W-:Y:S05]  /*3a40*/  BSYNC B1 ;  /* 0x0000000000017941 */ /* 0x000fea0003800000 */
.L_x_11553:
        /* <DEDUP_REMOVED lines=16> */
.L_x_11559:
[----:B------:R-:W-:Y:S05]  /*3b50*/  BSYNC B2 ;  /* 0x0000000000027941 */ /* 0x000fea0003800000 */
.L_x_11558:
        /* <DEDUP_REMOVED lines=44> */
.L_x_11557:
[----:B------:R-:W-:Y:S05]  /*3e20*/  BSYNC B1 ;  /* 0x0000000000017941 */ /* 0x000fea0003800000 */
.L_x_11556:
        /* <DEDUP_REMOVED lines=14> */
.L_x_11560:
        /* <DEDUP_REMOVED lines=12> */
.L_x_11563:
[----:B------:R-:W-:-:S07]  /*3fd0*/  IMAD.MOV.U32 R9, RZ, RZ, R7 ;  /* 0x000000ffff097224 */ /* 0x000fce00078e0007 */
.L_x_11564:
[----:B------:R-:W-:Y:S05]  /*3fe0*/  BSYNC B1 ;  /* 0x0000000000017941 */ /* 0x000fea0003800000 */
.L_x_11562:
        /* <DEDUP_REMOVED lines=16> */
.L_x_11568:
[----:B------:R-:W-:Y:S05]  /*40f0*/  BSYNC B2 ;  /* 0x0000000000027941 */ /* 0x000fea0003800000 */
.L_x_11567:
        /* <DEDUP_REMOVED lines=44> */
.L_x_11566:
[----:B------:R-:W-:Y:S05]  /*43c0*/  BSYNC B1 ;  /* 0x0000000000017941 */ /* 0x000fea0003800000 */
.L_x_11565:
        /* <DEDUP_REMOVED lines=10> */
.L_x_11561:
        /* <DEDUP_REMOVED lines=12> */
.L_x_11570:
[----:B------:R-:W-:-:S07]  /*4530*/  IMAD.MOV.U32 R9, RZ, RZ, R7 ;  /* 0x000000ffff097224 */ /* 0x000fce00078e0007 */
.L_x_11571:
[----:B------:R-:W-:Y:S05]  /*4540*/  BSYNC B1 ;  /* 0x0000000000017941 */ /* 0x000fea0003800000 */
.L_x_11569:
        /* <DEDUP_REMOVED lines=16> */
.L_x_11575:
[----:B------:R-:W-:Y:S05]  /*4650*/  BSYNC B2 ;  /* 0x0000000000027941 */ /* 0x000fea0003800000 */
.L_x_11574:
        /* <DEDUP_REMOVED lines=44> */
.L_x_11573:
[----:B------:R-:W-:Y:S05]  /*4920*/  BSYNC B1 ;  /* 0x0000000000017941 */ /* 0x000fea0003800000 */
.L_x_11572:
        /* <DEDUP_REMOVED lines=13> */
.L_x_11576:
        /* <DEDUP_REMOVED lines=12> */
.L_x_11579:
[----:B------:R-:W-:-:S07]  /*4ac0*/  MOV R9, R7 ;  /* 0x0000000700097202 */ /* 0x000fce0000000f00 */
.L_x_11580:
[----:B------:R-:W-:Y:S05]  /*4ad0*/  BSYNC B1 ;  /* 0x0000000000017941 */ /* 0x000fea0003800000 */
.L_x_11578:
        /* <DEDUP_REMOVED lines=16> */
.L_x_11584:
[----:B------:R-:W-:Y:S05]  /*4be0*/  BSYNC B2 ;  /* 0x0000000000027941 */ /* 0x000fea0003800000 */
.L_x_11583:
        /* <DEDUP_REMOVED lines=44> */
.L_x_11582:
[----:B------:R-:W-:Y:S05]  /*4eb0*/  BSYNC B1 ;  /* 0x0000000000017941 */ /* 0x000fea0003800000 */
.L_x_11581:
        /* <DEDUP_REMOVED lines=10> */
.L_x_11577:
        /* <DEDUP_REMOVED lines=12> */
.L_x_11586:
[----:B------:R-:W-:-:S07]  /*5020*/  MOV R9, R7 ;  /* 0x0000000700097202 */ /* 0x000fce0000000f00 */
.L_x_11587:
[----:B------:R-:W-:Y:S05]  /*5030*/  BSYNC B1 ;  /* 0x0000000000017941 */ /* 0x000fea0003800000 */
.L_x_11585:
        /* <DEDUP_REMOVED lines=16> */
.L_x_11591:
[----:B------:R-:W-:Y:S05]  /*5140*/  BSYNC B2 ;  /* 0x0000000000027941 */ /* 0x000fea0003800000 */
.L_x_11590:
        /* <DEDUP_REMOVED lines=44> */
.L_x_11589:
[----:B------:R-:W-:Y:S05]  /*5410*/  BSYNC B1 ;  /* 0x0000000000017941 */ /* 0x000fea0003800000 */
.L_x_11588:
        /* <DEDUP_REMOVED lines=13> */
.L_x_11592:
        /* <DEDUP_REMOVED lines=12> */
.L_x_11595:
[----:B------:R-:W-:-:S07]  /*55b0*/  IMAD.MOV.U32 R9, RZ, RZ, R7 ;  /* 0x000000ffff097224 */ /* 0x000fce00078e0007 */
.L_x_11596:
[----:B------:R-:W-:Y:S05]  /*55c0*/  BSYNC B1 ;  /* 0x0000000000017941 */ /* 0x000fea0003800000 */
.L_x_11594:
        /* <DEDUP_REMOVED lines=16> */
.L_x_11600:
[----:B------:R-:W-:Y:S05]  /*56d0*/  BSYNC B2 ;  /* 0x0000000000027941 */ /* 0x000fea0003800000 */
.L_x_11599:
        /* <DEDUP_REMOVED lines=44> */
.L_x_11598:
[----:B------:R-:W-:Y:S05]  /*59a0*/  BSYNC B1 ;  /* 0x0000000000017941 */ /* 0x000fea0003800000 */
.L_x_11597:
        /* <DEDUP_REMOVED lines=10> */
.L_x_11593:
        /* <DEDUP_REMOVED lines=12> */
.L_x_11602:
[----:B------:R-:W-:-:S07]  /*5b10*/  IMAD.MOV.U32 R9, RZ, RZ, R7 ;  /* 0x000000ffff097224 */ /* 0x000fce00078e0007 */
.L_x_11603:
[----:B------:R-:W-:Y:S05]  /*5b20*/  BSYNC B1 ;  /* 0x0000000000017941 */ /* 0x000fea0003800000 */
.L_x_11601:
        /* <DEDUP_REMOVED lines=16> */
.L_x_11607:
[----:B------:R-:W-:Y:S05]  /*5c30*/  BSYNC B2 ;  /* 0x0000000000027941 */ /* 0x000fea0003800000 */
.L_x_11606:
        /* <DEDUP_REMOVED lines=44> */
.L_x_11605:
[----:B------:R-:W-:Y:S05]  /*5f00*/  BSYNC B1 ;  /* 0x0000000000017941 */ /* 0x000fea0003800000 */
.L_x_11604:
        /* <DEDUP_REMOVED lines=13> */
.L_x_11608:
        /* <DEDUP_REMOVED lines=12> */
.L_x_11611:
[----:B------:R-:W-:-:S07]  /*60a0*/  IMAD.MOV.U32 R85, RZ, RZ, R7 ;  /* 0x000000ffff557224 */ /* 0x000fce00078e0007 */
.L_x_11612:
[----:B------:R-:W-:Y:S05]  /*60b0*/  BSYNC B1 ;  /* 0x0000000000017941 */ /* 0x000fea0003800000 */
.L_x_11610:
        /* <DEDUP_REMOVED lines=16> */
.L_x_11616:
[----:B------:R-:W-:Y:S05]  /*61c0*/  BSYNC B2 ;  /* 0x0000000000027941 */ /* 0x000fea0003800000 */
.L_x_11615:
        /* <DEDUP_REMOVED lines=44> */
.L_x_11614:
[----:B------:R-:W-:Y:S05]  /*6490*/  BSYNC B1 ;  /* 0x0000000000017941 */ /* 0x000fea0003800000 */
.L_x_11613:
        /* <DEDUP_REMOVED lines=10> */
.L_x_11609:
        /* <DEDUP_REMOVED lines=23> */
[----:B------:R-:W-:Y:S02]  /*66b0*/  LOP3.LUT R119, R115, R118, R119, 0xfe, !PT ;  /* 0x0000007673777212 */ /* 0x000fe400078efe77 */
[----:B------:R-:W-:Y:S01]  /*66c0*/  SHF.L.U64.HI R116, R102, 0x3, RZ ;  /* 0x0000000366747819 */ /* 0x000fe200000102ff */
        /* <DEDUP_REMOVED lines=9> */
[----:B-1----:R-:W-:Y:S01]  /*6760*/  IMAD.U32 R73, R84, 0x10000, RZ ;  /* 0x0001000054497824 */ /* 0x002fe200078e00ff */
[----:B------:R-:W-:Y:S02]  /*6770*/  LOP3.LUT R72, R85, 0xffff, RZ, 0xc0, !PT ;  /* 0x0000ffff55487812 */ /* 0x000fe400078ec0ff */
[----:B------:R-:W-:Y:S02]  /*6780*/  LOP3.LUT R114, R81, 0xff, RZ, 0xc0, !PT ;  /* 0x000000ff51727812 */ /* 0x000fe400078ec0ff */
[----:B------:R-:W-:Y:S02]  /*6790*/  LOP3.LUT R75, R73, 0xff0000, RZ, 0xc0, !PT ;  /* 0x00ff0000494b7812 */ /* 0x000fe400078ec0ff */
[----:B------:R-:W-:Y:S01]  /*67a0*/  PRMT R73, R83, 0x7104, RZ ;  /* 0x0000710453497816 */ /* 0x000fe200000000ff */
[----:B------:R-:W-:Y:S01]  /*67b0*/  IMAD.WIDE.U32 R114, R114, 0x1000000, RZ ;  /* 0x0100000072727825 */ /* 0x000fe200078e00ff */
[----:B------:R-:W-:Y:S02]  /*67c0*/  PRMT R72, R75, 0x4210, R72 ;  /* 0x000042104b487816 */ /* 0x000fe40000000048 */
[----:B------:R-:W-:-:S02]  /*67d0*/  LOP3.LUT R74, R80, 0xff, RZ, 0xc0, !PT ;  /* 0x000000ff504a7812 */ /* 0x000fc400078ec0ff */
[----:B------:R-:W-:Y:S02]  /*67e0*/  LOP3.LUT R73, R72, 0xff00, R73, 0xf8, !PT ;  /* 0x0000ff0048497812 */ /* 0x000fe400078ef849 */
[----:B------:R-:W-:Y:S01]  /*67f0*/  LOP3.LUT R72, R79, 0xff, RZ, 0xc0, !PT ;  /* 0x000000ff4f487812 */ /* 0x000fe200078ec0ff */
[----:B------:R-:W-:Y:S01]  /*6800*/  IMAD.WIDE.U32 R74, R74, 0x10000, RZ ;  /* 0x000100004a4a7825 */ /* 0x000fe200078e00ff */
[----:B------:R-:W-:-:S03]  /*6810*/  LOP3.LUT R117, R73, 0xff, R82, 0xf8, !PT ;  /* 0x000000ff49757812 */ /* 0x000fc600078ef852 */
        /* <DEDUP_REMOVED lines=8> */
.L_x_11617:
[----:B------:R-:W-:-:S07]  /*68a0*/  VIADD R113, R102, 0x100 ;  /* 0x0000010066717836 */ /* 0x000fce0000000000 */
.L_x_11488:
[----:B------:R-:W-:Y:S05]  /*68b0*/  BSYNC B0 ;  /* 0x0000000000007941 */ /* 0x000fea0003800000 */
.L_x_11487:
        /* <DEDUP_REMOVED lines=29> */
.L_x_11621:
[----:B------:R-:W-:-:S07]  /*6a90*/  IMAD.MOV.U32 R87, RZ, RZ, R7 ;  /* 0x000000ffff577224 */ /* 0x000fce00078e0007 */
.L_x_11622:
[----:B------:R-:W-:Y:S05]  /*6aa0*/  BSYNC B1 ;  /* 0x0000000000017941 */ /* 0x000fea0003800000 */
.L_x_11620:
        /* <DEDUP_REMOVED lines=16> */
.L_x_11626:
[----:B------:R-:W-:Y:S05]  /*6bb0*/  BSYNC B2 ;  /* 0x0000000000027941 */ /* 0x000fea0003800000 */
.L_x_11625:
        /* <DEDUP_REMOVED lines=44> */
.L_x_11624:
[----:B------:R-:W-:Y:S05]  /*6e80*/  BSYNC B1 ;  /* 0x0000000000017941 */ /* 0x000fea0003800000 */
.L_x_11623:
[----:B------:R-:W1:Y:S01]  /*6e90*/  LDC R115, c[0x0][0x298] ;  /* 0x0000a600ff737b82 */ /* 0x000e620000000800 */
[----:B------:R-:W-:Y:S01]  /*6ea0*/  HFMA2.MMA R114, -RZ, RZ, 0.1171875, 0 ;  /* 0x2f800000ff727435 */ /* 0x000fe200000001ff */
[----:B------:R-:W-:Y:S01]  /*6eb0*/  ISETP.NE.U32.AND P2, PT, R96, RZ, PT ;  /* 0x000000ff6000720c */ /* 0x000fe20003f45070 */
[----:B-----5:R-:W-:Y:S01]  /*6ec0*/  HADD2.F32 R90, -RZ, R72.H0_H0 ;  /* 0x20000048ff5a7230 */ /* 0x020fe20000004100 */
[----:B------:R-:W-:Y:S02]  /*6ed0*/  I2FP.F32.U32 R9, R87 ;  /* 0x0000005700097245 */ /* 0x000fe40000201000 */
[----:B------:R-:W-:Y:S02]  /*6ee0*/  ISETP.NE.AND.EX P2, PT, R97, RZ, PT, P2 ;  /* 0x000000ff6100720c */ /* 0x000fe40003f45320 */
[----:B------:R-:W2:Y:S03]  /*6ef0*/  LDC R116, c[0x0][0x294] ;  /* 0x0000a500ff747b82 */ /* 0x000ea60000000800 */
        /* <DEDUP_REMOVED lines=12> */
.L_x_11627:
        /* <DEDUP_REMOVED lines=12> */
.L_x_11630:
[----:B------:R-:W-:-:S07]  /*7080*/  IMAD.MOV.U32 R0, RZ, RZ, R7 ;  /* 0x000000ffff007224 */ /* 0x000fce00078e0007 */
.L_x_11631:
[----:B------:R-:W-:Y:S05]  /*7090*/  BSYNC B1 ;  /* 0x0000000000017941 */ /* 0x000fea0003800000 */
.L_x_11629:
        /* <DEDUP_REMOVED lines=16> */
.L_x_11635:
[----:B------:R-:W-:Y:S05]  /*71a0*/  BSYNC B2 ;  /* 0x0000000000027941 */ /* 0x000fea0003800000 */
.L_x_11634:
        /* <DEDUP_REMOVED lines=44> */
.L_x_11633:
[----:B------:R-:W-:Y:S05]  /*7470*/  BSYNC B1 ;  /* 0x0000000000017941 */ /* 0x000fea0003800000 */
.L_x_11632:
        /* <DEDUP_REMOVED lines=10> */
.L_x_11628:
        /* <DEDUP_REMOVED lines=12> */
.L_x_11637:
[----:B------:R-:W-:-:S07]  /*75e0*/  IMAD.MOV.U32 R9, RZ, RZ, R7 ;  /* 0x000000ffff097224 */ /* 0x000fce00078e0007 */
.L_x_11638:
[----:B------:R-:W-:Y:S05]  /*75f0*/  BSYNC B1 ;  /* 0x0000000000017941 */ /* 0x000fea0003800000 */
.L_x_11636:
        /* <DEDUP_REMOVED lines=16> */
.L_x_11642:
[----:B------:R-:W-:Y:S05]  /*7700*/  BSYNC B2 ;  /* 0x0000000000027941 */ /* 0x000fea0003800000 */
.L_x_11641:
        /* <DEDUP_REMOVED lines=44> */
.L_x_11640:
[----:B------:R-:W-:Y:S05]  /*79d0*/  BSYNC B1 ;  /* 0x0000000000017941 */ /* 0x000fea0003800000 */
.L_x_11639:
        /* <DEDUP_REMOVED lines=14> */
.L_x_11643:
        /* <DEDUP_REMOVED lines=12> */
.L_x_11646:
[----:B------:R-:W-:-:S07]  /*7b80*/  MOV R9, R7 ;  /* 0x0000000700097202 */ /* 0x000fce0000000f00 */
.L_x_11647:
[----:B------:R-:W-:Y:S05]  /*7b90*/  BSYNC B1 ;  /* 0x0000000000017941 */ /* 0x000fea0003800000 */
.L_x_11645:
        /* <DEDUP_REMOVED lines=16> */
.L_x_11651:
[----:B------:R-:W-:Y:S05]  /*7ca0*/  BSYNC B2 ;  /* 0x0000000000027941 */ /* 0x000fea0003800000 */
.L_x_11650:
        /* <DEDUP_REMOVED lines=44> */
.L_x_11649:
[----:B------:R-:W-:Y:S05]  /*7f70*/  BSYNC B1 ;  /* 0x0000000000017941 */ /* 0x000fea0003800000 */
.L_x_11648:
        /* <DEDUP_REMOVED lines=10> */
.L_x_11644:
        /* <DEDUP_REMOVED lines=12> */
.L_x_11653:
[----:B------:R-:W-:-:S07]  /*80e0*/  MOV R9, R7 ;  /* 0x0000000700097202 */ /* 0x000fce0000000f00 */
.L_x_11654:
[----:B------:R-:W-:Y:S05]  /*80f0*/  BSYNC B1 ;  /* 0x0000000000017941 */ /* 0x000fea0003800000 */
.L_x_11652:
        /* <DEDUP_REMOVED lines=16> */
.L_x_11658:
[----:B------:R-:W-:Y:S05]  /*8200*/  BSYNC B2 ;  /* 0x0000000000027941 */ /* 0x000fea0003800000 */
.L_x_11657:
        /* <DEDUP_REMOVED lines=44> */
.L_x_11656:
[----:B------:R-:W-:Y:S05]  /*84d0*/  BSYNC B1 ;  /* 0x0000000000017941 */ /* 0x000fea0003800000 */
.L_x_11655:
        /* <DEDUP_REMOVED lines=14> */
.L_x_11659:
        /* <DEDUP_REMOVED lines=12> */
.L_x_11662:
[----:B------:R-:W-:-:S07]  /*8680*/  IMAD.MOV.U32 R9, RZ, RZ, R7 ;  /* 0x000000ffff097224 */ /* 0x000fce00078e0007 */
.L_x_11663:
[----:B------:R-:W-:Y:S05]  /*8690*/  BSYNC B1 ;  /* 0x0000000000017941 */ /* 0x000fea0003800000 */
.L_x_11661:
        /* <DEDUP_REMOVED lines=16> */
.L_x_11667:
[----:B------:R-:W-:Y:S05]  /*87a0*/  BSYNC B2 ;  /* 0x0000000000027941 */ /* 0x000fea0003800000 */
.L_x_11666:
        /* <DEDUP_REMOVED lines=44> */
.L_x_11665:
[----:B------:R-:W-:Y:S05]  /*8a70*/  BSYNC B1 ;  /* 0x0000000000017941 */ /* 0x000fea0003800000 */
.L_x_11664:
        /* <DEDUP_REMOVED lines=10> */
.L_x_11660:
        /* <DEDUP_REMOVED lines=12> */
.L_x_11669:
[----:B------:R-:W-:-:S07]  /*8be0*/  IMAD.MOV.U32 R9, RZ, RZ, R7 ;  /* 0x000000ffff097224 */ /* 0x000fce00078e0007 */
.L_x_11670:
[----:B------:R-:W-:Y:S05]  /*8bf0*/  BSYNC B1 ;  /* 0x0000000000017941 */ /* 0x000fea0003800000 */
.L_x_11668:
        /* <DEDUP_REMOVED lines=16> */
.L_x_11674:
[----:B------:R-:W-:Y:S05]  /*8d00*/  BSYNC B2 ;  /* 0x0000000000027941 */ /* 0x000fea0003800000 */
.L_x_11673:
        /* <DEDUP_REMOVED lines=44> */
.L_x_11672:
[----:B------:R-:W-:Y:S05]  /*8fd0*/  BSYNC B1 ;  /* 0x0000000000017941 */ /* 0x000fea0003800000 */
.L_x_11671:
        /* <DEDUP_REMOVED lines=14> */
.L_x_11675:
        /* <DEDUP_REMOVED lines=12> */
.L_x_11678:
[----:B------:R-:W-:-:S07]  /*9180*/  IMAD.MOV.U32 R9, RZ, RZ, R7 ;  /* 0x000000ffff097224 */ /* 0x000fce00078e0007 */
.L_x_11679:
[----:B------:R-:W-:Y:S05]  /*9190*/  BSYNC B1 ;  /* 0x0000000000017941 */ /* 0x000fea0003800000 */
.L_x_11677:
        /* <DEDUP_REMOVED lines=16> */
.L_x_11683:
[----:B------:R-:W-:Y:S05]  /*92a0*/  BSYNC B2 ;  /* 0x0000000000027941 */ /* 0x000fea0003800000 */
.L_x_11682:
        /* <DEDUP_REMOVED lines=44> */
.L_x_11681:
[----:B------:R-:W-:Y:S05]  /*9570*/  BSYNC B1 ;  /* 0x0000000000017941 */ /* 0x000fea0003800000 */
.L_x_11680:
        /* <DEDUP_REMOVED lines=10> */
.L_x_11676:
        /* <DEDUP_REMOVED lines=12> */
.L_x_11685:
[----:B------:R-:W-:-:S07]  /*96e0*/  IMAD.MOV.U32 R9, RZ, RZ, R7 ;  /* 0x000000ffff097224 */ /* 0x000fce00078e0007 */
.L_x_11686:
[----:B------:R-:W-:Y:S05]  /*96f0*/  BSYNC B1 ;  /* 0x0000000000017941 */ /* 0x000fea0003800000 */
.L_x_11684:
        /* <DEDUP_REMOVED lines=16> */
.L_x_11690:
[----:B------:R-:W-:Y:S05]  /*9800*/  BSYNC B2 ;  /* 0x0000000000027941 */ /* 0x000fea0003800000 */
.L_x_11689:
        /* <DEDUP_REMOVED lines=44> */
.L_x_11688:
[----:B------:R-:W-:Y:S05]  /*9ad0*/  BSYNC B1 ;  /* 0x0000000000017941 */ /* 0x000fea0003800000 */
.L_x_11687:
        /* <DEDUP_REMOVED lines=14> */
.L_x_11691:
        /* <DEDUP_REMOVED lines=12> */
.L_x_11694:
[----:B------:R-:W-:-:S07]  /*9c80*/  MOV R9, R7 ;  /* 0x0000000700097202 */ /* 0x000fce0000000f00 */
.L_x_11695:
[----:B------:R-:W-:Y:S05]  /*9c90*/  BSYNC B1 ;  /* 0x0000000000017941 */ /* 0x000fea0003800000 */
.L_x_11693:
        /* <DEDUP_REMOVED lines=16> */
.L_x_11699:
[----:B------:R-:W-:Y:S05]  /*9da0*/  BSYNC B2 ;  /* 0x0000000000027941 */ /* 0x000fea0003800000 */
.L_x_11698:
        /* <DEDUP_REMOVED lines=44> */
.L_x_11697:
[----:B------:R-:W-:Y:S05]  /*a070*/  BSYNC B1 ;  /* 0x0000000000017941 */ /* 0x000fea0003800000 */
.L_x_11696:
        /* <DEDUP_REMOVED lines=10> */
.L_x_11692:
        /* <DEDUP_REMOVED lines=12> */
.L_x_11701:
[----:B------:R-:W-:-:S07]  /*a1e0*/  IMAD.MOV.U32 R9, RZ, RZ, R7 ;  /* 0x000000ffff097224 */ /* 0x000fce00078e0007 */
.L_x_11702:
[----:B------:R-:W-:Y:S05]  /*a1f0*/  BSYNC B1 ;  /* 0x0000000000017941 */ /* 0x000fea0003800000 */
.L_x_11700:
        /* <DEDUP_REMOVED lines=16> */
.L_x_11706:
[----:B------:R-:W-:Y:S05]  /*a300*/  BSYNC B2 ;  /* 0x0000000000027941 */ /* 0x000fea0003800000 */
.L_x_11705:
        /* <DEDUP_REMOVED lines=44> */
.L_x_11704:
[----:B------:R-:W-:Y:S05]  /*a5d0*/  BSYNC B1 ;  /* 0x0000000000017941 */ /* 0x000fea0003800000 */
.L_x_11703:
        /* <DEDUP_REMOVED lines=13> */
.L_x_11707:
        /* <DEDUP_REMOVED lines=12> */
.L_x_11710:
[----:B------:R-:W-:-:S07]  /*a770*/  MOV R9, R7 ;  /* 0x0000000700097202 */ /* 0x000fce0000000f00 */
.L_x_11711:
[----:B------:R-:W-:Y:S05]  /*a780*/  BSYNC B1 ;  /* 0x0000000000017941 */ /* 0x000fea0003800000 */
.L_x_11709:
        /* <DEDUP_REMOVED lines=16> */
.L_x_11715:
[----:B------:R-:W-:Y:S05]  /*a890*/  BSYNC B2 ;  /* 0x0000000000027941 */ /* 0x000fea0003800000 */
.L_x_11714:
        /* <DEDUP_REMOVED lines=44> */
.L_x_11713:
[----:B------:R-:W-:Y:S05]  /*ab60*/  BSYNC B1 ;  /* 0x0000000000017941 */ /* 0x000fea0003800000 */
.L_x_11712:
        /* <DEDUP_REMOVED lines=10> */
.L_x_11708:
        /* <DEDUP_REMOVED lines=12> */
.L_x_11717:
[----:B------:R-:W-:-:S07]  /*acd0*/  IMAD.MOV.U32 R9, RZ, RZ, R7 ;  /* 0x000000ffff097224 */ /* 0x000fce00078e0007 */
.L_x_11718:
[----:B------:R-:W-:Y:S05]  /*ace0*/  BSYNC B1 ;  /* 0x0000000000017941 */ /* 0x000fea0003800000 */
.L_x_11716:
        /* <DEDUP_REMOVED lines=16> */
.L_x_11722:
[----:B------:R-:W-:Y:S05]  /*adf0*/  BSYNC B2 ;  /* 0x0000000000027941 */ /* 0x000fea0003800000 */
.L_x_11721:
        /* <DEDUP_REMOVED lines=44> */
.L_x_11720:
[----:B------:R-:W-:Y:S05]  /*b0c0*/  BSYNC B1 ;  /* 0x0000000000017941 */ /* 0x000fea0003800000 */
.L_x_11719:
        /* <DEDUP_REMOVED lines=13> */
.L_x_11723:
        /* <DEDUP_REMOVED lines=12> */
.L_x_11726:
[----:B------:R-:W-:-:S07]  /*b260*/  MOV R9, R7 ;  /* 0x0000000700097202 */ /* 0x000fce0000000f00 */
.L_x_11727:
[----:B------:R-:W-:Y:S05]  /*b270*/  BSYNC B1 ;  /* 0x0000000000017941 */ /* 0x000fea0003800000 */
.L_x_11725:
        /* <DEDUP_REMOVED lines=16> */
.L_x_11731:
[----:B------:R-:W-:Y:S05]  /*b380*/  BSYNC B2 ;  /* 0x0000000000027941 */ /* 0x000fea0003800000 */
.L_x_11730:
        /* <DEDUP_REMOVED lines=44> */
.L_x_11729:
[----:B------:R-:W-:Y:S05]  /*b650*/  BSYNC B1 ;  /* 0x0000000000017941 */ /* 0x000fea0003800000 */
.L_x_11728:
        /* <DEDUP_REMOVED lines=10> */
.L_x_11724:
        /* <DEDUP_REMOVED lines=12> */
.L_x_11733:
[----:B------:R-:W-:-:S07]  /*b7c0*/  IMAD.MOV.U32 R9, RZ, RZ, R7 ;  /* 0x000000ffff097224 */ /* 0x000fce00078e0007 */
.L_x_11734:
[----:B------:R-:W-:Y:S05]  /*b7d0*/  BSYNC B1 ;  /* 0x0000000000017941 */ /* 0x000fea0003800000 */
.L_x_11732:
        /* <DEDUP_REMOVED lines=16> */
.L_x_11738:
[----:B------:R-:W-:Y:S05]  /*b8e0*/  BSYNC B2 ;  /* 0x0000000000027941 */ /* 0x000fea0003800000 */
.L_x_11737:
        /* <DEDUP_REMOVED lines=44> */
.L_x_11736:
[----:B------:R-:W-:Y:S05]  /*bbb0*/  BSYNC B1 ;  /* 0x0000000000017941 */ /* 0x000fea0003800000 */
.L_x_11735:
        /* <DEDUP_REMOVED lines=13> */
.L_x_11739:
        /* <DEDUP_REMOVED lines=12> */
.L_x_11742:
[----:B------:R-:W-:-:S07]  /*bd50*/  MOV R85, R7 ;  /* 0x0000000700557202 */ /* 0x000fce0000000f00 */
.L_x_11743:
[----:B------:R-:W-:Y:S05]  /*bd60*/  BSYNC B1 ;  /* 0x0000000000017941 */ /* 0x000fea0003800000 */
.L_x_11741:
        /* <DEDUP_REMOVED lines=16> */
.L_x_11747:
[----:B------:R-:W-:Y:S05]  /*be70*/  BSYNC B2 ;  /* 0x0000000000027941 */ /* 0x000fea0003800000 */
.L_x_11746:
        /* <DEDUP_REMOVED lines=44> */
.L_x_11745:
[----:B------:R-:W-:Y:S05]  /*c140*/  BSYNC B1 ;  /* 0x0000000000017941 */ /* 0x000fea0003800000 */
.L_x_11744:
        /* <DEDUP_REMOVED lines=10> */
.L_x_11740:
        /* <DEDUP_REMOVED lines=20> */
[----:B-1----:R-:W-:-:S04]  /*c330*/  IMAD.WIDE.U32 R114, R116, 0x1000000, RZ ;  /* 0x0100000074727825 */ /* 0x002fc800078e00ff */
        /* <DEDUP_REMOVED lines=33> */
.L_x_11748:
[----:B------:R-:W-:-:S07]  /*c550*/  VIADD R113, R113, 0x100 ;  /* 0x0000010071717836 */ /* 0x000fce0000000000 */
.L_x_11619:
[----:B------:R-:W-:Y:S05]  /*c560*/  BSYNC B0 ;  /* 0x0000000000007941 */ /* 0x000fea0003800000 */
.L_x_11618:
        /* <DEDUP_REMOVED lines=29> */
.L_x_11752:
[----:B------:R-:W-:-:S07]  /*c740*/  MOV R98, R7 ;  /* 0x0000000700627202 */ /* 0x000fce0000000f00 */
.L_x_11753:
[----:B------:R-:W-:Y:S05]  /*c750*/  BSYNC B1 ;  /* 0x0000000000017941 */ /* 0x000fea0003800000 */
.L_x_11751:
        /* <DEDUP_REMOVED lines=16> */
.L_x_11757:
[----:B------:R-:W-:Y:S05]  /*c860*/  BSYNC B2 ;  /* 0x0000000000027941 */ /* 0x000fea0003800000 */
.L_x_11756:
        /* <DEDUP_REMOVED lines=44> */
.L_x_11755:
[----:B------:R-:W-:Y:S05]  /*cb30*/  BSYNC B1 ;  /* 0x0000000000017941 */ /* 0x000fea0003800000 */
.L_x_11754:
        /* <DEDUP_REMOVED lines=19> */
.L_x_11758:
        /* <DEDUP_REMOVED lines=12> */
.L_x_11761:
[----:B------:R-:W-:-:S07]  /*cd30*/  MOV R0, R7 ;  /* 0x0000000700007202 */ /* 0x000fce0000000f00 */
.L_x_11762:
[----:B------:R-:W-:Y:S05]  /*cd40*/  BSYNC B1 ;  /* 0x0000000000017941 */ /* 0x000fea0003800000 */
.L_x_11760:
        /* <DEDUP_REMOVED lines=16> */
.L_x_11766:
[----:B------:R-:W-:Y:S05]  /*ce50*/  BSYNC B2 ;  /* 0x0000000000027941 */ /* 0x000fea0003800000 */
.L_x_11765:
        /* <DEDUP_REMOVED lines=44> */
.L_x_11764:
[----:B------:R-:W-:Y:S05]  /*d120*/  BSYNC B1 ;  /* 0x0000000000017941 */ /* 0x000fea0003800000 */
.L_x_11763:
        /* <DEDUP_REMOVED lines=10> */
.L_x_11759:
        /* <DEDUP_REMOVED lines=12> */
.L_x_11768:
[----:B------:R-:W-:-:S07]  /*d290*/  IMAD.MOV.U32 R9, RZ, RZ, R7 ;  /* 0x000000ffff097224 */ /* 0x000fce00078e0007 */
.L_x_11769:
[----:B------:R-:W-:Y:S05]  /*d2a0*/  BSYNC B1 ;  /* 0x0000000000017941 */ /* 0x000fea0003800000 */
.L_x_11767:
        /* <DEDUP_REMOVED lines=16> */
.L_x_11773:
[----:B------:R-:W-:Y:S05]  /*d3b0*/  BSYNC B2 ;  /* 0x0000000000027941 */ /* 0x000fea0003800000 */
.L_x_11772:
        /* <DEDUP_REMOVED lines=44> */
.L_x_11771:
[----:B------:R-:W-:Y:S05]  /*d680*/  BSYNC B1 ;  /* 0x0000000000017941 */ /* 0x000fea0003800000 */
.L_x_11770:
        /* <DEDUP_REMOVED lines=14> */
.L_x_11774:
        /* <DEDUP_REMOVED lines=12> */
.L_x_11777:
[----:B------:R-:W-:-:S07]  /*d830*/  MOV R9, R7 ;  /* 0x0000000700097202 */ /* 0x000fce0000000f00 */
.L_x_11778:
[----:B------:R-:W-:Y:S05]  /*d840*/  BSYNC B1 ;  /* 0x0000000000017941 */ /* 0x000fea0003800000 */
.L_x_11776:
        /* <DEDUP_REMOVED lines=16> */
.L_x_11782:
[----:B------:R-:W-:Y:S05]  /*d950*/  BSYNC B2 ;  /* 0x0000000000027941 */ /* 0x000fea0003800000 */
.L_x_11781:
        /* <DEDUP_REMOVED lines=44> */
.L_x_11780:
[----:B------:R-:W-:Y:S05]  /*dc20*/  BSYNC B1 ;  /* 0x0000000000017941 */ /* 0x000fea0003800000 */
.L_x_11779:
        /* <DEDUP_REMOVED lines=10> */
.L_x_11775:
        /* <DEDUP_REMOVED lines=12> */
.L_x_11784:
[----:B------:R-:W-:-:S07]  /*dd90*/  IMAD.MOV.U32 R9, RZ, RZ, R7 ;  /* 0x000000ffff097224 */ /* 0x000fce00078e0007 */
.L_x_11785:
[----:B------:R-:W-:Y:S05]  /*dda0*/  BSYNC B1 ;  /* 0x0000000000017941 */ /* 0x000fea0003800000 */
.L_x_11783:
        /* <DEDUP_REMOVED lines=16> */
.L_x_11789:
[----:B------:R-:W-:Y:S05]  /*deb0*/  BSYNC B2 ;  /* 0x0000000000027941 */ /* 0x000fea0003800000 */
.L_x_11788:
        /* <DEDUP_REMOVED lines=44> */
.L_x_11787:
[----:B------:R-:W-:Y:S05]  /*e180*/  BSYNC B1 ;  /* 0x0000000000017941 */ /* 0x000fea0003800000 */
.L_x_11786:
        /* <DEDUP_REMOVED lines=14> */
.L_x_11790:
        /* <DEDUP_REMOVED lines=12> */
.L_x_11793:
[----:B------:R-:W-:-:S07]  /*e330*/  MOV R9, R7 ;  /* 0x0000000700097202 */ /* 0x000fce0000000f00 */
.L_x_11794:
[----:B------:R-:W-:Y:S05]  /*e340*/  BSYNC B1 ;  /* 0x0000000000017941 */ /* 0x000fea0003800000 */
.L_x_11792:
        /* <DEDUP_REMOVED lines=16> */
.L_x_11798:
[----:B------:R-:W-:Y:S05]  /*e450*/  BSYNC B2 ;  /* 0x0000000000027941 */ /* 0x000fea0003800000 */
.L_x_11797:
        /* <DEDUP_REMOVED lines=44> */
.L_x_11796:
[----:B------:R-:W-:Y:S05]  /*e720*/  BSYNC B1 ;  /* 0x0000000000017941 */ /* 0x000fea0003800000 */
.L_x_11795:
        /* <DEDUP_REMOVED lines=10> */
.L_x_11791:
        /* <DEDUP_REMOVED lines=12> */
.L_x_11800:
[----:B------:R-:W-:-:S07]  /*e890*/  IMAD.MOV.U32 R9, RZ, RZ, R7 ;  /* 0x000000ffff097224 */ /* 0x000fce00078e0007 */
.L_x_11801:
[----:B------:R-:W-:Y:S05]  /*e8a0*/  BSYNC B1 ;  /* 0x0000000000017941 */ /* 0x000fea0003800000 */
.L_x_11799:
        /* <DEDUP_REMOVED lines=16> */
.L_x_11805:
[----:B------:R-:W-:Y:S05]  /*e9b0*/  BSYNC B2 ;  /* 0x0000000000027941 */ /* 0x000fea0003800000 */
.L_x_11804:
        /* <DEDUP_REMOVED lines=44> */
.L_x_11803:
[----:B------:R-:W-:Y:S05]  /*ec80*/  BSYNC B1 ;  /* 0x0000000000017941 */ /* 0x000fea0003800000 */
.L_x_11802:
        /* <DEDUP_REMOVED lines=14> */
.L_x_11806:
        /* <DEDUP_REMOVED lines=12> */
.L_x_11809:
[----:B------:R-:W-:-:S07]  /*ee30*/  MOV R9, R7 ;  /* 0x0000000700097202 */ /* 0x000fce0000000f00 */
.L_x_11810:
[----:B------:R-:W-:Y:S05]  /*ee40*/  BSYNC B1 ;  /* 0x0000000000017941 */ /* 0x000fea0003800000 */
.L_x_11808:
        /* <DEDUP_REMOVED lines=16> */
.L_x_11814:
[----:B------:R-:W-:Y:S05]  /*ef50*/  BSYNC B2 ;  /* 0x0000000000027941 */ /* 0x000fea0003800000 */
.L_x_11813:
        /* <DEDUP_REMOVED lines=44> */
.L_x_11812:
[----:B------:R-:W-:Y:S05]  /*f220*/  BSYNC B1 ;  /* 0x0000000000017941 */ /* 0x000fea0003800000 */
.L_x_11811:
        /* <DEDUP_REMOVED lines=10> */
.L_x_11807:
        /* <DEDUP_REMOVED lines=12> */
.L_x_11816:
[----:B------:R-:W-:-:S07]  /*f390*/  IMAD.MOV.U32 R9, RZ, RZ, R7 ;  /* 0x000000ffff097224 */ /* 0x000fce00078e0007 */
.L_x_11817:
[----:B------:R-:W-:Y:S05]  /*f3a0*/  BSYNC B1 ;  /* 0x0000000000017941 */ /* 0x000fea0003800000 */
.L_x_11815:
        /* <DEDUP_REMOVED lines=16> */
.L_x_11821:
[----:B------:R-:W-:Y:S05]  /*f4b0*/  BSYNC B2 ;  /* 0x0000000000027941 */ /* 0x000fea0003800000 */
.L_x_11820:
        /* <DEDUP_REMOVED lines=44> */
.L_x_11819:
[----:B------:R-:W-:Y:S05]  /*f780*/  BSYNC B1 ;  /* 0x0000000000017941 */ /* 0x000fea0003800000 */
.L_x_11818:
        /* <DEDUP_REMOVED lines=14> */
.L_x_11822:
        /* <DEDUP_REMOVED lines=12> */
.L_x_11825:
[----:B------:R-:W-:-:S07]  /*f930*/  MOV R9, R7 ;  /* 0x0000000700097202 */ /* 0x000fce0000000f00 */
.L_x_11826:
[----:B------:R-:W-:Y:S05]  /*f940*/  BSYNC B1 ;  /* 0x0000000000017941 */ /* 0x000fea0003800000 */
.L_x_11824:
        /* <DEDUP_REMOVED lines=16> */
.L_x_11830:
[----:B------:R-:W-:Y:S05]  /*fa50*/  BSYNC B2 ;  /* 0x0000000000027941 */ /* 0x000fea0003800000 */
.L_x_11829:
        /* <DEDUP_REMOVED lines=44> */
.L_x_11828:
[----:B------:R-:W-:Y:S05]  /*fd20*/  BSYNC B1 ;  /* 0x0000000000017941 */ /* 0x000fea0003800000 */
.L_x_11827:
        /* <DEDUP_REMOVED lines=10> */
.L_x_11823:
        /* <DEDUP_REMOVED lines=12> */
.L_x_11832:
[----:B------:R-:W-:-:S07]  /*fe90*/  IMAD.MOV.U32 R9, RZ, RZ, R7 ;  /* 0x000000ffff097224 */ /* 0x000fce00078e0007 */
.L_x_11833:
[----:B------:R-:W-:Y:S05]  /*fea0*/  BSYNC B1 ;  /* 0x0000000000017941 */ /* 0x000fea0003800000 */
.L_x_11831:
        /* <DEDUP_REMOVED lines=16> */
.L_x_11837:
[----:B------:R-:W-:Y:S05]  /*ffb0*/  BSYNC B2 ;  /* 0x0000000000027941 */ /* 0x000fea0003800000 */
.L_x_11836:
        /* <DEDUP_REMOVED lines=44> */
.L_x_11835:
[----:B------:R-:W-:Y:S05]  /*10280*/  BSYNC B1 ;  /* 0x0000000000017941 */ /* 0x000fea0003800000 */
.L_x_11834:
        /* <DEDUP_REMOVED lines=13> */
.L_x_11838:
        /* <DEDUP_REMOVED lines=12> */
.L_x_11841:
[----:B------:R-:W-:-:S07]  /*10420*/  MOV R9, R7 ;  /* 0x0000000700097202 */ /* 0x000fce0000000f00 */
.L_x_11842:
[----:B------:R-:W-:Y:S05]  /*10430*/  BSYNC B1 ;  /* 0x0000000000017941 */ /* 0x000fea0003800000 */
.L_x_11840:
        /* <DEDUP_REMOVED lines=16> */
.L_x_11846:
[----:B------:R-:W-:Y:S05]  /*10540*/  BSYNC B2 ;  /* 0x0000000000027941 */ /* 0x000fea0003800000 */
.L_x_11845:
        /* <DEDUP_REMOVED lines=44> */
.L_x_11844:
[----:B------:R-:W-:Y:S05]  /*10810*/  BSYNC B1 ;  /* 0x0000000000017941 */ /* 0x000fea0003800000 */
.L_x_11843:
        /* <DEDUP_REMOVED lines=10> */
.L_x_11839:
        /* <DEDUP_REMOVED lines=12> */
.L_x_11848:
[----:B------:R-:W-:-:S07]  /*10980*/  IMAD.MOV.U32 R9, RZ, RZ, R7 ;  /* 0x000000ffff097224 */ /* 0x000fce00078e0007 */
.L_x_11849:
[----:B------:R-:W-:Y:S05]  /*10990*/  BSYNC B1 ;  /* 0x0000000000017941 */ /* 0x000fea0003800000 */
.L_x_11847:
        /* <DEDUP_REMOVED lines=16> */
.L_x_11853:
[----:B------:R-:W-:Y:S05]  /*10aa0*/  BSYNC B2 ;  /* 0x0000000000027941 */ /* 0x000fea0003800000 */
.L_x_11852:
        /* <DEDUP_REMOVED lines=44> */
.L_x_11851:
[----:B------:R-:W-:Y:S05]  /*10d70*/  BSYNC B1 ;  /* 0x0000000000017941 */ /* 0x000fea0003800000 */
.L_x_11850:
        /* <DEDUP_REMOVED lines=13> */
.L_x_11854:
        /* <DEDUP_REMOVED lines=12> */
.L_x_11857:
[----:B------:R-:W-:-:S07]  /*10f10*/  MOV R9, R7 ;  /* 0x0000000700097202 */ /* 0x000fce0000000f00 */
.L_x_11858:
[----:B------:R-:W-:Y:S05]  /*10f20*/  BSYNC B1 ;  /* 0x0000000000017941 */ /* 0x000fea0003800000 */
.L_x_11856:
        /* <DEDUP_REMOVED lines=16> */
.L_x_11862:
[----:B------:R-:W-:Y:S05]  /*11030*/  BSYNC B2 ;  /* 0x0000000000027941 */ /* 0x000fea0003800000 */
.L_x_11861:
        /* <DEDUP_REMOVED lines=44> */
.L_x_11860:
[----:B------:R-:W-:Y:S05]  /*11300*/  BSYNC B1 ;  /* 0x0000000000017941 */ /* 0x000fea0003800000 */
.L_x_11859:
        /* <DEDUP_REMOVED lines=10> */
.L_x_11855:
        /* <DEDUP_REMOVED lines=12> */
.L_x_11864:
[----:B------:R-:W-:-:S07]  /*11470*/  IMAD.MOV.U32 R9, RZ, RZ, R7 ;  /* 0x000000ffff097224 */ /* 0x000fce00078e0007 */
.L_x_11865:
[----:B------:R-:W-:Y:S05]  /*11480*/  BSYNC B1 ;  /* 0x0000000000017941 */ /* 0x000fea0003800000 */
.L_x_11863:
        /* <DEDUP_REMOVED lines=16> */
.L_x_11869:
[----:B------:R-:W-:Y:S05]  /*11590*/  BSYNC B2 ;  /* 0x0000000000027941 */ /* 0x000fea0003800000 */
.L_x_11868:
        /* <DEDUP_REMOVED lines=44> */
.L_x_11867:
[----:B------:R-:W-:Y:S05]  /*11860*/  BSYNC B1 ;  /* 0x0000000000017941 */ /* 0x000fea0003800000 */
.L_x_11866:
        /* <DEDUP_REMOVED lines=13> */
.L_x_11870:
        /* <DEDUP_REMOVED lines=12> */
.L_x_11873:
[----:B------:R-:W-:-:S07]  /*11a00*/  MOV R85, R7 ;  /* 0x0000000700557202 */ /* 0x000fce0000000f00 */
.L_x_11874:
[----:B------:R-:W-:Y:S05]  /*11a10*/  BSYNC B1 ;  /* 0x0000000000017941 */ /* 0x000fea0003800000 */
.L_x_11872:
        /* <DEDUP_REMOVED lines=16> */
.L_x_11878:
[----:B------:R-:W-:Y:S05]  /*11b20*/  BSYNC B2 ;  /* 0x0000000000027941 */ /* 0x000fea0003800000 */
.L_x_11877:
        /* <DEDUP_REMOVED lines=44> */
.L_x_11876:
[----:B------:R-:W-:Y:S05]  /*11df0*/  BSYNC B1 ;  /* 0x0000000000017941 */ /* 0x000fea0003800000 */
.L_x_11875:
        /* <DEDUP_REMOVED lines=10> */
.L_x_11871:
[----:B------:R-:W-:Y:S02]  /*11ea0*/  ISETP.NE.AND P0, PT, R118, RZ, PT ;  /* 0x000000ff7600720c */ /* 0x000fe40003f05270 */
[----:B------:R-:W-:Y:S02]  /*11eb0*/  ISETP.NE.AND P6, PT, R121, RZ, PT ;  /* 0x000000ff7900720c */ /* 0x000fe40003fc5270 */
[----:B------:R-:W-:Y:S02]  /*11ec0*/  ISETP.NE.AND P2, PT, R117, RZ, PT ;  /* 0x000000ff7500720c */ /* 0x000fe40003f45270 */
[----:B------:R-:W-:Y:S02]  /*11ed0*/  SEL R121, RZ, 0x1000000, P5 ;  /* 0x01000000ff797807 */ /* 0x000fe40002800000 */
[----:B------:R-:W-:Y:S02]  /*11ee0*/  ISETP.NE.AND P5, PT, R119, RZ, PT ;  /* 0x000000ff7700720c */ /* 0x000fe40003fa5270 */
[----:B------:R-:W-:-:S02]  /*11ef0*/  SEL R117, RZ, 0x1, P0 ;  /* 0x00000001ff757807 */ /* 0x000fc40000000000 */
[----:B------:R-:W-:Y:S02]  /*11f00*/  SEL R119, RZ, 0x10000, P4 ;  /* 0x00010000ff777807 */ /* 0x000fe40002000000 */
[C---:B------:R-:W-:Y:S02]  /*11f10*/  LEA R114, P0, R113.reuse, UR12, 0x4 ;  /* 0x0000000c71727c11 */ /* 0x040fe4000f8020ff */
        /* <DEDUP_REMOVED lines=46> */
.L_x_11750:
[----:B------:R-:W-:Y:S05]  /*12200*/  BSYNC B0 ;  /* 0x0000000000007941 */ /* 0x000fea0003800000 */
.L_x_11749:
[----:B-1234-:R-:W-:Y:S01]  /*12210*/  FADD.FTZ R73, RZ, R2 ;  /* 0x00000002ff497221 */ /* 0x01efe20000010000 */
[----:B------:R-:W-:Y:S01]  /*12220*/  ISETP.NE.AND P5, PT, R3, RZ, PT ;  /* 0x000000ff0300720c */ /* 0x000fe20003fa5270 */
[----:B------:R-:W-:Y:S01]  /*12230*/  UMOV UR10, 0xffffffff ;  /* 0xffffffff000a7882 */ /* 0x000fe20000000000 */
[C---:B------:R-:W-:Y:S01]  /*12240*/  ISETP.GT.U32.AND P0, PT, R13.reuse, 0x1ff, PT ;  /* 0x000001ff0d00780c */ /* 0x040fe20003f04070 */
        /* <DEDUP_REMOVED lines=100> */
.L_x_11897:
        /* <DEDUP_REMOVED lines=122> */
.L_x_11881:
[----:B------:R-:W-:Y:S05]  /*13030*/  BSYNC B0 ;  /* 0x0000000000007941 */ /* 0x000fea0003800000 */
.L_x_11880:
        /* <DEDUP_REMOVED lines=35> */
.L_x_11883:
[----:B------:R-:W-:Y:S05]  /*13270*/  BSYNC B0 ;  /* 0x0000000000007941 */ /* 0x000fea0003800000 */
.L_x_11882:
        /* <DEDUP_REMOVED lines=34> */
.L_x_11885:
[----:B------:R-:W-:Y:S05]  /*134a0*/  BSYNC B0 ;  /* 0x0000000000007941 */ /* 0x000fea0003800000 */
.L_x_11884:
[----:B------:R-:W-:Y:S01]  /*134b0*/  VIADD R12, R12, UR18 ;  /* 0x000000120c0c7c36 */ /* 0x000fe20008000000 */
[----:B0-23--:R-:W-:-:S04]  /*134c0*/  SEL R112, RZ, 0x1, P1 ;  /* 0x00000001ff707807 */ /* 0x00dfc80000800000 */
[----:B------:R-:W-:-:S13]  /*134d0*/  ISETP.GE.AND P0, PT, R12, UR19, PT ;  /* 0x000000130c007c0c */ /* 0x000fda000bf06270 */
[----:B------:R-:W-:Y:S05]  /*134e0*/  @!P0 BRA `(.L_x_11886) ;  /* 0xfffffed400b48947 */ /* 0x000fea000383ffff */
[----:B------:R-:W-:Y:S05]  /*134f0*/  EXIT ;  /* 0x000000000000794d */ /* 0x000fea0003800000 */
.L_x_11879:
[----:B------:R-:W-:Y:S01]  /*13500*/  HFMA2.MMA R120, -RZ, RZ, 0, 1.847743988037109375e-06 ;  /* 0x0000001fff787435 */ /* 0x000fe200000001ff */
[----:B------:R-:W-:Y:S01]  /*13510*/  MOV R118, R73 ;  /* 0x0000004900767202 */ /* 0x000fe20000000f00 */
[----:B------:R-:W-:Y:S02]  /*13520*/  IMAD.MOV.U32 R119, RZ, RZ, 0x1 ;  /* 0x00000001ff777424 */ /* 0x000fe400078e00ff */
[----:B------:R-:W-:-:S07]  /*13530*/  IMAD.MOV.U32 R117, RZ, RZ, -0x1 ;  /* 0xffffffffff757424 */ /* 0x000fce00078e00ff */
[----:B0----5:R-:W-:Y:S05]  /*13540*/  WARPSYNC.COLLECTIVE R117, `(.L_x_11887) ;  /* 0x0000000075087348 */ /* 0x021fea0003c00000 */
[----:B------:R1:W2:Y:S02]  /*13550*/  SHFL.BFLY P4, R116, R118, R119, R120 ;  /* 0x0c00007776747389 */ /* 0x0002a40000080078 */
[----:B012--5:R-:W-:Y:S01]  /*13560*/  ENDCOLLECTIVE ;  /* 0x000000000000791b */ /* 0x027fe20003800000 */
.L_x_11887:
[----:B------:R-:W-:Y:S01]  /*13570*/  HFMA2.MMA R119, -RZ, RZ, 0, 1.1920928955078125e-07 ;  /* 0x00000002ff777435 */ /* 0x000fe200000001ff */
[----:B------:R-:W-:-:S05]  /*13580*/  MOV R72, R116 ;  /* 0x0000007400487202 */ /* 0x000fca0000000f00 */
[----:B------:R-:W-:-:S04]  /*13590*/  FADD.FTZ R112, R73, R72 ;  /* 0x0000004849707221 */ /* 0x000fc80000010000 */
[----:B------:R-:W-:-:S07]  /*135a0*/  IMAD.MOV.U32 R118, RZ, RZ, R112 ;  /* 0x000000ffff767224 */ /* 0x000fce00078e0070 */
[----:B------:R-:W-:Y:S05]  /*135b0*/  WARPSYNC.COLLECTIVE R117, `(.L_x_11888) ;  /* 0x0000000075087348 */ /* 0x000fea0003c00000 */
[----:B------:R0:W1:Y:S02]  /*135c0*/  SHFL.BFLY P4, R116, R118, R119, R120 ;  /* 0x0c00007776747389 */ /* 0x0000640000080078 */
[----:B01----:R-:W-:Y:S01]  /*135d0*/  ENDCOLLECTIVE ;  /* 0x000000000000791b */ /* 0x003fe20003800000 */
.L_x_11888:
[----:B------:R-:W-:Y:S02]  /*135e0*/  IMAD.MOV.U32 R119, RZ, RZ, 0x4 ;  /* 0x00000004ff777424 */ /* 0x000fe400078e00ff */
[----:B------:R-:W-:-:S04]  /*135f0*/  IMAD.MOV.U32 R113, RZ, RZ, R116 ;  /* 0x000000ffff717224 */ /* 0x000fc800078e0074 */
[----:B------:R-:W-:-:S05]  /*13600*/  FADD.FTZ R113, R112, R113 ;  /* 0x0000007170717221 */ /* 0x000fca0000010000 */
[----:B------:R-:W-:-:S07]  /*13610*/  MOV R118, R113 ;  /* 0x0000007100767202 */ /* 0x000fce0000000f00 */
[----:B------:R-:W-:Y:S05]  /*13620*/  WARPSYNC.COLLECTIVE R117, `(.L_x_11889) ;  /* 0x0000000075087348 */ /* 0x000fea0003c00000 */
[----:B------:R0:W1:Y:S02]  /*13630*/  SHFL.BFLY P4, R116, R118, R119, R120 ;  /* 0x0c00007776747389 */ /* 0x0000640000080078 */
[----:B01----:R-:W-:Y:S01]  /*13640*/  ENDCOLLECTIVE ;  /* 0x000000000000791b */ /* 0x003fe20003800000 */
.L_x_11889:
[----:B------:R-:W-:Y:S01]  /*13650*/  HFMA2.MMA R119, -RZ, RZ, 0, 4.76837158203125e-07 ;  /* 0x00000008ff777435 */ /* 0x000fe200000001ff */
[----:B------:R-:W-:-:S05]  /*13660*/  MOV R72, R116 ;  /* 0x0000007400487202 */ /* 0x000fca0000000f00 */
[----:B------:R-:W-:-:S04]  /*13670*/  FADD.FTZ R114, R113, R72 ;  /* 0x0000004871727221 */ /* 0x000fc80000010000 */
[----:B------:R-:W-:-:S07]  /*13680*/  IMAD.MOV.U32 R118, RZ, RZ, R114 ;  /* 0x000000ffff767224 */ /* 0x000fce00078e0072 */
[----:B------:R-:W-:Y:S05]  /*13690*/  WARPSYNC.COLLECTIVE R117, `(.L_x_11890) ;  /* 0x0000000075087348 */ /* 0x000fea0003c00000 */
[----:B------:R0:W1:Y:S02]  /*136a0*/  SHFL.BFLY P4, R116, R118, R119, R120 ;  /* 0x0c00007776747389 */ /* 0x0000640000080078 */
[----:B01----:R-:W-:Y:S01]  /*136b0*/  ENDCOLLECTIVE ;  /* 0x000000000000791b */ /* 0x003fe20003800000 */
.L_x_11890:
[----:B------:R-:W-:Y:S02]  /*136c0*/  IMAD.MOV.U32 R119, RZ, RZ, 0x10 ;  /* 0x00000010ff777424 */ /* 0x000fe400078e00ff */
[----:B------:R-:W-:-:S04]  /*136d0*/  IMAD.MOV.U32 R115, RZ, RZ, R116 ;  /* 0x000000ffff737224 */ /* 0x000fc800078e0074 */
[----:B------:R-:W-:-:S05]  /*136e0*/  FADD.FTZ R115, R114, R115 ;  /* 0x0000007372737221 */ /* 0x000fca0000010000 */
[----:B------:R-:W-:-:S07]  /*136f0*/  MOV R118, R115 ;  /* 0x0000007300767202 */ /* 0x000fce0000000f00 */
[----:B------:R-:W-:Y:S05]  /*13700*/  WARPSYNC.COLLECTIVE R117, `(.L_x_11891) ;  /* 0x0000000075087348 */ /* 0x000fea0003c00000 */
[----:B------:R0:W1:Y:S02]  /*13710*/  SHFL.BFLY P4, R116, R118, R119, R120 ;  /* 0x0c00007776747389 */ /* 0x0000640000080078 */
[----:B01----:R-:W-:Y:S01]  /*13720*/  ENDCOLLECTIVE ;  /* 0x000000000000791b */ /* 0x003fe20003800000 */
.L_x_11891:
        /* <DEDUP_REMOVED lines=57> */
.L_x_11892:
[----:B------:R-:W-:Y:S02]  /*13ac0*/  IMAD.MOV.U32 R119, RZ, RZ, 0x2 ;  /* 0x00000002ff777424 */ /* 0x000fe400078e00ff */
[----:B------:R-:W-:-:S04]  /*13ad0*/  IMAD.MOV.U32 R112, RZ, RZ, R116 ;  /* 0x000000ffff707224 */ /* 0x000fc800078e0074 */
[----:B------:R-:W-:-:S05]  /*13ae0*/  FADD.FTZ R112, R73, R112 ;  /* 0x0000007049707221 */ /* 0x000fca0000010000 */
[----:B------:R-:W-:-:S07]  /*13af0*/  MOV R118, R112 ;  /* 0x0000007000767202 */ /* 0x000fce0000000f00 */
[----:B------:R-:W-:Y:S05]  /*13b00*/  WARPSYNC.COLLECTIVE R117, `(.L_x_11893) ;  /* 0x0000000075087348 */ /* 0x000fea0003c00000 */
[----:B------:R0:W1:Y:S02]  /*13b10*/  SHFL.BFLY P4, R116, R118, R119, R120 ;  /* 0x0c00007776747389 */ /* 0x0000640000080078 */
[----:B01----:R-:W-:Y:S01]  /*13b20*/  ENDCOLLECTIVE ;  /* 0x000000000000791b */ /* 0x003fe20003800000 */
.L_x_11893:
[----:B------:R-:W-:Y:S01]  /*13b30*/  HFMA2.MMA R119, -RZ, RZ, 0, 2.384185791015625e-07 ;  /* 0x00000004ff777435 */ /* 0x000fe200000001ff */
[----:B------:R-:W-:-:S05]  /*13b40*/  MOV R113, R116 ;  /* 0x0000007400717202 */ /* 0x000fca0000000f00 */
[----:B------:R-:W-:-:S04]  /*13b50*/  FADD.FTZ R113, R112, R113 ;  /* 0x0000007170717221 */ /* 0x000fc80000010000 */
[----:B------:R-:W-:-:S07]  /*13b60*/  IMAD.MOV.U32 R118, RZ, RZ, R113 ;  /* 0x000000ffff767224 */ /* 0x000fce00078e0071 */
[----:B------:R-:W-:Y:S05]  /*13b70*/  WARPSYNC.COLLECTIVE R117, `(.L_x_11894) ;  /* 0x0000000075087348 */ /* 0x000fea0003c00000 */
[----:B------:R0:W1:Y:S02]  /*13b80*/  SHFL.BFLY P4, R116, R118, R119, R120 ;  /* 0x0c00007776747389 */ /* 0x0000640000080078 */
[----:B01----:R-:W-:Y:S01]  /*13b90*/  ENDCOLLECTIVE ;  /* 0x000000000000791b */ /* 0x003fe20003800000 */
.L_x_11894:
[----:B------:R-:W-:Y:S02]  /*13ba0*/  IMAD.MOV.U32 R119, RZ, RZ, 0x8 ;  /* 0x00000008ff777424 */ /* 0x000fe400078e00ff */
[----:B------:R-:W-:-:S04]  /*13bb0*/  IMAD.MOV.U32 R114, RZ, RZ, R116 ;  /* 0x000000ffff727224 */ /* 0x000fc800078e0074 */
[----:B------:R-:W-:-:S05]  /*13bc0*/  FADD.FTZ R114, R113, R114 ;  /* 0x0000007271727221 */ /* 0x000fca0000010000 */
[----:B------:R-:W-:-:S07]  /*13bd0*/  MOV R118, R114 ;  /* 0x0000007200767202 */ /* 0x000fce0000000f00 */
[----:B------:R-:W-:Y:S05]  /*13be0*/  WARPSYNC.COLLECTIVE R117, `(.L_x_11895) ;  /* 0x0000000075087348 */ /* 0x000fea0003c00000 */
[----:B------:R0:W1:Y:S02]  /*13bf0*/  SHFL.BFLY P4, R116, R118, R119, R120 ;  /* 0x0c00007776747389 */ /* 0x0000640000080078 */
[----:B01----:R-:W-:Y:S01]  /*13c00*/  ENDCOLLECTIVE ;  /* 0x000000000000791b */ /* 0x003fe20003800000 */
.L_x_11895:
[----:B------:R-:W-:Y:S01]  /*13c10*/  HFMA2.MMA R119, -RZ, RZ, 0, 9.5367431640625e-07 ;  /* 0x00000010ff777435 */ /* 0x000fe200000001ff */
[----:B------:R-:W-:-:S05]  /*13c20*/  MOV R115, R116 ;  /* 0x0000007400737202 */ /* 0x000fca0000000f00 */
[----:B------:R-:W-:-:S04]  /*13c30*/  FADD.FTZ R115, R114, R115 ;  /* 0x0000007372737221 */ /* 0x000fc80000010000 */
[----:B------:R-:W-:-:S07]  /*13c40*/  IMAD.MOV.U32 R118, RZ, RZ, R115 ;  /* 0x000000ffff767224 */ /* 0x000fce00078e0073 */
[----:B------:R-:W-:Y:S05]  /*13c50*/  WARPSYNC.COLLECTIVE R117, `(.L_x_11896) ;  /* 0x0000000075087348 */ /* 0x000fea0003c00000 */
[----:B------:R0:W1:Y:S02]  /*13c60*/  SHFL.BFLY P4, R116, R118, R119, R120 ;  /* 0x0c00007776747389 */ /* 0x0000640000080078 */
[----:B01----:R-:W-:Y:S01]  /*13c70*/  ENDCOLLECTIVE ;  /* 0x000000000000791b */ /* 0x003fe20003800000 */
.L_x_11896:
[----:B------:R-:W-:Y:S05]  /*13c80*/  BRA `(.L_x_11897) ;  /* 0xffffffec00007947 */ /* 0x000fea000383ffff */
.L_x_11898:
        /* <DEDUP_REMOVED lines=15> */
.L_x_20586:


//--------------------- .text._ZN10layer_norm31ln_parallel_residual_fwd_kernelINS_13Kernel_traitsIf6__halfS2_S2_fjLj6144ELj1ELj1ELj8ELj16ENS_18Kernel_traits_baseILj6144EfS2_S2_S2_fjLj256EEEEELb1ELb1ELb1EEEvNS_9FwdParamsE --------------------------
	.section	.text._ZN10layer_norm31ln_parallel_residual_fwd_kernelINS_13Kernel_traitsIf6__halfS2_S2_fjLj6144ELj1ELj1ELj8ELj16ENS_18Kernel_traits_baseILj6144EfS2_S2_S2_fjLj256EEEEELb1ELb1ELb1EEEvNS_9FwdParamsE,"ax",@progbits
	.align	128
        .global         _ZN10layer_norm31ln_parallel_residual_fwd_kernelINS_13Kernel_traitsIf6__halfS2_S2_fjLj6144ELj1ELj1ELj8ELj16ENS_18Kernel_traits_baseILj6144EfS2_S2_S2_fjLj256EEEEELb1ELb1ELb1EEEvNS_9FwdParamsE
        .type           _ZN10layer_norm31ln_parallel_residual_fwd_kernelINS_13Kernel_traitsIf6__halfS2_S2_fjLj6144ELj1ELj1ELj8ELj16ENS_18Kernel_traits_baseILj6144EfS2_S2_S2_fjLj256EEEEELb1ELb1ELb1EEEvNS_9FwdParamsE,@function
        .size           _ZN10layer_norm31ln_parallel_residual_fwd_kernelINS_13Kernel_traitsIf6__halfS2_S2_fjLj6144ELj1ELj1ELj8ELj16ENS_18Kernel_traits_baseILj6144EfS2_S2_S2_fjLj256EEEEELb1ELb1ELb1EEEvNS_9FwdParamsE,(.L_x_20587 - _ZN10layer_norm31ln_parallel_residual_fwd_kernelINS_13Kernel_traitsIf6__halfS2_S2_fjLj6144ELj1ELj1ELj8ELj16ENS_18Kernel_traits_baseILj6144EfS2_S2_S2_fjLj256EEEEELb1ELb1ELb1EEEvNS_9FwdParamsE)
        .other          _ZN10layer_norm31ln_parallel_residual_fwd_kernelINS_13Kernel_traitsIf6__halfS2_S2_fjLj6144ELj1ELj1ELj8ELj16ENS_18Kernel_traits_baseILj6144EfS2_S2_S2_fjLj256EEEEELb1ELb1ELb1EEEvNS_9FwdParamsE,@"STO_CUDA_ENTRY STV_DEFAULT"
_ZN10layer_norm31ln_parallel_residual_fwd_kernelINS_13Kernel_traitsIf6__halfS2_S2_fjLj6144ELj1ELj1ELj8ELj16ENS_18Kernel_traits_baseILj6144EfS2_S2_S2_fjLj256EEEEELb1ELb1ELb1EEEvNS_9FwdParamsE:
.text._ZN10layer_norm31ln_parallel_residual_fwd_kernelINS_13Kernel_traitsIf6__halfS2_S2_fjLj6144ELj1ELj1ELj8ELj16ENS_18Kernel_traits_baseILj6144EfS2_S2_S2_fjLj256EEEEELb1ELb1ELb1EEEvNS_9FwdParamsE:
        /* <DEDUP_REMOVED lines=18> */
[----:B------:R-:W0:Y:S01]  /*0120*/  S2UR UR8, SR_CTAID.X ;  /* 0x00000000000879c3 */ /* 0x000e220000002500 */
[----:B------:R-:W-:Y:S02]  /*0130*/  CS2R R60, SRZ ;  /* 0x00000000003c7805 */ /* 0x000fe4000001ff00 */
[----:B------:R-:W-:Y:S02]  /*0140*/  CS2R R62, SRZ ;  /* 0x00000000003e7805 */ /* 0x000fe4000001ff00 */
[----:B--2---:R-:W-:Y:S02]  /*0150*/  SHF.L.U32 R0, R87, 0x5, RZ ;  /* 0x0000000557007819 */ /* 0x004fe400000006ff */
[----:B------:R-:W-:Y:S02]  /*0160*/  CS2R R56, SRZ ;  /* 0x0000000000387805 */ /* 0x000fe4000001ff00 */
[----:B------:R-:W-:-:S02]  /*0170*/  CS2R R58, SRZ ;  /* 0x00000000003a7805 */ /* 0x000fc4000001ff00 */
[----:B------:R-:W-:Y:S02]  /*0180*/  CS2R R52, SRZ ;  /* 0x0000000000347805 */ /* 0x000fe4000001ff00 */
[----:B------:R-:W-:Y:S01]  /*0190*/  LOP3.LUT R0, R0, 0x1fe0, RZ, 0xc0, !PT ;  /* 0x00001fe000007812 */ /* 0x000fe200078ec0ff */
[----:B------:R-:W1:Y:S01]  /*01a0*/  LDC R14, c[0x0][RZ] ;  /* 0x00000000ff0e7b82 */ /* 0x000e620000000800 */
[----:B------:R-:W-:Y:S02]  /*01b0*/  CS2R R54, SRZ ;  /* 0x0000000000367805 */ /* 0x000fe4000001ff00 */
[----:B------:R-:W-:Y:S02]  /*01c0*/  CS2R R48, SRZ ;  /* 0x0000000000307805 */ /* 0x000fe4000001ff00 */
[----:B------:R-:W-:Y:S02]  /*01d0*/  CS2R R50, SRZ ;  /* 0x0000000000327805 */ /* 0x000fe4000001ff00 */
[----:B------:R-:W-:-:S02]  /*01e0*/  CS2R R44, SRZ ;  /* 0x00000000002c7805 */ /* 0x000fc4000001ff00 */
[----:B------:R-:W-:Y:S02]  /*01f0*/  CS2R R46, SRZ ;  /* 0x00000000002e7805 */ /* 0x000fe4000001ff00 */
[----:B------:R-:W-:Y:S02]  /*0200*/  CS2R R40, SRZ ;  /* 0x0000000000287805 */ /* 0x000fe4000001ff00 */
[----:B------:R-:W-:Y:S02]  /*0210*/  CS2R R42, SRZ ;  /* 0x00000000002a7805 */ /* 0x000fe4000001ff00 */
[----:B0-----:R-:W-:Y:S01]  /*0220*/  LEA.HI R86, R87, UR8, RZ, 0x18 ;  /* 0x0000000857567c11 */ /* 0x001fe2000f8fc0ff */
[----:B-1----:R-:W-:Y:S01]  /*0230*/  IMAD R14, R14, UR8, R87 ;  /* 0x000000080e0e7c24 */ /* 0x002fe2000f8e0257 */
        /* <DEDUP_REMOVED lines=103> */
.L_x_12287:
        /* <DEDUP_REMOVED lines=27> */
.L_x_11900:
[----:B------:R-:W-:-:S07]  /*0a60*/  IMAD.MOV.U32 R76, RZ, RZ, R11 ;  /* 0x000000ffff4c7224 */ /* 0x000fce00078e000b */
.L_x_11901:
[----:B------:R-:W-:Y:S05]  /*0a70*/  BSYNC B0 ;  /* 0x0000000000007941 */ /* 0x000fea0003800000 */
.L_x_11899:
        /* <DEDUP_REMOVED lines=16> */
.L_x_11905:
[----:B------:R-:W-:Y:S05]  /*0b80*/  BSYNC B1 ;  /* 0x0000000000017941 */ /* 0x000fea0003800000 */
.L_x_11904:
        /* <DEDUP_REMOVED lines=44> */
.L_x_11903:
[----:B------:R-:W-:Y:S05]  /*0e50*/  BSYNC B0 ;  /* 0x0000000000007941 */ /* 0x000fea0003800000 */
.L_x_11902:
        /* <DEDUP_REMOVED lines=19> */
.L_x_11906:
        /* <DEDUP_REMOVED lines=12> */
.L_x_11909:
[----:B------:R-:W-:-:S07]  /*1050*/  IMAD.MOV.U32 R8, RZ, RZ, R11 ;  /* 0x000000ffff087224 */ /* 0x000fce00078e000b */
.L_x_11910:
[----:B------:R-:W-:Y:S05]  /*1060*/  BSYNC B0 ;  /* 0x0000000000007941 */ /* 0x000fea0003800000 */
.L_x_11908:
        /* <DEDUP_REMOVED lines=16> */
.L_x_11914:
[----:B------:R-:W-:Y:S05]  /*1170*/  BSYNC B1 ;  /* 0x0000000000017941 */ /* 0x000fea0003800000 */
.L_x_11913:
        /* <DEDUP_REMOVED lines=44> */
.L_x_11912:
[----:B------:R-:W-:Y:S05]  /*1440*/  BSYNC B0 ;  /* 0x0000000000007941 */ /* 0x000fea0003800000 */
.L_x_11911:
        /* <DEDUP_REMOVED lines=10> */
.L_x_11907:
        /* <DEDUP_REMOVED lines=12> */
.L_x_11916:
[----:B------:R-:W-:-:S07]  /*15b0*/  IMAD.MOV.U32 R78, RZ, RZ, R11 ;  /* 0x000000ffff4e7224 */ /* 0x000fce00078e000b */
.L_x_11917:
[----:B------:R-:W-:Y:S05]  /*15c0*/  BSYNC B0 ;  /* 0x0000000000007941 */ /* 0x000fea0003800000 */
.L_x_11915:
        /* <DEDUP_REMOVED lines=16> */
.L_x_11921:
[----:B------:R-:W-:Y:S05]  /*16d0*/  BSYNC B1 ;  /* 0x0000000000017941 */ /* 0x000fea0003800000 */
.L_x_11920:
        /* <DEDUP_REMOVED lines=43> */
[----:B------:R-:W-:-:S07]  /*1990*/  LOP3.LUT R84, R91, UR34, R88, 0x96, !PT ;  /* 0x000000225b547c12 */ /* 0x000fce000f8e9658 */
.L_x_11919:
[----:B------:R-:W-:Y:S05]  /*19a0*/  BSYNC B0 ;  /* 0x0000000000007941 */ /* 0x000fea0003800000 */
.L_x_11918:
        /* <DEDUP_REMOVED lines=14> */
.L_x_11922:
        /* <DEDUP_REMOVED lines=12> */
.L_x_11925:
[----:B------:R-:W-:-:S07]  /*1b50*/  MOV R7, R11 ;  /* 0x0000000b00077202 */ /* 0x000fce0000000f00 */
.L_x_11926:
[----:B------:R-:W-:Y:S05]  /*1b60*/  BSYNC B0 ;  /* 0x0000000000007941 */ /* 0x000fea0003800000 */
.L_x_11924:
        /* <DEDUP_REMOVED lines=16> */
.L_x_11930:
[----:B------:R-:W-:Y:S05]  /*1c70*/  BSYNC B1 ;  /* 0x0000000000017941 */ /* 0x000fea0003800000 */
.L_x_11929:
        /* <DEDUP_REMOVED lines=44> */
.L_x_11928:
[----:B------:R-:W-:Y:S05]  /*1f40*/  BSYNC B0 ;  /* 0x0000000000007941 */ /* 0x000fea0003800000 */
.L_x_11927:
        /* <DEDUP_REMOVED lines=10> */
.L_x_11923:
        /* <DEDUP_REMOVED lines=12> */
.L_x_11932:
[----:B------:R-:W-:-:S07]  /*20b0*/  MOV R72, R11 ;  /* 0x0000000b00487202 */ /* 0x000fce0000000f00 */
.L_x_11933:
[----:B------:R-:W-:Y:S05]  /*20c0*/  BSYNC B0 ;  /* 0x0000000000007941 */ /* 0x000fea0003800000 */
.L_x_11931:
        /* <DEDUP_REMOVED lines=16> */
.L_x_11937:
[----:B------:R-:W-:Y:S05]  /*21d0*/  BSYNC B1 ;  /* 0x0000000000017941 */ /* 0x000fea0003800000 */
.L_x_11936:
        /* <DEDUP_REMOVED lines=44> */
.L_x_11935:
[----:B------:R-:W-:Y:S05]  /*24a0*/  BSYNC B0 ;  /* 0x0000000000007941 */ /* 0x000fea0003800000 */
.L_x_11934:
        /* <DEDUP_REMOVED lines=14> */
.L_x_11938:
        /* <DEDUP_REMOVED lines=12> */
.L_x_11941:
[----:B------:R-:W-:-:S07]  /*2650*/  IMAD.MOV.U32 R6, RZ, RZ, R11 ;  /* 0x000000ffff067224 */ /* 0x000fce00078e000b */
.L_x_11942:
[----:B------:R-:W-:Y:S05]  /*2660*/  BSYNC B0 ;  /* 0x0000000000007941 */ /* 0x000fea0003800000 */
.L_x_11940:
        /* <DEDUP_REMOVED lines=16> */
.L_x_11946:
[----:B------:R-:W-:Y:S05]  /*2770*/  BSYNC B1 ;  /* 0x0000000000017941 */ /* 0x000fea0003800000 */
.L_x_11945:
        /* <DEDUP_REMOVED lines=44> */
.L_x_11944:
[----:B------:R-:W-:Y:S05]  /*2a40*/  BSYNC B0 ;  /* 0x0000000000007941 */ /* 0x000fea0003800000 */
.L_x_11943:
        /* <DEDUP_REMOVED lines=10> */
.L_x_11939:
        /* <DEDUP_REMOVED lines=12> */
.L_x_11948:
[----:B------:R-:W-:-:S07]  /*2bb0*/  IMAD.MOV.U32 R72, RZ, RZ, R11 ;  /* 0x000000ffff487224 */ /* 0x000fce00078e000b */
.L_x_11949:
[----:B------:R-:W-:Y:S05]  /*2bc0*/  BSYNC B0 ;  /* 0x0000000000007941 */ /* 0x000fea0003800000 */
.L_x_11947:
        /* <DEDUP_REMOVED lines=16> */
.L_x_11953:
[----:B------:R-:W-:Y:S05]  /*2cd0*/  BSYNC B1 ;  /* 0x0000000000017941 */ /* 0x000fea0003800000 */
.L_x_11952:
        /* <DEDUP_REMOVED lines=44> */
.L_x_11951:
[----:B------:R-:W-:Y:S05]  /*2fa0*/  BSYNC B0 ;  /* 0x0000000000007941 */ /* 0x000fea0003800000 */
.L_x_11950:
        /* <DEDUP_REMOVED lines=14> */
.L_x_11954:
        /* <DEDUP_REMOVED lines=12> */
.L_x_11957:
[----:B------:R-:W-:-:S07]  /*3150*/  IMAD.MOV.U32 R5, RZ, RZ, R11 ;  /* 0x000000ffff057224 */ /* 0x000fce00078e000b */
.L_x_11958:
[----:B------:R-:W-:Y:S05]  /*3160*/  BSYNC B0 ;  /* 0x0000000000007941 */ /* 0x000fea0003800000 */
.L_x_11956:
        /* <DEDUP_REMOVED lines=16> */
.L_x_11962:
[----:B------:R-:W-:Y:S05]  /*3270*/  BSYNC B1 ;  /* 0x0000000000017941 */ /* 0x000fea0003800000 */
.L_x_11961:
        /* <DEDUP_REMOVED lines=44> */
.L_x_11960:
[----:B------:R-:W-:Y:S05]  /*3540*/  BSYNC B0 ;  /* 0x0000000000007941 */ /* 0x000fea0003800000 */
.L_x_11959:
        /* <DEDUP_REMOVED lines=10> */
.L_x_11955:
        /* <DEDUP_REMOVED lines=12> */
.L_x_11964:
[----:B------:R-:W-:-:S07]  /*36b0*/  IMAD.MOV.U32 R92, RZ, RZ, R11 ;  /* 0x000000ffff5c7224 */ /* 0x000fce00078e000b */
.L_x_11965:
[----:B------:R-:W-:Y:S05]  /*36c0*/  BSYNC B0 ;  /* 0x0000000000007941 */ /* 0x000fea0003800000 */
.L_x_11963:
        /* <DEDUP_REMOVED lines=16> */
.L_x_11969:
[----:B------:R-:W-:Y:S05]  /*37d0*/  BSYNC B1 ;  /* 0x0000000000017941 */ /* 0x000fea0003800000 */
.L_x_11968:
        /* <DEDUP_REMOVED lines=44> */
.L_x_11967:
[----:B------:R-:W-:Y:S05]  /*3aa0*/  BSYNC B0 ;  /* 0x0000000000007941 */ /* 0x000fea0003800000 */
.L_x_11966:
        /* <DEDUP_REMOVED lines=14> */
.L_x_11970:
        /* <DEDUP_REMOVED lines=12> */
.L_x_11973:
[----:B------:R-:W-:-:S07]  /*3c50*/  MOV R4, R11 ;  /* 0x0000000b00047202 */ /* 0x000fce0000000f00 */
.L_x_11974:
[----:B------:R-:W-:Y:S05]  /*3c60*/  BSYNC B0 ;  /* 0x0000000000007941 */ /* 0x000fea0003800000 */
.L_x_11972:
        /* <DEDUP_REMOVED lines=16> */
.L_x_11978:
[----:B------:R-:W-:Y:S05]  /*3d70*/  BSYNC B1 ;  /* 0x0000000000017941 */ /* 0x000fea0003800000 */
.L_x_11977:
        /* <DEDUP_REMOVED lines=44> */
.L_x_11976:
[----:B------:R-:W-:Y:S05]  /*4040*/  BSYNC B0 ;  /* 0x0000000000007941 */ /* 0x000fea0003800000 */
.L_x_11975:
        /* <DEDUP_REMOVED lines=10> */
.L_x_11971:
        /* <DEDUP_REMOVED lines=12> */
.L_x_11980:
[----:B------:R-:W-:-:S07]  /*41b0*/  MOV R91, R11 ;  /* 0x0000000b005b7202 */ /* 0x000fce0000000f00 */
.L_x_11981:
[----:B------:R-:W-:Y:S05]  /*41c0*/  BSYNC B0 ;  /* 0x0000000000007941 */ /* 0x000fea0003800000 */
.L_x_11979:
        /* <DEDUP_REMOVED lines=16> */
.L_x_11985:
[----:B------:R-:W-:Y:S05]  /*42d0*/  BSYNC B1 ;  /* 0x0000000000017941 */ /* 0x000fea0003800000 */
.L_x_11984:
        /* <DEDUP_REMOVED lines=44> */
.L_x_11983:
[----:B------:R-:W-:Y:S05]  /*45a0*/  BSYNC B0 ;  /* 0x0000000000007941 */ /* 0x000fea0003800000 */
.L_x_11982:
        /* <DEDUP_REMOVED lines=13> */
.L_x_11986:
        /* <DEDUP_REMOVED lines=12> */
.L_x_11989:
[----:B------:R-:W-:-:S07]  /*4740*/  MOV R3, R11 ;  /* 0x0000000b00037202 */ /* 0x000fce0000000f00 */
.L_x_11990:
[----:B------:R-:W-:Y:S05]  /*4750*/  BSYNC B0 ;  /* 0x0000000000007941 */ /* 0x000fea0003800000 */
.L_x_11988:
        /* <DEDUP_REMOVED lines=16> */
.L_x_11994:
[----:B------:R-:W-:Y:S05]  /*4860*/  BSYNC B1 ;  /* 0x0000000000017941 */ /* 0x000fea0003800000 */
.L_x_11993:
        /* <DEDUP_REMOVED lines=44> */
.L_x_11992:
[----:B------:R-:W-:Y:S05]  /*4b30*/  BSYNC B0 ;  /* 0x0000000000007941 */ /* 0x000fea0003800000 */
.L_x_11991:
        /* <DEDUP_REMOVED lines=10> */
.L_x_11987:
        /* <DEDUP_REMOVED lines=12> */
.L_x_11996:
[----:B------:R-:W-:-:S07]  /*4ca0*/  IMAD.MOV.U32 R74, RZ, RZ, R11 ;  /* 0x000000ffff4a7224 */ /* 0x000fce00078e000b */
.L_x_11997:
[----:B------:R-:W-:Y:S05]  /*4cb0*/  BSYNC B0 ;  /* 0x0000000000007941 */ /* 0x000fea0003800000 */
.L_x_11995:
        /* <DEDUP_REMOVED lines=16> */
.L_x_12001:
[----:B------:R-:W-:Y:S05]  /*4dc0*/  BSYNC B1 ;  /* 0x0000000000017941 */ /* 0x000fea0003800000 */
.L_x_12000:
        /* <DEDUP_REMOVED lines=44> */
.L_x_11999:
[----:B------:R-:W-:Y:S05]  /*5090*/  BSYNC B0 ;  /* 0x0000000000007941 */ /* 0x000fea0003800000 */
.L_x_11998:
        /* <DEDUP_REMOVED lines=13> */
.L_x_12002:
        /* <DEDUP_REMOVED lines=12> */
.L_x_12005:
[----:B------:R-:W-:-:S07]  /*5230*/  MOV R2, R11 ;  /* 0x0000000b00027202 */ /* 0x000fce0000000f00 */
.L_x_12006:
[----:B------:R-:W-:Y:S05]  /*5240*/  BSYNC B0 ;  /* 0x0000000000007941 */ /* 0x000fea0003800000 */
.L_x_12004:
        /* <DEDUP_REMOVED lines=16> */
.L_x_12010:
[----:B------:R-:W-:Y:S05]  /*5350*/  BSYNC B1 ;  /* 0x0000000000017941 */ /* 0x000fea0003800000 */
.L_x_12009:
        /* <DEDUP_REMOVED lines=44> */
.L_x_12008:
[----:B------:R-:W-:Y:S05]  /*5620*/  BSYNC B0 ;  /* 0x0000000000007941 */ /* 0x000fea0003800000 */
.L_x_12007:
        /* <DEDUP_REMOVED lines=10> */
.L_x_12003:
        /* <DEDUP_REMOVED lines=12> */
.L_x_12012:
[----:B------:R-:W-:-:S07]  /*5790*/  IMAD.MOV.U32 R74, RZ, RZ, R11 ;  /* 0x000000ffff4a7224 */ /* 0x000fce00078e000b */
.L_x_12013:
[----:B------:R-:W-:Y:S05]  /*57a0*/  BSYNC B0 ;  /* 0x0000000000007941 */ /* 0x000fea0003800000 */
.L_x_12011:
        /* <DEDUP_REMOVED lines=16> */
.L_x_12017:
[----:B------:R-:W-:Y:S05]  /*58b0*/  BSYNC B1 ;  /* 0x0000000000017941 */ /* 0x000fea0003800000 */
.L_x_12016:
        /* <DEDUP_REMOVED lines=44> */
.L_x_12015:
[----:B------:R-:W-:Y:S05]  /*5b80*/  BSYNC B0 ;  /* 0x0000000000007941 */ /* 0x000fea0003800000 */
.L_x_12014:
        /* <DEDUP_REMOVED lines=13> */
.L_x_12018:
        /* <DEDUP_REMOVED lines=12> */
.L_x_12021:
[----:B------:R-:W-:-:S07]  /*5d20*/  MOV R0, R11 ;  /* 0x0000000b00007202 */ /* 0x000fce0000000f00 */
.L_x_12022:
[----:B------:R-:W-:Y:S05]  /*5d30*/  BSYNC B0 ;  /* 0x0000000000007941 */ /* 0x000fea0003800000 */
.L_x_12020:
        /* <DEDUP_REMOVED lines=18> */
.L_x_12026:
[----:B------:R-:W-:Y:S05]  /*5e60*/  BSYNC B1 ;  /* 0x0000000000017941 */ /* 0x000fea0003800000 */
.L_x_12025:
        /* <DEDUP_REMOVED lines=44> */
.L_x_12024:
[----:B------:R-:W-:Y:S05]  /*6130*/  BSYNC B0 ;  /* 0x0000000000007941 */ /* 0x000fea0003800000 */
.L_x_12023:
        /* <DEDUP_REMOVED lines=10> */
.L_x_12019:
[----:B------:R-:W-:Y:S01]  /*61e0*/  P2R R88, PR, RZ, 0x4 ;  /* 0x00000004ff587803 */ /* 0x000fe20000000000 */
[----:B------:R-:W0:Y:S01]  /*61f0*/  @P0 LDC.64 R96, c[0x0][0x228] ;  /* 0x00008a00ff600b82 */ /* 0x000e220000000a00 */
[----:B------:R-:W-:Y:S02]  /*6200*/  ISETP.NE.AND P2, PT, R100, RZ, PT ;  /* 0x000000ff6400720c */ /* 0x000fe40003f45270 */
[----:B------:R-:W-:Y:S02]  /*6210*/  SEL R73, RZ, 0x10000, P4 ;  /* 0x00010000ff497807 */ /* 0x000fe40002000000 */
[----:B------:R-:W-:Y:S02]  /*6220*/  SEL R72, RZ, 0x1, P2 ;  /* 0x00000001ff487807 */ /* 0x000fe40001000000 */
[----:B------:R-:W-:Y:S01]  /*6230*/  ISETP.NE.AND P2, PT, R88, RZ, PT ;  /* 0x000000ff5800720c */ /* 0x000fe20003f45270 */
[----:B------:R-:W1:Y:S01]  /*6240*/  @P1 LDC.64 R104, c[0x0][0x230] ;  /* 0x00008c00ff681b82 */ /* 0x000e620000000a00 */
[----:B------:R-:W-:-:S02]  /*6250*/  ISETP.NE.AND P6, PT, R82, RZ, PT ;  /* 0x000000ff5200720c */ /* 0x000fc40003fc5270 */
[----:B------:R-:W-:Y:S02]  /*6260*/  ISETP.NE.AND P4, PT, R83, RZ, PT ;  /* 0x000000ff5300720c */ /* 0x000fe40003f85270 */
[----:B------:R-:W-:Y:S02]  /*6270*/  SEL R74, RZ, 0x100, P3 ;  /* 0x00000100ff4a7807 */ /* 0x000fe40001800000 */
[----:B------:R-:W-:Y:S01]  /*6280*/  ISETP.NE.AND P3, PT, R94, RZ, PT ;  /* 0x000000ff5e00720c */ /* 0x000fe20003f65270 */
[----:B------:R-:W2:Y:S01]  /*6290*/  LDC.64 R88, c[0x0][0x238] ;  /* 0x00008e00ff587b82 */ /* 0x000ea20000000a00 */
[----:B------:R-:W-:Y:S01]  /*62a0*/  SEL R75, RZ, 0x1000000, P5 ;  /* 0x01000000ff4b7807 */ /* 0x000fe20002800000 */
[----:B------:R-:W-:Y:S01]  /*62b0*/  VIADD R94, R80, 0x100 ;  /* 0x00000100505e7836 */ /* 0x000fe20000000000 */
[----:B------:R-:W-:Y:S02]  /*62c0*/  SEL R106, RZ, 0x1, P3 ;  /* 0x00000001ff6a7807 */ /* 0x000fe40001800000 */
[----:B------:R-:W-:-:S02]  /*62d0*/  SEL R102, RZ, 0x1, P4 ;  /* 0x00000001ff667807 */ /* 0x000fc40002000000 */
[----:B------:R-:W-:Y:S01]  /*62e0*/  ISETP.NE.AND P5, PT, R101, RZ, PT ;  /* 0x000000ff6500720c */ /* 0x000fe20003fa5270 */
[----:B------:R-:W3:Y:S01]  /*62f0*/  LDC.64 R82, c[0x0][0x240] ;  /* 0x00009000ff527b82 */ /* 0x000ee20000000a00 */
[----:B------:R-:W-:Y:S01]  /*6300*/  LOP3.LUT R74, R74, R75, R73, 0xfe, !PT ;  /* 0x0000004b4a4a7212 */ /* 0x000fe200078efe49 */
[----:B------:R-:W-:Y:S01]  /*6310*/  IMAD.WIDE.U32 R72, R72, 0x1000000, RZ ;  /* 0x0100000048487825 */ /* 0x000fe200078e00ff */
[----:B------:R-:W-:Y:S02]  /*6320*/  SEL R113, RZ, 0x1, P5 ;  /* 0x00000001ff717807 */ /* 0x000fe40002800000 */
[----:B------:R-:W-:Y:S01]  /*6330*/  F2FP.F16.F32.PACK_AB R75, R93, R91 ;  /* 0x0000005b5d4b723e */ /* 0x000fe200000000ff */
[----:B------:R-:W-:Y:S01]  /*6340*/  IMAD.WIDE.U32 R106, R106, 0x10000, RZ ;  /* 0x000100006a6a7825 */ /* 0x000fe200078e00ff */
[----:B------:R-:W-:Y:S02]  /*6350*/  LOP3.LUT R113, R73, R74, R113, 0xfe, !PT ;  /* 0x0000004a49717212 */ /* 0x000fe400078efe71 */
[----:B------:R-:W-:Y:S01]  /*6360*/  F2FP.F16.F32.PACK_AB R74, R92, R90 ;  /* 0x0000005a5c4a723e */ /* 0x000fe200000000ff */
[----:B------:R-:W-:Y:S01]  /*6370*/  IMAD.WIDE.U32 R102, R102, 0x100, RZ ;  /* 0x0000010066667825 */ /* 0x000fe200078e00ff */
[----:B------:R-:W-:-:S02]  /*6380*/  F2FP.F16.F32.PACK_AB R73, R81, R78 ;  /* 0x0000004e5149723e */ /* 0x000fc400000000ff */
[----:B------:R-:W-:Y:S01]  /*6390*/  SEL R109, RZ, 0x1, P6 ;  /* 0x00000001ff6d7807 */ /* 0x000fe20003000000 */
[----:B0-----:R-:W-:Y:S01]  /*63a0*/  @P0 IMAD.WIDE.U32 R96, R94, 0x10, R96 ;  /* 0x000000105e600825 */ /* 0x001fe200078e0060 */
[----:B------:R-:W-:Y:S02]  /*63b0*/  LOP3.LUT R102, R102, R72, R106, 0xfe, !PT ;  /* 0x0000004866667212 */ /* 0x000fe400078efe6a */
[----:B------:R-:W-:Y:S01]  /*63c0*/  F2FP.F16.F32.PACK_AB R72, R79, R76 ;  /* 0x0000004c4f48723e */ /* 0x000fe200000000ff */
[----:B--2---:R-:W-:Y:S01]  /*63d0*/  IMAD.WIDE.U32 R100, R80, 0x10, R88 ;  /* 0x0000001050647825 */ /* 0x004fe200078e0058 */
[----:B------:R-:W-:Y:S02]  /*63e0*/  LOP3.LUT R103, R103, R113, R107, 0xfe, !PT ;  /* 0x0000007167677212 */ /* 0x000fe400078efe6b */
[----:B------:R-:W-:Y:S02]  /*63f0*/  LOP3.LUT R102, R102, R109, RZ, 0xfc, !PT ;  /* 0x0000006d66667212 */ /* 0x000fe400078efcff */
[----:B------:R3:W-:Y:S02]  /*6400*/  STG.E.128 desc[UR4][R100.64], R72 ;  /* 0x0000004864007986 */ /* 0x0007e4000c101d04 */
[----:B---3--:R-:W-:-:S04]  /*6410*/  IMAD.WIDE.U32 R72, R80, 0x8, R82 ;  /* 0x0000000850487825 */ /* 0x008fc800078e0052 */
[C---:B------:R-:W-:Y:S01]  /*6420*/  IMAD.WIDE.U32 R100, R94.reuse, 0x10, R110 ;  /* 0x000000105e647825 */ /* 0x040fe200078e006e */
[----:B------:R0:W-:Y:S03]  /*6430*/  STG.E.64 desc[UR4][R72.64], R102 ;  /* 0x0000006648007986 */ /* 0x0001e6000c101b04 */
[----:B-1----:R-:W-:Y:S01]  /*6440*/  @P1 IMAD.WIDE.U32 R74, R94, 0x10, R104 ;  /* 0x000000105e4a1825 */ /* 0x002fe200078e0068 */
        /* <DEDUP_REMOVED lines=13> */
[----:B------:R-:W-:-:S03]  /*6520*/  LOP3.LUT R113, R113, 0xff, R4, 0xf8, !PT ;  /* 0x000000ff71717812 */ /* 0x000fc600078ef804 */
[----:B------:R-:W-:Y:S01]  /*6530*/  IMAD.WIDE.U32 R102, R102, 0x100, RZ ;  /* 0x0000010066667825 */ /* 0x000fe200078e00ff */
[----:B------:R-:W-:-:S03]  /*6540*/  LOP3.LUT R105, R105, R113, R107, 0xfe, !PT ;  /* 0x0000007169697212 */ /* 0x000fc600078efe6b */
[----:B0-----:R-:W-:Y:S01]  /*6550*/  IMAD.WIDE.U32 R72, R80, 0x8, R72 ;  /* 0x0000000850487825 */ /* 0x001fe200078e0048 */
[----:B------:R-:W-:Y:S02]  /*6560*/  LOP3.LUT R109, R102, R106, R104, 0xfe, !PT ;  /* 0x0000006a666d7212 */ /* 0x000fe400078efe68 */
[----:B------:R-:W-:Y:S02]  /*6570*/  LOP3.LUT R103, R105, R103, RZ, 0xfc, !PT ;  /* 0x0000006769677212 */ /* 0x000fe400078efcff */
[----:B------:R-:W-:-:S05]  /*6580*/  LOP3.LUT R102, R109, 0xff, R8, 0xf8, !PT ;  /* 0x000000ff6d667812 */ /* 0x000fca00078ef808 */
[----:B------:R1:W-:Y:S02]  /*6590*/  STG.E.64 desc[UR4][R72.64], R102 ;  /* 0x0000006648007986 */ /* 0x0003e4000c101b04 */
.L_x_12027:
        /* <DEDUP_REMOVED lines=15> */
.L_x_12029:
[----:B------:R-:W-:-:S07]  /*6690*/  IMAD.MOV.U32 R104, RZ, RZ, R11 ;  /* 0x000000ffff687224 */ /* 0x000fce00078e000b */
.L_x_12030:
[----:B------:R-:W-:Y:S05]  /*66a0*/  BSYNC B0 ;  /* 0x0000000000007941 */ /* 0x000fea0003800000 */
.L_x_12028:
        /* <DEDUP_REMOVED lines=16> */
.L_x_12034:
[----:B------:R-:W-:Y:S05]  /*67b0*/  BSYNC B1 ;  /* 0x0000000000017941 */ /* 0x000fea0003800000 */
.L_x_12033:
        /* <DEDUP_REMOVED lines=44> */
.L_x_12032:
[----:B------:R-:W-:Y:S05]  /*6a80*/  BSYNC B0 ;  /* 0x0000000000007941 */ /* 0x000fea0003800000 */
.L_x_12031:
        /* <DEDUP_REMOVED lines=14> */
.L_x_12035:
        /* <DEDUP_REMOVED lines=12> */
.L_x_12038:
[----:B------:R-:W-:-:S07]  /*6c30*/  MOV R8, R11 ;  /* 0x0000000b00087202 */ /* 0x000fce0000000f00 */
.L_x_12039:
[----:B------:R-:W-:Y:S05]  /*6c40*/  BSYNC B0 ;  /* 0x0000000000007941 */ /* 0x000fea0003800000 */
.L_x_12037:
        /* <DEDUP_REMOVED lines=16> */
.L_x_12043:
[----:B------:R-:W-:Y:S05]  /*6d50*/  BSYNC B1 ;  /* 0x0000000000017941 */ /* 0x000fea0003800000 */
.L_x_12042:
        /* <DEDUP_REMOVED lines=44> */
.L_x_12041:
[----:B------:R-:W-:Y:S05]  /*7020*/  BSYNC B0 ;  /* 0x0000000000007941 */ /* 0x000fea0003800000 */
.L_x_12040:
        /* <DEDUP_REMOVED lines=10> */
.L_x_12036:
        /* <DEDUP_REMOVED lines=12> */
.L_x_12045:
[----:B------:R-:W-:-:S07]  /*7190*/  IMAD.MOV.U32 R106, RZ, RZ, R11 ;  /* 0x000000ffff6a7224 */ /* 0x000fce00078e000b */
.L_x_12046:
[----:B------:R-:W-:Y:S05]  /*71a0*/  BSYNC B0 ;  /* 0x0000000000007941 */ /* 0x000fea0003800000 */
.L_x_12044:
        /* <DEDUP_REMOVED lines=16> */
.L_x_12050:
[----:B------:R-:W-:Y:S05]  /*72b0*/  BSYNC B1 ;  /* 0x0000000000017941 */ /* 0x000fea0003800000 */
.L_x_12049:
        /* <DEDUP_REMOVED lines=44> */
.L_x_12048:
[----:B------:R-:W-:Y:S05]  /*7580*/  BSYNC B0 ;  /* 0x0000000000007941 */ /* 0x000fea0003800000 */
.L_x_12047:
        /* <DEDUP_REMOVED lines=14> */
.L_x_12051:
        /* <DEDUP_REMOVED lines=12> */
.L_x_12054:
[----:B------:R-:W-:-:S07]  /*7730*/  MOV R7, R11 ;  /* 0x0000000b00077202 */ /* 0x000fce0000000f00 */
.L_x_12055:
[----:B------:R-:W-:Y:S05]  /*7740*/  BSYNC B0 ;  /* 0x0000000000007941 */ /* 0x000fea0003800000 */
.L_x_12053:
        /* <DEDUP_REMOVED lines=16> */
.L_x_12059:
[----:B------:R-:W-:Y:S05]  /*7850*/  BSYNC B1 ;  /* 0x0000000000017941 */ /* 0x000fea0003800000 */
.L_x_12058:
        /* <DEDUP_REMOVED lines=44> */
.L_x_12057:
[----:B------:R-:W-:Y:S05]  /*7b20*/  BSYNC B0 ;  /* 0x0000000000007941 */ /* 0x000fea0003800000 */
.L_x_12056:
        /* <DEDUP_REMOVED lines=10> */
.L_x_12052:
        /* <DEDUP_REMOVED lines=12> */
.L_x_12061:
[----:B------:R-:W-:-:S07]  /*7c90*/  IMAD.MOV.U32 R72, RZ, RZ, R11 ;  /* 0x000000ffff487224 */ /* 0x000fce00078e000b */
.L_x_12062:
[----:B------:R-:W-:Y:S05]  /*7ca0*/  BSYNC B0 ;  /* 0x0000000000007941 */ /* 0x000fea0003800000 */
.L_x_12060:
        /* <DEDUP_REMOVED lines=16> */
.L_x_12066:
[----:B------:R-:W-:Y:S05]  /*7db0*/  BSYNC B1 ;  /* 0x0000000000017941 */ /* 0x000fea0003800000 */
.L_x_12065:
        /* <DEDUP_REMOVED lines=44> */
.L_x_12064:
[----:B------:R-:W-:Y:S05]  /*8080*/  BSYNC B0 ;  /* 0x0000000000007941 */ /* 0x000fea0003800000 */
.L_x_12063:
        /* <DEDUP_REMOVED lines=14> */
.L_x_12067:
        /* <DEDUP_REMOVED lines=12> */
.L_x_12070:
[----:B------:R-:W-:-:S07]  /*8230*/  MOV R6, R11 ;  /* 0x0000000b00067202 */ /* 0x000fce0000000f00 */
.L_x_12071:
[----:B------:R-:W-:Y:S05]  /*8240*/  BSYNC B0 ;  /* 0x0000000000007941 */ /* 0x000fea0003800000 */
.L_x_12069:
        /* <DEDUP_REMOVED lines=16> */
.L_x_12075:
[----:B------:R-:W-:Y:S05]  /*8350*/  BSYNC B1 ;  /* 0x0000000000017941 */ /* 0x000fea0003800000 */
.L_x_12074:
        /* <DEDUP_REMOVED lines=44> */
.L_x_12073:
[----:B------:R-:W-:Y:S05]  /*8620*/  BSYNC B0 ;  /* 0x0000000000007941 */ /* 0x000fea0003800000 */
.L_x_12072:
        /* <DEDUP_REMOVED lines=10> */
.L_x_12068:
        /* <DEDUP_REMOVED lines=12> */
.L_x_12077:
[----:B------:R-:W-:-:S07]  /*8790*/  IMAD.MOV.U32 R72, RZ, RZ, R11 ;  /* 0x000000ffff487224 */ /* 0x000fce00078e000b */
.L_x_12078:
[----:B------:R-:W-:Y:S05]  /*87a0*/  BSYNC B0 ;  /* 0x0000000000007941 */ /* 0x000fea0003800000 */
.L_x_12076:
        /* <DEDUP_REMOVED lines=16> */
.L_x_12082:
[----:B------:R-:W-:Y:S05]  /*88b0*/  BSYNC B1 ;  /* 0x0000000000017941 */ /* 0x000fea0003800000 */
.L_x_12081:
        /* <DEDUP_REMOVED lines=44> */
.L_x_12080:
[----:B------:R-:W-:Y:S05]  /*8b80*/  BSYNC B0 ;  /* 0x0000000000007941 */ /* 0x000fea0003800000 */
.L_x_12079:
        /* <DEDUP_REMOVED lines=14> */
.L_x_12083:
        /* <DEDUP_REMOVED lines=12> */
.L_x_12086:
[----:B------:R-:W-:-:S07]  /*8d30*/  MOV R5, R11 ;  /* 0x0000000b00057202 */ /* 0x000fce0000000f00 */
.L_x_12087:
[----:B------:R-:W-:Y:S05]  /*8d40*/  BSYNC B0 ;  /* 0x0000000000007941 */ /* 0x000fea0003800000 */
.L_x_12085:
        /* <DEDUP_REMOVED lines=16> */
.L_x_12091:
[----:B------:R-:W-:Y:S05]  /*8e50*/  BSYNC B1 ;  /* 0x0000000000017941 */ /* 0x000fea0003800000 */
.L_x_12090:
        /* <DEDUP_REMOVED lines=44> */
.L_x_12089:
[----:B------:R-:W-:Y:S05]  /*9120*/  BSYNC B0 ;  /* 0x0000000000007941 */ /* 0x000fea0003800000 */
.L_x_12088:
        /* <DEDUP_REMOVED lines=10> */
.L_x_12084:
        /* <DEDUP_REMOVED lines=12> */
.L_x_12093:
[----:B------:R-:W-:-:S07]  /*9290*/  IMAD.MOV.U32 R104, RZ, RZ, R11 ;  /* 0x000000ffff687224 */ /* 0x000fce00078e000b */
.L_x_12094:
[----:B------:R-:W-:Y:S05]  /*92a0*/  BSYNC B0 ;  /* 0x0000000000007941 */ /* 0x000fea0003800000 */
.L_x_12092:
        /* <DEDUP_REMOVED lines=16> */
.L_x_12098:
[----:B------:R-:W-:Y:S05]  /*93b0*/  BSYNC B1 ;  /* 0x0000000000017941 */ /* 0x000fea0003800000 */
.L_x_12097:
        /* <DEDUP_REMOVED lines=44> */
.L_x_12096:
[----:B------:R-:W-:Y:S05]  /*9680*/  BSYNC B0 ;  /* 0x0000000000007941 */ /* 0x000fea0003800000 */
.L_x_12095:
        /* <DEDUP_REMOVED lines=14> */
.L_x_12099:
        /* <DEDUP_REMOVED lines=12> */
.L_x_12102:
[----:B------:R-:W-:-:S07]  /*9830*/  MOV R4, R11 ;  /* 0x0000000b00047202 */ /* 0x000fce0000000f00 */
.L_x_12103:
[----:B------:R-:W-:Y:S05]  /*9840*/  BSYNC B0 ;  /* 0x0000000000007941 */ /* 0x000fea0003800000 */
.L_x_12101:
        /* <DEDUP_REMOVED lines=16> */
.L_x_12107:
[----:B------:R-:W-:Y:S05]  /*9950*/  BSYNC B1 ;  /* 0x0000000000017941 */ /* 0x000fea0003800000 */
.L_x_12106:
        /* <DEDUP_REMOVED lines=44> */
.L_x_12105:
[----:B------:R-:W-:Y:S05]  /*9c20*/  BSYNC B0 ;  /* 0x0000000000007941 */ /* 0x000fea0003800000 */
.L_x_12104:
        /* <DEDUP_REMOVED lines=10> */
.L_x_12100:
        /* <DEDUP_REMOVED lines=12> */
.L_x_12109:
[----:B------:R-:W-:-:S07]  /*9d90*/  IMAD.MOV.U32 R108, RZ, RZ, R11 ;  /* 0x000000ffff6c7224 */ /* 0x000fce00078e000b */
.L_x_12110:
[----:B------:R-:W-:Y:S05]  /*9da0*/  BSYNC B0 ;  /* 0x0000000000007941 */ /* 0x000fea0003800000 */
.L_x_12108:
        /* <DEDUP_REMOVED lines=16> */
.L_x_12114:
[----:B------:R-:W-:Y:S05]  /*9eb0*/  BSYNC B1 ;  /* 0x0000000000017941 */ /* 0x000fea0003800000 */
.L_x_12113:
        /* <DEDUP_REMOVED lines=44> */
.L_x_12112:
[----:B------:R-:W-:Y:S05]  /*a180*/  BSYNC B0 ;  /* 0x0000000000007941 */ /* 0x000fea0003800000 */
.L_x_12111:
        /* <DEDUP_REMOVED lines=13> */
.L_x_12115:
        /* <DEDUP_REMOVED lines=12> */
.L_x_12118:
[----:B------:R-:W-:-:S07]  /*a320*/  MOV R3, R11 ;  /* 0x0000000b00037202 */ /* 0x000fce0000000f00 */
.L_x_12119:
[----:B------:R-:W-:Y:S05]  /*a330*/  BSYNC B0 ;  /* 0x0000000000007941 */ /* 0x000fea0003800000 */
.L_x_12117:
        /* <DEDUP_REMOVED lines=16> */
.L_x_12123:
[----:B------:R-:W-:Y:S05]  /*a440*/  BSYNC B1 ;  /* 0x0000000000017941 */ /* 0x000fea0003800000 */
.L_x_12122:
        /* <DEDUP_REMOVED lines=44> */
.L_x_12121:
[----:B------:R-:W-:Y:S05]  /*a710*/  BSYNC B0 ;  /* 0x0000000000007941 */ /* 0x000fea0003800000 */
.L_x_12120:
        /* <DEDUP_REMOVED lines=10> */
.L_x_12116:
        /* <DEDUP_REMOVED lines=12> */
.L_x_12125:
[----:B------:R-:W-:-:S07]  /*a880*/  IMAD.MOV.U32 R74, RZ, RZ, R11 ;  /* 0x000000ffff4a7224 */ /* 0x000fce00078e000b */
.L_x_12126:
[----:B------:R-:W-:Y:S05]  /*a890*/  BSYNC B0 ;  /* 0x0000000000007941 */ /* 0x000fea0003800000 */
.L_x_12124:
        /* <DEDUP_REMOVED lines=16> */
.L_x_12130:
[----:B------:R-:W-:Y:S05]  /*a9a0*/  BSYNC B1 ;  /* 0x0000000000017941 */ /* 0x000fea0003800000 */
.L_x_12129:
        /* <DEDUP_REMOVED lines=44> */
.L_x_12128:
[----:B------:R-:W-:Y:S05]  /*ac70*/  BSYNC B0 ;  /* 0x0000000000007941 */ /* 0x000fea0003800000 */
.L_x_12127:
        /* <DEDUP_REMOVED lines=13> */
.L_x_12131:
        /* <DEDUP_REMOVED lines=12> */
.L_x_12134:
[----:B------:R-:W-:-:S07]  /*ae10*/  MOV R2, R11 ;  /* 0x0000000b00027202 */ /* 0x000fce0000000f00 */
.L_x_12135:
[----:B------:R-:W-:Y:S05]  /*ae20*/  BSYNC B0 ;  /* 0x0000000000007941 */ /* 0x000fea0003800000 */
.L_x_12133:
        /* <DEDUP_REMOVED lines=16> */
.L_x_12139:
[----:B------:R-:W-:Y:S05]  /*af30*/  BSYNC B1 ;  /* 0x0000000000017941 */ /* 0x000fea0003800000 */
.L_x_12138:
        /* <DEDUP_REMOVED lines=44> */
.L_x_12137:
[----:B------:R-:W-:Y:S05]  /*b200*/  BSYNC B0 ;  /* 0x0000000000007941 */ /* 0x000fea0003800000 */
.L_x_12136:
        /* <DEDUP_REMOVED lines=10> */
.L_x_12132:
        /* <DEDUP_REMOVED lines=12> */
.L_x_12141:
[----:B------:R-:W-:-:S07]  /*b370*/  IMAD.MOV.U32 R74, RZ, RZ, R11 ;  /* 0x000000ffff4a7224 */ /* 0x000fce00078e000b */
.L_x_12142:
[----:B------:R-:W-:Y:S05]  /*b380*/  BSYNC B0 ;  /* 0x0000000000007941 */ /* 0x000fea0003800000 */
.L_x_12140:
        /* <DEDUP_REMOVED lines=16> */
.L_x_12146:
[----:B------:R-:W-:Y:S05]  /*b490*/  BSYNC B1 ;  /* 0x0000000000017941 */ /* 0x000fea0003800000 */
.L_x_12145:
        /* <DEDUP_REMOVED lines=44> */
.L_x_12144:
[----:B------:R-:W-:Y:S05]  /*b760*/  BSYNC B0 ;  /* 0x0000000000007941 */ /* 0x000fea0003800000 */
.L_x_12143:
        /* <DEDUP_REMOVED lines=13> */
.L_x_12147:
        /* <DEDUP_REMOVED lines=12> */
.L_x_12150:
[----:B------:R-:W-:-:S07]  /*b900*/  MOV R0, R11 ;  /* 0x0000000b00007202 */ /* 0x000fce0000000f00 */
.L_x_12151:
[----:B------:R-:W-:Y:S05]  /*b910*/  BSYNC B0 ;  /* 0x0000000000007941 */ /* 0x000fea0003800000 */
.L_x_12149:
        /* <DEDUP_REMOVED lines=18> */
.L_x_12155:
[----:B------:R-:W-:Y:S05]  /*ba40*/  BSYNC B1 ;  /* 0x0000000000017941 */ /* 0x000fea0003800000 */
.L_x_12154:
        /* <DEDUP_REMOVED lines=44> */
.L_x_12153:
[----:B------:R-:W-:Y:S05]  /*bd10*/  BSYNC B0 ;  /* 0x0000000000007941 */ /* 0x000fea0003800000 */
.L_x_12152:
        /* <DEDUP_REMOVED lines=10> */
.L_x_12148:
        /* <DEDUP_REMOVED lines=9> */
[----:B------:R-:W-:Y:S02]  /*be50*/  F2FP.F16.F32.PACK_AB R75, R108, R106 ;  /* 0x0000006a6c4b723e */ /* 0x000fe400000000ff */
[----:B------:R-:W-:Y:S02]  /*be60*/  F2FP.F16.F32.PACK_AB R74, R107, R104 ;  /* 0x000000686b4a723e */ /* 0x000fe400000000ff */
[----:B------:R-:W-:Y:S02]  /*be70*/  F2FP.F16.F32.PACK_AB R73, R105, R102 ;  /* 0x000000666949723e */ /* 0x000fe400000000ff */
[----:B------:R-:W-:Y:S02]  /*be80*/  F2FP.F16.F32.PACK_AB R72, R103, R101 ;  /* 0x000000656748723e */ /* 0x000fe400000000ff */
        /* <DEDUP_REMOVED lines=13> */
[----:B------:R-:W-:-:S04]  /*bf60*/  IMAD.WIDE.U32 R74, R100, 0x10000, RZ ;  /* 0x00010000644a7825 */ /* 0x000fc800078e00ff */
[----:B------:R-:W-:Y:S01]  /*bf70*/  VIADD R100, R80, 0x200 ;  /* 0x0000020050647836 */ /* 0x000fe20000000000 */
[----:B------:R-:W-:Y:S02]  /*bf80*/  LOP3.LUT R73, R73, R117, R75, 0xfe, !PT ;  /* 0x0000007549497212 */ /* 0x000fe400078efe4b */
[----:B------:R-:W-:Y:S01]  /*bf90*/  LOP3.LUT R96, R72, R96, R74, 0xfe, !PT ;  /* 0x0000006048607212 */ /* 0x000fe200078efe4a */
[----:B------:R-:W-:Y:S01]  /*bfa0*/  IMAD.WIDE.U32 R116, R100, 0x10, R110 ;  /* 0x0000001064747825 */ /* 0x000fe200078e006e */
[----:B------:R-:W-:-:S03]  /*bfb0*/  SEL R75, RZ, 0x1, P6 ;  /* 0x00000001ff4b7807 */ /* 0x000fc60003000000 */
[----:B0-----:R-:W-:Y:S01]  /*bfc0*/  @P0 IMAD.WIDE.U32 R114, R100, 0x10, R114 ;  /* 0x0000001064720825 */ /* 0x001fe200078e0072 */
[----:B------:R-:W-:-:S03]  /*bfd0*/  LOP3.LUT R72, R96, R75, RZ, 0xfc, !PT ;  /* 0x0000004b60487212 */ /* 0x000fc600078efcff */
[----:B------:R-:W-:-:S04]  /*bfe0*/  IMAD.WIDE.U32 R74, R94, 0x8, R82 ;  /* 0x000000085e4a7825 */ /* 0x000fc800078e0052 */
[----:B--2---:R-:W-:Y:S01]  /*bff0*/  @P1 IMAD.WIDE.U32 R112, R100, 0x10, R112 ;  /* 0x0000001064701825 */ /* 0x004fe200078e0070 */
[----:B------:R0:W-:Y:S01]  /*c000*/  STG.E.64 desc[UR4][R74.64], R72 ;  /* 0x000000484a007986 */ /* 0x0001e2000c101b04 */
[----:B------:R-:W-:Y:S05]  /*c010*/  @!P0 BRA `(.L_x_12156) ;  /* 0x0000000000508947 */ /* 0x000fea0003800000 */
[----:B0-----:R-:W-:Y:S02]  /*c020*/  SHF.L.U32 R72, R2, 0x10, RZ ;  /* 0x0000001002487819 */ /* 0x001fe400000006ff */
[----:B------:R-:W-:Y:S02]  /*c030*/  LOP3.LUT R74, R0, 0xffff, RZ, 0xc0, !PT ;  /* 0x0000ffff004a7812 */ /* 0x000fe400078ec0ff */
[----:B------:R-:W-:Y:S02]  /*c040*/  LOP3.LUT R75, R72, 0xff0000, RZ, 0xc0, !PT ;  /* 0x00ff0000484b7812 */ /* 0x000fe400078ec0ff */
[----:B------:R-:W0:Y:S01]  /*c050*/  LDC.64 R72, c[0x0][0x248] ;  /* 0x00009200ff487b82 */ /* 0x000e220000000a00 */
        /* <DEDUP_REMOVED lines=16> */
.L_x_12156:
        /* <DEDUP_REMOVED lines=15> */
.L_x_12158:
[----:B------:R-:W-:-:S07]  /*c250*/  IMAD.MOV.U32 R114, RZ, RZ, R11 ;  /* 0x000000ffff727224 */ /* 0x000fce00078e000b */
.L_x_12159:
[----:B------:R-:W-:Y:S05]  /*c260*/  BSYNC B0 ;  /* 0x0000000000007941 */ /* 0x000fea0003800000 */
.L_x_12157:
        /* <DEDUP_REMOVED lines=16> */
.L_x_12163:
[----:B------:R-:W-:Y:S05]  /*c370*/  BSYNC B1 ;  /* 0x0000000000017941 */ /* 0x000fea0003800000 */
.L_x_12162:
        /* <DEDUP_REMOVED lines=44> */
.L_x_12161:
[----:B------:R-:W-:Y:S05]  /*c640*/  BSYNC B0 ;  /* 0x0000000000007941 */ /* 0x000fea0003800000 */
.L_x_12160:
        /* <DEDUP_REMOVED lines=14> */
.L_x_12164:
        /* <DEDUP_REMOVED lines=12> */
.L_x_12167:
[----:B------:R-:W-:-:S07]  /*c7f0*/  MOV R8, R11 ;  /* 0x0000000b00087202 */ /* 0x000fce0000000f00 */
.L_x_12168:
[----:B------:R-:W-:Y:S05]  /*c800*/  BSYNC B0 ;  /* 0x0000000000007941 */ /* 0x000fea0003800000 */
.L_x_12166:
        /* <DEDUP_REMOVED lines=16> */
.L_x_12172:
[----:B------:R-:W-:Y:S05]  /*c910*/  BSYNC B1 ;  /* 0x0000000000017941 */ /* 0x000fea0003800000 */
.L_x_12171:
        /* <DEDUP_REMOVED lines=44> */
.L_x_12170:
[----:B------:R-:W-:Y:S05]  /*cbe0*/  BSYNC B0 ;  /* 0x0000000000007941 */ /* 0x000fea0003800000 */
.L_x_12169:
        /* <DEDUP_REMOVED lines=10> */
.L_x_12165:
        /* <DEDUP_REMOVED lines=12> */
.L_x_12174:
[----:B------:R-:W-:-:S07]  /*cd50*/  IMAD.MOV.U32 R114, RZ, RZ, R11 ;  /* 0x000000ffff727224 */ /* 0x000fce00078e000b */
.L_x_12175:
[----:B------:R-:W-:Y:S05]  /*cd60*/  BSYNC B0 ;  /* 0x0000000000007941 */ /* 0x000fea0003800000 */
.L_x_12173:
        /* <DEDUP_REMOVED lines=16> */
.L_x_12179:
[----:B------:R-:W-:Y:S05]  /*ce70*/  BSYNC B1 ;  /* 0x0000000000017941 */ /* 0x000fea0003800000 */
.L_x_12178:
        /* <DEDUP_REMOVED lines=44> */
.L_x_12177:
[----:B------:R-:W-:Y:S05]  /*d140*/  BSYNC B0 ;  /* 0x0000000000007941 */ /* 0x000fea0003800000 */
.L_x_12176:
        /* <DEDUP_REMOVED lines=14> */
.L_x_12180:
        /* <DEDUP_REMOVED lines=12> */
.L_x_12183:
[----:B------:R-:W-:-:S07]  /*d2f0*/  MOV R7, R11 ;  /* 0x0000000b00077202 */ /* 0x000fce0000000f00 */
.L_x_12184:
[----:B------:R-:W-:Y:S05]  /*d300*/  BSYNC B0 ;  /* 0x0000000000007941 */ /* 0x000fea0003800000 */
.L_x_12182:
        /* <DEDUP_REMOVED lines=16> */
.L_x_12188:
[----:B------:R-:W-:Y:S05]  /*d410*/  BSYNC B1 ;  /* 0x0000000000017941 */ /* 0x000fea0003800000 */
.L_x_12187:
        /* <DEDUP_REMOVED lines=44> */
.L_x_12186:
[----:B------:R-:W-:Y:S05]  /*d6e0*/  BSYNC B0 ;  /* 0x0000000000007941 */ /* 0x000fea0003800000 */
.L_x_12185:
        /* <DEDUP_REMOVED lines=10> */
.L_x_12181:
        /* <DEDUP_REMOVED lines=12> */
.L_x_12190:
[----:B------:R-:W-:-:S07]  /*d850*/  IMAD.MOV.U32 R72, RZ, RZ, R11 ;  /* 0x000000ffff487224 */ /* 0x000fce00078e000b */
.L_x_12191:
[----:B------:R-:W-:Y:S05]  /*d860*/  BSYNC B0 ;  /* 0x0000000000007941 */ /* 0x000fea0003800000 */
.L_x_12189:
        /* <DEDUP_REMOVED lines=16> */
.L_x_12195:
[----:B------:R-:W-:Y:S05]  /*d970*/  BSYNC B1 ;  /* 0x0000000000017941 */ /* 0x000fea0003800000 */
.L_x_12194:
        /* <DEDUP_REMOVED lines=44> */
.L_x_12193:
[----:B------:R-:W-:Y:S05]  /*dc40*/  BSYNC B0 ;  /* 0x0000000000007941 */ /* 0x000fea0003800000 */
.L_x_12192:
        /* <DEDUP_REMOVED lines=14> */
.L_x_12196:
        /* <DEDUP_REMOVED lines=12> */
.L_x_12199:
[----:B------:R-:W-:-:S07]  /*ddf0*/  MOV R6, R11 ;  /* 0x0000000b00067202 */ /* 0x000fce0000000f00 */
.L_x_12200:
[----:B------:R-:W-:Y:S05]  /*de00*/  BSYNC B0 ;  /* 0x0000000000007941 */ /* 0x000fea0003800000 */
.L_x_12198:
        /* <DEDUP_REMOVED lines=16> */
.L_x_12204:
[----:B------:R-:W-:Y:S05]  /*df10*/  BSYNC B1 ;  /* 0x0000000000017941 */ /* 0x000fea0003800000 */
.L_x_12203:
        /* <DEDUP_REMOVED lines=44> */
.L_x_12202:
[----:B------:R-:W-:Y:S05]  /*e1e0*/  BSYNC B0 ;  /* 0x0000000000007941 */ /* 0x000fea0003800000 */
.L_x_12201:
        /* <DEDUP_REMOVED lines=10> */
.L_x_12197:
        /* <DEDUP_REMOVED lines=12> */
.L_x_12206:
[----:B------:R-:W-:-:S07]  /*e350*/  IMAD.MOV.U32 R72, RZ, RZ, R11 ;  /* 0x000000ffff487224 */ /* 0x000fce00078e000b */
.L_x_12207:
[----:B------:R-:W-:Y:S05]  /*e360*/  BSYNC B0 ;  /* 0x0000000000007941 */ /* 0x000fea0003800000 */
.L_x_12205:
        /* <DEDUP_REMOVED lines=16> */
.L_x_12211:
[----:B------:R-:W-:Y:S05]  /*e470*/  BSYNC B1 ;  /* 0x0000000000017941 */ /* 0x000fea0003800000 */
.L_x_12210:
        /* <DEDUP_REMOVED lines=44> */
.L_x_12209:
[----:B------:R-:W-:Y:S05]  /*e740*/  BSYNC B0 ;  /* 0x0000000000007941 */ /* 0x000fea0003800000 */
.L_x_12208:
        /* <DEDUP_REMOVED lines=14> */
.L_x_12212:
        /* <DEDUP_REMOVED lines=12> */
.L_x_12215:
[----:B------:R-:W-:-:S07]  /*e8f0*/  MOV R5, R11 ;  /* 0x0000000b00057202 */ /* 0x000fce0000000f00 */
.L_x_12216:
[----:B------:R-:W-:Y:S05]  /*e900*/  BSYNC B0 ;  /* 0x0000000000007941 */ /* 0x000fea0003800000 */
.L_x_12214:
        /* <DEDUP_REMOVED lines=16> */
.L_x_12220:
[----:B------:R-:W-:Y:S05]  /*ea10*/  BSYNC B1 ;  /* 0x0000000000017941 */ /* 0x000fea0003800000 */
.L_x_12219:
        /* <DEDUP_REMOVED lines=44> */
.L_x_12218:
[----:B------:R-:W-:Y:S05]  /*ece0*/  BSYNC B0 ;  /* 0x0000000000007941 */ /* 0x000fea0003800000 */
.L_x_12217:
        /* <DEDUP_REMOVED lines=10> */
.L_x_12213:
        /* <DEDUP_REMOVED lines=12> */
.L_x_12222:
[----:B------:R-:W-:-:S07]  /*ee50*/  IMAD.MOV.U32 R112, RZ, RZ, R11 ;  /* 0x000000ffff707224 */ /* 0x000fce00078e000b */
.L_x_12223:
[----:B------:R-:W-:Y:S05]  /*ee60*/  BSYNC B0 ;  /* 0x0000000000007941 */ /* 0x000fea0003800000 */
.L_x_12221:
        /* <DEDUP_REMOVED lines=16> */
.L_x_12227:
[----:B------:R-:W-:Y:S05]  /*ef70*/  BSYNC B1 ;  /* 0x0000000000017941 */ /* 0x000fea0003800000 */
.L_x_12226:
        /* <DEDUP_REMOVED lines=44> */
.L_x_12225:
[----:B------:R-:W-:Y:S05]  /*f240*/  BSYNC B0 ;  /* 0x0000000000007941 */ /* 0x000fea0003800000 */
.L_x_12224:
        /* <DEDUP_REMOVED lines=14> */
.L_x_12228:
        /* <DEDUP_REMOVED lines=12> */
.L_x_12231:
[----:B------:R-:W-:-:S07]  /*f3f0*/  MOV R4, R11 ;  /* 0x0000000b00047202 */ /* 0x000fce0000000f00 */
.L_x_12232:
[----:B------:R-:W-:Y:S05]  /*f400*/  BSYNC B0 ;  /* 0x0000000000007941 */ /* 0x000fea0003800000 */
.L_x_12230:
        /* <DEDUP_REMOVED lines=16> */
.L_x_12236:
[----:B------:R-:W-:Y:S05]  /*f510*/  BSYNC B1 ;  /* 0x0000000000017941 */ /* 0x000fea0003800000 */
.L_x_12235:
        /* <DEDUP_REMOVED lines=44> */
.L_x_12234:
[----:B------:R-:W-:Y:S05]  /*f7e0*/  BSYNC B0 ;  /* 0x0000000000007941 */ /* 0x000fea0003800000 */
.L_x_12233:
        /* <DEDUP_REMOVED lines=10> */
.L_x_12229:
        /* <DEDUP_REMOVED lines=12> */
.L_x_12238:
[----:B------:R-:W-:-:S07]  /*f950*/  IMAD.MOV.U32 R116, RZ, RZ, R11 ;  /* 0x000000ffff747224 */ /* 0x000fce00078e000b */
.L_x_12239:
[----:B------:R-:W-:Y:S05]  /*f960*/  BSYNC B0 ;  /* 0x0000000000007941 */ /* 0x000fea0003800000 */
.L_x_12237:
        /* <DEDUP_REMOVED lines=16> */
.L_x_12243:
[----:B------:R-:W-:Y:S05]  /*fa70*/  BSYNC B1 ;  /* 0x0000000000017941 */ /* 0x000fea0003800000 */
.L_x_12242:
        /* <DEDUP_REMOVED lines=44> */
.L_x_12241:
[----:B------:R-:W-:Y:S05]  /*fd40*/  BSYNC B0 ;  /* 0x0000000000007941 */ /* 0x000fea0003800000 */
.L_x_12240:
        /* <DEDUP_REMOVED lines=13> */
.L_x_12244:
        /* <DEDUP_REMOVED lines=12> */
.L_x_12247:
[----:B------:R-:W-:-:S07]  /*fee0*/  MOV R3, R11 ;  /* 0x0000000b00037202 */ /* 0x000fce0000000f00 */
.L_x_12248:
[----:B------:R-:W-:Y:S05]  /*fef0*/  BSYNC B0 ;  /* 0x0000000000007941 */ /* 0x000fea0003800000 */
.L_x_12246:
        /* <DEDUP_REMOVED lines=16> */
.L_x_12252:
[----:B------:R-:W-:Y:S05]  /*10000*/  BSYNC B1 ;  /* 0x0000000000017941 */ /* 0x000fea0003800000 */
.L_x_12251:
        /* <DEDUP_REMOVED lines=44> */
.L_x_12250:
[----:B------:R-:W-:Y:S05]  /*102d0*/  BSYNC B0 ;  /* 0x0000000000007941 */ /* 0x000fea0003800000 */
.L_x_12249:
        /* <DEDUP_REMOVED lines=10> */
.L_x_12245:
        /* <DEDUP_REMOVED lines=12> */
.L_x_12254:
[----:B------:R-:W-:-:S07]  /*10440*/  IMAD.MOV.U32 R74, RZ, RZ, R11 ;  /* 0x000000ffff4a7224 */ /* 0x000fce00078e000b */
.L_x_12255:
[----:B------:R-:W-:Y:S05]  /*10450*/  BSYNC B0 ;  /* 0x0000000000007941 */ /* 0x000fea0003800000 */
.L_x_12253:
        /* <DEDUP_REMOVED lines=16> */
.L_x_12259:
[----:B------:R-:W-:Y:S05]  /*10560*/  BSYNC B1 ;  /* 0x0000000000017941 */ /* 0x000fea0003800000 */
.L_x_12258:
        /* <DEDUP_REMOVED lines=44> */
.L_x_12257:
[----:B------:R-:W-:Y:S05]  /*10830*/  BSYNC B0 ;  /* 0x0000000000007941 */ /* 0x000fea0003800000 */
.L_x_12256:
        /* <DEDUP_REMOVED lines=13> */
.L_x_12260:
        /* <DEDUP_REMOVED lines=12> */
.L_x_12263:
[----:B------:R-:W-:-:S07]  /*109d0*/  MOV R2, R11 ;  /* 0x0000000b00027202 */ /* 0x000fce0000000f00 */
.L_x_12264:
[----:B------:R-:W-:Y:S05]  /*109e0*/  BSYNC B0 ;  /* 0x0000000000007941 */ /* 0x000fea0003800000 */
.L_x_12262:
        /* <DEDUP_REMOVED lines=16> */
.L_x_12268:
[----:B------:R-:W-:Y:S05]  /*10af0*/  BSYNC B1 ;  /* 0x0000000000017941 */ /* 0x000fea0003800000 */
.L_x_12267:
        /* <DEDUP_REMOVED lines=44> */
.L_x_12266:
[----:B------:R-:W-:Y:S05]  /*10dc0*/  BSYNC B0 ;  /* 0x0000000000007941 */ /* 0x000fea0003800000 */
.L_x_12265:
        /* <DEDUP_REMOVED lines=10> */
.L_x_12261:
        /* <DEDUP_REMOVED lines=12> */
.L_x_12270:
[----:B------:R-:W-:-:S07]  /*10f30*/  IMAD.MOV.U32 R74, RZ, RZ, R11 ;  /* 0x000000ffff4a7224 */ /* 0x000fce00078e000b */
.L_x_12271:
[----:B------:R-:W-:Y:S05]  /*10f40*/  BSYNC B0 ;  /* 0x0000000000007941 */ /* 0x000fea0003800000 */
.L_x_12269:
        /* <DEDUP_REMOVED lines=16> */
.L_x_12275:
[----:B------:R-:W-:Y:S05]  /*11050*/  BSYNC B1 ;  /* 0x0000000000017941 */ /* 0x000fea0003800000 */
.L_x_12274:
        /* <DEDUP_REMOVED lines=44> */
.L_x_12273:
[----:B------:R-:W-:Y:S05]  /*11320*/  BSYNC B0 ;  /* 0x0000000000007941 */ /* 0x000fea0003800000 */
.L_x_12272:
        /* <DEDUP_REMOVED lines=13> */
.L_x_12276:
        /* <DEDUP_REMOVED lines=12> */
.L_x_12279:
[----:B------:R-:W-:-:S07]  /*114c0*/  MOV R0, R11 ;  /* 0x0000000b00007202 */ /* 0x000fce0000000f00 */
.L_x_12280:
[----:B------:R-:W-:Y:S05]  /*114d0*/  BSYNC B0 ;  /* 0x0000000000007941 */ /* 0x000fea0003800000 */
.L_x_12278:
        /* <DEDUP_REMOVED lines=16> */
.L_x_12284:
[----:B------:R-:W-:Y:S05]  /*115e0*/  BSYNC B1 ;  /* 0x0000000000017941 */ /* 0x000fea0003800000 */
.L_x_12283:
        /* <DEDUP_REMOVED lines=44> */
.L_x_12282:
[----:B------:R-:W-:Y:S05]  /*118b0*/  BSYNC B0 ;  /* 0x0000000000007941 */ /* 0x000fea0003800000 */
.L_x_12281:
        /* <DEDUP_REMOVED lines=10> */
.L_x_12277:
        /* <DEDUP_REMOVED lines=26> */
[----:B------:R-:W-:Y:S02]  /*11b00*/  LOP3.LUT R95, R74, R95, R98, 0xfe, !PT ;  /* 0x0000005f4a5f7212 */ /* 0x000fe400078efe62 */
[----:B------:R-:W-:Y:S01]  /*11b10*/  SEL R74, RZ, 0x1, P5 ;  /* 0x00000001ff4a7807 */ /* 0x000fe20002800000 */
[----:B------:R-:W-:Y:S01]  /*11b20*/  FADD.FTZ R72, R99, R102 ;  /* 0x0000006663487221 */ /* 0x000fe20000010000 */
[----:B------:R-:W-:Y:S01]  /*11b30*/  IMAD.WIDE.U32 R88, R88, 0x1000000, RZ ;  /* 0x0100000058587825 */ /* 0x000fe200078e00ff */
[----:B------:R-:W-:-:S03]  /*11b40*/  SEL R99, RZ, 0x1, P2 ;  /* 0x00000001ff637807 */ /* 0x000fc60001000000 */
[----:B------:R-:W-:Y:S01]  /*11b50*/  FADD.FTZ R73, R72, R105 ;  /* 0x0000006948497221 */ /* 0x000fe20000010000 */
[----:B------:R-:W-:Y:S01]  /*11b60*/  IMAD.WIDE.U32 R74, R74, 0x10000, RZ ;  /* 0x000100004a4a7825 */ /* 0x000fe200078e00ff */
[----:B------:R-:W-:-:S03]  /*11b70*/  LOP3.LUT R99, R89, R95, R99, 0xfe, !PT ;  /* 0x0000005f59637212 */ /* 0x000fc600078efe63 */
[----:B------:R-:W-:Y:S01]  /*11b80*/  FADD.FTZ R72, R73, R104 ;  /* 0x0000006849487221 */ /* 0x000fe20000010000 */
[----:B------:R-:W-:Y:S02]  /*11b90*/  SEL R95, RZ, 0x1, P1 ;  /* 0x00000001ff5f7807 */ /* 0x000fe40000800000 */
[----:B------:R-:W-:Y:S01]  /*11ba0*/  LOP3.LUT P1, RZ, R77, 0xff, RZ, 0xc0, !PT ;  /* 0x000000ff4dff7812 */ /* 0x000fe2000782c0ff */
[----:B------:R-:W-:Y:S01]  /*11bb0*/  FADD.FTZ R73, R72, R107 ;  /* 0x0000006b48497221 */ /* 0x000fe20000010000 */
[----:B------:R-:W-:Y:S02]  /*11bc0*/  SEL R72, RZ, 0x1, P6 ;  /* 0x00000001ff487807 */ /* 0x000fe40003000000 */
[----:B------:R-:W-:Y:S01]  /*11bd0*/  LOP3.LUT P2, RZ, R87, 0x1f, RZ, 0xc0, !PT ;  /* 0x0000001f57ff7812 */ /* 0x000fe2000784c0ff */
[----:B------:R-:W-:-:S04]  /*11be0*/  FADD.FTZ R73, R73, R106 ;  /* 0x0000006a49497221 */ /* 0x000fc80000010000 */
[----:B------:R-:W-:Y:S01]  /*11bf0*/  FADD.FTZ R98, R73, R108 ;  /* 0x0000006c49627221 */ /* 0x000fe20000010000 */
[----:B------:R-:W-:-:S04]  /*11c00*/  IMAD.WIDE.U32 R72, R72, 0x100, RZ ;  /* 0x0000010048487825 */ /* 0x000fc800078e00ff */
[----:B------:R-:W-:Y:S01]  /*11c10*/  FADD.FTZ R98, R98, R109 ;  /* 0x0000006d62627221 */ /* 0x000fe20000010000 */
[----:B------:R-:W-:Y:S02]  /*11c20*/  LOP3.LUT R88, R72, R88, R74, 0xfe, !PT ;  /* 0x0000005848587212 */ /* 0x000fe400078efe4a */
[----:B------:R-:W-:Y:S01]  /*11c30*/  LOP3.LUT R73, R73, R99, R75, 0xfe, !PT ;  /* 0x0000006349497212 */ /* 0x000fe200078efe4b */
[----:B------:R-:W-:Y:S01]  /*11c40*/  FADD.FTZ R89, R98, R111 ;  /* 0x0000006f62597221 */ /* 0x000fe20000010000 */
[----:B------:R-:W-:Y:S02]  /*11c50*/  LOP3.LUT R72, R88, R95, RZ, 0xfc, !PT ;  /* 0x0000005f58487212 */ /* 0x000fe400078efcff */
[----:B------:R-:W-:Y:S01]  /*11c60*/  SHF.R.U32.HI R95, RZ, 0x5, R87 ;  /* 0x00000005ff5f7819 */ /* 0x000fe20000011657 */
[----:B------:R-:W-:Y:S02]  /*11c70*/  FADD.FTZ R74, R89, R110 ;  /* 0x0000006e594a7221 */ /* 0x000fe40000010000 */
[----:B------:R0:W-:Y:S01]  /*11c80*/  STG.E.64 desc[UR4][R82.64], R72 ;  /* 0x0000004852007986 */ /* 0x0001e2000c101b04 */
[----:B------:R-:W-:Y:S01]  /*11c90*/  LOP3.LUT R77, R95, 0x7fffff8, RZ, 0xc0, !PT ;  /* 0x07fffff85f4d7812 */ /* 0x000fe200078ec0ff */
[----:B------:R-:W-:-:S04]  /*11ca0*/  FADD.FTZ R75, R74, R113 ;  /* 0x000000714a4b7221 */ /* 0x000fc80000010000 */
[----:B------:R-:W-:-:S04]  /*11cb0*/  FADD.FTZ R75, R75, R112 ;  /* 0x000000704b4b7221 */ /* 0x000fc80000010000 */
[----:B------:R-:W-:-:S04]  /*11cc0*/  FADD.FTZ R98, R75, R114 ;  /* 0x000000724b627221 */ /* 0x000fc80000010000 */
[----:B------:R-:W-:Y:S01]  /*11cd0*/  FADD.FTZ R98, R98, R115 ;  /* 0x0000007362627221 */ /* 0x000fe20000010000 */
        /* <DEDUP_REMOVED lines=11> */
[----:B------:R-:W-:Y:S02]  /*11d90*/  LOP3.LUT R74, R7, 0xff, RZ, 0xc0, !PT ;  /* 0x000000ff074a7812 */ /* 0x000fe400078ec0ff */
[----:B------:R-:W-:Y:S01]  /*11da0*/  LOP3.LUT R99, R83, 0xff, R4, 0xf8, !PT ;  /* 0x000000ff53637812 */ /* 0x000fe200078ef804 */
[----:B------:R-:W-:-:S04]  /*11db0*/  IMAD.WIDE.U32 R82, R82, 0x10000, RZ ;  /* 0x0001000052527825 */ /* 0x000fc800078e00ff */
[----:B------:R-:W-:Y:S01]  /*11dc0*/  IMAD.WIDE.U32 R74, R74, 0x100, RZ ;  /* 0x000001004a4a7825 */ /* 0x000fe200078e00ff */
[----:B------:R-:W-:Y:S02]  /*11dd0*/  LOP3.LUT R99, R83, R99, R89, 0xfe, !PT ;  /* 0x0000006353637212 */ /* 0x000fe400078efe59 */
[----:B------:R-:W-:Y:S02]  /*11de0*/  LOP3.LUT R83, R74, R88, R82, 0xfe, !PT ;  /* 0x000000584a537212 */ /* 0x000fe400078efe52 */
[----:B------:R-:W-:Y:S01]  /*11df0*/  LOP3.LUT R75, R99, R75, RZ, 0xfc, !PT ;  /* 0x0000004b634b7212 */ /* 0x000fe200078efcff */
[----:B0-----:R-:W-:Y:S01]  /*11e00*/  IMAD.WIDE.U32 R72, R100, 0x8, R72 ;  /* 0x0000000864487825 */ /* 0x001fe200078e0048 */
[----:B------:R-:W-:-:S05]  /*11e10*/  LOP3.LUT R74, R83, 0xff, R8, 0xf8, !PT ;  /* 0x000000ff534a7812 */ /* 0x000fca00078ef808 */
[----:B------:R0:W-:Y:S02]  /*11e20*/  STG.E.64 desc[UR4][R72.64], R74 ;  /* 0x0000004a48007986 */ /* 0x0001e4000c101b04 */
.L_x_12285:
        /* <DEDUP_REMOVED lines=72> */
.L_x_12298:
        /* <DEDUP_REMOVED lines=17> */
[----:B------:R-:W-:Y:S01]  /*123c0*/  BAR.SYNC.DEFER_BLOCKING 0x0 ;  /* 0x0000000000007b1d */ /* 0x000fe20000010000 */
[----:B------:R-:W-:Y:S02]  /*123d0*/  LOP3.LUT P2, RZ, R74, 0x1f, R87, 0xf8, !PT ;  /* 0x0000001f4aff7812 */ /* 0x000fe4000784f857 */
[----:B---3--:R-:W-:Y:S02]  /*123e0*/  @!P3 LEA R88, R116, R75, 0x18 ;  /* 0x0000004b7458b211 */ /* 0x008fe400078ec0ff */
[----:B0-----:R-:W-:Y:S02]  /*123f0*/  CS2R R72, SRZ ;  /* 0x0000000000487805 */ /* 0x001fe4000001ff00 */
[----:B------:R-:W-:Y:S01]  /*12400*/  @!P3 LEA R88, R77, R88, 0x3 ;  /* 0x000000584d58b211 */ /* 0x000fe200078e18ff */
[----:B------:R-:W0:Y:S04]  /*12410*/  SHFL.DOWN PT, R98, R83, 0x4, 0x1f ;  /* 0x08801f0053627f89 */ /* 0x000e2800000e0000 */
[----:B------:R1:W2:Y:S01]  /*12420*/  @!P3 LDS.64 R72, [R88] ;  /* 0x000000005848b984 */ /* 0x0002a20000000a00 */
[----:B------:R-:W-:-:S02]  /*12430*/  PLOP3.LUT P3, PT, PT, PT, UP0, 0x40, 0x0 ;  /* 0x000000000000781c */ /* 0x000fc40003f6e808 */
[----:B-1----:R-:W-:Y:S01]  /*12440*/  I2FP.F32.S32 R88, R83 ;  /* 0x0000005300587245 */ /* 0x002fe20000201400 */
[----:B0-----:R-:W-:Y:S01]  /*12450*/  IMAD.IADD R118, R98, 0x1, R83 ;  /* 0x0000000162767824 */ /* 0x001fe200078e0253 */
[----:B------:R-:W-:-:S04]  /*12460*/  I2FP.F32.S32 R98, R98 ;  /* 0x0000006200627245 */ /* 0x000fc80000201400 */
[----:B------:R-:W-:Y:S01]  /*12470*/  I2FP.F32.S32 R75, R118 ;  /* 0x00000076004b7245 */ /* 0x000fe20000201400 */
[----:B------:R-:W0:Y:S03]  /*12480*/  SHFL.DOWN PT, R77, R118, 0x2, 0x1f ;  /* 0x08401f00764d7f89 */ /* 0x000e2600000e0000 */
[----:B------:R-:W1:Y:S01]  /*12490*/  MUFU.RCP R82, R75 ;  /* 0x0000004b00527308 */ /* 0x000e620000001000 */
[----:B--2---:R-:W2:Y:S01]  /*124a0*/  SHFL.DOWN PT, R89, R72, 0x4, 0x1f ;  /* 0x08801f0048597f89 */ /* 0x004ea200000e0000 */
[----:B0-----:R-:W-:-:S03]  /*124b0*/  I2FP.F32.S32 R99, R77 ;  /* 0x0000004d00637245 */ /* 0x001fc60000201400 */
[----:B------:R-:W0:Y:S01]  /*124c0*/  SHFL.DOWN PT, R116, R73, 0x4, 0x1f ;  /* 0x08801f0049747f89 */ /* 0x000e2200000e0000 */
[C---:B--2---:R-:W-:Y:S01]  /*124d0*/  FMUL.FTZ R95, R89.reuse, R98 ;  /* 0x00000062595f7220 */ /* 0x044fe20000410000 */
[----:B------:R-:W-:-:S03]  /*124e0*/  FADD.FTZ R89, -R89, R72 ;  /* 0x0000004859597221 */ /* 0x000fc60000010100 */
[----:B------:R-:W-:Y:S01]  /*124f0*/  FFMA.FTZ R95, R88, R72, R95 ;  /* 0x00000048585f7223 */ /* 0x000fe2000001005f */
[----:B------:R-:W-:Y:S01]  /*12500*/  FMUL.FTZ R89, R89, R89 ;  /* 0x0000005959597220 */ /* 0x000fe20000410000 */
[----:B0-----:R-:W-:Y:S01]  /*12510*/  FADD.FTZ R83, R116, R73 ;  /* 0x0000004974537221 */ /* 0x001fe20000010000 */
[----:B------:R-:W-:Y:S01]  /*12520*/  IADD3 R73, R118, R77, RZ ;  /* 0x0000004d76497210 */ /* 0x000fe20007ffe0ff */
[----:B-1----:R-:W-:Y:S01]  /*12530*/  FMUL.FTZ R72, R82, R95 ;  /* 0x0000005f52487220 */ /* 0x002fe20000410000 */
[----:B------:R-:W-:-:S03]  /*12540*/  FMUL.FTZ R89, R89, R88 ;  /* 0x0000005859597220 */ /* 0x000fc60000410000 */
        /* <DEDUP_REMOVED lines=14> */
[----:B------:R-:W-:Y:S01]  /*12630*/  IMAD.IADD R75, R73, 0x1, R88 ;  /* 0x00000001494b7824 */ /* 0x000fe200078e0258 */
[----:B------:R-:W-:Y:S02]  /*12640*/  I2FP.F32.S32 R88, R88 ;  /* 0x0000005800587245 */ /* 0x000fe40000201400 */
        /* <DEDUP_REMOVED lines=17> */
[----:B------:R-:W2:Y:S04]  /*12760*/  @!P2 LDC.64 R74, c[0x0][0x250] ;  /* 0x00009400ff4aab82 */ /* 0x000ea80000000a00 */
[----:B------:R-:W0:Y:S01]  /*12770*/  SHFL.IDX PT, R82, R82, RZ, 0x1f ;  /* 0x00001fff52527589 */ /* 0x000e2200000e0000 */
[C---:B-1----:R-:W-:Y:S01]  /*12780*/  FMUL.FTZ R72, R83.reuse, R83 ;  /* 0x0000005353487220 */ /* 0x042fe20000410000 */
[----:B------:R-:W-:Y:S01]  /*12790*/  FSEL R88, R83, RZ, P4 ;  /* 0x000000ff53587208 */ /* 0x000fe20002000000 */
[----:B--2---:R-:W-:-:S03]  /*127a0*/  @!P2 IMAD.WIDE R74, R86, 0x4, R74 ;  /* 0x00000004564aa825 */ /* 0x004fc600078e024a */
[----:B------:R-:W-:Y:S01]  /*127b0*/  FSEL R73, R72, RZ, !P3 ;  /* 0x000000ff48497208 */ /* 0x000fe20005800000 */
[C---:B------:R-:W-:Y:S01]  /*127c0*/  FADD.FTZ R79, -R88.reuse, R79 ;  /* 0x0000004f584f7221 */ /* 0x040fe20000010100 */
[----:B------:R-:W-:Y:S01]  /*127d0*/  FADD.FTZ R78, -R88, R78 ;  /* 0x0000004e584e7221 */ /* 0x000fe20000010100 */
[----:B0-----:R-:W-:Y:S01]  /*127e0*/  FFMA.FTZ R72, R82, UR12, R77 ;  /* 0x0000000c52487c23 */ /* 0x001fe2000801004d */
[C---:B------:R-:W-:Y:S01]  /*127f0*/  FADD.FTZ R82, -R88.reuse, R76 ;  /* 0x0000004c58527221 */ /* 0x040fe20000010100 */
[----:B------:R-:W-:Y:S01]  /*12800*/  FADD.FTZ R90, -R88, R90 ;  /* 0x0000005a585a7221 */ /* 0x000fe20000010100 */
[----:B------:R-:W0:Y:S01]  /*12810*/  LDC.64 R76, c[0x0][0x2b8] ;  /* 0x0000ae00ff4c7b82 */ /* 0x000e220000000a00 */
[----:B------:R-:W-:Y:S01]  /*12820*/  FADD.FTZ R89, R72, R73 ;  /* 0x0000004948597221 */ /* 0x000fe20000010000 */
[C---:B------:R-:W-:Y:S01]  /*12830*/  FADD.FTZ R81, -R88.reuse, R81 ;  /* 0x0000005158517221 */ /* 0x040fe20000010100 */
[C---:B------:R-:W-:Y:S01]  /*12840*/  FADD.FTZ R102, -R88.reuse, R102 ;  /* 0x0000006658667221 */ /* 0x040fe20000010100 */
[C---:B------:R-:W-:Y:S01]  /*12850*/  FADD.FTZ R92, -R88.reuse, R92 ;  /* 0x0000005c585c7221 */ /* 0x040fe20000010100 */
[C---:B------:R-:W-:Y:S01]  /*12860*/  FADD.FTZ R91, -R88.reuse, R91 ;  /* 0x0000005b585b7221 */ /* 0x040fe20000010100 */
[C---:B------:R-:W-:Y:S01]  /*12870*/  FADD.FTZ R93, -R88.reuse, R93 ;  /* 0x0000005d585d7221 */ /* 0x040fe20000010100 */
[----:B------:R-:W1:Y:S01]  /*12880*/  MUFU.RSQ R89, R89 ;  /* 0x0000005900597308 */ /* 0x000e620000001400 */
        /* <DEDUP_REMOVED lines=18> */
[----:B------:R1:W-:Y:S01]  /*129b0*/  @!P2 STG.E desc[UR4][R74.64], R83 ;  /* 0x000000534a00a986 */ /* 0x0003e2000c101904 */
[C---:B------:R-:W-:Y:S01]  /*129c0*/  FMUL.FTZ R79, R89.reuse, R78 ;  /* 0x0000004e594f7220 */ /* 0x040fe20000410000 */
[C---:B------:R-:W-:Y:S01]  /*129d0*/  FMUL.FTZ R97, R89.reuse, R90 ;  /* 0x0000005a59617220 */ /* 0x040fe20000410000 */
[C---:B------:R-:W-:Y:S01]  /*129e0*/  FMUL.FTZ R78, R89.reuse, R81 ;  /* 0x00000051594e7220 */ /* 0x040fe20000410000 */
[C---:B------:R-:W-:Y:S01]  /*129f0*/  FMUL.FTZ R99, R89.reuse, R104 ;  /* 0x0000006859637220 */ /* 0x040fe20000410000 */
[C---:B------:R-:W-:Y:S01]  /*12a00*/  FMUL.FTZ R116, R89.reuse, R116 ;  /* 0x0000007459747220 */ /* 0x040fe20000410000 */
[C---:B------:R-:W-:Y:S01]  /*12a10*/  FMUL.FTZ R109, R89.reuse, R124 ;  /* 0x0000007c596d7220 */ /* 0x040fe20000410000 */
[----:B------:R-:W-:Y:S01]  /*12a20*/  FMUL.FTZ R88, R89, R88 ;  /* 0x0000005859587220 */ /* 0x000fe20000410000 */
[----:B--2---:R-:W-:-:S04]  /*12a30*/  @!P2 IMAD.WIDE R72, R86, 0x4, R72 ;  /* 0x000000045648a825 */ /* 0x004fc800078e0248 */
[----:B------:R-:W-:Y:S01]  /*12a40*/  FFMA.FTZ R104, R38, R79, R62 ;  /* 0x0000004f26687223 */ /* 0x000fe2000001003e */
[C---:B------:R-:W-:Y:S01]  /*12a50*/  FMUL.FTZ R105, R89.reuse, R91 ;  /* 0x0000005b59697220 */ /* 0x040fe20000410000 */
[C---:B------:R-:W-:Y:S01]  /*12a60*/  FMUL.FTZ R101, R89.reuse, R101 ;  /* 0x0000006559657220 */ /* 0x040fe20000410000 */
[----:B-1----:R-:W-:Y:S01]  /*12a70*/  FMUL.FTZ R83, R89, R102 ;  /* 0x0000006659537220 */ /* 0x002fe20000410000 */
[----:B------:R-:W-:Y:S01]  /*12a80*/  FFMA.FTZ R102, R36, R95, R60 ;  /* 0x0000005f24667223 */ /* 0x000fe2000001003c */
[----:B------:R-:W-:Y:S01]  /*12a90*/  FFMA.FTZ R74, R32, R97, R56 ;  /* 0x00000061204a7223 */ /* 0x000fe20000010038 */
[----:B0-----:R-:W-:-:S04]  /*12aa0*/  IMAD.WIDE.U32 R94, R94, 0x10, R76 ;  /* 0x000000105e5e7825 */ /* 0x001fc800078e004c */
[----:B------:R-:W-:Y:S01]  /*12ab0*/  FFMA.FTZ R97, R39, R78, R63 ;  /* 0x0000004e27617223 */ /* 0x000fe2000001003f */
[----:B------:R-:W-:Y:S01]  /*12ac0*/  FFMA.FTZ R77, R30, R83, R54 ;  /* 0x000000531e4d7223 */ /* 0x000fe20000010036 */
[----:B------:R-:W-:Y:S01]  /*12ad0*/  FFMA.FTZ R78, R24, R99, R48 ;  /* 0x00000063184e7223 */ /* 0x000fe20000010030 */
        /* <DEDUP_REMOVED lines=19> */
[----:B------:R-:W-:Y:S01]  /*12c10*/  F2FP.F16.F32.PACK_AB R78, R83, R78 ;  /* 0x0000004e534e723e */ /* 0x000fe200000000ff */
[----:B------:R-:W-:Y:S01]  /*12c20*/  FFMA.FTZ R106, R35, R107, R59 ;  /* 0x0000006b236a7223 */ /* 0x000fe2000001003b */
[----:B------:R-:W-:Y:S01]  /*12c30*/  FFMA.FTZ R105, R33, R92, R57 ;  /* 0x0000005c21697223 */ /* 0x000fe20000010039 */
[----:B------:R-:W-:Y:S01]  /*12c40*/  F2FP.F16.F32.PACK_AB R83, R88, R109 ;  /* 0x0000006d5853723e */ /* 0x000fe200000000ff */
[----:B------:R-:W-:Y:S01]  /*12c50*/  FFMA.FTZ R108, R27, R108, R51 ;  /* 0x0000006c1b6c7223 */ /* 0x000fe20000010033 */
[----:B------:R-:W-:Y:S01]  /*12c60*/  FFMA.FTZ R98, R31, R98, R55 ;  /* 0x000000621f627223 */ /* 0x000fe20000010037 */
[----:B------:R-:W-:Y:S01]  /*12c70*/  LEA R88, P2, R80, UR14, 0x4 ;  /* 0x0000000e50587c11 */ /* 0x000fe2000f8420ff */
[----:B------:R-:W-:Y:S01]  /*12c80*/  FFMA.FTZ R91, R22, R91, R46 ;  /* 0x0000005b165b7223 */ /* 0x000fe2000001002e */
[----:B------:R-:W-:Y:S01]  /*12c90*/  FFMA.FTZ R82, R16, R93, R40 ;  /* 0x0000005d10527223 */ /* 0x000fe20000010028 */
[----:B0-----:R-:W-:Y:S01]  /*12ca0*/  FFMA.FTZ R89, R29, R90, R53 ;  /* 0x0000005a1d597223 */ /* 0x001fe20000010035 */
[----:B------:R-:W-:Y:S01]  /*12cb0*/  F2FP.F16.F32.PACK_AB R72, R79, R102 ;  /* 0x000000664f48723e */ /* 0x000fe200000000ff */
[----:B------:R-:W-:Y:S01]  /*12cc0*/  FFMA.FTZ R79, R26, R103, R50 ;  /* 0x000000671a4f7223 */ /* 0x000fe20000010032 */
[----:B------:R-:W-:Y:S01]  /*12cd0*/  F2FP.F16.F32.PACK_AB R73, R97, R104 ;  /* 0x000000686149723e */ /* 0x000fe200000000ff */
[----:B------:R-:W-:Y:S01]  /*12ce0*/  FFMA.FTZ R122, R23, R122, R47 ;  /* 0x0000007a177a7223 */ /* 0x000fe2000001002f */
[----:B------:R-:W-:Y:S01]  /*12cf0*/  FFMA.FTZ R97, R17, R114, R41 ;  /* 0x0000007211617223 */ /* 0x000fe20000010029 */
[----:B------:R-:W-:Y:S01]  /*12d00*/  FFMA.FTZ R92, R20, R81, R44 ;  /* 0x00000051145c7223 */ /* 0x000fe2000001002c */
[----:B------:R-:W-:Y:S01]  /*12d10*/  FFMA.FTZ R93, R21, R118, R45 ;  /* 0x00000076155d7223 */ /* 0x000fe2000001002d */
[----:B------:R-:W-:-:S02]  /*12d20*/  LEA R90, P3, R100, UR14, 0x4 ;  /* 0x0000000e645a7c11 */ /* 0x000fc4000f8620ff */
[----:B------:R-:W-:Y:S02]  /*12d30*/  F2FP.F16.F32.PACK_AB R76, R89, R76 ;  /* 0x0000004c594c723e */ /* 0x000fe400000000ff */
[----:B------:R-:W-:Y:S02]  /*12d40*/  F2FP.F16.F32.PACK_AB R75, R106, R75 ;  /* 0x0000004b6a4b723e */ /* 0x000fe400000000ff */
[----:B------:R-:W-:Y:S02]  /*12d50*/  F2FP.F16.F32.PACK_AB R74, R105, R74 ;  /* 0x0000004a694a723e */ /* 0x000fe400000000ff */
[----:B------:R-:W-:Y:S02]  /*12d60*/  LEA.HI.X R89, R80, UR15, RZ, 0x4, P2 ;  /* 0x0000000f50597c11 */ /* 0x000fe400090f24ff */
[----:B------:R-:W-:Y:S02]  /*12d70*/  F2FP.F16.F32.PACK_AB R79, R108, R79 ;  /* 0x0000004f6c4f723e */ /* 0x000fe400000000ff */
[----:B------:R-:W-:Y:S01]  /*12d80*/  F2FP.F16.F32.PACK_AB R77, R98, R77 ;  /* 0x0000004d624d723e */ /* 0x000fe200000000ff */
[----:B------:R-:W-:Y:S01]  /*12d90*/  STG.E.128 desc[UR4][R88.64], R72 ;  /* 0x0000004858007986 */ /* 0x000fe2000c101d04 */
[----:B------:R-:W-:-:S02]  /*12da0*/  F2FP.F16.F32.PACK_AB R81, R122, R91 ;  /* 0x0000005b7a51723e */ /* 0x000fc400000000ff */
[----:B------:R-:W-:Y:S01]  /*12db0*/  F2FP.F16.F32.PACK_AB R82, R97, R82 ;  /* 0x000000526152723e */ /* 0x000fe200000000ff */
[----:B------:R0:W-:Y:S01]  /*12dc0*/  STG.E.128 desc[UR4][R94.64], R76 ;  /* 0x0000004c5e007986 */ /* 0x0001e2000c101d04 */
[----:B------:R-:W-:Y:S02]  /*12dd0*/  LEA.HI.X R91, R100, UR15, RZ, 0x4, P3 ;  /* 0x0000000f645b7c11 */ /* 0x000fe400098f24ff */
[----:B------:R-:W-:Y:S02]  /*12de0*/  F2FP.F16.F32.PACK_AB R80, R93, R92 ;  /* 0x0000005c5d50723e */ /* 0x000fe400000000ff */
[----:B------:R-:W-:Y:S02]  /*12df0*/  IADD3 R86, R86, UR16, RZ ;  /* 0x0000001056567c10 */ /* 0x000fe4000fffe0ff */
[----:B------:R-:W-:Y:S01]  /*12e00*/  SEL R92, RZ, 0x1, P1 ;  /* 0x00000001ff5c7807 */ /* 0x000fe20000800000 */
[----:B------:R1:W-:Y:S01]  /*12e10*/  STG.E.128 desc[UR4][R90.64], R80 ;  /* 0x000000505a007986 */ /* 0x0003e2000c101d04 */
[----:B------:R-:W-:-:S02]  /*12e20*/  ISETP.GE.AND P2, PT, R86, UR17, PT ;  /* 0x0000001156007c0c */ /* 0x000fc4000bf46270 */
[----:B0-----:R-:W-:-:S11]  /*12e30*/  PRMT R77, R92, 0x7610, R77 ;  /* 0x000076105c4d7816 */ /* 0x001fd6000000004d */
[----:B------:R-:W-:Y:S05]  /*12e40*/  @!P2 BRA `(.L_x_12287) ;  /* 0xfffffed80098a947 */ /* 0x000fea000383ffff */
[----:B------:R-:W-:Y:S05]  /*12e50*/  EXIT ;  /* 0x000000000000794d */ /* 0x000fea0003800000 */
.L_x_12286:
[----:B------:R-:W-:Y:S01]  /*12e60*/  HFMA2.MMA R116, -RZ, RZ, 0, 1.847743988037109375e-06 ;  /* 0x0000001fff747435 */ /* 0x000fe200000001ff */
[----:B------:R-:W-:Y:S02]  /*12e70*/  IMAD.MOV.U32 R99, RZ, RZ, 0x1 ;  /* 0x00000001ff637424 */ /* 0x000fe400078e00ff */
[----:B------:R-:W-:-:S08]  /*12e80*/  IMAD.MOV.U32 R89, RZ, RZ, -0x1 ;  /* 0xffffffffff597424 */ /* 0x000fd000078e00ff */
[----:B0-----:R-:W-:Y:S05]  /*12e90*/  WARPSYNC.COLLECTIVE R89, `(.L_x_12288) ;  /* 0x0000000059087348 */ /* 0x001fea0003c00000 */
[----:B------:R1:W2:Y:S02]  /*12ea0*/  SHFL.BFLY P3, R88, R98, R99, R116 ;  /* 0x0c00006362587389 */ /* 0x0002a40000060074 */
[----:B012---:R-:W-:Y:S01]  /*12eb0*/  ENDCOLLECTIVE ;  /* 0x000000000000791b */ /* 0x007fe20003800000 */
.L_x_12288:
[----:B------:R-:W-:Y:S01]  /*12ec0*/  HFMA2.MMA R99, -RZ, RZ, 0, 1.1920928955078125e-07 ;  /* 0x00000002ff637435 */ /* 0x000fe200000001ff */
[----:B------:R-:W-:-:S05]  /*12ed0*/  MOV R73, R88 ;  /* 0x0000005800497202 */ /* 0x000fca0000000f00 */
[----:B------:R-:W-:-:S04]  /*12ee0*/  FADD.FTZ R74, R98, R73 ;  /* 0x00000049624a7221 */ /* 0x000fc80000010000 */
[----:B------:R-:W-:-:S07]  /*12ef0*/  IMAD.MOV.U32 R98, RZ, RZ, R74 ;  /* 0x000000ffff627224 */ /* 0x000fce00078e004a */
[----:B------:R-:W-:Y:S05]  /*12f00*/  WARPSYNC.COLLECTIVE R89, `(.L_x_12289) ;  /* 0x0000000059087348 */ /* 0x000fea0003c00000 */
[----:B------:R0:W1:Y:S02]  /*12f10*/  SHFL.BFLY P3, R88, R98, R99, R116 ;  /* 0x0c00006362587389 */ /* 0x0000640000060074 */
[----:B01----:R-:W-:Y:S01]  /*12f20*/  ENDCOLLECTIVE ;  /* 0x000000000000791b */ /* 0x003fe20003800000 */
.L_x_12289:
[----:B------:R-:W-:Y:S02]  /*12f30*/  IMAD.MOV.U32 R99, RZ, RZ, 0x4 ;  /* 0x00000004ff637424 */ /* 0x000fe400078e00ff */
[----:B------:R-:W-:-:S04]  /*12f40*/  IMAD.MOV.U32 R73, RZ, RZ, R88 ;  /* 0x000000ffff497224 */ /* 0x000fc800078e0058 */
[----:B------:R-:W-:-:S05]  /*12f50*/  FADD.FTZ R75, R74, R73 ;  /* 0x000000494a4b7221 */ /* 0x000fca0000010000 */
[----:B------:R-:W-:-:S07]  /*12f60*/  MOV R98, R75 ;  /* 0x0000004b00627202 */ /* 0x000fce0000000f00 */
[----:B------:R-:W-:Y:S05]  /*12f70*/  WARPSYNC.COLLECTIVE R89, `(.L_x_12290) ;  /* 0x0000000059087348 */ /* 0x000fea0003c00000 */
[----:B------:R0:W1:Y:S02]  /*12f80*/  SHFL.BFLY P3, R88, R98, R99, R116 ;  /* 0x0c00006362587389 */ /* 0x0000640000060074 */
[----:B01----:R-:W-:Y:S01]  /*12f90*/  ENDCOLLECTIVE ;  /* 0x000000000000791b */ /* 0x003fe20003800000 */
.L_x_12290:
[----:B------:R-:W-:Y:S01]  /*12fa0*/  HFMA2.MMA R99, -RZ, RZ, 0, 4.76837158203125e-07 ;  /* 0x00000008ff637435 */ /* 0x000fe200000001ff */
[----:B------:R-:W-:-:S05]  /*12fb0*/  MOV R72, R88 ;  /* 0x0000005800487202 */ /* 0x000fca0000000f00 */
[----:B------:R-:W-:-:S04]  /*12fc0*/  FADD.FTZ R82, R75, R72 ;  /* 0x000000484b527221 */ /* 0x000fc80000010000 */
[----:B------:R-:W-:-:S07]  /*12fd0*/  IMAD.MOV.U32 R98, RZ, RZ, R82 ;  /* 0x000000ffff627224 */ /* 0x000fce00078e0052 */
[----:B------:R-:W-:Y:S05]  /*12fe0*/  WARPSYNC.COLLECTIVE R89, `(.L_x_12291) ;  /* 0x0000000059087348 */ /* 0x000fea0003c00000 */
[----:B------:R0:W1:Y:S02]  /*12ff0*/  SHFL.BFLY P3, R88, R98, R99, R116 ;  /* 0x0c00006362587389 */ /* 0x0000640000060074 */
[----:B01----:R-:W-:Y:S01]  /*13000*/  ENDCOLLECTIVE ;  /* 0x000000000000791b */ /* 0x003fe20003800000 */
.L_x_12291:
[----:B------:R-:W-:Y:S02]  /*13010*/  IMAD.MOV.U32 R99, RZ, RZ, 0x10 ;  /* 0x00000010ff637424 */ /* 0x000fe400078e00ff */
[----:B------:R-:W-:-:S04]  /*13020*/  IMAD.MOV.U32 R73, RZ, RZ, R88 ;  /* 0x000000ffff497224 */ /* 0x000fc800078e0058 */
[----:B------:R-:W-:-:S05]  /*13030*/  FADD.FTZ R83, R82, R73 ;  /* 0x0000004952537221 */ /* 0x000fca0000010000 */
[----:B------:R-:W-:-:S07]  /*13040*/  MOV R98, R83 ;  /* 0x0000005300627202 */ /* 0x000fce0000000f00 */
[----:B------:R-:W-:Y:S05]  /*13050*/  WARPSYNC.COLLECTIVE R89, `(.L_x_12292) ;  /* 0x0000000059087348 */ /* 0x000fea0003c00000 */
[----:B------:R0:W1:Y:S02]  /*13060*/  SHFL.BFLY P3, R88, R98, R99, R116 ;  /* 0x0c00006362587389 */ /* 0x0000640000060074 */
[----:B01----:R-:W-:Y:S01]  /*13070*/  ENDCOLLECTIVE ;  /* 0x000000000000791b */ /* 0x003fe20003800000 */
.L_x_12292:
        /* <DEDUP_REMOVED lines=56> */
.L_x_12293:
[----:B------:R-:W-:Y:S02]  /*13400*/  IMAD.MOV.U32 R99, RZ, RZ, 0x2 ;  /* 0x00000002ff637424 */ /* 0x000fe400078e00ff */
[----:B------:R-:W-:-:S04]  /*13410*/  IMAD.MOV.U32 R74, RZ, RZ, R88 ;  /* 0x000000ffff4a7224 */ /* 0x000fc800078e0058 */
[----:B------:R-:W-:-:S05]  /*13420*/  FADD.FTZ R74, R73, R74 ;  /* 0x0000004a494a7221 */ /* 0x000fca0000010000 */
[----:B------:R-:W-:-:S07]  /*13430*/  MOV R98, R74 ;  /* 0x0000004a00627202 */ /* 0x000fce0000000f00 */
[----:B------:R-:W-:Y:S05]  /*13440*/  WARPSYNC.COLLECTIVE R89, `(.L_x_12294) ;  /* 0x0000000059087348 */ /* 0x000fea0003c00000 */
[----:B------:R0:W1:Y:S02]  /*13450*/  SHFL.BFLY P3, R88, R98, R99, R116 ;  /* 0x0c00006362587389 */ /* 0x0000640000060074 */
[----:B01----:R-:W-:Y:S01]  /*13460*/  ENDCOLLECTIVE ;  /* 0x000000000000791b */ /* 0x003fe20003800000 */
.L_x_12294:
[----:B------:R-:W-:Y:S01]  /*13470*/  HFMA2.MMA R99, -RZ, RZ, 0, 2.384185791015625e-07 ;  /* 0x00000004ff637435 */ /* 0x000fe200000001ff */
[----:B------:R-:W-:-:S05]  /*13480*/  MOV R75, R88 ;  /* 0x00000058004b7202 */ /* 0x000fca0000000f00 */
[----:B------:R-:W-:-:S04]  /*13490*/  FADD.FTZ R75, R74, R75 ;  /* 0x0000004b4a4b7221 */ /* 0x000fc80000010000 */
[----:B------:R-:W-:-:S07]  /*134a0*/  IMAD.MOV.U32 R98, RZ, RZ, R75 ;  /* 0x000000ffff627224 */ /* 0x000fce00078e004b */
[----:B------:R-:W-:Y:S05]  /*134b0*/  WARPSYNC.COLLECTIVE R89, `(.L_x_12295) ;  /* 0x0000000059087348 */ /* 0x000fea0003c00000 */
[----:B------:R0:W1:Y:S02]  /*134c0*/  SHFL.BFLY P3, R88, R98, R99, R116 ;  /* 0x0c00006362587389 */ /* 0x0000640000060074 */
[----:B01----:R-:W-:Y:S01]  /*134d0*/  ENDCOLLECTIVE ;  /* 0x000000000000791b */ /* 0x003fe20003800000 */
.L_x_12295:
[----:B------:R-:W-:Y:S02]  /*134e0*/  IMAD.MOV.U32 R99, RZ, RZ, 0x8 ;  /* 0x00000008ff637424 */ /* 0x000fe400078e00ff */
[----:B------:R-:W-:-:S04]  /*134f0*/  IMAD.MOV.U32 R82, RZ, RZ, R88 ;  /* 0x000000ffff527224 */ /* 0x000fc800078e0058 */
[----:B------:R-:W-:-:S05]  /*13500*/  FADD.FTZ R82, R75, R82 ;  /* 0x000000524b527221 */ /* 0x000fca0000010000 */
[----:B------:R-:W-:-:S07]  /*13510*/  MOV R98, R82 ;  /* 0x0000005200627202 */ /* 0x000fce0000000f00 */
[----:B------:R-:W-:Y:S05]  /*13520*/  WARPSYNC.COLLECTIVE R89, `(.L_x_12296) ;  /* 0x0000000059087348 */ /* 0x000fea0003c00000 */
[----:B------:R0:W1:Y:S02]  /*13530*/  SHFL.BFLY P3, R88, R98, R99, R116 ;  /* 0x0c00006362587389 */ /* 0x0000640000060074 */
[----:B01----:R-:W-:Y:S01]  /*13540*/  ENDCOLLECTIVE ;  /* 0x000000000000791b */ /* 0x003fe20003800000 */
.L_x_12296:
[----:B------:R-:W-:Y:S01]  /*13550*/  HFMA2.MMA R99, -RZ, RZ, 0, 9.5367431640625e-07 ;  /* 0x00000010ff637435 */ /* 0x000fe200000001ff */
[----:B------:R-:W-:-:S05]  /*13560*/  MOV R83, R88 ;  /* 0x0000005800537202 */ /* 0x000fca0000000f00 */
[----:B------:R-:W-:-:S04]  /*13570*/  FADD.FTZ R83, R82, R83 ;  /* 0x0000005352537221 */ /* 0x000fc80000010000 */
[----:B------:R-:W-:-:S07]  /*13580*/  IMAD.MOV.U32 R98, RZ, RZ, R83 ;  /* 0x000000ffff627224 */ /* 0x000fce00078e0053 */
[----:B------:R-:W-:Y:S05]  /*13590*/  WARPSYNC.COLLECTIVE R89, `(.L_x_12297) ;  /* 0x0000000059087348 */ /* 0x000fea0003c00000 */
[----:B------:R0:W1:Y:S02]  /*135a0*/  SHFL.BFLY P3, R88, R98, R99, R116 ;  /* 0x0c00006362587389 */ /* 0x0000640000060074 */
[----:B01----:R-:W-:Y:S01]  /*135b0*/  ENDCOLLECTIVE ;  /* 0x000000000000791b */ /* 0x003fe20003800000 */
.L_x_12297:
[----:B------:R-:W-:Y:S05]  /*135c0*/  BRA `(.L_x_12298) ;  /* 0xffffffec00387947 */ /* 0x000fea000383ffff */
.L_x_12299:
        /* <DEDUP_REMOVED lines=11> */
.L_x_20587:


//--------------------- .text._ZN10layer_norm31ln_parallel_residual_fwd_kernelINS_13Kernel_traitsI6__halfS2_fS2_fjLj6144ELj1ELj1ELj8ELj16ENS_18Kernel_traits_baseILj6144ES2_S2_fS2_fjLj256EEEEELb0ELb0ELb0EEEvNS_9FwdParamsE --------------------------
	.section	.text._ZN10layer_norm31ln_parallel_residual_fwd_kernelINS_13Kernel_traitsI6__halfS2_fS2_fjLj6144ELj1ELj1ELj8ELj16ENS_18Kernel_traits_baseILj6144ES2_S2_fS2_fjLj256EEEEELb0ELb0ELb0EEEvNS_9FwdParamsE,"ax",@progbits
	.align	128
        .global         _ZN10layer_norm31ln_parallel_residual_fwd_kernelINS_13Kernel_traitsI6__halfS2_fS2_fjLj6144ELj1ELj1ELj8ELj16ENS_18Kernel_traits_baseILj6144ES2_S2_fS2_fjLj256EEEEELb0ELb0ELb0EEEvNS_9FwdParamsE
        .type           _ZN10layer_norm31ln_parallel_residual_fwd_kernelINS_13Kernel_traitsI6__halfS2_fS2_fjLj6144ELj1ELj1ELj8ELj16ENS_18Kernel_traits_baseILj6144ES2_S2_fS2_fjLj256EEEEELb0ELb0ELb0EEEvNS_9FwdParamsE,@function
        .size           _ZN10layer_norm31ln_parallel_residual_fwd_kernelINS_13Kernel_traitsI6__halfS2_fS2_fjLj6144ELj1ELj1ELj8ELj16ENS_18Kernel_traits_baseILj6144ES2_S2_fS2_fjLj256EEEEELb0ELb0ELb0EEEvNS_9FwdParamsE,(.L_x_20588 - _ZN10layer_norm31ln_parallel_residual_fwd_kernelINS_13Kernel_traitsI6__halfS2_fS2_fjLj6144ELj1ELj1ELj8ELj16ENS_18Kernel_traits_baseILj6144ES2_S2_fS2_fjLj256EEEEELb0ELb0ELb0EEEvNS_9FwdParamsE)
        .other          _ZN10layer_norm31ln_parallel_residual_fwd_kernelINS_13Kernel_traitsI6__halfS2_fS2_fjLj6144ELj1ELj1ELj8ELj16ENS_18Kernel_traits_baseILj6144ES2_S2_fS2_fjLj256EEEEELb0ELb0ELb0EEEvNS_9FwdParamsE,@"STO_CUDA_ENTRY STV_DEFAULT"
_ZN10layer_norm31ln_parallel_residual_fwd_kernelINS_13Kernel_traitsI6__halfS2_fS2_fjLj6144ELj1ELj1ELj8ELj16ENS_18Kernel_traits_baseILj6144ES2_S2_fS2_fjLj256EEEEELb0ELb0ELb0EEEvNS_9FwdParamsE:
.text._ZN10layer_norm31ln_parallel_residual_fwd_kernelINS_13Kernel_traitsI6__halfS2_fS2_fjLj6144ELj1ELj1ELj8ELj16ENS_18Kernel_traits_baseILj6144ES2_S2_fS2_fjLj256EEEEELb0ELb0ELb0EEEvNS_9FwdParamsE:
        /* <DEDUP_REMOVED lines=41> */
.L_x_12301:
[----:B------:R-:W-:Y:S05]  /*0290*/  BSYNC B0 ;  /* 0x0000000000007941 */ /* 0x000fea0003800000 */
.L_x_12300:
        /* <DEDUP_REMOVED lines=23> */
[----:B------:R-:W-:Y:S02]  /*0410*/  IADD3 R11, R11, 0x100, RZ ;  /* 0x000001000b0b7810 */ /* 0x000fe40007ffe0ff */
[----:B------:R-:W-:-:S02]  /*0420*/  @!P0 CS2R R28, SRZ ;  /* 0x00000000001c8805 */ /* 0x000fc4000001ff00 */
[----:B------:R-:W-:Y:S02]  /*0430*/  @!P0 CS2R R30, SRZ ;  /* 0x00000000001e8805 */ /* 0x000fe4000001ff00 */
[----:B------:R-:W-:Y:S02]  /*0440*/  @!P1 CS2R R24, SRZ ;  /* 0x0000000000189805 */ /* 0x000fe4000001ff00 */
[----:B0-----:R-:W-:-:S07]  /*0450*/  @!P1 CS2R R26, SRZ ;  /* 0x00000000001a9805 */ /* 0x001fce000001ff00 */
.L_x_12303:
[----:B------:R-:W-:Y:S05]  /*0460*/  BSYNC B0 ;  /* 0x0000000000007941 */ /* 0x000fea0003800000 */
.L_x_12302:
        /* <DEDUP_REMOVED lines=27> */
.L_x_12305:
[----:B------:R-:W-:Y:S05]  /*0620*/  BSYNC B0 ;  /* 0x0000000000007941 */ /* 0x000fea0003800000 */
.L_x_12304:
[----:B------:R-:W0:Y:S02]  /*0630*/  S2UR UR6, SR_CTAID.X ;  /* 0x00000000000679c3 */ /* 0x000e240000002500 */
[----:B0-----:R-:W-:Y:S01]  /*0640*/  LEA.HI R151, R50, UR6, RZ, 0x18 ;  /* 0x0000000632977c11 */ /* 0x001fe2000f8fc0ff */
[----:B------:R-:W-:-:S03]  /*0650*/  ULDC UR6, c[0x0][0x214] ;  /* 0x0000850000067ab9 */ /* 0x000fc60000000800 */
[----:B------:R-:W-:-:S13]  /*0660*/  ISETP.GE.AND P0, PT, R151, UR6, PT ;  /* 0x0000000697007c0c */ /* 0x000fda000bf06270 */
[----:B------:R-:W-:Y:S05]  /*0670*/  @P0 EXIT ;  /* 0x000000000000094d */ /* 0x000fea0003800000 */
[----:B------:R-:W-:Y:S01]  /*0680*/  SHF.R.S32.HI R0, RZ, 0x3, R0 ;  /* 0x00000003ff007819 */ /* 0x000fe20000011400 */
[--C-:B-----5:R-:W-:Y:S01]  /*0690*/  HADD2.F32 R133, -RZ, R4.reuse.H0_H0 ;  /* 0x20000004ff857230 */ /* 0x120fe20000004100 */
[----:B------:R-:W-:Y:S01]  /*06a0*/  LOP3.LUT R3, R50, 0xe0, RZ, 0xc0, !PT ;  /* 0x000000e032037812 */ /* 0x000fe200078ec0ff */
[----:B------:R-:W-:Y:S01]  /*06b0*/  HADD2.F32 R134, -RZ, R4.H1_H1 ;  /* 0x30000004ff867230 */ /* 0x000fe20000004100 */
[----:B------:R-:W-:Y:S01]  /*06c0*/  LOP3.LUT R2, R0, 0xff, RZ, 0xc0, !PT ;  /* 0x000000ff00027812 */ /* 0x000fe200078ec0ff */
[--C-:B------:R-:W-:Y:S01]  /*06d0*/  HADD2.F32 R135, -RZ, R5.reuse.H0_H0 ;  /* 0x20000005ff877230 */ /* 0x100fe20000004100 */
[----:B------:R-:W-:Y:S01]  /*06e0*/  SHF.R.U32.HI R0, RZ, 0x3, R0 ;  /* 0x00000003ff007819 */ /* 0x000fe20000011600 */
[----:B------:R-:W-:Y:S01]  /*06f0*/  HADD2.F32 R136, -RZ, R5.H1_H1 ;  /* 0x30000005ff887230 */ /* 0x000fe20000004100 */
[----:B------:R-:W-:Y:S01]  /*0700*/  VIADDMNMX R3, R2, -R3, RZ, !PT ;  /* 0x8000000302037246 */ /* 0x000fe200078001ff */
[----:B------:R-:W-:Y:S01]  /*0710*/  ULDC.U8 UR6, c[0x0][0x2a0] ;  /* 0x0000a80000067ab9 */ /* 0x000fe20000000000 */
[----:B------:R-:W-:Y:S01]  /*0720*/  LOP3.LUT R0, R0, 0x1fffffe0, RZ, 0xc0, !PT ;  /* 0x1fffffe000007812 */ /* 0x000fe200078ec0ff */
[--C-:B------:R-:W-:Y:S01]  /*0730*/  HADD2.F32 R69, -RZ, R76.reuse.H0_H0 ;  /* 0x2000004cff457230 */ /* 0x100fe20000004100 */
[----:B------:R-:W-:Y:S01]  /*0740*/  VIMNMX R3, R3, 0x20, PT ;  /* 0x0000002003037848 */ /* 0x000fe20003fe0100 */
[----:B------:R-:W-:Y:S01]  /*0750*/  HADD2.F32 R70, -RZ, R76.H1_H1 ;  /* 0x3000004cff467230 */ /* 0x000fe20000004100 */
[----:B------:R-:W-:Y:S01]  /*0760*/  SHF.L.U32 R4, R50, 0x5, RZ ;  /* 0x0000000532047819 */ /* 0x000fe200000006ff */
[--C-:B------:R-:W-:Y:S01]  /*0770*/  HADD2.F32 R71, -RZ, R77.reuse.H0_H0 ;  /* 0x2000004dff477230 */ /* 0x100fe20000004100 */
[----:B------:R-:W-:Y:S01]  /*0780*/  IADD3 R3, R3, R0, RZ ;  /* 0x0000000003037210 */ /* 0x000fe20007ffe0ff */
[----:B------:R-:W-:Y:S01]  /*0790*/  HADD2.F32 R72, -RZ, R77.H1_H1 ;  /* 0x3000004dff487230 */ /* 0x000fe20000004100 */
[----:B------:R-:W-:Y:S01]  /*07a0*/  LOP3.LUT R5, R4, 0x3e0, RZ, 0xc0, !PT ;  /* 0x000003e004057812 */ /* 0x000fe200078ec0ff */
[--C-:B------:R-:W-:Y:S01]  /*07b0*/  HADD2.F32 R73, -RZ, R78.reuse.H0_H0 ;  /* 0x2000004eff497230 */ /* 0x100fe20000004100 */
[----:B------:R-:W-:Y:S01]  /*07c0*/  SHF.L.U32 R3, R3, 0x3, RZ ;  /* 0x0000000303037819 */ /* 0x000fe200000006ff */
[----:B------:R-:W-:Y:S01]  /*07d0*/  HADD2.F32 R74, -RZ, R78.H1_H1 ;  /* 0x3000004eff4a7230 */ /* 0x000fe20000004100 */
[----:B------:R-:W-:Y:S01]  /*07e0*/  VIADDMNMX R5, R2, -R5, RZ, !PT ;  /* 0x8000000502057246 */ /* 0x000fe200078001ff */
[--C-:B------:R-:W-:Y:S01]  /*07f0*/  HADD2.F32 R75, -RZ, R79.reuse.H0_H0 ;  /* 0x2000004fff4b7230 */ /* 0x100fe20000004100 */
[----:B------:R-:W-:Y:S01]  /*0800*/  I2FP.F32.U32 R3, R3 ;  /* 0x0000000300037245 */ /* 0x000fe20000201000 */
[----:B------:R-:W-:Y:S01]  /*0810*/  HADD2.F32 R76, -RZ, R79.H1_H1 ;  /* 0x3000004fff4c7230 */ /* 0x000fe20000004100 */
[----:B------:R-:W-:Y:S01]  /*0820*/  VIMNMX R5, R5, 0x20, PT ;  /* 0x0000002005057848 */ /* 0x000fe20003fe0100 */
[--C-:B------:R-:W-:Y:S01]  /*0830*/  HADD2.F32 R53, -RZ, R44.reuse.H0_H0 ;  /* 0x2000002cff357230 */ /* 0x100fe20000004100 */
[----:B------:R0:W1:Y:S01]  /*0840*/  MUFU.RCP R149, R3 ;  /* 0x0000000300957308 */ /* 0x0000620000001000 */
[----:B------:R-:W-:Y:S01]  /*0850*/  ISETP.NE.AND P0, PT, RZ, UR6, PT ;  /* 0x00000006ff007c0c */ /* 0x000fe2000bf05270 */
[----:B------:R-:W-:Y:S01]  /*0860*/  HADD2.F32 R54, -RZ, R44.H1_H1 ;  /* 0x3000002cff367230 */ /* 0x000fe20000004100 */
[----:B------:R-:W-:Y:S01]  /*0870*/  IADD3 R5, R0, R5, RZ ;  /* 0x0000000500057210 */ /* 0x000fe20007ffe0ff */
[----:B------:R-:W-:Y:S01]  /*0880*/  HFMA2.MMA R0, -RZ, RZ, 0, 5.9604644775390625e-08 ;  /* 0x00000001ff007435 */ /* 0x000fe200000001ff */
[--C-:B------:R-:W-:Y:S01]  /*0890*/  HADD2.F32 R55, -RZ, R45.reuse.H0_H0 ;  /* 0x2000002dff377230 */ /* 0x100fe20000004100 */
[----:B------:R-:W-:Y:S01]  /*08a0*/  P2R R152, PR, RZ, 0x1 ;  /* 0x00000001ff987803 */ /* 0x000fe20000000000 */
        /* <DEDUP_REMOVED lines=87> */
[----:B01----:R-:W-:-:S07]  /*0e20*/  HADD2.F32 R147, -RZ, R15.H1_H1 ;  /* 0x3000000fff937230 */ /* 0x003fce0000004100 */
.L_x_12367:
        /* <DEDUP_REMOVED lines=22> */
[----:B------:R-:W-:Y:S01]  /*0f90*/  ISETP.NE.AND.EX P1, PT, RZ, UR7, PT, P1 ;  /* 0x00000007ff007c0c */ /* 0x000fe2000bf25310 */
[----:B--2---:R-:W-:-:S12]  /*0fa0*/  HADD2.F32 R16, -RZ, R28.H0_H0 ;  /* 0x2000001cff107230 */ /* 0x004fd80000004100 */
[----:B0-----:R-:W-:Y:S05]  /*0fb0*/  @P1 BRA `(.L_x_12308) ;  /* 0x00000000000c1947 */ /* 0x001fea0003800000 */
[----:B------:R-:W-:Y:S05]  /*0fc0*/  @!P0 BRA `(.L_x_12309) ;  /* 0x0000000000148947 */ /* 0x000fea0003800000 */
[----:B-----5:R-:W-:Y:S01]  /*0fd0*/  FADD.FTZ R16, R8, R16 ;  /* 0x0000001008107221 */ /* 0x020fe20000010000 */
[----:B------:R-:W-:Y:S06]  /*0fe0*/  BRA `(.L_x_12309) ;  /* 0x00000000000c7947 */ /* 0x000fec0003800000 */
.L_x_12308:
[----:B-----5:R-:W-:-:S05]  /*0ff0*/  HADD2.F32 R3, -RZ, R4.H0_H0 ;  /* 0x20000004ff037230 */ /* 0x020fca0000004100 */
[----:B------:R-:W-:-:S04]  /*1000*/  FADD.FTZ R16, R3, R16 ;  /* 0x0000001003107221 */ /* 0x000fc80000010000 */
[----:B------:R-:W-:-:S07]  /*1010*/  @P0 FADD.FTZ R16, R8, R16 ;  /* 0x0000001008100221 */ /* 0x000fce0000010000 */
.L_x_12309:
[----:B------:R-:W-:Y:S01]  /*1020*/  HADD2.F32 R17, -RZ, R28.H1_H1 ;  /* 0x3000001cff117230 */ /* 0x000fe20000004100 */
[----:B------:R-:W-:Y:S06]  /*1030*/  @P1 BRA `(.L_x_12310) ;  /* 0x00000000000c1947 */ /* 0x000fec0003800000 */
[----:B------:R-:W-:Y:S05]  /*1040*/  @!P0 BRA `(.L_x_12311) ;  /* 0x0000000000148947 */ /* 0x000fea0003800000 */
[----:B-----5:R-:W-:Y:S01]  /*1050*/  FADD.FTZ R17, R9, R17 ;  /* 0x0000001109117221 */ /* 0x020fe20000010000 */
[----:B------:R-:W-:Y:S06]  /*1060*/  BRA `(.L_x_12311) ;  /* 0x00000000000c7947 */ /* 0x000fec0003800000 */
.L_x_12310:
[----:B-----5:R-:W-:-:S05]  /*1070*/  HADD2.F32 R2, -RZ, R4.H1_H1 ;  /* 0x30000004ff027230 */ /* 0x020fca0000004100 */
[----:B------:R-:W-:-:S04]  /*1080*/  FADD.FTZ R17, R2, R17 ;  /* 0x0000001102117221 */ /* 0x000fc80000010000 */
[----:B------:R-:W-:-:S07]  /*1090*/  @P0 FADD.FTZ R17, R9, R17 ;  /* 0x0000001109110221 */ /* 0x000fce0000010000 */
.L_x_12311:
[----:B------:R-:W-:Y:S01]  /*10a0*/  HADD2.F32 R18, -RZ, R29.H0_H0 ;  /* 0x2000001dff127230 */ /* 0x000fe20000004100 */
[----:B------:R-:W-:Y:S06]  /*10b0*/  @P1 BRA `(.L_x_12312) ;  /* 0x00000000000c1947 */ /* 0x000fec0003800000 */
[----:B------:R-:W-:Y:S05]  /*10c0*/  @!P0 BRA `(.L_x_12313) ;  /* 0x0000000000148947 */ /* 0x000fea0003800000 */
[----:B-----5:R-:W-:Y:S01]  /*10d0*/  FADD.FTZ R18, R10, R18 ;  /* 0x000000120a127221 */ /* 0x020fe20000010000 */
[----:B------:R-:W-:Y:S06]  /*10e0*/  BRA `(.L_x_12313) ;  /* 0x00000000000c7947 */ /* 0x000fec0003800000 */
.L_x_12312:
[----:B-----5:R-:W-:-:S05]  /*10f0*/  HADD2.F32 R3, -RZ, R5.H0_H0 ;  /* 0x20000005ff037230 */ /* 0x020fca0000004100 */
[----:B------:R-:W-:-:S04]  /*1100*/  FADD.FTZ R18, R3, R18 ;  /* 0x0000001203127221 */ /* 0x000fc80000010000 */
[----:B------:R-:W-:-:S07]  /*1110*/  @P0 FADD.FTZ R18, R10, R18 ;  /* 0x000000120a120221 */ /* 0x000fce0000010000 */
.L_x_12313:
[----:B------:R-:W-:Y:S01]  /*1120*/  HADD2.F32 R19, -RZ, R29.H1_H1 ;  /* 0x3000001dff137230 */ /* 0x000fe20000004100 */
[----:B------:R-:W-:Y:S06]  /*1130*/  @P1 BRA `(.L_x_12314) ;  /* 0x00000000000c1947 */ /* 0x000fec0003800000 */
[----:B------:R-:W-:Y:S05]  /*1140*/  @!P0 BRA `(.L_x_12315) ;  /* 0x0000000000148947 */ /* 0x000fea0003800000 */
[----:B-----5:R-:W-:Y:S01]  /*1150*/  FADD.FTZ R19, R11, R19 ;  /* 0x000000130b137221 */ /* 0x020fe20000010000 */
[----:B------:R-:W-:Y:S06]  /*1160*/  BRA `(.L_x_12315) ;  /* 0x00000000000c7947 */ /* 0x000fec0003800000 */
.L_x_12314:
[----:B-----5:R-:W-:-:S05]  /*1170*/  HADD2.F32 R2, -RZ, R5.H1_H1 ;  /* 0x30000005ff027230 */ /* 0x020fca0000004100 */
[----:B------:R-:W-:-:S04]  /*1180*/  FADD.FTZ R19, R2, R19 ;  /* 0x0000001302137221 */ /* 0x000fc80000010000 */
[----:B------:R-:W-:-:S07]  /*1190*/  @P0 FADD.FTZ R19, R11, R19 ;  /* 0x000000130b130221 */ /* 0x000fce0000010000 */
.L_x_12315:
[----:B------:R-:W-:Y:S01]  /*11a0*/  HADD2.F32 R28, -RZ, R30.H0_H0 ;  /* 0x2000001eff1c7230 */ /* 0x000fe20000004100 */
[----:B------:R-:W-:Y:S06]  /*11b0*/  @P1 BRA `(.L_x_12316) ;  /* 0x00000000000c1947 */ /* 0x000fec0003800000 */
[----:B------:R-:W-:Y:S05]  /*11c0*/  @!P0 BRA `(.L_x_12317) ;  /* 0x0000000000148947 */ /* 0x000fea0003800000 */
[----:B-----5:R-:W-:Y:S01]  /*11d0*/  FADD.FTZ R28, R12, R28 ;  /* 0x0000001c0c1c7221 */ /* 0x020fe20000010000 */
[----:B------:R-:W-:Y:S06]  /*11e0*/  BRA `(.L_x_12317) ;  /* 0x00000000000c7947 */ /* 0x000fec0003800000 */
.L_x_12316:
[----:B-----5:R-:W-:-:S05]  /*11f0*/  HADD2.F32 R3, -RZ, R6.H0_H0 ;  /* 0x20000006ff037230 */ /* 0x020fca0000004100 */
[----:B------:R-:W-:-:S04]  /*1200*/  FADD.FTZ R28, R3, R28 ;  /* 0x0000001c031c7221 */ /* 0x000fc80000010000 */
[----:B------:R-:W-:-:S07]  /*1210*/  @P0 FADD.FTZ R28, R12, R28 ;  /* 0x0000001c0c1c0221 */ /* 0x000fce0000010000 */
.L_x_12317:
[----:B------:R-:W-:Y:S01]  /*1220*/  HADD2.F32 R29, -RZ, R30.H1_H1 ;  /* 0x3000001eff1d7230 */ /* 0x000fe20000004100 */
[----:B------:R-:W-:Y:S06]  /*1230*/  @P1 BRA `(.L_x_12318) ;  /* 0x00000000000c1947 */ /* 0x000fec0003800000 */
[----:B------:R-:W-:Y:S05]  /*1240*/  @!P0 BRA `(.L_x_12319) ;  /* 0x0000000000148947 */ /* 0x000fea0003800000 */
[----:B-----5:R-:W-:Y:S01]  /*1250*/  FADD.FTZ R29, R13, R29 ;  /* 0x0000001d0d1d7221 */ /* 0x020fe20000010000 */
[----:B------:R-:W-:Y:S06]  /*1260*/  BRA `(.L_x_12319) ;  /* 0x00000000000c7947 */ /* 0x000fec0003800000 */
.L_x_12318:
[----:B-----5:R-:W-:-:S05]  /*1270*/  HADD2.F32 R2, -RZ, R6.H1_H1 ;  /* 0x30000006ff027230 */ /* 0x020fca0000004100 */
[----:B------:R-:W-:-:S04]  /*1280*/  FADD.FTZ R29, R2, R29 ;  /* 0x0000001d021d7221 */ /* 0x000fc80000010000 */
[----:B------:R-:W-:-:S07]  /*1290*/  @P0 FADD.FTZ R29, R13, R29 ;  /* 0x0000001d0d1d0221 */ /* 0x000fce0000010000 */
.L_x_12319:
[----:B------:R-:W-:Y:S01]  /*12a0*/  HADD2.F32 R30, -RZ, R31.H0_H0 ;  /* 0x2000001fff1e7230 */ /* 0x000fe20000004100 */
[----:B------:R-:W-:Y:S06]  /*12b0*/  @P1 BRA `(.L_x_12320) ;  /* 0x00000000000c1947 */ /* 0x000fec0003800000 */
[----:B------:R-:W-:Y:S05]  /*12c0*/  @!P0 BRA `(.L_x_12321) ;  /* 0x0000000000148947 */ /* 0x000fea0003800000 */
[----:B-----5:R-:W-:Y:S01]  /*12d0*/  FADD.FTZ R30, R14, R30 ;  /* 0x0000001e0e1e7221 */ /* 0x020fe20000010000 */
[----:B------:R-:W-:Y:S06]  /*12e0*/  BRA `(.L_x_12321) ;  /* 0x00000000000c7947 */ /* 0x000fec0003800000 */
.L_x_12320:
[----:B-----5:R-:W-:-:S05]  /*12f0*/  HADD2.F32 R3, -RZ, R7.H0_H0 ;  /* 0x20000007ff037230 */ /* 0x020fca0000004100 */
[----:B------:R-:W-:-:S04]  /*1300*/  FADD.FTZ R30, R3, R30 ;  /* 0x0000001e031e7221 */ /* 0x000fc80000010000 */
[----:B------:R-:W-:-:S07]  /*1310*/  @P0 FADD.FTZ R30, R14, R30 ;  /* 0x0000001e0e1e0221 */ /* 0x000fce0000010000 */
.L_x_12321:
[----:B------:R-:W-:Y:S01]  /*1320*/  HADD2.F32 R31, -RZ, R31.H1_H1 ;  /* 0x3000001fff1f7230 */ /* 0x000fe20000004100 */
[----:B------:R-:W-:Y:S06]  /*1330*/  @P1 BRA `(.L_x_12322) ;  /* 0x00000000000c1947 */ /* 0x000fec0003800000 */
[----:B------:R-:W-:Y:S05]  /*1340*/  @!P0 BRA `(.L_x_12323) ;  /* 0x0000000000148947 */ /* 0x000fea0003800000 */
[----:B-----5:R-:W-:Y:S01]  /*1350*/  FADD.FTZ R31, R15, R31 ;  /* 0x0000001f0f1f7221 */ /* 0x020fe20000010000 */
[----:B------:R-:W-:Y:S06]  /*1360*/  BRA `(.L_x_12323) ;  /* 0x00000000000c7947 */ /* 0x000fec0003800000 */
.L_x_12322:
[----:B-----5:R-:W-:-:S05]  /*1370*/  HADD2.F32 R2, -RZ, R7.H1_H1 ;  /* 0x30000007ff027230 */ /* 0x020fca0000004100 */
[----:B------:R-:W-:-:S04]  /*1380*/  FADD.FTZ R31, R2, R31 ;  /* 0x0000001f021f7221 */ /* 0x000fc80000010000 */
[----:B------:R-:W-:-:S07]  /*1390*/  @P0 FADD.FTZ R31, R15, R31 ;  /* 0x0000001f0f1f0221 */ /* 0x000fce0000010000 */
.L_x_12323:
[C---:B------:R-:W-:Y:S02]  /*13a0*/  LEA R2, P0, R153.reuse, UR10, 0x5 ;  /* 0x0000000a99027c11 */ /* 0x040fe4000f8028ff */
[C---:B------:R-:W-:Y:S02]  /*13b0*/  IADD3 R41, R153.reuse, 0x100, RZ ;  /* 0x0000010099297810 */ /* 0x040fe40007ffe0ff */
[----:B------:R-:W-:-:S05]  /*13c0*/  LEA.HI.X R3, R153, UR11, RZ, 0x5, P0 ;  /* 0x0000000b99037c11 */ /* 0x000fca00080f2cff */
[----:B------:R0:W-:Y:S04]  /*13d0*/  STG.E.128 desc[UR4][R2.64], R16 ;  /* 0x0000001002007986 */ /* 0x0001e8000c101d04 */
[----:B------:R0:W-:Y:S02]  /*13e0*/  STG.E.128 desc[UR4][R2.64+0x10], R28 ;  /* 0x0000101c02007986 */ /* 0x0001e4000c101d04 */
.L_x_12307:
[----:B------:R-:W-:Y:S05]  /*13f0*/  BSYNC B0 ;  /* 0x0000000000007941 */ /* 0x000fea0003800000 */
.L_x_12306:
        /* <DEDUP_REMOVED lines=23> */
.L_x_12326:
[----:B-----5:R-:W-:-:S05]  /*1570*/  HADD2.F32 R3, -RZ, R4.H0_H0 ;  /* 0x20000004ff037230 */ /* 0x020fca0000004100 */
[----:B------:R-:W-:-:S04]  /*1580*/  FADD.FTZ R20, R3, R20 ;  /* 0x0000001403147221 */ /* 0x000fc80000010000 */
[----:B------:R-:W-:-:S07]  /*1590*/  @P0 FADD.FTZ R20, R8, R20 ;  /* 0x0000001408140221 */ /* 0x000fce0000010000 */
.L_x_12327:
[----:B------:R-:W-:Y:S01]  /*15a0*/  HADD2.F32 R21, -RZ, R32.H1_H1 ;  /* 0x30000020ff157230 */ /* 0x000fe20000004100 */
[----:B------:R-:W-:Y:S06]  /*15b0*/  @P1 BRA `(.L_x_12328) ;  /* 0x00000000000c1947 */ /* 0x000fec0003800000 */
[----:B------:R-:W-:Y:S05]  /*15c0*/  @!P0 BRA `(.L_x_12329) ;  /* 0x0000000000148947 */ /* 0x000fea0003800000 */
[----:B-----5:R-:W-:Y:S01]  /*15d0*/  FADD.FTZ R21, R9, R21 ;  /* 0x0000001509157221 */ /* 0x020fe20000010000 */
[----:B------:R-:W-:Y:S06]  /*15e0*/  BRA `(.L_x_12329) ;  /* 0x00000000000c7947 */ /* 0x000fec0003800000 */
.L_x_12328:
[----:B-----5:R-:W-:-:S05]  /*15f0*/  HADD2.F32 R2, -RZ, R4.H1_H1 ;  /* 0x30000004ff027230 */ /* 0x020fca0000004100 */
[----:B------:R-:W-:-:S04]  /*1600*/  FADD.FTZ R21, R2, R21 ;  /* 0x0000001502157221 */ /* 0x000fc80000010000 */
[----:B------:R-:W-:-:S07]  /*1610*/  @P0 FADD.FTZ R21, R9, R21 ;  /* 0x0000001509150221 */ /* 0x000fce0000010000 */
.L_x_12329:
[----:B------:R-:W-:Y:S01]  /*1620*/  HADD2.F32 R22, -RZ, R33.H0_H0 ;  /* 0x20000021ff167230 */ /* 0x000fe20000004100 */
[----:B------:R-:W-:Y:S06]  /*1630*/  @P1 BRA `(.L_x_12330) ;  /* 0x00000000000c1947 */ /* 0x000fec0003800000 */
[----:B------:R-:W-:Y:S05]  /*1640*/  @!P0 BRA `(.L_x_12331) ;  /* 0x0000000000148947 */ /* 0x000fea0003800000 */
[----:B-----5:R-:W-:Y:S01]  /*1650*/  FADD.FTZ R22, R10, R22 ;  /* 0x000000160a167221 */ /* 0x020fe20000010000 */
[----:B------:R-:W-:Y:S06]  /*1660*/  BRA `(.L_x_12331) ;  /* 0x00000000000c7947 */ /* 0x000fec0003800000 */
.L_x_12330:
[----:B-----5:R-:W-:-:S05]  /*1670*/  HADD2.F32 R3, -RZ, R5.H0_H0 ;  /* 0x20000005ff037230 */ /* 0x020fca0000004100 */
[----:B------:R-:W-:-:S04]  /*1680*/  FADD.FTZ R22, R3, R22 ;  /* 0x0000001603167221 */ /* 0x000fc80000010000 */
[----:B------:R-:W-:-:S07]  /*1690*/  @P0 FADD.FTZ R22, R10, R22 ;  /* 0x000000160a160221 */ /* 0x000fce0000010000 */
.L_x_12331:
[----:B------:R-:W-:Y:S01]  /*16a0*/  HADD2.F32 R23, -RZ, R33.H1_H1 ;  /* 0x30000021ff177230 */ /* 0x000fe20000004100 */
[----:B------:R-:W-:Y:S06]  /*16b0*/  @P1 BRA `(.L_x_12332) ;  /* 0x00000000000c1947 */ /* 0x000fec0003800000 */
[----:B------:R-:W-:Y:S05]  /*16c0*/  @!P0 BRA `(.L_x_12333) ;  /* 0x0000000000148947 */ /* 0x000fea0003800000 */
[----:B-----5:R-:W-:Y:S01]  /*16d0*/  FADD.FTZ R23, R11, R23 ;  /* 0x000000170b177221 */ /* 0x020fe20000010000 */
[----:B------:R-:W-:Y:S06]  /*16e0*/  BRA `(.L_x_12333) ;  /* 0x00000000000c7947 */ /* 0x000fec0003800000 */
.L_x_12332:
[----:B-----5:R-:W-:-:S05]  /*16f0*/  HADD2.F32 R2, -RZ, R5.H1_H1 ;  /* 0x30000005ff027230 */ /* 0x020fca0000004100 */
[----:B------:R-:W-:-:S04]  /*1700*/  FADD.FTZ R23, R2, R23 ;  /* 0x0000001702177221 */ /* 0x000fc80000010000 */
[----:B------:R-:W-:-:S07]  /*1710*/  @P0 FADD.FTZ R23, R11, R23 ;  /* 0x000000170b170221 */ /* 0x000fce0000010000 */
.L_x_12333:
[----:B------:R-:W-:Y:S01]  /*1720*/  HADD2.F32 R32, -RZ, R34.H0_H0 ;  /* 0x20000022ff207230 */ /* 0x000fe20000004100 */
[----:B------:R-:W-:Y:S06]  /*1730*/  @P1 BRA `(.L_x_12334) ;  /* 0x00000000000c1947 */ /* 0x000fec0003800000 */
[----:B------:R-:W-:Y:S05]  /*1740*/  @!P0 BRA `(.L_x_12335) ;  /* 0x0000000000148947 */ /* 0x000fea0003800000 */
[----:B-----5:R-:W-:Y:S01]  /*1750*/  FADD.FTZ R32, R12, R32 ;  /* 0x000000200c207221 */ /* 0x020fe20000010000 */
[----:B------:R-:W-:Y:S06]  /*1760*/  BRA `(.L_x_12335) ;  /* 0x00000000000c7947 */ /* 0x000fec0003800000 */
.L_x_12334:
[----:B-----5:R-:W-:-:S05]  /*1770*/  HADD2.F32 R3, -RZ, R6.H0_H0 ;  /* 0x20000006ff037230 */ /* 0x020fca0000004100 */
[----:B------:R-:W-:-:S04]  /*1780*/  FADD.FTZ R32, R3, R32 ;  /* 0x0000002003207221 */ /* 0x000fc80000010000 */
[----:B------:R-:W-:-:S07]  /*1790*/  @P0 FADD.FTZ R32, R12, R32 ;  /* 0x000000200c200221 */ /* 0x000fce0000010000 */
.L_x_12335:
[----:B------:R-:W-:Y:S01]  /*17a0*/  HADD2.F32 R33, -RZ, R34.H1_H1 ;  /* 0x30000022ff217230 */ /* 0x000fe20000004100 */
[----:B------:R-:W-:Y:S06]  /*17b0*/  @P1 BRA `(.L_x_12336) ;  /* 0x00000000000c1947 */ /* 0x000fec0003800000 */
[----:B------:R-:W-:Y:S05]  /*17c0*/  @!P0 BRA `(.L_x_12337) ;  /* 0x0000000000148947 */ /* 0x000fea0003800000 */
[----:B-----5:R-:W-:Y:S01]  /*17d0*/  FADD.FTZ R33, R13, R33 ;  /* 0x000000210d217221 */ /* 0x020fe20000010000 */
[----:B------:R-:W-:Y:S06]  /*17e0*/  BRA `(.L_x_12337) ;  /* 0x00000000000c7947 */ /* 0x000fec0003800000 */
.L_x_12336:
[----:B-----5:R-:W-:-:S05]  /*17f0*/  HADD2.F32 R2, -RZ, R6.H1_H1 ;  /* 0x30000006ff027230 */ /* 0x020fca0000004100 */
[----:B------:R-:W-:-:S04]  /*1800*/  FADD.FTZ R33, R2, R33 ;  /* 0x0000002102217221 */ /* 0x000fc80000010000 */
[----:B------:R-:W-:-:S07]  /*1810*/  @P0 FADD.FTZ R33, R13, R33 ;  /* 0x000000210d210221 */ /* 0x000fce0000010000 */
.L_x_12337:
[----:B------:R-:W-:Y:S01]  /*1820*/  HADD2.F32 R34, -RZ, R35.H0_H0 ;  /* 0x20000023ff227230 */ /* 0x000fe20000004100 */
[----:B------:R-:W-:Y:S06]  /*1830*/  @P1 BRA `(.L_x_12338) ;  /* 0x00000000000c1947 */ /* 0x000fec0003800000 */
[----:B------:R-:W-:Y:S05]  /*1840*/  @!P0 BRA `(.L_x_12339) ;  /* 0x0000000000148947 */ /* 0x000fea0003800000 */
[----:B-----5:R-:W-:Y:S01]  /*1850*/  FADD.FTZ R34, R14, R34 ;  /* 0x000000220e227221 */ /* 0x020fe20000010000 */
[----:B------:R-:W-:Y:S06]  /*1860*/  BRA `(.L_x_12339) ;  /* 0x00000000000c7947 */ /* 0x000fec0003800000 */
.L_x_12338:
[----:B-----5:R-:W-:-:S05]  /*1870*/  HADD2.F32 R3, -RZ, R7.H0_H0 ;  /* 0x20000007ff037230 */ /* 0x020fca0000004100 */
[----:B------:R-:W-:-:S04]  /*1880*/  FADD.FTZ R34, R3, R34 ;  /* 0x0000002203227221 */ /* 0x000fc80000010000 */
[----:B------:R-:W-:-:S07]  /*1890*/  @P0 FADD.FTZ R34, R14, R34 ;  /* 0x000000220e220221 */ /* 0x000fce0000010000 */
.L_x_12339:
[----:B------:R-:W-:Y:S01]  /*18a0*/  HADD2.F32 R35, -RZ, R35.H1_H1 ;  /* 0x30000023ff237230 */ /* 0x000fe20000004100 */
[----:B------:R-:W-:Y:S06]  /*18b0*/  @P1 BRA `(.L_x_12340) ;  /* 0x00000000000c1947 */ /* 0x000fec0003800000 */
[----:B------:R-:W-:Y:S05]  /*18c0*/  @!P0 BRA `(.L_x_12341) ;  /* 0x0000000000148947 */ /* 0x000fea0003800000 */
[----:B-----5:R-:W-:Y:S01]  /*18d0*/  FADD.FTZ R35, R15, R35 ;  /* 0x000000230f237221 */ /* 0x020fe20000010000 */
[----:B------:R-:W-:Y:S06]  /*18e0*/  BRA `(.L_x_12341) ;  /* 0x00000000000c7947 */ /* 0x000fec0003800000 */
.L_x_12340:
[----:B-----5:R-:W-:-:S05]  /*18f0*/  HADD2.F32 R2, -RZ, R7.H1_H1 ;  /* 0x30000007ff027230 */ /* 0x020fca0000004100 */
[----:B------:R-:W-:-:S04]  /*1900*/  FADD.FTZ R35, R2, R35 ;  /* 0x0000002302237221 */ /* 0x000fc80000010000 */
[----:B------:R-:W-:-:S07]  /*1910*/  @P0 FADD.FTZ R35, R15, R35 ;  /* 0x000000230f230221 */ /* 0x000fce0000010000 */
.L_x_12341:
[----:B------:R-:W-:-:S04]  /*1920*/  LEA R2, P0, R41, UR10, 0x5 ;  /* 0x0000000a29027c11 */ /* 0x000fc8000f8028ff */
[C---:B------:R-:W-:Y:S02]  /*1930*/  LEA.HI.X R3, R41.reuse, UR11, RZ, 0x5, P0 ;  /* 0x0000000b29037c11 */ /* 0x040fe400080f2cff */
[----:B------:R-:W-:-:S03]  /*1940*/  IADD3 R41, R41, 0x100, RZ ;  /* 0x0000010029297810 */ /* 0x000fc60007ffe0ff */
[----:B------:R1:W-:Y:S04]  /*1950*/  STG.E.128 desc[UR4][R2.64], R20 ;  /* 0x0000001402007986 */ /* 0x0003e8000c101d04 */
[----:B------:R1:W-:Y:S02]  /*1960*/  STG.E.128 desc[UR4][R2.64+0x10], R32 ;  /* 0x0000102002007986 */ /* 0x0003e4000c101d04 */
.L_x_12325:
[----:B------:R-:W-:Y:S05]  /*1970*/  BSYNC B0 ;  /* 0x0000000000007941 */ /* 0x000fea0003800000 */
.L_x_12324:
        /* <DEDUP_REMOVED lines=23> */
.L_x_12344:
[----:B-----5:R-:W-:-:S05]  /*1af0*/  HADD2.F32 R3, -RZ, R4.H0_H0 ;  /* 0x20000004ff037230 */ /* 0x020fca0000004100 */
[----:B------:R-:W-:-:S04]  /*1b00*/  FADD.FTZ R24, R3, R24 ;  /* 0x0000001803187221 */ /* 0x000fc80000010000 */
[----:B------:R-:W-:-:S07]  /*1b10*/  @P0 FADD.FTZ R24, R8, R24 ;  /* 0x0000001808180221 */ /* 0x000fce0000010000 */
.L_x_12345:
[----:B------:R-:W-:Y:S01]  /*1b20*/  HADD2.F32 R25, -RZ, R36.H1_H1 ;  /* 0x30000024ff197230 */ /* 0x000fe20000004100 */
[----:B------:R-:W-:Y:S06]  /*1b30*/  @P1 BRA `(.L_x_12346) ;  /* 0x00000000000c1947 */ /* 0x000fec0003800000 */
[----:B------:R-:W-:Y:S05]  /*1b40*/  @!P0 BRA `(.L_x_12347) ;  /* 0x0000000000148947 */ /* 0x000fea0003800000 */
[----:B-----5:R-:W-:Y:S01]  /*1b50*/  FADD.FTZ R25, R9, R25 ;  /* 0x0000001909197221 */ /* 0x020fe20000010000 */
[----:B------:R-:W-:Y:S06]  /*1b60*/  BRA `(.L_x_12347) ;  /* 0x00000000000c7947 */ /* 0x000fec0003800000 */
.L_x_12346:
[----:B-----5:R-:W-:-:S05]  /*1b70*/  HADD2.F32 R2, -RZ, R4.H1_H1 ;  /* 0x30000004ff027230 */ /* 0x020fca0000004100 */
[----:B------:R-:W-:-:S04]  /*1b80*/  FADD.FTZ R25, R2, R25 ;  /* 0x0000001902197221 */ /* 0x000fc80000010000 */
[----:B------:R-:W-:-:S07]  /*1b90*/  @P0 FADD.FTZ R25, R9, R25 ;  /* 0x0000001909190221 */ /* 0x000fce0000010000 */
.L_x_12347:
[----:B------:R-:W-:Y:S01]  /*1ba0*/  HADD2.F32 R26, -RZ, R37.H0_H0 ;  /* 0x20000025ff1a7230 */ /* 0x000fe20000004100 */
[----:B------:R-:W-:Y:S06]  /*1bb0*/  @P1 BRA `(.L_x_12348) ;  /* 0x00000000000c1947 */ /* 0x000fec0003800000 */
[----:B------:R-:W-:Y:S05]  /*1bc0*/  @!P0 BRA `(.L_x_12349) ;  /* 0x0000000000148947 */ /* 0x000fea0003800000 */
[----:B-----5:R-:W-:Y:S01]  /*1bd0*/  FADD.FTZ R26, R10, R26 ;  /* 0x0000001a0a1a7221 */ /* 0x020fe20000010000 */
[----:B------:R-:W-:Y:S06]  /*1be0*/  BRA `(.L_x_12349) ;  /* 0x00000000000c7947 */ /* 0x000fec0003800000 */
.L_x_12348:
[----:B-----5:R-:W-:-:S05]  /*1bf0*/  HADD2.F32 R3, -RZ, R5.H0_H0 ;  /* 0x20000005ff037230 */ /* 0x020fca0000004100 */
[----:B------:R-:W-:-:S04]  /*1c00*/  FADD.FTZ R26, R3, R26 ;  /* 0x0000001a031a7221 */ /* 0x000fc80000010000 */
[----:B------:R-:W-:-:S07]  /*1c10*/  @P0 FADD.FTZ R26, R10, R26 ;  /* 0x0000001a0a1a0221 */ /* 0x000fce0000010000 */
.L_x_12349:
[----:B------:R-:W-:Y:S01]  /*1c20*/  HADD2.F32 R27, -RZ, R37.H1_H1 ;  /* 0x30000025ff1b7230 */ /* 0x000fe20000004100 */
[----:B------:R-:W-:Y:S06]  /*1c30*/  @P1 BRA `(.L_x_12350) ;  /* 0x00000000000c1947 */ /* 0x000fec0003800000 */
[----:B------:R-:W-:Y:S05]  /*1c40*/  @!P0 BRA `(.L_x_12351) ;  /* 0x0000000000148947 */ /* 0x000fea0003800000 */
[----:B-----5:R-:W-:Y:S01]  /*1c50*/  FADD.FTZ R27, R11, R27 ;  /* 0x0000001b0b1b7221 */ /* 0x020fe20000010000 */
[----:B------:R-:W-:Y:S06]  /*1c60*/  BRA `(.L_x_12351) ;  /* 0x00000000000c7947 */ /* 0x000fec0003800000 */
.L_x_12350:
[----:B-----5:R-:W-:-:S05]  /*1c70*/  HADD2.F32 R2, -RZ, R5.H1_H1 ;  /* 0x30000005ff027230 */ /* 0x020fca0000004100 */
[----:B------:R-:W-:-:S04]  /*1c80*/  FADD.FTZ R27, R2, R27 ;  /* 0x0000001b021b7221 */ /* 0x000fc80000010000 */
[----:B------:R-:W-:-:S07]  /*1c90*/  @P0 FADD.FTZ R27, R11, R27 ;  /* 0x0000001b0b1b0221 */ /* 0x000fce0000010000 */
.L_x_12351:
[----:B------:R-:W-:Y:S01]  /*1ca0*/  HADD2.F32 R36, -RZ, R38.H0_H0 ;  /* 0x20000026ff247230 */ /* 0x000fe20000004100 */
[----:B------:R-:W-:Y:S06]  /*1cb0*/  @P1 BRA `(.L_x_12352) ;  /* 0x00000000000c1947 */ /* 0x000fec0003800000 */
[----:B------:R-:W-:Y:S05]  /*1cc0*/  @!P0 BRA `(.L_x_12353) ;  /* 0x0000000000148947 */ /* 0x000fea0003800000 */
[----:B-----5:R-:W-:Y:S01]  /*1cd0*/  FADD.FTZ R36, R12, R36 ;  /* 0x000000240c247221 */ /* 0x020fe20000010000 */
[----:B------:R-:W-:Y:S06]  /*1ce0*/  BRA `(.L_x_12353) ;  /* 0x00000000000c7947 */ /* 0x000fec0003800000 */
.L_x_12352:
[----:B-----5:R-:W-:-:S05]  /*1cf0*/  HADD2.F32 R3, -RZ, R6.H0_H0 ;  /* 0x20000006ff037230 */ /* 0x020fca0000004100 */
[----:B------:R-:W-:-:S04]  /*1d00*/  FADD.FTZ R36, R3, R36 ;  /* 0x0000002403247221 */ /* 0x000fc80000010000 */
[----:B------:R-:W-:-:S07]  /*1d10*/  @P0 FADD.FTZ R36, R12, R36 ;  /* 0x000000240c240221 */ /* 0x000fce0000010000 */
.L_x_12353:
[----:B------:R-:W-:Y:S01]  /*1d20*/  HADD2.F32 R37, -RZ, R38.H1_H1 ;  /* 0x30000026ff257230 */ /* 0x000fe20000004100 */
[----:B------:R-:W-:Y:S06]  /*1d30*/  @P1 BRA `(.L_x_12354) ;  /* 0x00000000000c1947 */ /* 0x000fec0003800000 */
[----:B------:R-:W-:Y:S05]  /*1d40*/  @!P0 BRA `(.L_x_12355) ;  /* 0x0000000000148947 */ /* 0x000fea0003800000 */
[----:B-----5:R-:W-:Y:S01]  /*1d50*/  FADD.FTZ R37, R13, R37 ;  /* 0x000000250d257221 */ /* 0x020fe20000010000 */
[----:B------:R-:W-:Y:S06]  /*1d60*/  BRA `(.L_x_12355) ;  /* 0x00000000000c7947 */ /* 0x000fec0003800000 */
.L_x_12354:
[----:B-----5:R-:W-:-:S05]  /*1d70*/  HADD2.F32 R2, -RZ, R6.H1_H1 ;  /* 0x30000006ff027230 */ /* 0x020fca0000004100 */
[----:B------:R-:W-:-:S04]  /*1d80*/  FADD.FTZ R37, R2, R37 ;  /* 0x0000002502257221 */ /* 0x000fc80000010000 */
[----:B------:R-:W-:-:S07]  /*1d90*/  @P0 FADD.FTZ R37, R13, R37 ;  /* 0x000000250d250221 */ /* 0x000fce0000010000 */
.L_x_12355:
[----:B------:R-:W-:Y:S01]  /*1da0*/  HADD2.F32 R38, -RZ, R39.H0_H0 ;  /* 0x20000027ff267230 */ /* 0x000fe20000004100 */
[----:B------:R-:W-:Y:S06]  /*1db0*/  @P1 BRA `(.L_x_12356) ;  /* 0x00000000000c1947 */ /* 0x000fec0003800000 */
[----:B------:R-:W-:Y:S05]  /*1dc0*/  @!P0 BRA `(.L_x_12357) ;  /* 0x0000000000148947 */ /* 0x000fea0003800000 */
[----:B-----5:R-:W-:Y:S01]  /*1dd0*/  FADD.FTZ R38, R14, R38 ;  /* 0x000000260e267221 */ /* 0x020fe20000010000 */
[----:B------:R-:W-:Y:S06]  /*1de0*/  BRA `(.L_x_12357) ;  /* 0x00000000000c7947 */ /* 0x000fec0003800000 */
.L_x_12356:
[----:B-----5:R-:W-:-:S05]  /*1df0*/  HADD2.F32 R3, -RZ, R7.H0_H0 ;  /* 0x20000007ff037230 */ /* 0x020fca0000004100 */
[----:B------:R-:W-:-:S04]  /*1e00*/  FADD.FTZ R38, R3, R38 ;  /* 0x0000002603267221 */ /* 0x000fc80000010000 */
[----:B------:R-:W-:-:S07]  /*1e10*/  @P0 FADD.FTZ R38, R14, R38 ;  /* 0x000000260e260221 */ /* 0x000fce0000010000 */
.L_x_12357:
[----:B------:R-:W-:Y:S01]  /*1e20*/  HADD2.F32 R39, -RZ, R39.H1_H1 ;  /* 0x30000027ff277230 */ /* 0x000fe20000004100 */
[----:B------:R-:W-:Y:S06]  /*1e30*/  @P1 BRA `(.L_x_12358) ;  /* 0x00000000000c1947 */ /* 0x000fec0003800000 */
[----:B------:R-:W-:Y:S05]  /*1e40*/  @!P0 BRA `(.L_x_12359) ;  /* 0x0000000000148947 */ /* 0x000fea0003800000 */
[----:B-----5:R-:W-:Y:S01]  /*1e50*/  FADD.FTZ R39, R15, R39 ;  /* 0x000000270f277221 */ /* 0x020fe20000010000 */
[----:B------:R-:W-:Y:S06]  /*1e60*/  BRA `(.L_x_12359) ;  /* 0x00000000000c7947 */ /* 0x000fec0003800000 */
.L_x_12358:
[----:B-----5:R-:W-:-:S05]  /*1e70*/  HADD2.F32 R2, -RZ, R7.H1_H1 ;  /* 0x30000007ff027230 */ /* 0x020fca0000004100 */
[----:B------:R-:W-:-:S04]  /*1e80*/  FADD.FTZ R39, R2, R39 ;  /* 0x0000002702277221 */ /* 0x000fc80000010000 */
[----:B------:R-:W-:-:S07]  /*1e90*/  @P0 FADD.FTZ R39, R15, R39 ;  /* 0x000000270f270221 */ /* 0x000fce0000010000 */
.L_x_12359:
[----:B------:R-:W-:-:S04]  /*1ea0*/  LEA R2, P0, R41, UR10, 0x5 ;  /* 0x0000000a29027c11 */ /* 0x000fc8000f8028ff */
[----:B------:R-:W-:-:S05]  /*1eb0*/  LEA.HI.X R3, R41, UR11, RZ, 0x5, P0 ;  /* 0x0000000b29037c11 */ /* 0x000fca00080f2cff */
[----:B------:R2:W-:Y:S04]  /*1ec0*/  STG.E.128 desc[UR4][R2.64], R24 ;  /* 0x0000001802007986 */ /* 0x0005e8000c101d04 */
[----:B------:R2:W-:Y:S02]  /*1ed0*/  STG.E.128 desc[UR4][R2.64+0x10], R36 ;  /* 0x0000102402007986 */ /* 0x0005e4000c101d04 */
.L_x_12343:
[----:B------:R-:W-:Y:S05]  /*1ee0*/  BSYNC B0 ;  /* 0x0000000000007941 */ /* 0x000fea0003800000 */
.L_x_12342:
        /* <DEDUP_REMOVED lines=104> */
.L_x_12378:
        /* <DEDUP_REMOVED lines=20> */
[----:B------:R-:W-:Y:S01]  /*26b0*/  HFMA2.MMA R0, -RZ, RZ, 0, 0 ;  /* 0x00000000ff007435 */ /* 0x000fe200000001ff */
[----:B------:R-:W-:-:S05]  /*26c0*/  @!P0 LEA R40, R40, R43, 0x3 ;  /* 0x0000002b28288211 */ /* 0x000fca00078e18ff */
[----:B------:R-:W-:Y:S01]  /*26d0*/  @!P0 MOV R0, R150 ;  /* 0x0000009600008202 */ /* 0x000fe20000000f00 */
[----:B------:R1:W-:Y:S01]  /*26e0*/  @!P0 LDS.64 R2, [R40] ;  /* 0x0000000028028984 */ /* 0x0003e20000000a00 */
        /* <DEDUP_REMOVED lines=77> */
[C---:B------:R-:W-:Y:S01]  /*2bc0*/  FMUL.FTZ R156, R0.reuse, R43 ;  /* 0x0000002b009c7220 */ /* 0x040fe20000410000 */
[----:B------:R-:W-:Y:S01]  /*2bd0*/  FADD.FTZ R43, R29, -R158 ;  /* 0x8000009e1d2b7221 */ /* 0x000fe20000010000 */
[----:B------:R-:W-:Y:S01]  /*2be0*/  FFMA.FTZ R41, R55, R46, R64 ;  /* 0x0000002e37297223 */ /* 0x000fe20000010040 */
        /* <DEDUP_REMOVED lines=9> */
[-C--:B------:R-:W-:Y:S01]  /*2c80*/  FFMA.FTZ R48, R59, R47.reuse, R68 ;  /* 0x0000002f3b307223 */ /* 0x080fe20000010044 */
[----:B------:R-:W-:Y:S01]  /*2c90*/  FFMA.FTZ R49, R60, R154, R67 ;  /* 0x0000009a3c317223 */ /* 0x000fe20000010043 */
[----:B------:R-:W-:Y:S01]  /*2ca0*/  F2FP.F16.F32.PACK_AB R40, R3, R40 ;  /* 0x000000280328723e */ /* 0x000fe200000000ff */
[----:B------:R-:W-:Y:S01]  /*2cb0*/  FFMA.FTZ R47, R75, R47, R84 ;  /* 0x0000002f4b2f7223 */ /* 0x000fe20000010054 */
[----:B------:R-:W-:Y:S01]  /*2cc0*/  F2FP.F16.F32.PACK_AB R42, R43, R42 ;  /* 0x0000002a2b2a723e */ /* 0x000fe200000000ff */
[----:B------:R-:W0:Y:S01]  /*2cd0*/  LDC.64 R2, c[0x0][0x2b8] ;  /* 0x0000ae00ff027b82 */ /* 0x000e220000000a00 */
[----:B------:R-:W-:Y:S01]  /*2ce0*/  F2FP.F16.F32.PACK_AB R43, R49, R48 ;  /* 0x00000030312b723e */ /* 0x000fe200000000ff */
[----:B------:R-:W-:Y:S01]  /*2cf0*/  FFMA.FTZ R154, R76, R154, R83 ;  /* 0x0000009a4c9a7223 */ /* 0x000fe20000010053 */
[----:B------:R-:W-:Y:S01]  /*2d00*/  FFMA.FTZ R159, R74, R157, R81 ;  /* 0x0000009d4a9f7223 */ /* 0x000fe20000010051 */
[----:B------:R-:W-:Y:S01]  /*2d10*/  FFMA.FTZ R157, R72, R155, R79 ;  /* 0x0000009b489d7223 */ /* 0x000fe2000001004f */
[----:B------:R-:W-:Y:S01]  /*2d20*/  FFMA.FTZ R44, R69, R44, R78 ;  /* 0x0000002c452c7223 */ /* 0x000fe2000001004e */
[----:B------:R-:W-:Y:S01]  /*2d30*/  FFMA.FTZ R155, R70, R45, R77 ;  /* 0x0000002d469b7223 */ /* 0x000fe2000001004d */
[----:B------:R-:W-:Y:S01]  /*2d40*/  F2FP.F16.F32.PACK_AB R47, R154, R47 ;  /* 0x0000002f9a2f723e */ /* 0x000fe200000000ff */
[----:B------:R-:W1:Y:S01]  /*2d50*/  LDC.64 R48, c[0x0][0x2c0] ;  /* 0x0000b000ff307b82 */ /* 0x000e620000000a00 */
[----:B------:R-:W-:Y:S01]  /*2d60*/  FFMA.FTZ R154, R71, R46, R80 ;  /* 0x0000002e479a7223 */ /* 0x000fe20000010050 */
[----:B------:R-:W-:Y:S01]  /*2d70*/  FFMA.FTZ R46, R73, R156, R82 ;  /* 0x0000009c492e7223 */ /* 0x000fe20000010052 */
[----:B------:R-:W-:-:S03]  /*2d80*/  F2FP.F16.F32.PACK_AB R44, R155, R44 ;  /* 0x0000002c9b2c723e */ /* 0x000fc600000000ff */
[----:B------:R-:W-:Y:S02]  /*2d90*/  F2FP.F16.F32.PACK_AB R45, R157, R154 ;  /* 0x0000009a9d2d723e */ /* 0x000fe400000000ff */
[----:B------:R-:W-:Y:S01]  /*2da0*/  F2FP.F16.F32.PACK_AB R46, R159, R46 ;  /* 0x0000002e9f2e723e */ /* 0x000fe200000000ff */
[----:B0-----:R-:W-:-:S05]  /*2db0*/  IMAD.WIDE.U32 R2, R153, 0x10, R2 ;  /* 0x0000001099027825 */ /* 0x001fca00078e0002 */
[----:B------:R0:W-:Y:S01]  /*2dc0*/  STG.E.128 desc[UR4][R2.64], R40 ;  /* 0x0000002802007986 */ /* 0x0001e2000c101d04 */
[C---:B-1----:R-:W-:Y:S01]  /*2dd0*/  IMAD.WIDE.U32 R48, R153.reuse, 0x10, R48 ;  /* 0x0000001099307825 */ /* 0x042fe200078e0030 */
[----:B------:R-:W-:-:S04]  /*2de0*/  IADD3 R153, R153, 0x100, RZ ;  /* 0x0000010099997810 */ /* 0x000fc80007ffe0ff */
[----:B------:R0:W-:Y:S03]  /*2df0*/  STG.E.128 desc[UR4][R48.64], R44 ;  /* 0x0000002c30007986 */ /* 0x0001e6000c101d04 */
.L_x_12362:
[----:B------:R-:W-:Y:S05]  /*2e00*/  BSYNC B0 ;  /* 0x0000000000007941 */ /* 0x000fea0003800000 */
.L_x_12361:
        /* <DEDUP_REMOVED lines=49> */
.L_x_12364:
[----:B------:R-:W-:Y:S05]  /*3120*/  BSYNC B0 ;  /* 0x0000000000007941 */ /* 0x000fea0003800000 */
.L_x_12363:
        /* <DEDUP_REMOVED lines=22> */
[----:B------:R-:W-:Y:S01]  /*3290*/  F2FP.F16.F32.PACK_AB R47, R2, R47 ;  /* 0x0000002f022f723e */ /* 0x000fe200000000ff */
[----:B------:R-:W0:Y:S01]  /*32a0*/  LDC.64 R48, c[0x0][0x2b8] ;  /* 0x0000ae00ff307b82 */ /* 0x000e220000000a00 */
[----:B------:R-:W-:Y:S01]  /*32b0*/  F2FP.F16.F32.PACK_AB R40, R3, R40 ;  /* 0x000000280328723e */ /* 0x000fe200000000ff */
[----:B------:R-:W-:Y:S01]  /*32c0*/  FMUL.FTZ R157, R0, R157 ;  /* 0x0000009d009d7220 */ /* 0x000fe20000410000 */
[----:B------:R-:W-:Y:S01]  /*32d0*/  FFMA.FTZ R0, R124, R159, R131 ;  /* 0x0000009f7c007223 */ /* 0x000fe20000010083 */
        /* <DEDUP_REMOVED lines=9> */
[----:B------:R-:W-:-:S02]  /*3370*/  FFMA.FTZ R157, R136, R154, R143 ;  /* 0x0000009a889d7223 */ /* 0x000fc4000001008f */
[----:B------:R-:W-:Y:S01]  /*3380*/  F2FP.F16.F32.PACK_AB R41, R0, R41 ;  /* 0x000000290029723e */ /* 0x000fe200000000ff */
[----:B------:R-:W-:Y:S01]  /*3390*/  FFMA.FTZ R0, R135, R46, R144 ;  /* 0x0000002e87007223 */ /* 0x000fe20000010090 */
[----:B------:R-:W-:Y:S01]  /*33a0*/  FFMA.FTZ R46, R137, R155, R146 ;  /* 0x0000009b892e7223 */ /* 0x000fe20000010092 */
[----:B------:R-:W-:-:S03]  /*33b0*/  FFMA.FTZ R155, R134, R45, R141 ;  /* 0x0000002d869b7223 */ /* 0x000fc6000001008d */
[----:B------:R-:W-:Y:S02]  /*33c0*/  F2FP.F16.F32.PACK_AB R45, R157, R0 ;  /* 0x000000009d2d723e */ /* 0x000fe400000000ff */
[----:B------:R-:W-:Y:S01]  /*33d0*/  F2FP.F16.F32.PACK_AB R46, R159, R46 ;  /* 0x0000002e9f2e723e */ /* 0x000fe200000000ff */
[----:B0-----:R-:W-:Y:S01]  /*33e0*/  IMAD.WIDE.U32 R48, R153, 0x10, R48 ;  /* 0x0000001099307825 */ /* 0x001fe200078e0030 */
[----:B------:R-:W-:-:S04]  /*33f0*/  F2FP.F16.F32.PACK_AB R44, R155, R44 ;  /* 0x0000002c9b2c723e */ /* 0x000fc800000000ff */
[----:B------:R3:W-:Y:S01]  /*3400*/  STG.E.128 desc[UR4][R48.64], R40 ;  /* 0x0000002830007986 */ /* 0x0007e2000c101d04 */
[----:B-1----:R-:W-:-:S05]  /*3410*/  IMAD.WIDE.U32 R2, R153, 0x10, R2 ;  /* 0x0000001099027825 */ /* 0x002fca00078e0002 */
[----:B------:R3:W-:Y:S02]  /*3420*/  STG.E.128 desc[UR4][R2.64], R44 ;  /* 0x0000002c02007986 */ /* 0x0007e4000c101d04 */
.L_x_12366:
[----:B------:R-:W-:Y:S05]  /*3430*/  BSYNC B0 ;  /* 0x0000000000007941 */ /* 0x000fea0003800000 */
.L_x_12365:
[----:B------:R-:W-:Y:S02]  /*3440*/  IADD3 R151, R151, UR14, RZ ;  /* 0x0000000e97977c10 */ /* 0x000fe4000fffe0ff */
[----:B-1----:R-:W-:Y:S02]  /*3450*/  SEL R0, RZ, 0x1, P1 ;  /* 0x00000001ff007807 */ /* 0x002fe40000800000 */
[----:B------:R-:W-:-:S13]  /*3460*/  ISETP.GE.AND P0, PT, R151, UR15, PT ;  /* 0x0000000f97007c0c */ /* 0x000fda000bf06270 */
[----:B------:R-:W-:Y:S05]  /*3470*/  @!P0 BRA `(.L_x_12367) ;  /* 0xffffffd8006c8947 */ /* 0x000fea000383ffff */
[----:B------:R-:W-:Y:S05]  /*3480*/  EXIT ;  /* 0x000000000000794d */ /* 0x000fea0003800000 */
.L_x_12360:
[----:B------:R-:W-:Y:S01]  /*3490*/  HFMA2.MMA R48, -RZ, RZ, 0, 5.9604644775390625e-08 ;  /* 0x00000001ff307435 */ /* 0x000fe200000001ff */
[----:B------:R-:W-:Y:S02]  /*34a0*/  MOV R49, R41 ;  /* 0x0000002900317202 */ /* 0x000fe40000000f00 */
[----:B------:R-:W-:Y:S02]  /*34b0*/  MOV R155, 0x1f ;  /* 0x0000001f009b7802 */ /* 0x000fe40000000f00 */
[----:B------:R-:W-:-:S07]  /*34c0*/  MOV R46, 0xffffffff ;  /* 0xffffffff002e7802 */ /* 0x000fce0000000f00 */
[----:B-----5:R-:W-:Y:S05]  /*34d0*/  WARPSYNC.COLLECTIVE R46, `(.L_x_12368) ;  /* 0x000000002e087348 */ /* 0x020fea0003c00000 */
[----:B------:R0:W1:Y:S02]  /*34e0*/  SHFL.BFLY P6, R47, R49, R48, R155 ;  /* 0x0c000030312f7389 */ /* 0x00006400000c009b */
[----:B01---5:R-:W-:Y:S01]  /*34f0*/  ENDCOLLECTIVE ;  /* 0x000000000000791b */ /* 0x023fe20003800000 */
.L_x_12368:
[----:B------:R-:W-:Y:S01]  /*3500*/  HFMA2.MMA R48, -RZ, RZ, 0, 1.1920928955078125e-07 ;  /* 0x00000002ff307435 */ /* 0x000fe200000001ff */
[----:B------:R-:W-:-:S05]  /*3510*/  MOV R0, R47 ;  /* 0x0000002f00007202 */ /* 0x000fca0000000f00 */
[----:B------:R-:W-:-:S05]  /*3520*/  FADD.FTZ R42, R41, R0 ;  /* 0x00000000292a7221 */ /* 0x000fca0000010000 */
[----:B------:R-:W-:-:S07]  /*3530*/  MOV R49, R42 ;  /* 0x0000002a00317202 */ /* 0x000fce0000000f00 */
[----:B------:R-:W-:Y:S05]  /*3540*/  WARPSYNC.COLLECTIVE R46, `(.L_x_12369) ;  /* 0x000000002e087348 */ /* 0x000fea0003c00000 */
[----:B------:R0:W1:Y:S02]  /*3550*/  SHFL.BFLY P6, R47, R49, R48, R155 ;  /* 0x0c000030312f7389 */ /* 0x00006400000c009b */
[----:B01----:R-:W-:Y:S01]  /*3560*/  ENDCOLLECTIVE ;  /* 0x000000000000791b */ /* 0x003fe20003800000 */
.L_x_12369:
[----:B------:R-:W-:Y:S01]  /*3570*/  HFMA2.MMA R48, -RZ, RZ, 0, 2.384185791015625e-07 ;  /* 0x00000004ff307435 */ /* 0x000fe200000001ff */
[----:B------:R-:W-:-:S05]  /*3580*/  MOV R43, R47 ;  /* 0x0000002f002b7202 */ /* 0x000fca0000000f00 */
[----:B------:R-:W-:-:S05]  /*3590*/  FADD.FTZ R43, R42, R43 ;  /* 0x0000002b2a2b7221 */ /* 0x000fca0000010000 */
[----:B------:R-:W-:-:S07]  /*35a0*/  MOV R49, R43 ;  /* 0x0000002b00317202 */ /* 0x000fce0000000f00 */
[----:B------:R-:W-:Y:S05]  /*35b0*/  WARPSYNC.COLLECTIVE R46, `(.L_x_12370) ;  /* 0x000000002e087348 */ /* 0x000fea0003c00000 */
[----:B------:R0:W1:Y:S02]  /*35c0*/  SHFL.BFLY P6, R47, R49, R48, R155 ;  /* 0x0c000030312f7389 */ /* 0x00006400000c009b */
[----:B01----:R-:W-:Y:S01]  /*35d0*/  ENDCOLLECTIVE ;  /* 0x000000000000791b */ /* 0x003fe20003800000 */
.L_x_12370:
[----:B------:R-:W-:Y:S01]  /*35e0*/  HFMA2.MMA R48, -RZ, RZ, 0, 4.76837158203125e-07 ;  /* 0x00000008ff307435 */ /* 0x000fe200000001ff */
[----:B------:R-:W-:-:S05]  /*35f0*/  MOV R0, R47 ;  /* 0x0000002f00007202 */ /* 0x000fca0000000f00 */
[----:B------:R-:W-:-:S05]  /*3600*/  FADD.FTZ R44, R43, R0 ;  /* 0x000000002b2c7221 */ /* 0x000fca0000010000 */
[----:B------:R-:W-:-:S07]  /*3610*/  MOV R49, R44 ;  /* 0x0000002c00317202 */ /* 0x000fce0000000f00 */
[----:B------:R-:W-:Y:S05]  /*3620*/  WARPSYNC.COLLECTIVE R46, `(.L_x_12371) ;  /* 0x000000002e087348 */ /* 0x000fea0003c00000 */
[----:B------:R0:W1:Y:S02]  /*3630*/  SHFL.BFLY P6, R47, R49, R48, R155 ;  /* 0x0c000030312f7389 */ /* 0x00006400000c009b */
[----:B01----:R-:W-:Y:S01]  /*3640*/  ENDCOLLECTIVE ;  /* 0x000000000000791b */ /* 0x003fe20003800000 */
.L_x_12371:
[----:B------:R-:W-:Y:S01]  /*3650*/  HFMA2.MMA R48, -RZ, RZ, 0, 9.5367431640625e-07 ;  /* 0x00000010ff307435 */ /* 0x000fe200000001ff */
[----:B------:R-:W-:-:S05]  /*3660*/  MOV R45, R47 ;  /* 0x0000002f002d7202 */ /* 0x000fca0000000f00 */
[----:B------:R-:W-:-:S05]  /*3670*/  FADD.FTZ R45, R44, R45 ;  /* 0x0000002d2c2d7221 */ /* 0x000fca0000010000 */
[----:B------:R-:W-:-:S07]  /*3680*/  MOV R49, R45 ;  /* 0x0000002d00317202 */ /* 0x000fce0000000f00 */
[----:B------:R-:W-:Y:S05]  /*3690*/  WARPSYNC.COLLECTIVE R46, `(.L_x_12372) ;  /* 0x000000002e087348 */ /* 0x000fea0003c00000 */
[----:B------:R0:W1:Y:S02]  /*36a0*/  SHFL.BFLY P6, R47, R49, R48, R155 ;  /* 0x0c000030312f7389 */ /* 0x00006400000c009b */
[----:B01----:R-:W-:Y:S01]  /*36b0*/  ENDCOLLECTIVE ;  /* 0x000000000000791b */ /* 0x003fe20003800000 */
.L_x_12372:
        /* <DEDUP_REMOVED lines=57> */
.L_x_12373:
[----:B------:R-:W-:Y:S01]  /*3a50*/  HFMA2.MMA R48, -RZ, RZ, 0, 1.1920928955078125e-07 ;  /* 0x00000002ff307435 */ /* 0x000fe200000001ff */
[----:B------:R-:W-:-:S05]  /*3a60*/  MOV R41, R47 ;  /* 0x0000002f00297202 */ /* 0x000fca0000000f00 */
[----:B------:R-:W-:-:S05]  /*3a70*/  FADD.FTZ R41, R0, R41 ;  /* 0x0000002900297221 */ /* 0x000fca0000010000 */
[----:B------:R-:W-:-:S07]  /*3a80*/  MOV R49, R41 ;  /* 0x0000002900317202 */ /* 0x000fce0000000f00 */
[----:B------:R-:W-:Y:S05]  /*3a90*/  WARPSYNC.COLLECTIVE R46, `(.L_x_12374) ;  /* 0x000000002e087348 */ /* 0x000fea0003c00000 */
[----:B------:R0:W1:Y:S02]  /*3aa0*/  SHFL.BFLY P6, R47, R49, R48, R155 ;  /* 0x0c000030312f7389 */ /* 0x00006400000c009b */
[----:B01----:R-:W-:Y:S01]  /*3ab0*/  ENDCOLLECTIVE ;  /* 0x000000000000791b */ /* 0x003fe20003800000 */
.L_x_12374:
[----:B------:R-:W-:Y:S01]  /*3ac0*/  HFMA2.MMA R48, -RZ, RZ, 0, 2.384185791015625e-07 ;  /* 0x00000004ff307435 */ /* 0x000fe200000001ff */
[----:B------:R-:W-:-:S05]  /*3ad0*/  MOV R42, R47 ;  /* 0x0000002f002a7202 */ /* 0x000fca0000000f00 */
[----:B------:R-:W-:-:S05]  /*3ae0*/  FADD.FTZ R42, R41, R42 ;  /* 0x0000002a292a7221 */ /* 0x000fca0000010000 */
[----:B------:R-:W-:-:S07]  /*3af0*/  MOV R49, R42 ;  /* 0x0000002a00317202 */ /* 0x000fce0000000f00 */
[----:B------:R-:W-:Y:S05]  /*3b00*/  WARPSYNC.COLLECTIVE R46, `(.L_x_12375) ;  /* 0x000000002e087348 */ /* 0x000fea0003c00000 */
[----:B------:R0:W1:Y:S02]  /*3b10*/  SHFL.BFLY P6, R47, R49, R48, R155 ;  /* 0x0c000030312f7389 */ /* 0x00006400000c009b */
[----:B01----:R-:W-:Y:S01]  /*3b20*/  ENDCOLLECTIVE ;  /* 0x000000000000791b */ /* 0x003fe20003800000 */
.L_x_12375:
[----:B------:R-:W-:Y:S01]  /*3b30*/  HFMA2.MMA R48, -RZ, RZ, 0, 4.76837158203125e-07 ;  /* 0x00000008ff307435 */ /* 0x000fe200000001ff */
[----:B------:R-:W-:-:S05]  /*3b40*/  MOV R43, R47 ;  /* 0x0000002f002b7202 */ /* 0x000fca0000000f00 */
[----:B------:R-:W-:-:S05]  /*3b50*/  FADD.FTZ R43, R42, R43 ;  /* 0x0000002b2a2b7221 */ /* 0x000fca0000010000 */
[----:B------:R-:W-:-:S07]  /*3b60*/  MOV R49, R43 ;  /* 0x0000002b00317202 */ /* 0x000fce0000000f00 */
[----:B------:R-:W-:Y:S05]  /*3b70*/  WARPSYNC.COLLECTIVE R46, `(.L_x_12376) ;  /* 0x000000002e087348 */ /* 0x000fea0003c00000 */
[----:B------:R0:W1:Y:S02]  /*3b80*/  SHFL.BFLY P6, R47, R49, R48, R155 ;  /* 0x0c000030312f7389 */ /* 0x00006400000c009b */
[----:B01----:R-:W-:Y:S01]  /*3b90*/  ENDCOLLECTIVE ;  /* 0x000000000000791b */ /* 0x003fe20003800000 */
.L_x_12376:
[----:B------:R-:W-:Y:S01]  /*3ba0*/  HFMA2.MMA R48, -RZ, RZ, 0, 9.5367431640625e-07 ;  /* 0x00000010ff307435 */ /* 0x000fe200000001ff */
[----:B------:R-:W-:-:S05]  /*3bb0*/  MOV R44, R47 ;  /* 0x0000002f002c7202 */ /* 0x000fca0000000f00 */
[----:B------:R-:W-:-:S05]  /*3bc0*/  FADD.FTZ R44, R43, R44 ;  /* 0x0000002c2b2c7221 */ /* 0x000fca0000010000 */
[----:B------:R-:W-:-:S07]  /*3bd0*/  MOV R49, R44 ;  /* 0x0000002c00317202 */ /* 0x000fce0000000f00 */
[----:B------:R-:W-:Y:S05]  /*3be0*/  WARPSYNC.COLLECTIVE R46, `(.L_x_12377) ;  /* 0x000000002e087348 */ /* 0x000fea0003c00000 */
[----:B------:R0:W1:Y:S02]  /*3bf0*/  SHFL.BFLY P6, R47, R49, R48, R155 ;  /* 0x0c000030312f7389 */ /* 0x00006400000c009b */
[----:B01----:R-:W-:Y:S01]  /*3c00*/  ENDCOLLECTIVE ;  /* 0x000000000000791b */ /* 0x003fe20003800000 */
.L_x_12377:
[----:B------:R-:W-:Y:S01]  /*3c10*/  MOV R45, R47 ;  /* 0x0000002f002d7202 */ /* 0x000fe20000000f00 */
[----:B------:R-:W-:Y:S06]  /*3c20*/  BRA `(.L_x_12378) ;  /* 0xffffffe800507947 */ /* 0x000fec000383ffff */
.L_x_12379:
        /* <DEDUP_REMOVED lines=13> */
.L_x_20588:


//--------------------- .text._ZN10layer_norm31ln_parallel_residual_fwd_kernelINS_13Kernel_traitsI6__halfS2_fS2_fjLj6144ELj1ELj1ELj8ELj16ENS_18Kernel_traits_baseILj6144ES2_S2_fS2_fjLj256EEEEELb0ELb0ELb1EEEvNS_9FwdParamsE --------------------------
	.section	.text._ZN10layer_norm31ln_parallel_residual_fwd_kernelINS_13Kernel_traitsI6__halfS2_fS2_fjLj6144ELj1ELj1ELj8ELj16ENS_18Kernel_traits_baseILj6144ES2_S2_fS2_fjLj256EEEEELb0ELb0ELb1EEEvNS_9FwdParamsE,"ax",@progbits
	.align	128
        .global         _ZN10layer_norm31ln_parallel_residual_fwd_kernelINS_13Kernel_traitsI6__halfS2_fS2_fjLj6144ELj1ELj1ELj8ELj16ENS_18Kernel_traits_baseILj6144ES2_S2_fS2_fjLj256EEEEELb0ELb0ELb1EEEvNS_9FwdParamsE
        .type           _ZN10layer_norm31ln_parallel_residual_fwd_kernelINS_13Kernel_traitsI6__halfS2_fS2_fjLj6144ELj1ELj1ELj8ELj16ENS_18Kernel_traits_baseILj6144ES2_S2_fS2_fjLj256EEEEELb0ELb0ELb1EEEvNS_9FwdParamsE,@function
        .size           _ZN10layer_norm31ln_parallel_residual_fwd_kernelINS_13Kernel_traitsI6__halfS2_fS2_fjLj6144ELj1ELj1ELj8ELj16ENS_18Kernel_traits_baseILj6144ES2_S2_fS2_fjLj256EEEEELb0ELb0ELb1EEEvNS_9FwdParamsE,(.L_x_20589 - _ZN10layer_norm31ln_parallel_residual_fwd_kernelINS_13Kernel_traitsI6__halfS2_fS2_fjLj6144ELj1ELj1ELj8ELj16ENS_18Kernel_traits_baseILj6144ES2_S2_fS2_fjLj256EEEEELb0ELb0ELb1EEEvNS_9FwdParamsE)
        .other          _ZN10layer_norm31ln_parallel_residual_fwd_kernelINS_13Kernel_traitsI6__halfS2_fS2_fjLj6144ELj1ELj1ELj8ELj16ENS_18Kernel_traits_baseILj6144ES2_S2_fS2_fjLj256EEEEELb0ELb0ELb1EEEvNS_9FwdParamsE,@"STO_CUDA_ENTRY STV_DEFAULT"
_ZN10layer_norm31ln_parallel_residual_fwd_kernelINS_13Kernel_traitsI6__halfS2_fS2_fjLj6144ELj1ELj1ELj8ELj16ENS_18Kernel_traits_baseILj6144ES2_S2_fS2_fjLj256EEEEELb0ELb0ELb1EEEvNS_9FwdParamsE:
.text._ZN10layer_norm31ln_parallel_residual_fwd_kernelINS_13Kernel_traitsI6__halfS2_fS2_fjLj6144ELj1ELj1ELj8ELj16ENS_18Kernel_traits_baseILj6144ES2_S2_fS2_fjLj256EEEEELb0ELb0ELb1EEEvNS_9FwdParamsE:
        /* <DEDUP_REMOVED lines=20> */
[----:B------:R0:W5:Y:S06]  /*0140*/  @P0 LDG.E.128 R64, desc[UR4][R4.64+0x2000] ;  /* 0x0020000404400981 */ /* 0x00016c000c1e1d00 */
[----:B------:R0:W5:Y:S01]  /*0150*/  @P1 LDG.E.128 R72, desc[UR4][R6.64] ;  /* 0x0000000406481981 */ /* 0x000162000c1e1d00 */
[----:B------:R-:W1:Y:S03]  /*0160*/  S2UR UR6, SR_CTAID.X ;  /* 0x00000000000679c3 */ /* 0x000e660000002500 */
[----:B------:R0:W5:Y:S01]  /*0170*/  @P1 LDG.E.128 R80, desc[UR4][R6.64+0x1000] ;  /* 0x0010000406501981 */ /* 0x000162000c1e1d00 */
[----:B------:R-:W-:-:S03]  /*0180*/  SHF.R.U32.HI R140, RZ, 0x8, R42 ;  /* 0x00000008ff8c7819 */ /* 0x000fc6000001162a */
[----:B------:R0:W5:Y:S01]  /*0190*/  @P1 LDG.E.128 R88, desc[UR4][R6.64+0x2000] ;  /* 0x0020000406581981 */ /* 0x000162000c1e1d00 */
[----:B------:R-:W-:-:S04]  /*01a0*/  IADD3 R2, P3, R0, UR8, RZ ;  /* 0x0000000800027c10 */ /* 0x000fc8000ff7e0ff */
[----:B------:R-:W-:Y:S02]  /*01b0*/  IADD3.X R3, RZ, UR9, RZ, P3, !PT ;  /* 0x00000009ff037c10 */ /* 0x000fe40009ffe4ff */
[----:B-1----:R-:W-:Y:S01]  /*01c0*/  IADD3 R141, R140, UR6, RZ ;  /* 0x000000068c8d7c10 */ /* 0x002fe2000fffe0ff */
[----:B------:R-:W-:-:S03]  /*01d0*/  ULDC UR6, c[0x0][0x214] ;  /* 0x0000850000067ab9 */ /* 0x000fc60000000800 */
[----:B------:R-:W-:Y:S01]  /*01e0*/  ISETP.GE.AND P2, PT, R141, UR6, PT ;  /* 0x000000068d007c0c */ /* 0x000fe2000bf46270 */
[----:B------:R-:W-:Y:S02]  /*01f0*/  ULDC.64 UR6, c[0x0][0x268] ;  /* 0x00009a0000067ab9 */ /* 0x000fe40000000a00 */
[----:B------:R-:W-:-:S04]  /*0200*/  IADD3 R28, P3, R28, UR6, RZ ;  /* 0x000000061c1c7c10 */ /* 0x000fc8000ff7e0ff */
[----:B------:R-:W-:-:S06]  /*0210*/  IADD3.X R29, RZ, UR7, RZ, P3, !PT ;  /* 0x00000007ff1d7c10 */ /* 0x000fcc0009ffe4ff */
        /* <DEDUP_REMOVED lines=18> */
[----:B------:R-:W-:Y:S01]  /*0340*/  @!P1 CS2R R90, SRZ ;  /* 0x00000000005a9805 */ /* 0x000fe2000001ff00 */
[----:B------:R-:W-:Y:S01]  /*0350*/  ULDC.64 UR6, c[0x0][0x228] ;  /* 0x00008a0000067ab9 */ /* 0x000fe20000000a00 */
[----:B------:R-:W-:Y:S01]  /*0360*/  SHF.L.U32 R140, R140, 0x3, RZ ;  /* 0x000000038c8c7819 */ /* 0x000fe200000006ff */
[--C-:B------:R-:W-:Y:S01]  /*0370*/  HADD2.F32 R44, -RZ, R48.reuse.H0_H0 ;  /* 0x20000030ff2c7230 */ /* 0x100fe20000004100 */
[----:B------:R-:W-:Y:S01]  /*0380*/  SHF.R.U32.HI R143, RZ, 0x5, R42 ;  /* 0x00000005ff8f7819 */ /* 0x000fe2000001162a */
[----:B------:R-:W-:Y:S01]  /*0390*/  HADD2.F32 R45, -RZ, R48.H1_H1 ;  /* 0x30000030ff2d7230 */ /* 0x000fe20000004100 */
[----:B------:R-:W-:Y:S01]  /*03a0*/  ISETP.NE.U32.AND P0, PT, RZ, UR6, PT ;  /* 0x00000006ff007c0c */ /* 0x000fe2000bf05070 */
[--C-:B------:R-:W-:Y:S01]  /*03b0*/  HADD2.F32 R46, -RZ, R49.reuse.H0_H0 ;  /* 0x20000031ff2e7230 */ /* 0x100fe20000004100 */
[----:B------:R-:W-:Y:S01]  /*03c0*/  ULDC.U8 UR6, c[0x0][0x2a0] ;  /* 0x0000a80000067ab9 */ /* 0x000fe20000000000 */
[----:B------:R-:W-:Y:S01]  /*03d0*/  HADD2.F32 R47, -RZ, R49.H1_H1 ;  /* 0x30000031ff2f7230 */ /* 0x000fe20000004100 */
[----:B------:R-:W-:Y:S01]  /*03e0*/  HFMA2.MMA R0, -RZ, RZ, 0, 5.9604644775390625e-08 ;  /* 0x00000001ff007435 */ /* 0x000fe200000001ff */
        /* <DEDUP_REMOVED lines=9> */
[----:B------:R-:W-:Y:S01]  /*0480*/  ISETP.NE.AND.EX P0, PT, RZ, UR7, PT, P0 ;  /* 0x00000007ff007c0c */ /* 0x000fe2000bf05300 */
[----:B------:R-:W-:Y:S01]  /*0490*/  HADD2.F32 R61, -RZ, R64.H1_H1 ;  /* 0x30000040ff3d7230 */ /* 0x000fe20000004100 */
[----:B------:R-:W-:Y:S01]  /*04a0*/  ULDC UR7, c[0x0][0x218] ;  /* 0x0000860000077ab9 */ /* 0x000fe20000000800 */
[--C-:B------:R-:W-:Y:S01]  /*04b0*/  HADD2.F32 R62, -RZ, R65.reuse.H0_H0 ;  /* 0x20000041ff3e7230 */ /* 0x100fe20000004100 */
[----:B------:R-:W-:Y:S01]  /*04c0*/  ULDC UR12, c[0x0][0x290] ;  /* 0x0000a400000c7ab9 */ /* 0x000fe20000000800 */
        /* <DEDUP_REMOVED lines=31> */
[----:B------:R-:W-:Y:S02]  /*06c0*/  HADD2.F32 R50, -RZ, R51.H0_H0 ;  /* 0x20000033ff327230 */ /* 0x000fe40000004100 */
[----:B------:R-:W-:Y:S02]  /*06d0*/  HADD2.F32 R58, -RZ, R59.H0_H0 ;  /* 0x2000003bff3a7230 */ /* 0x000fe40000004100 */
[----:B------:R-:W-:Y:S02]  /*06e0*/  HADD2.F32 R66, -RZ, R67.H0_H0 ;  /* 0x20000043ff427230 */ /* 0x000fe40000004100 */
[----:B------:R-:W-:Y:S02]  /*06f0*/  HADD2.F32 R74, -RZ, R75.H0_H0 ;  /* 0x2000004bff4a7230 */ /* 0x000fe40000004100 */
[----:B------:R-:W-:Y:S02]  /*0700*/  HADD2.F32 R82, -RZ, R83.H0_H0 ;  /* 0x20000053ff527230 */ /* 0x000fe40000004100 */
[----:B------:R-:W-:-:S02]  /*0710*/  HADD2.F32 R90, -RZ, R91.H0_H0 ;  /* 0x2000005bff5a7230 */ /* 0x000fc40000004100 */
[----:B------:R-:W-:Y:S02]  /*0720*/  HADD2.F32 R51, -RZ, R51.H1_H1 ;  /* 0x30000033ff337230 */ /* 0x000fe40000004100 */
[----:B------:R-:W-:Y:S02]  /*0730*/  HADD2.F32 R59, -RZ, R59.H1_H1 ;  /* 0x3000003bff3b7230 */ /* 0x000fe40000004100 */
[----:B------:R-:W-:Y:S02]  /*0740*/  HADD2.F32 R67, -RZ, R67.H1_H1 ;  /* 0x30000043ff437230 */ /* 0x000fe40000004100 */
[----:B------:R-:W-:Y:S02]  /*0750*/  HADD2.F32 R75, -RZ, R75.H1_H1 ;  /* 0x3000004bff4b7230 */ /* 0x000fe40000004100 */
[----:B------:R-:W-:Y:S02]  /*0760*/  HADD2.F32 R83, -RZ, R83.H1_H1 ;  /* 0x30000053ff537230 */ /* 0x000fe40000004100 */
        /* <DEDUP_REMOVED lines=49> */
.L_x_12429:
        /* <DEDUP_REMOVED lines=23> */
.L_x_12380:
[----:B-----5:R-:W-:-:S05]  /*0bf0*/  HADD2.F32 R17, -RZ, R4.H0_H0 ;  /* 0x20000004ff117230 */ /* 0x020fca0000004100 */
[----:B------:R-:W-:-:S04]  /*0c00*/  FADD.FTZ R16, R16, R17 ;  /* 0x0000001110107221 */ /* 0x000fc80000010000 */
[----:B------:R-:W-:-:S07]  /*0c10*/  @P1 FADD.FTZ R16, R8, R16 ;  /* 0x0000001008101221 */ /* 0x000fce0000010000 */
.L_x_12381:
[----:B------:R-:W-:Y:S01]  /*0c20*/  HADD2.F32 R17, -RZ, R20.H1_H1 ;  /* 0x30000014ff117230 */ /* 0x000fe20000004100 */
[----:B------:R-:W-:Y:S06]  /*0c30*/  @P2 BRA `(.L_x_12382) ;  /* 0x00000000000c2947 */ /* 0x000fec0003800000 */
[----:B------:R-:W-:Y:S05]  /*0c40*/  @!P1 BRA `(.L_x_12383) ;  /* 0x0000000000149947 */ /* 0x000fea0003800000 */
[----:B-----5:R-:W-:Y:S01]  /*0c50*/  FADD.FTZ R17, R9, R17 ;  /* 0x0000001109117221 */ /* 0x020fe20000010000 */
[----:B------:R-:W-:Y:S06]  /*0c60*/  BRA `(.L_x_12383) ;  /* 0x00000000000c7947 */ /* 0x000fec0003800000 */
.L_x_12382:
[----:B-----5:R-:W-:-:S05]  /*0c70*/  HADD2.F32 R18, -RZ, R4.H1_H1 ;  /* 0x30000004ff127230 */ /* 0x020fca0000004100 */
[----:B------:R-:W-:-:S04]  /*0c80*/  FADD.FTZ R17, R17, R18 ;  /* 0x0000001211117221 */ /* 0x000fc80000010000 */
[----:B------:R-:W-:-:S07]  /*0c90*/  @P1 FADD.FTZ R17, R9, R17 ;  /* 0x0000001109111221 */ /* 0x000fce0000010000 */
.L_x_12383:
[----:B------:R-:W-:Y:S01]  /*0ca0*/  HADD2.F32 R18, -RZ, R21.H0_H0 ;  /* 0x20000015ff127230 */ /* 0x000fe20000004100 */
[----:B------:R-:W-:Y:S06]  /*0cb0*/  @P2 BRA `(.L_x_12384) ;  /* 0x00000000000c2947 */ /* 0x000fec0003800000 */
[----:B------:R-:W-:Y:S05]  /*0cc0*/  @!P1 BRA `(.L_x_12385) ;  /* 0x0000000000149947 */ /* 0x000fea0003800000 */
[----:B-----5:R-:W-:Y:S01]  /*0cd0*/  FADD.FTZ R18, R10, R18 ;  /* 0x000000120a127221 */ /* 0x020fe20000010000 */
[----:B------:R-:W-:Y:S06]  /*0ce0*/  BRA `(.L_x_12385) ;  /* 0x00000000000c7947 */ /* 0x000fec0003800000 */
.L_x_12384:
[----:B-----5:R-:W-:-:S05]  /*0cf0*/  HADD2.F32 R19, -RZ, R5.H0_H0 ;  /* 0x20000005ff137230 */ /* 0x020fca0000004100 */
[----:B------:R-:W-:-:S04]  /*0d00*/  FADD.FTZ R18, R18, R19 ;  /* 0x0000001312127221 */ /* 0x000fc80000010000 */
[----:B------:R-:W-:-:S07]  /*0d10*/  @P1 FADD.FTZ R18, R10, R18 ;  /* 0x000000120a121221 */ /* 0x000fce0000010000 */
.L_x_12385:
[----:B------:R-:W-:Y:S01]  /*0d20*/  HADD2.F32 R19, -RZ, R21.H1_H1 ;  /* 0x30000015ff137230 */ /* 0x000fe20000004100 */
[----:B------:R-:W-:Y:S06]  /*0d30*/  @P2 BRA `(.L_x_12386) ;  /* 0x00000000000c2947 */ /* 0x000fec0003800000 */
[----:B------:R-:W-:Y:S05]  /*0d40*/  @!P1 BRA `(.L_x_12387) ;  /* 0x0000000000149947 */ /* 0x000fea0003800000 */
[----:B-----5:R-:W-:Y:S01]  /*0d50*/  FADD.FTZ R19, R11, R19 ;  /* 0x000000130b137221 */ /* 0x020fe20000010000 */
[----:B------:R-:W-:Y:S06]  /*0d60*/  BRA `(.L_x_12387) ;  /* 0x00000000000c7947 */ /* 0x000fec0003800000 */
.L_x_12386:
[----:B-----5:R-:W-:-:S05]  /*0d70*/  HADD2.F32 R20, -RZ, R5.H1_H1 ;  /* 0x30000005ff147230 */ /* 0x020fca0000004100 */
[----:B------:R-:W-:-:S04]  /*0d80*/  FADD.FTZ R19, R19, R20 ;  /* 0x0000001413137221 */ /* 0x000fc80000010000 */
[----:B------:R-:W-:-:S07]  /*0d90*/  @P1 FADD.FTZ R19, R11, R19 ;  /* 0x000000130b131221 */ /* 0x000fce0000010000 */
.L_x_12387:
[----:B------:R-:W-:Y:S01]  /*0da0*/  HADD2.F32 R20, -RZ, R22.H0_H0 ;  /* 0x20000016ff147230 */ /* 0x000fe20000004100 */
[----:B------:R-:W-:Y:S06]  /*0db0*/  @P2 BRA `(.L_x_12388) ;  /* 0x00000000000c2947 */ /* 0x000fec0003800000 */
[----:B------:R-:W-:Y:S05]  /*0dc0*/  @!P1 BRA `(.L_x_12389) ;  /* 0x0000000000149947 */ /* 0x000fea0003800000 */
[----:B-----5:R-:W-:Y:S01]  /*0dd0*/  FADD.FTZ R20, R12, R20 ;  /* 0x000000140c147221 */ /* 0x020fe20000010000 */
[----:B------:R-:W-:Y:S06]  /*0de0*/  BRA `(.L_x_12389) ;  /* 0x00000000000c7947 */ /* 0x000fec0003800000 */
.L_x_12388:
[----:B-----5:R-:W-:-:S05]  /*0df0*/  HADD2.F32 R21, -RZ, R6.H0_H0 ;  /* 0x20000006ff157230 */ /* 0x020fca0000004100 */
[----:B------:R-:W-:-:S04]  /*0e00*/  FADD.FTZ R20, R20, R21 ;  /* 0x0000001514147221 */ /* 0x000fc80000010000 */
[----:B------:R-:W-:-:S07]  /*0e10*/  @P1 FADD.FTZ R20, R12, R20 ;  /* 0x000000140c141221 */ /* 0x000fce0000010000 */
.L_x_12389:
[----:B------:R-:W-:Y:S01]  /*0e20*/  HADD2.F32 R21, -RZ, R22.H1_H1 ;  /* 0x30000016ff157230 */ /* 0x000fe20000004100 */
[----:B------:R-:W-:Y:S06]  /*0e30*/  @P2 BRA `(.L_x_12390) ;  /* 0x00000000000c2947 */ /* 0x000fec0003800000 */
[----:B------:R-:W-:Y:S05]  /*0e40*/  @!P1 BRA `(.L_x_12391) ;  /* 0x0000000000149947 */ /* 0x000fea0003800000 */
[----:B-----5:R-:W-:Y:S01]  /*0e50*/  FADD.FTZ R21, R13, R21 ;  /* 0x000000150d157221 */ /* 0x020fe20000010000 */
[----:B------:R-:W-:Y:S06]  /*0e60*/  BRA `(.L_x_12391) ;  /* 0x00000000000c7947 */ /* 0x000fec0003800000 */
.L_x_12390:
[----:B-----5:R-:W-:-:S05]  /*0e70*/  HADD2.F32 R22, -RZ, R6.H1_H1 ;  /* 0x30000006ff167230 */ /* 0x020fca0000004100 */
[----:B------:R-:W-:-:S04]  /*0e80*/  FADD.FTZ R21, R21, R22 ;  /* 0x0000001615157221 */ /* 0x000fc80000010000 */
[----:B------:R-:W-:-:S07]  /*0e90*/  @P1 FADD.FTZ R21, R13, R21 ;  /* 0x000000150d151221 */ /* 0x000fce0000010000 */
.L_x_12391:
[----:B------:R-:W-:Y:S01]  /*0ea0*/  HADD2.F32 R22, -RZ, R23.H0_H0 ;  /* 0x20000017ff167230 */ /* 0x000fe20000004100 */
[----:B------:R-:W-:Y:S06]  /*0eb0*/  @P2 BRA `(.L_x_12392) ;  /* 0x00000000000c2947 */ /* 0x000fec0003800000 */
[----:B------:R-:W-:Y:S05]  /*0ec0*/  @!P1 BRA `(.L_x_12393) ;  /* 0x0000000000149947 */ /* 0x000fea0003800000 */
[----:B-----5:R-:W-:Y:S01]  /*0ed0*/  FADD.FTZ R22, R14, R22 ;  /* 0x000000160e167221 */ /* 0x020fe20000010000 */
[----:B------:R-:W-:Y:S06]  /*0ee0*/  BRA `(.L_x_12393) ;  /* 0x00000000000c7947 */ /* 0x000fec0003800000 */
.L_x_12392:
[----:B-----5:R-:W-:-:S05]  /*0ef0*/  HADD2.F32 R25, -RZ, R7.H0_H0 ;  /* 0x20000007ff197230 */ /* 0x020fca0000004100 */
[----:B------:R-:W-:-:S04]  /*0f00*/  FADD.FTZ R22, R22, R25 ;  /* 0x0000001916167221 */ /* 0x000fc80000010000 */
[----:B------:R-:W-:-:S07]  /*0f10*/  @P1 FADD.FTZ R22, R14, R22 ;  /* 0x000000160e161221 */ /* 0x000fce0000010000 */
.L_x_12393:
[----:B------:R-:W-:Y:S01]  /*0f20*/  HADD2.F32 R23, -RZ, R23.H1_H1 ;  /* 0x30000017ff177230 */ /* 0x000fe20000004100 */
[----:B------:R-:W-:Y:S06]  /*0f30*/  @P2 BRA `(.L_x_12394) ;  /* 0x00000000000c2947 */ /* 0x000fec0003800000 */
[----:B------:R-:W-:Y:S05]  /*0f40*/  @!P1 BRA `(.L_x_12395) ;  /* 0x0000000000149947 */ /* 0x000fea0003800000 */
[----:B-----5:R-:W-:Y:S01]  /*0f50*/  FADD.FTZ R23, R15, R23 ;  /* 0x000000170f177221 */ /* 0x020fe20000010000 */
[----:B------:R-:W-:Y:S06]  /*0f60*/  BRA `(.L_x_12395) ;  /* 0x00000000000c7947 */ /* 0x000fec0003800000 */
.L_x_12394:
[----:B-----5:R-:W-:-:S05]  /*0f70*/  HADD2.F32 R24, -RZ, R7.H1_H1 ;  /* 0x30000007ff187230 */ /* 0x020fca0000004100 */
[----:B------:R-:W-:-:S04]  /*0f80*/  FADD.FTZ R23, R23, R24 ;  /* 0x0000001817177221 */ /* 0x000fc80000010000 */
[----:B------:R-:W-:-:S07]  /*0f90*/  @P1 FADD.FTZ R23, R15, R23 ;  /* 0x000000170f171221 */ /* 0x000fce0000010000 */
.L_x_12395:
        /* <DEDUP_REMOVED lines=14> */
[----:B--2---:R-:W-:Y:S01]  /*1080*/  HADD2.F32 R24, -RZ, R28.H0_H0 ;  /* 0x2000001cff187230 */ /* 0x004fe20000004100 */
[----:B0-----:R-:W-:Y:S06]  /*1090*/  @P2 BRA `(.L_x_12396) ;  /* 0x00000000000c2947 */ /* 0x001fec0003800000 */
[----:B------:R-:W-:Y:S05]  /*10a0*/  @!P1 BRA `(.L_x_12397) ;  /* 0x0000000000149947 */ /* 0x000fea0003800000 */
[----:B-----5:R-:W-:Y:S01]  /*10b0*/  FADD.FTZ R24, R8, R24 ;  /* 0x0000001808187221 */ /* 0x020fe20000010000 */
[----:B------:R-:W-:Y:S06]  /*10c0*/  BRA `(.L_x_12397) ;  /* 0x00000000000c7947 */ /* 0x000fec0003800000 */
.L_x_12396:
[----:B-----5:R-:W-:-:S05]  /*10d0*/  HADD2.F32 R25, -RZ, R4.H0_H0 ;  /* 0x20000004ff197230 */ /* 0x020fca0000004100 */
[----:B------:R-:W-:-:S04]  /*10e0*/  FADD.FTZ R24, R25, R24 ;  /* 0x0000001819187221 */ /* 0x000fc80000010000 */
[----:B------:R-:W-:-:S07]  /*10f0*/  @P1 FADD.FTZ R24, R8, R24 ;  /* 0x0000001808181221 */ /* 0x000fce0000010000 */
.L_x_12397:
[----:B------:R-:W-:Y:S01]  /*1100*/  HADD2.F32 R25, -RZ, R28.H1_H1 ;  /* 0x3000001cff197230 */ /* 0x000fe20000004100 */
[----:B------:R-:W-:Y:S06]  /*1110*/  @P2 BRA `(.L_x_12398) ;  /* 0x00000000000c2947 */ /* 0x000fec0003800000 */
[----:B------:R-:W-:Y:S05]  /*1120*/  @!P1 BRA `(.L_x_12399) ;  /* 0x0000000000149947 */ /* 0x000fea0003800000 */
[----:B-----5:R-:W-:Y:S01]  /*1130*/  FADD.FTZ R25, R9, R25 ;  /* 0x0000001909197221 */ /* 0x020fe20000010000 */
[----:B------:R-:W-:Y:S06]  /*1140*/  BRA `(.L_x_12399) ;  /* 0x00000000000c7947 */ /* 0x000fec0003800000 */
.L_x_12398:
[----:B-----5:R-:W-:-:S05]  /*1150*/  HADD2.F32 R26, -RZ, R4.H1_H1 ;  /* 0x30000004ff1a7230 */ /* 0x020fca0000004100 */
[----:B------:R-:W-:-:S04]  /*1160*/  FADD.FTZ R25, R26, R25 ;  /* 0x000000191a197221 */ /* 0x000fc80000010000 */
[----:B------:R-:W-:-:S07]  /*1170*/  @P1 FADD.FTZ R25, R9, R25 ;  /* 0x0000001909191221 */ /* 0x000fce0000010000 */
.L_x_12399:
[----:B------:R-:W-:Y:S01]  /*1180*/  HADD2.F32 R26, -RZ, R29.H0_H0 ;  /* 0x2000001dff1a7230 */ /* 0x000fe20000004100 */
[----:B------:R-:W-:Y:S06]  /*1190*/  @P2 BRA `(.L_x_12400) ;  /* 0x00000000000c2947 */ /* 0x000fec0003800000 */
[----:B------:R-:W-:Y:S05]  /*11a0*/  @!P1 BRA `(.L_x_12401) ;  /* 0x0000000000149947 */ /* 0x000fea0003800000 */
[----:B-----5:R-:W-:Y:S01]  /*11b0*/  FADD.FTZ R26, R10, R26 ;  /* 0x0000001a0a1a7221 */ /* 0x020fe20000010000 */
[----:B------:R-:W-:Y:S06]  /*11c0*/  BRA `(.L_x_12401) ;  /* 0x00000000000c7947 */ /* 0x000fec0003800000 */
.L_x_12400:
[----:B-----5:R-:W-:-:S05]  /*11d0*/  HADD2.F32 R27, -RZ, R5.H0_H0 ;  /* 0x20000005ff1b7230 */ /* 0x020fca0000004100 */
[----:B------:R-:W-:-:S04]  /*11e0*/  FADD.FTZ R26, R27, R26 ;  /* 0x0000001a1b1a7221 */ /* 0x000fc80000010000 */
[----:B------:R-:W-:-:S07]  /*11f0*/  @P1 FADD.FTZ R26, R10, R26 ;  /* 0x0000001a0a1a1221 */ /* 0x000fce0000010000 */
.L_x_12401:
[----:B------:R-:W-:Y:S01]  /*1200*/  HADD2.F32 R27, -RZ, R29.H1_H1 ;  /* 0x3000001dff1b7230 */ /* 0x000fe20000004100 */
[----:B------:R-:W-:Y:S06]  /*1210*/  @P2 BRA `(.L_x_12402) ;  /* 0x00000000000c2947 */ /* 0x000fec0003800000 */
[----:B------:R-:W-:Y:S05]  /*1220*/  @!P1 BRA `(.L_x_12403) ;  /* 0x0000000000149947 */ /* 0x000fea0003800000 */
[----:B-----5:R-:W-:Y:S01]  /*1230*/  FADD.FTZ R27, R11, R27 ;  /* 0x0000001b0b1b7221 */ /* 0x020fe20000010000 */
[----:B------:R-:W-:Y:S06]  /*1240*/  BRA `(.L_x_12403) ;  /* 0x00000000000c7947 */ /* 0x000fec0003800000 */
.L_x_12402:
[----:B-----5:R-:W-:-:S05]  /*1250*/  HADD2.F32 R28, -RZ, R5.H1_H1 ;  /* 0x30000005ff1c7230 */ /* 0x020fca0000004100 */
[----:B------:R-:W-:-:S04]  /*1260*/  FADD.FTZ R27, R28, R27 ;  /* 0x0000001b1c1b7221 */ /* 0x000fc80000010000 */
[----:B------:R-:W-:-:S07]  /*1270*/  @P1 FADD.FTZ R27, R11, R27 ;  /* 0x0000001b0b1b1221 */ /* 0x000fce0000010000 */
.L_x_12403:
[----:B------:R-:W-:Y:S01]  /*1280*/  HADD2.F32 R28, -RZ, R30.H0_H0 ;  /* 0x2000001eff1c7230 */ /* 0x000fe20000004100 */
[----:B------:R-:W-:Y:S06]  /*1290*/  @P2 BRA `(.L_x_12404) ;  /* 0x00000000000c2947 */ /* 0x000fec0003800000 */
[----:B------:R-:W-:Y:S05]  /*12a0*/  @!P1 BRA `(.L_x_12405) ;  /* 0x0000000000149947 */ /* 0x000fea0003800000 */
[----:B-----5:R-:W-:Y:S01]  /*12b0*/  FADD.FTZ R28, R12, R28 ;  /* 0x0000001c0c1c7221 */ /* 0x020fe20000010000 */
[----:B------:R-:W-:Y:S06]  /*12c0*/  BRA `(.L_x_12405) ;  /* 0x00000000000c7947 */ /* 0x000fec0003800000 */
.L_x_12404:
[----:B-----5:R-:W-:-:S05]  /*12d0*/  HADD2.F32 R29, -RZ, R6.H0_H0 ;  /* 0x20000006ff1d7230 */ /* 0x020fca0000004100 */
[----:B------:R-:W-:-:S04]  /*12e0*/  FADD.FTZ R28, R29, R28 ;  /* 0x0000001c1d1c7221 */ /* 0x000fc80000010000 */
[----:B------:R-:W-:-:S07]  /*12f0*/  @P1 FADD.FTZ R28, R12, R28 ;  /* 0x0000001c0c1c1221 */ /* 0x000fce0000010000 */
.L_x_12405:
[----:B------:R-:W-:Y:S01]  /*1300*/  HADD2.F32 R29, -RZ, R30.H1_H1 ;  /* 0x3000001eff1d7230 */ /* 0x000fe20000004100 */
[----:B------:R-:W-:Y:S06]  /*1310*/  @P2 BRA `(.L_x_12406) ;  /* 0x00000000000c2947 */ /* 0x000fec0003800000 */
[----:B------:R-:W-:Y:S05]  /*1320*/  @!P1 BRA `(.L_x_12407) ;  /* 0x0000000000149947 */ /* 0x000fea0003800000 */
[----:B-----5:R-:W-:Y:S01]  /*1330*/  FADD.FTZ R29, R13, R29 ;  /* 0x0000001d0d1d7221 */ /* 0x020fe20000010000 */
[----:B------:R-:W-:Y:S06]  /*1340*/  BRA `(.L_x_12407) ;  /* 0x00000000000c7947 */ /* 0x000fec0003800000 */
.L_x_12406:
[----:B-----5:R-:W-:-:S05]  /*1350*/  HADD2.F32 R30, -RZ, R6.H1_H1 ;  /* 0x30000006ff1e7230 */ /* 0x020fca0000004100 */
[----:B------:R-:W-:-:S04]  /*1360*/  FADD.FTZ R29, R30, R29 ;  /* 0x0000001d1e1d7221 */ /* 0x000fc80000010000 */
[----:B------:R-:W-:-:S07]  /*1370*/  @P1 FADD.FTZ R29, R13, R29 ;  /* 0x0000001d0d1d1221 */ /* 0x000fce0000010000 */
.L_x_12407:
[----:B------:R-:W-:Y:S01]  /*1380*/  HADD2.F32 R30, -RZ, R31.H0_H0 ;  /* 0x2000001fff1e7230 */ /* 0x000fe20000004100 */
[----:B------:R-:W-:Y:S06]  /*1390*/  @P2 BRA `(.L_x_12408) ;  /* 0x00000000000c2947 */ /* 0x000fec0003800000 */
[----:B------:R-:W-:Y:S05]  /*13a0*/  @!P1 BRA `(.L_x_12409) ;  /* 0x0000000000149947 */ /* 0x000fea0003800000 */
[----:B-----5:R-:W-:Y:S01]  /*13b0*/  FADD.FTZ R30, R14, R30 ;  /* 0x0000001e0e1e7221 */ /* 0x020fe20000010000 */
[----:B------:R-:W-:Y:S06]  /*13c0*/  BRA `(.L_x_12409) ;  /* 0x00000000000c7947 */ /* 0x000fec0003800000 */
.L_x_12408:
[----:B-----5:R-:W-:-:S05]  /*13d0*/  HADD2.F32 R33, -RZ, R7.H0_H0 ;  /* 0x20000007ff217230 */ /* 0x020fca0000004100 */
[----:B------:R-:W-:-:S04]  /*13e0*/  FADD.FTZ R30, R33, R30 ;  /* 0x0000001e211e7221 */ /* 0x000fc80000010000 */
[----:B------:R-:W-:-:S07]  /*13f0*/  @P1 FADD.FTZ R30, R14, R30 ;  /* 0x0000001e0e1e1221 */ /* 0x000fce0000010000 */
.L_x_12409:
[----:B------:R-:W-:Y:S01]  /*1400*/  HADD2.F32 R31, -RZ, R31.H1_H1 ;  /* 0x3000001fff1f7230 */ /* 0x000fe20000004100 */
[----:B------:R-:W-:Y:S06]  /*1410*/  @P2 BRA `(.L_x_12410) ;  /* 0x00000000000c2947 */ /* 0x000fec0003800000 */
[----:B------:R-:W-:Y:S05]  /*1420*/  @!P1 BRA `(.L_x_12411) ;  /* 0x0000000000149947 */ /* 0x000fea0003800000 */
[----:B-----5:R-:W-:Y:S01]  /*1430*/  FADD.FTZ R31, R15, R31 ;  /* 0x0000001f0f1f7221 */ /* 0x020fe20000010000 */
[----:B------:R-:W-:Y:S06]  /*1440*/  BRA `(.L_x_12411) ;  /* 0x00000000000c7947 */ /* 0x000fec0003800000 */
.L_x_12410:
[----:B-----5:R-:W-:-:S05]  /*1450*/  HADD2.F32 R32, -RZ, R7.H1_H1 ;  /* 0x30000007ff207230 */ /* 0x020fca0000004100 */
[----:B------:R-:W-:-:S04]  /*1460*/  FADD.FTZ R31, R32, R31 ;  /* 0x0000001f201f7221 */ /* 0x000fc80000010000 */
[----:B------:R-:W-:-:S07]  /*1470*/  @P1 FADD.FTZ R31, R15, R31 ;  /* 0x0000001f0f1f1221 */ /* 0x000fce0000010000 */
.L_x_12411:
        /* <DEDUP_REMOVED lines=19> */
.L_x_12412:
[----:B-----5:R-:W-:-:S05]  /*15b0*/  HADD2.F32 R3, -RZ, R4.H0_H0 ;  /* 0x20000004ff037230 */ /* 0x020fca0000004100 */
[----:B------:R-:W-:-:S04]  /*15c0*/  FADD.FTZ R32, R3, R32 ;  /* 0x0000002003207221 */ /* 0x000fc80000010000 */
[----:B------:R-:W-:-:S07]  /*15d0*/  @P1 FADD.FTZ R32, R8, R32 ;  /* 0x0000002008201221 */ /* 0x000fce0000010000 */
.L_x_12413:
[----:B------:R-:W-:Y:S01]  /*15e0*/  HADD2.F32 R33, -RZ, R36.H1_H1 ;  /* 0x30000024ff217230 */ /* 0x000fe20000004100 */
[----:B------:R-:W-:Y:S06]  /*15f0*/  @P2 BRA `(.L_x_12414) ;  /* 0x00000000000c2947 */ /* 0x000fec0003800000 */
[----:B------:R-:W-:Y:S05]  /*1600*/  @!P1 BRA `(.L_x_12415) ;  /* 0x0000000000149947 */ /* 0x000fea0003800000 */
[----:B-----5:R-:W-:Y:S01]  /*1610*/  FADD.FTZ R33, R9, R33 ;  /* 0x0000002109217221 */ /* 0x020fe20000010000 */
[----:B------:R-:W-:Y:S06]  /*1620*/  BRA `(.L_x_12415) ;  /* 0x00000000000c7947 */ /* 0x000fec0003800000 */
.L_x_12414:
[----:B-----5:R-:W-:-:S05]  /*1630*/  HADD2.F32 R2, -RZ, R4.H1_H1 ;  /* 0x30000004ff027230 */ /* 0x020fca0000004100 */
[----:B------:R-:W-:-:S04]  /*1640*/  FADD.FTZ R33, R2, R33 ;  /* 0x0000002102217221 */ /* 0x000fc80000010000 */
[----:B------:R-:W-:-:S07]  /*1650*/  @P1 FADD.FTZ R33, R9, R33 ;  /* 0x0000002109211221 */ /* 0x000fce0000010000 */
.L_x_12415:
[----:B------:R-:W-:Y:S01]  /*1660*/  HADD2.F32 R34, -RZ, R37.H0_H0 ;  /* 0x20000025ff227230 */ /* 0x000fe20000004100 */
[----:B------:R-:W-:Y:S06]  /*1670*/  @P2 BRA `(.L_x_12416) ;  /* 0x00000000000c2947 */ /* 0x000fec0003800000 */
[----:B------:R-:W-:Y:S05]  /*1680*/  @!P1 BRA `(.L_x_12417) ;  /* 0x0000000000149947 */ /* 0x000fea0003800000 */
[----:B-----5:R-:W-:Y:S01]  /*1690*/  FADD.FTZ R34, R10, R34 ;  /* 0x000000220a227221 */ /* 0x020fe20000010000 */
[----:B------:R-:W-:Y:S06]  /*16a0*/  BRA `(.L_x_12417) ;  /* 0x00000000000c7947 */ /* 0x000fec0003800000 */
.L_x_12416:
[----:B-----5:R-:W-:-:S05]  /*16b0*/  HADD2.F32 R3, -RZ, R5.H0_H0 ;  /* 0x20000005ff037230 */ /* 0x020fca0000004100 */
[----:B------:R-:W-:-:S04]  /*16c0*/  FADD.FTZ R34, R3, R34 ;  /* 0x0000002203227221 */ /* 0x000fc80000010000 */
[----:B------:R-:W-:-:S07]  /*16d0*/  @P1 FADD.FTZ R34, R10, R34 ;  /* 0x000000220a221221 */ /* 0x000fce0000010000 */
.L_x_12417:
[----:B------:R-:W-:Y:S01]  /*16e0*/  HADD2.F32 R35, -RZ, R37.H1_H1 ;  /* 0x30000025ff237230 */ /* 0x000fe20000004100 */
[----:B------:R-:W-:Y:S06]  /*16f0*/  @P2 BRA `(.L_x_12418) ;  /* 0x00000000000c2947 */ /* 0x000fec0003800000 */
[----:B------:R-:W-:Y:S05]  /*1700*/  @!P1 BRA `(.L_x_12419) ;  /* 0x0000000000149947 */ /* 0x000fea0003800000 */
[----:B-----5:R-:W-:Y:S01]  /*1710*/  FADD.FTZ R35, R11, R35 ;  /* 0x000000230b237221 */ /* 0x020fe20000010000 */
[----:B------:R-:W-:Y:S06]  /*1720*/  BRA `(.L_x_12419) ;  /* 0x00000000000c7947 */ /* 0x000fec0003800000 */
.L_x_12418:
[----:B-----5:R-:W-:-:S05]  /*1730*/  HADD2.F32 R2, -RZ, R5.H1_H1 ;  /* 0x30000005ff027230 */ /* 0x020fca0000004100 */
[----:B------:R-:W-:-:S04]  /*1740*/  FADD.FTZ R35, R2, R35 ;  /* 0x0000002302237221 */ /* 0x000fc80000010000 */
[----:B------:R-:W-:-:S07]  /*1750*/  @P1 FADD.FTZ R35, R11, R35 ;  /* 0x000000230b231221 */ /* 0x000fce0000010000 */
.L_x_12419:
[----:B------:R-:W-:Y:S01]  /*1760*/  HADD2.F32 R36, -RZ, R38.H0_H0 ;  /* 0x20000026ff247230 */ /* 0x000fe20000004100 */
[----:B------:R-:W-:Y:S06]  /*1770*/  @P2 BRA `(.L_x_12420) ;  /* 0x00000000000c2947 */ /* 0x000fec0003800000 */
[----:B------:R-:W-:Y:S05]  /*1780*/  @!P1 BRA `(.L_x_12421) ;  /* 0x0000000000149947 */ /* 0x000fea0003800000 */
[----:B-----5:R-:W-:Y:S01]  /*1790*/  FADD.FTZ R36, R12, R36 ;  /* 0x000000240c247221 */ /* 0x020fe20000010000 */
[----:B------:R-:W-:Y:S06]  /*17a0*/  BRA `(.L_x_12421) ;  /* 0x00000000000c7947 */ /* 0x000fec0003800000 */
.L_x_12420:
[----:B-----5:R-:W-:-:S05]  /*17b0*/  HADD2.F32 R3, -RZ, R6.H0_H0 ;  /* 0x20000006ff037230 */ /* 0x020fca0000004100 */
[----:B------:R-:W-:-:S04]  /*17c0*/  FADD.FTZ R36, R3, R36 ;  /* 0x0000002403247221 */ /* 0x000fc80000010000 */
[----:B------:R-:W-:-:S07]  /*17d0*/  @P1 FADD.FTZ R36, R12, R36 ;  /* 0x000000240c241221 */ /* 0x000fce0000010000 */
.L_x_12421:
[----:B------:R-:W-:Y:S01]  /*17e0*/  HADD2.F32 R37, -RZ, R38.H1_H1 ;  /* 0x30000026ff257230 */ /* 0x000fe20000004100 */
[----:B------:R-:W-:Y:S06]  /*17f0*/  @P2 BRA `(.L_x_12422) ;  /* 0x00000000000c2947 */ /* 0x000fec0003800000 */
[----:B------:R-:W-:Y:S05]  /*1800*/  @!P1 BRA `(.L_x_12423) ;  /* 0x0000000000149947 */ /* 0x000fea0003800000 */
[----:B-----5:R-:W-:Y:S01]  /*1810*/  FADD.FTZ R37, R13, R37 ;  /* 0x000000250d257221 */ /* 0x020fe20000010000 */
[----:B------:R-:W-:Y:S06]  /*1820*/  BRA `(.L_x_12423) ;  /* 0x00000000000c7947 */ /* 0x000fec0003800000 */
.L_x_12422:
[----:B-----5:R-:W-:-:S05]  /*1830*/  HADD2.F32 R2, -RZ, R6.H1_H1 ;  /* 0x30000006ff027230 */ /* 0x020fca0000004100 */
[----:B------:R-:W-:-:S04]  /*1840*/  FADD.FTZ R37, R2, R37 ;  /* 0x0000002502257221 */ /* 0x000fc80000010000 */
[----:B------:R-:W-:-:S07]  /*1850*/  @P1 FADD.FTZ R37, R13, R37 ;  /* 0x000000250d251221 */ /* 0x000fce0000010000 */
.L_x_12423:
[----:B------:R-:W-:Y:S01]  /*1860*/  HADD2.F32 R38, -RZ, R39.H0_H0 ;  /* 0x20000027ff267230 */ /* 0x000fe20000004100 */
[----:B------:R-:W-:Y:S06]  /*1870*/  @P2 BRA `(.L_x_12424) ;  /* 0x00000000000c2947 */ /* 0x000fec0003800000 */
[----:B------:R-:W-:Y:S05]  /*1880*/  @!P1 BRA `(.L_x_12425) ;  /* 0x0000000000149947 */ /* 0x000fea0003800000 */
[----:B-----5:R-:W-:Y:S01]  /*1890*/  FADD.FTZ R38, R14, R38 ;  /* 0x000000260e267221 */ /* 0x020fe20000010000 */
[----:B------:R-:W-:Y:S06]  /*18a0*/  BRA `(.L_x_12425) ;  /* 0x00000000000c7947 */ /* 0x000fec0003800000 */
.L_x_12424:
[----:B-----5:R-:W-:-:S05]  /*18b0*/  HADD2.F32 R3, -RZ, R7.H0_H0 ;  /* 0x20000007ff037230 */ /* 0x020fca0000004100 */
[----:B------:R-:W-:-:S04]  /*18c0*/  FADD.FTZ R38, R3, R38 ;  /* 0x0000002603267221 */ /* 0x000fc80000010000 */
[----:B------:R-:W-:-:S07]  /*18d0*/  @P1 FADD.FTZ R38, R14, R38 ;  /* 0x000000260e261221 */ /* 0x000fce0000010000 */
.L_x_12425:
[----:B------:R-:W-:Y:S01]  /*18e0*/  HADD2.F32 R39, -RZ, R39.H1_H1 ;  /* 0x30000027ff277230 */ /* 0x000fe20000004100 */
[----:B------:R-:W-:Y:S06]  /*18f0*/  @P2 BRA `(.L_x_12426) ;  /* 0x00000000000c2947 */ /* 0x000fec0003800000 */
[----:B------:R-:W-:Y:S05]  /*1900*/  @!P1 BRA `(.L_x_12427) ;  /* 0x0000000000149947 */ /* 0x000fea0003800000 */
[----:B-----5:R-:W-:Y:S01]  /*1910*/  FADD.FTZ R39, R15, R39 ;  /* 0x000000270f277221 */ /* 0x020fe20000010000 */
[----:B------:R-:W-:Y:S06]  /*1920*/  BRA `(.L_x_12427) ;  /* 0x00000000000c7947 */ /* 0x000fec0003800000 */
.L_x_12426:
[----:B-----5:R-:W-:-:S05]  /*1930*/  HADD2.F32 R2, -RZ, R7.H1_H1 ;  /* 0x30000007ff027230 */ /* 0x020fca0000004100 */
[----:B------:R-:W-:-:S04]  /*1940*/  FADD.FTZ R39, R2, R39 ;  /* 0x0000002702277221 */ /* 0x000fc80000010000 */
[----:B------:R-:W-:-:S07]  /*1950*/  @P1 FADD.FTZ R39, R15, R39 ;  /* 0x000000270f271221 */ /* 0x000fce0000010000 */
.L_x_12427:
        /* <DEDUP_REMOVED lines=100> */
.L_x_12440:
        /* <DEDUP_REMOVED lines=16> */
[----:B------:R-:W-:Y:S02]  /*20a0*/  CS2R R40, SRZ ;  /* 0x0000000000287805 */ /* 0x000fe4000001ff00 */
[----:B------:R-:W-:Y:S01]  /*20b0*/  @!P4 MOV R144, 0x300 ;  /* 0x000003000090c802 */ /* 0x000fe20000000f00 */
        /* <DEDUP_REMOVED lines=92> */
[----:B------:R-:W-:Y:S01]  /*2680*/  F2FP.F16.F32.PACK_AB R16, R17, R16 ;  /* 0x000000101110723e */ /* 0x000fe200000000ff */
        /* <DEDUP_REMOVED lines=13> */
[C---:B------:R-:W-:Y:S01]  /*2760*/  FMUL.FTZ R28, R158.reuse, R25 ;  /* 0x000000199e1c7220 */ /* 0x040fe20000410000 */
[----:B0-----:R-:W-:Y:S01]  /*2770*/  SHF.L.U32 R40, R147, 0x4, RZ ;  /* 0x0000000493287819 */ /* 0x001fe200000006ff */
[C---:B------:R-:W-:Y:S01]  /*2780*/  FMUL.FTZ R152, R158.reuse, R152 ;  /* 0x000000989e987220 */ /* 0x040fe20000410000 */
[----:B------:R-:W-:Y:S01]  /*2790*/  SHF.R.U32.HI R147, RZ, 0x1c, R147 ;  /* 0x0000001cff937819 */ /* 0x000fe20000011693 */
[----:B------:R-:W-:Y:S01]  /*27a0*/  FMUL.FTZ R30, R158, R27 ;  /* 0x0000001b9e1e7220 */ /* 0x000fe20000410000 */
[----:B------:R-:W-:Y:S01]  /*27b0*/  IADD3 R2, P2, R40, UR14, RZ ;  /* 0x0000000e28027c10 */ /* 0x000fe2000ff5e0ff */
[----:B------:R-:W-:Y:S01]  /*27c0*/  FFMA.FTZ R25, R100, R21, R69 ;  /* 0x0000001564197223 */ /* 0x000fe20000010045 */
[----:B------:R-:W-:Y:S01]  /*27d0*/  F2FP.F16.F32.PACK_AB R23, R20, R23 ;  /* 0x000000171417723e */ /* 0x000fe200000000ff */
        /* <DEDUP_REMOVED lines=9> */
[----:B------:R-:W-:Y:S01]  /*2870*/  F2FP.F16.F32.PACK_AB R20, R25, R20 ;  /* 0x000000141914723e */ /* 0x000fe200000000ff */
        /* <DEDUP_REMOVED lines=8> */
[----:B------:R-:W-:Y:S01]  /*2900*/  F2FP.F16.F32.PACK_AB R21, R24, R21 ;  /* 0x000000151815723e */ /* 0x000fe200000000ff */
[----:B------:R-:W-:Y:S01]  /*2910*/  FADD.FTZ R157, -R146, R36 ;  /* 0x00000024929d7221 */ /* 0x000fe20000010100 */
[----:B------:R-:W-:Y:S01]  /*2920*/  SHF.L.U32 R41, R151, 0x4, RZ ;  /* 0x0000000497297819 */ /* 0x000fe200000006ff */
[----:B------:R-:W-:Y:S01]  /*2930*/  FMUL.FTZ R156, R158, R156 ;  /* 0x0000009c9e9c7220 */ /* 0x000fe20000410000 */
[----:B------:R-:W-:Y:S01]  /*2940*/  F2FP.F16.F32.PACK_AB R22, R27, R22 ;  /* 0x000000161b16723e */ /* 0x000fe200000000ff */
[----:B------:R-:W-:Y:S01]  /*2950*/  FFMA.FTZ R27, R115, R154, R58 ;  /* 0x0000009a731b7223 */ /* 0x000fe2000001003a */
[----:B0-----:R-:W-:Y:S01]  /*2960*/  FFMA.FTZ R3, R110, R30, R55 ;  /* 0x0000001e6e037223 */ /* 0x001fe20000010037 */
[----:B------:R-:W-:Y:S01]  /*2970*/  IADD3 R2, P2, R40, UR16, RZ ;  /* 0x0000001028027c10 */ /* 0x000fe2000ff5e0ff */
[----:B------:R-:W-:Y:S01]  /*2980*/  FMUL.FTZ R36, R158, R35 ;  /* 0x000000239e247220 */ /* 0x000fe20000410000 */
[----:B------:R-:W-:Y:S01]  /*2990*/  F2FP.F16.F32.PACK_AB R24, R29, R0 ;  /* 0x000000001d18723e */ /* 0x000fe200000000ff */
[----:B------:R-:W-:Y:S01]  /*29a0*/  FFMA.FTZ R0, R114, R31, R59 ;  /* 0x0000001f72007223 */ /* 0x000fe2000001003b */
[----:B------:R-:W-:Y:S01]  /*29b0*/  F2FP.F16.F32.PACK_AB R25, R3, R26 ;  /* 0x0000001a0319723e */ /* 0x000fe200000000ff */
[----:B------:R-:W-:Y:S01]  /*29c0*/  FFMA.FTZ R26, R113, R153, R56 ;  /* 0x00000099711a7223 */ /* 0x000fe20000010038 */
[----:B------:R-:W-:Y:S01]  /*29d0*/  FFMA.FTZ R3, R112, R32, R57 ;  /* 0x0000002070037223 */ /* 0x000fe20000010039 */
[----:B------:R-:W-:Y:S01]  /*29e0*/  SHF.R.U32.HI R151, RZ, 0x1c, R151 ;  /* 0x0000001cff977819 */ /* 0x000fe20000011697 */
[C---:B------:R-:W-:Y:S01]  /*29f0*/  FADD.FTZ R33, -R146.reuse, R33 ;  /* 0x0000002192217221 */ /* 0x040fe20000010100 */
[----:B------:R-:W-:Y:S01]  /*2a00*/  IADD3 R16, P4, R41, UR14, RZ ;  /* 0x0000000e29107c10 */ /* 0x000fe2000ff9e0ff */
[C---:B------:R-:W-:Y:S01]  /*2a10*/  FADD.FTZ R38, -R146.reuse, R38 ;  /* 0x0000002692267221 */ /* 0x040fe20000010100 */
[----:B------:R-:W-:Y:S01]  /*2a20*/  F2FP.F16.F32.PACK_AB R26, R3, R26 ;  /* 0x0000001a031a723e */ /* 0x000fe200000000ff */
[----:B------:R-:W-:Y:S01]  /*2a30*/  FADD.FTZ R39, -R146, R39 ;  /* 0x0000002792277221 */ /* 0x000fe20000010100 */
[----:B------:R-:W-:Y:S01]  /*2a40*/  IADD3.X R3, R147, UR17, RZ, P2, !PT ;  /* 0x0000001193037c10 */ /* 0x000fe200097fe4ff */
[----:B------:R-:W-:Y:S01]  /*2a50*/  FFMA.FTZ R19, R123, R154, R82 ;  /* 0x0000009a7b137223 */ /* 0x000fe20000010052 */
[----:B------:R-:W-:Y:S01]  /*2a60*/  F2FP.F16.F32.PACK_AB R27, R0, R27 ;  /* 0x0000001b001b723e */ /* 0x000fe200000000ff */
        /* <DEDUP_REMOVED lines=9> */
[----:B------:R-:W-:Y:S01]  /*2b00*/  F2FP.F16.F32.PACK_AB R19, R0, R19 ;  /* 0x000000130013723e */ /* 0x000fe200000000ff */
        /* <DEDUP_REMOVED lines=15> */
[----:B------:R-:W-:Y:S01]  /*2c00*/  F2FP.F16.F32.PACK_AB R20, R35, R0 ;  /* 0x000000002314723e */ /* 0x000fe200000000ff */
[----:B-1----:R-:W-:Y:S01]  /*2c10*/  FFMA.FTZ R27, R139, R38, R90 ;  /* 0x000000268b1b7223 */ /* 0x002fe2000001005a */
[----:B------:R-:W-:Y:S01]  /*2c20*/  F2FP.F16.F32.PACK_AB R21, R2, R21 ;  /* 0x000000150215723e */ /* 0x000fe200000000ff */
[-C--:B------:R-:W-:Y:S01]  /*2c30*/  FFMA.FTZ R2, R138, R39.reuse, R91 ;  /* 0x000000278a027223 */ /* 0x080fe2000001005b */
[----:B------:R-:W-:Y:S01]  /*2c40*/  F2FP.F16.F32.PACK_AB R17, R31, R152 ;  /* 0x000000981f11723e */ /* 0x000fe200000000ff */
[----:B------:R-:W-:Y:S01]  /*2c50*/  FFMA.FTZ R23, R131, R38, R66 ;  /* 0x0000002683177223 */ /* 0x000fe20000010042 */
[----:B------:R-:W-:Y:S01]  /*2c60*/  FFMA.FTZ R0, R130, R39, R67 ;  /* 0x0000002782007223 */ /* 0x000fe20000010043 */
[----:B------:R-:W-:Y:S01]  /*2c70*/  FFMA.FTZ R24, R133, R155, R84 ;  /* 0x0000009b85187223 */ /* 0x000fe20000010054 */
[----:B------:R-:W-:Y:S01]  /*2c80*/  F2FP.F16.F32.PACK_AB R27, R2, R27 ;  /* 0x0000001b021b723e */ /* 0x000fe200000000ff */
        /* <DEDUP_REMOVED lines=9> */
[----:B------:R-:W-:Y:S02]  /*2d20*/  F2FP.F16.F32.PACK_AB R22, R3, R22 ;  /* 0x000000160316723e */ /* 0x000fe400000000ff */
[----:B------:R-:W-:Y:S02]  /*2d30*/  F2FP.F16.F32.PACK_AB R18, R33, R18 ;  /* 0x000000122112723e */ /* 0x000fe400000000ff */
[----:B------:R-:W-:Y:S02]  /*2d40*/  F2FP.F16.F32.PACK_AB R16, R29, R150 ;  /* 0x000000961d10723e */ /* 0x000fe400000000ff */
[----:B------:R-:W-:Y:S02]  /*2d50*/  IADD3.X R3, R151, UR17, RZ, P2, !PT ;  /* 0x0000001197037c10 */ /* 0x000fe400097fe4ff */
[----:B------:R-:W-:Y:S02]  /*2d60*/  F2FP.F16.F32.PACK_AB R23, R0, R23 ;  /* 0x000000170017723e */ /* 0x000fe400000000ff */
[----:B------:R-:W-:Y:S01]  /*2d70*/  IADD3.X R29, R149, UR15, RZ, P4, !PT ;  /* 0x0000000f951d7c10 */ /* 0x000fe2000a7fe4ff */
[----:B------:R0:W-:Y:S01]  /*2d80*/  STG.E.128 desc[UR4][R2.64], R16 ;  /* 0x0000001002007986 */ /* 0x0001e2000c101d04 */
[----:B------:R-:W-:-:S02]  /*2d90*/  F2FP.F16.F32.PACK_AB R24, R31, R24 ;  /* 0x000000181f18723e */ /* 0x000fc400000000ff */
[----:B------:R-:W-:Y:S01]  /*2da0*/  F2FP.F16.F32.PACK_AB R26, R37, R26 ;  /* 0x0000001a251a723e */ /* 0x000fe200000000ff */
[----:B------:R0:W-:Y:S01]  /*2db0*/  STG.E.128 desc[UR4][R28.64], R20 ;  /* 0x000000141c007986 */ /* 0x0001e2000c101d04 */
        /* <DEDUP_REMOVED lines=8> */
.L_x_12428:
[----:B------:R-:W-:Y:S01]  /*2e40*/  HFMA2.MMA R152, -RZ, RZ, 0, 5.9604644775390625e-08 ;  /* 0x00000001ff987435 */ /* 0x000fe200000001ff */
[----:B------:R-:W-:Y:S02]  /*2e50*/  MOV R155, R0 ;  /* 0x00000000009b7202 */ /* 0x000fe40000000f00 */
[----:B------:R-:W-:Y:S02]  /*2e60*/  MOV R157, 0x1f ;  /* 0x0000001f009d7802 */ /* 0x000fe40000000f00 */
[----:B------:R-:W-:-:S07]  /*2e70*/  MOV R148, 0xffffffff ;  /* 0xffffffff00947802 */ /* 0x000fce0000000f00 */
[----:B-----5:R-:W-:Y:S05]  /*2e80*/  WARPSYNC.COLLECTIVE R148, `(.L_x_12430) ;  /* 0x0000000094087348 */ /* 0x020fea0003c00000 */
[----:B------:R0:W1:Y:S02]  /*2e90*/  SHFL.BFLY P2, R150, R155, R152, R157 ;  /* 0x0c0000989b967389 */ /* 0x000064000004009d */
[----:B01---5:R-:W-:Y:S01]  /*2ea0*/  ENDCOLLECTIVE ;  /* 0x000000000000791b */ /* 0x023fe20003800000 */
.L_x_12430:
[----:B------:R-:W-:Y:S01]  /*2eb0*/  HFMA2.MMA R152, -RZ, RZ, 0, 1.1920928955078125e-07 ;  /* 0x00000002ff987435 */ /* 0x000fe200000001ff */
[----:B------:R-:W-:-:S05]  /*2ec0*/  MOV R3, R150 ;  /* 0x0000009600037202 */ /* 0x000fca0000000f00 */
[----:B------:R-:W-:-:S05]  /*2ed0*/  FADD.FTZ R3, R0, R3 ;  /* 0x0000000300037221 */ /* 0x000fca0000010000 */
[----:B------:R-:W-:-:S07]  /*2ee0*/  MOV R155, R3 ;  /* 0x00000003009b7202 */ /* 0x000fce0000000f00 */
[----:B------:R-:W-:Y:S05]  /*2ef0*/  WARPSYNC.COLLECTIVE R148, `(.L_x_12431) ;  /* 0x0000000094087348 */ /* 0x000fea0003c00000 */
[----:B------:R0:W1:Y:S02]  /*2f00*/  SHFL.BFLY P2, R150, R155, R152, R157 ;  /* 0x0c0000989b967389 */ /* 0x000064000004009d */
[----:B01----:R-:W-:Y:S01]  /*2f10*/  ENDCOLLECTIVE ;  /* 0x000000000000791b */ /* 0x003fe20003800000 */
.L_x_12431:
[----:B------:R-:W-:Y:S01]  /*2f20*/  HFMA2.MMA R152, -RZ, RZ, 0, 2.384185791015625e-07 ;  /* 0x00000004ff987435 */ /* 0x000fe200000001ff */
[----:B------:R-:W-:-:S05]  /*2f30*/  MOV R2, R150 ;  /* 0x0000009600027202 */ /* 0x000fca0000000f00 */
[----:B------:R-:W-:-:S05]  /*2f40*/  FADD.FTZ R41, R3, R2 ;  /* 0x0000000203297221 */ /* 0x000fca0000010000 */
[----:B------:R-:W-:-:S07]  /*2f50*/  MOV R155, R41 ;  /* 0x00000029009b7202 */ /* 0x000fce0000000f00 */
[----:B------:R-:W-:Y:S05]  /*2f60*/  WARPSYNC.COLLECTIVE R148, `(.L_x_12432) ;  /* 0x0000000094087348 */ /* 0x000fea0003c00000 */
[----:B------:R0:W1:Y:S02]  /*2f70*/  SHFL.BFLY P2, R150, R155, R152, R157 ;  /* 0x0c0000989b967389 */ /* 0x000064000004009d */
[----:B01----:R-:W-:Y:S01]  /*2f80*/  ENDCOLLECTIVE ;  /* 0x000000000000791b */ /* 0x003fe20003800000 */
.L_x_12432:
[----:B------:R-:W-:Y:S01]  /*2f90*/  HFMA2.MMA R152, -RZ, RZ, 0, 4.76837158203125e-07 ;  /* 0x00000008ff987435 */ /* 0x000fe200000001ff */
[----:B------:R-:W-:-:S05]  /*2fa0*/  MOV R2, R150 ;  /* 0x0000009600027202 */ /* 0x000fca0000000f00 */
[----:B------:R-:W-:-:S05]  /*2fb0*/  FADD.FTZ R144, R41, R2 ;  /* 0x0000000229907221 */ /* 0x000fca0000010000 */
[----:B------:R-:W-:-:S07]  /*2fc0*/  MOV R155, R144 ;  /* 0x00000090009b7202 */ /* 0x000fce0000000f00 */
[----:B------:R-:W-:Y:S05]  /*2fd0*/  WARPSYNC.COLLECTIVE R148, `(.L_x_12433) ;  /* 0x0000000094087348 */ /* 0x000fea0003c00000 */
[----:B------:R0:W1:Y:S02]  /*2fe0*/  SHFL.BFLY P2, R150, R155, R152, R157 ;  /* 0x0c0000989b967389 */ /* 0x000064000004009d */
[----:B01----:R-:W-:Y:S01]  /*2ff0*/  ENDCOLLECTIVE ;  /* 0x000000000000791b */ /* 0x003fe20003800000 */
.L_x_12433:
[----:B------:R-:W-:Y:S01]  /*3000*/  HFMA2.MMA R152, -RZ, RZ, 0, 9.5367431640625e-07 ;  /* 0x00000010ff987435 */ /* 0x000fe200000001ff */
[----:B------:R-:W-:-:S05]  /*3010*/  MOV R153, R150 ;  /* 0x0000009600997202 */ /* 0x000fca0000000f00 */
[----:B------:R-:W-:-:S05]  /*3020*/  FADD.FTZ R153, R144, R153 ;  /* 0x0000009990997221 */ /* 0x000fca0000010000 */
[----:B------:R-:W-:-:S07]  /*3030*/  MOV R155, R153 ;  /* 0x00000099009b7202 */ /* 0x000fce0000000f00 */
[----:B------:R-:W-:Y:S05]  /*3040*/  WARPSYNC.COLLECTIVE R148, `(.L_x_12434) ;  /* 0x0000000094087348 */ /* 0x000fea0003c00000 */
[----:B------:R0:W1:Y:S02]  /*3050*/  SHFL.BFLY P2, R150, R155, R152, R157 ;  /* 0x0c0000989b967389 */ /* 0x000064000004009d */
[----:B01----:R-:W-:Y:S01]  /*3060*/  ENDCOLLECTIVE ;  /* 0x000000000000791b */ /* 0x003fe20003800000 */
.L_x_12434:
        /* <DEDUP_REMOVED lines=56> */
.L_x_12435:
[----:B------:R-:W-:Y:S01]  /*33f0*/  HFMA2.MMA R152, -RZ, RZ, 0, 1.1920928955078125e-07 ;  /* 0x00000002ff987435 */ /* 0x000fe200000001ff */
[----:B------:R-:W-:-:S05]  /*3400*/  MOV R3, R150 ;  /* 0x0000009600037202 */ /* 0x000fca0000000f00 */
[----:B------:R-:W-:-:S05]  /*3410*/  FADD.FTZ R3, R0, R3 ;  /* 0x0000000300037221 */ /* 0x000fca0000010000 */
[----:B------:R-:W-:-:S07]  /*3420*/  MOV R155, R3 ;  /* 0x00000003009b7202 */ /* 0x000fce0000000f00 */
[----:B------:R-:W-:Y:S05]  /*3430*/  WARPSYNC.COLLECTIVE R148, `(.L_x_12436) ;  /* 0x0000000094087348 */ /* 0x000fea0003c00000 */
[----:B------:R0:W1:Y:S02]  /*3440*/  SHFL.BFLY P2, R150, R155, R152, R157 ;  /* 0x0c0000989b967389 */ /* 0x000064000004009d */
[----:B01----:R-:W-:Y:S01]  /*3450*/  ENDCOLLECTIVE ;  /* 0x000000000000791b */ /* 0x003fe20003800000 */
.L_x_12436:
[----:B------:R-:W-:Y:S01]  /*3460*/  HFMA2.MMA R152, -RZ, RZ, 0, 2.384185791015625e-07 ;  /* 0x00000004ff987435 */ /* 0x000fe200000001ff */
[----:B------:R-:W-:-:S05]  /*3470*/  MOV R144, R150 ;  /* 0x0000009600907202 */ /* 0x000fca0000000f00 */
[----:B------:R-:W-:-:S05]  /*3480*/  FADD.FTZ R144, R3, R144 ;  /* 0x0000009003907221 */ /* 0x000fca0000010000 */
[----:B------:R-:W-:-:S07]  /*3490*/  MOV R155, R144 ;  /* 0x00000090009b7202 */ /* 0x000fce0000000f00 */
[----:B------:R-:W-:Y:S05]  /*34a0*/  WARPSYNC.COLLECTIVE R148, `(.L_x_12437) ;  /* 0x0000000094087348 */ /* 0x000fea0003c00000 */
[----:B------:R0:W1:Y:S02]  /*34b0*/  SHFL.BFLY P2, R150, R155, R152, R157 ;  /* 0x0c0000989b967389 */ /* 0x000064000004009d */
[----:B01----:R-:W-:Y:S01]  /*34c0*/  ENDCOLLECTIVE ;  /* 0x000000000000791b */ /* 0x003fe20003800000 */
.L_x_12437:
[----:B------:R-:W-:Y:S01]  /*34d0*/  HFMA2.MMA R152, -RZ, RZ, 0, 4.76837158203125e-07 ;  /* 0x00000008ff987435 */ /* 0x000fe200000001ff */
[----:B------:R-:W-:-:S05]  /*34e0*/  MOV R41, R150 ;  /* 0x0000009600297202 */ /* 0x000fca0000000f00 */
[----:B------:R-:W-:-:S05]  /*34f0*/  FADD.FTZ R41, R144, R41 ;  /* 0x0000002990297221 */ /* 0x000fca0000010000 */
[----:B------:R-:W-:-:S07]  /*3500*/  MOV R155, R41 ;  /* 0x00000029009b7202 */ /* 0x000fce0000000f00 */
[----:B------:R-:W-:Y:S05]  /*3510*/  WARPSYNC.COLLECTIVE R148, `(.L_x_12438) ;  /* 0x0000000094087348 */ /* 0x000fea0003c00000 */
[----:B------:R0:W1:Y:S02]  /*3520*/  SHFL.BFLY P2, R150, R155, R152, R157 ;  /* 0x0c0000989b967389 */ /* 0x000064000004009d */
[----:B01----:R-:W-:Y:S01]  /*3530*/  ENDCOLLECTIVE ;  /* 0x000000000000791b */ /* 0x003fe20003800000 */
.L_x_12438:
[----:B------:R-:W-:Y:S01]  /*3540*/  HFMA2.MMA R152, -RZ, RZ, 0, 9.5367431640625e-07 ;  /* 0x00000010ff987435 */ /* 0x000fe200000001ff */
[----:B------:R-:W-:-:S05]  /*3550*/  MOV R146, R150 ;  /* 0x0000009600927202 */ /* 0x000fca0000000f00 */
[----:B------:R-:W-:-:S05]  /*3560*/  FADD.FTZ R146, R41, R146 ;  /* 0x0000009229927221 */ /* 0x000fca0000010000 */
[----:B------:R-:W-:-:S07]  /*3570*/  MOV R155, R146 ;  /* 0x00000092009b7202 */ /* 0x000fce0000000f00 */
[----:B------:R-:W-:Y:S05]  /*3580*/  WARPSYNC.COLLECTIVE R148, `(.L_x_12439) ;  /* 0x0000000094087348 */ /* 0x000fea0003c00000 */
[----:B------:R0:W1:Y:S02]  /*3590*/  SHFL.BFLY P2, R150, R155, R152, R157 ;  /* 0x0c0000989b967389 */ /* 0x000064000004009d */
[----:B01----:R-:W-:Y:S01]  /*35a0*/  ENDCOLLECTIVE ;  /* 0x000000000000791b */ /* 0x003fe20003800000 */
.L_x_12439:
[----:B------:R-:W-:Y:S01]  /*35b0*/  MOV R153, R150 ;  /* 0x0000009600997202 */ /* 0x000fe20000000f00 */
[----:B------:R-:W-:Y:S06]  /*35c0*/  BRA `(.L_x_12440) ;  /* 0xffffffe800747947 */ /* 0x000fec000383ffff */
.L_x_12441:
        /* <DEDUP_REMOVED lines=11> */
.L_x_20589:


//--------------------- .text._ZN10layer_norm31ln_parallel_residual_fwd_kernelINS_13Kernel_traitsI6__halfS2_fS2_fjLj6144ELj1ELj1ELj8ELj16ENS_18Kernel_traits_baseILj6144ES2_S2_fS2_fjLj256EEEEELb0ELb1ELb0EEEvNS_9FwdParamsE --------------------------
	.section	.text._ZN10layer_norm31ln_parallel_residual_fwd_kernelINS_13Kernel_traitsI6__halfS2_fS2_fjLj6144ELj1ELj1ELj8ELj16ENS_18Kernel_traits_baseILj6144ES2_S2_fS2_fjLj256EEEEELb0ELb1ELb0EEEvNS_9FwdParamsE,"ax",@progbits
	.align	128
        .global         _ZN10layer_norm31ln_parallel_residual_fwd_kernelINS_13Kernel_traitsI6__halfS2_fS2_fjLj6144ELj1ELj1ELj8ELj16ENS_18Kernel_traits_baseILj6144ES2_S2_fS2_fjLj256EEEEELb0ELb1ELb0EEEvNS_9FwdParamsE
        .type           _ZN10layer_norm31ln_parallel_residual_fwd_kernelINS_13Kernel_traitsI6__halfS2_fS2_fjLj6144ELj1ELj1ELj8ELj16ENS_18Kernel_traits_baseILj6144ES2_S2_fS2_fjLj256EEEEELb0ELb1ELb0EEEvNS_9FwdParamsE,@function
        .size           _ZN10layer_norm31ln_parallel_residual_fwd_kernelINS_13Kernel_traitsI6__halfS2_fS2_fjLj6144ELj1ELj1ELj8ELj16ENS_18Kernel_traits_baseILj6144ES2_S2_fS2_fjLj256EEEEELb0ELb1ELb0EEEvNS_9FwdParamsE,(.L_x_20590 - _ZN10layer_norm31ln_parallel_residual_fwd_kernelINS_13Kernel_traitsI6__halfS2_fS2_fjLj6144ELj1ELj1ELj8ELj16ENS_18Kernel_traits_baseILj6144ES2_S2_fS2_fjLj256EEEEELb0ELb1ELb0EEEvNS_9FwdParamsE)
        .other          _ZN10layer_norm31ln_parallel_residual_fwd_kernelINS_13Kernel_traitsI6__halfS2_fS2_fjLj6144ELj1ELj1ELj8ELj16ENS_18Kernel_traits_baseILj6144ES2_S2_fS2_fjLj256EEEEELb0ELb1ELb0EEEvNS_9FwdParamsE,@"STO_CUDA_ENTRY STV_DEFAULT"
_ZN10layer_norm31ln_parallel_residual_fwd_kernelINS_13Kernel_traitsI6__halfS2_fS2_fjLj6144ELj1ELj1ELj8ELj16ENS_18Kernel_traits_baseILj6144ES2_S2_fS2_fjLj256EEEEELb0ELb1ELb0EEEvNS_9FwdParamsE:
.text._ZN10layer_norm31ln_parallel_residual_fwd_kernelINS_13Kernel_traitsI6__halfS2_fS2_fjLj6144ELj1ELj1ELj8ELj16ENS_18Kernel_traits_baseILj6144ES2_S2_fS2_fjLj256EEEEELb0ELb1ELb0EEEvNS_9FwdParamsE:
        /* <DEDUP_REMOVED lines=27> */
.L_x_12443:
[----:B------:R-:W-:Y:S05]  /*01b0*/  BSYNC B0 ;  /* 0x0000000000007941 */ /* 0x000fea0003800000 */
.L_x_12442:
        /* <DEDUP_REMOVED lines=14> */
.L_x_12445:
[----:B------:R-:W-:Y:S05]  /*02a0*/  BSYNC B0 ;  /* 0x0000000000007941 */ /* 0x000fea0003800000 */
.L_x_12444:
        /* <DEDUP_REMOVED lines=13> */
.L_x_12447:
[----:B------:R-:W-:Y:S05]  /*0380*/  BSYNC B0 ;  /* 0x0000000000007941 */ /* 0x000fea0003800000 */
.L_x_12446:
[----:B------:R-:W0:Y:S02]  /*0390*/  S2UR UR6, SR_CTAID.X ;  /* 0x00000000000679c3 */ /* 0x000e240000002500 */
[----:B0-----:R-:W-:Y:S01]  /*03a0*/  LEA.HI R95, R68, UR6, RZ, 0x18 ;  /* 0x00000006445f7c11 */ /* 0x001fe2000f8fc0ff */
[----:B------:R-:W-:-:S03]  /*03b0*/  ULDC UR6, c[0x0][0x214] ;  /* 0x0000850000067ab9 */ /* 0x000fc60000000800 */
[----:B------:R-:W-:-:S13]  /*03c0*/  ISETP.GE.AND P0, PT, R95, UR6, PT ;  /* 0x000000065f007c0c */ /* 0x000fda000bf06270 */
[----:B------:R-:W-:Y:S05]  /*03d0*/  @P0 EXIT ;  /* 0x000000000000094d */ /* 0x000fea0003800000 */
[----:B------:R-:W-:Y:S01]  /*03e0*/  SHF.R.S32.HI R40, RZ, 0x3, R40 ;  /* 0x00000003ff287819 */ /* 0x000fe20000011428 */
[--C-:B-----5:R-:W-:Y:S01]  /*03f0*/  HADD2.F32 R0, -RZ, R24.reuse.H0_H0 ;  /* 0x20000018ff007230 */ /* 0x120fe20000004100 */
[----:B------:R-:W-:Y:S01]  /*0400*/  ULDC.U8 UR6, c[0x0][0x2a0] ;  /* 0x0000a80000067ab9 */ /* 0x000fe20000000000 */
[----:B------:R-:W-:Y:S01]  /*0410*/  HADD2.F32 R69, -RZ, R24.H1_H1 ;  /* 0x30000018ff457230 */ /* 0x000fe20000004100 */
[----:B------:R-:W-:Y:S01]  /*0420*/  LOP3.LUT R24, R40, 0xff, RZ, 0xc0, !PT ;  /* 0x000000ff28187812 */ /* 0x000fe200078ec0ff */
[--C-:B------:R-:W-:Y:S01]  /*0430*/  HADD2.F32 R70, -RZ, R25.reuse.H0_H0 ;  /* 0x20000019ff467230 */ /* 0x100fe20000004100 */
[----:B------:R-:W-:Y:S01]  /*0440*/  SHF.R.U32.HI R40, RZ, 0x3, R40 ;  /* 0x00000003ff287819 */ /* 0x000fe20000011628 */
[----:B------:R-:W-:Y:S01]  /*0450*/  HADD2.F32 R71, -RZ, R25.H1_H1 ;  /* 0x30000019ff477230 */ /* 0x000fe20000004100 */
[----:B------:R-:W-:Y:S01]  /*0460*/  LOP3.LUT R25, R68, 0xe0, RZ, 0xc0, !PT ;  /* 0x000000e044197812 */ /* 0x000fe200078ec0ff */
        /* <DEDUP_REMOVED lines=12> */
[--C-:B------:R-:W-:Y:S01]  /*0530*/  HADD2.F32 R22, -RZ, R17.reuse.H0_H0 ;  /* 0x20000011ff167230 */ /* 0x100fe20000004100 */
[----:B------:R-:W-:Y:S01]  /*0540*/  VIADDMNMX R27, R24, -R27, RZ, !PT ;  /* 0x8000001b181b7246 */ /* 0x000fe200078001ff */
[----:B------:R-:W-:Y:S01]  /*0550*/  HADD2.F32 R23, -RZ, R17.H1_H1 ;  /* 0x30000011ff177230 */ /* 0x000fe20000004100 */
[----:B------:R-:W-:Y:S01]  /*0560*/  SHF.L.U32 R25, R25, 0x3, RZ ;  /* 0x0000000319197819 */ /* 0x000fe200000006ff */
[--C-:B------:R-:W-:Y:S01]  /*0570*/  HADD2.F32 R20, -RZ, R18.reuse.H0_H0 ;  /* 0x20000012ff147230 */ /* 0x100fe20000004100 */
[----:B------:R-:W-:Y:S01]  /*0580*/  VIMNMX R27, R27, 0x20, PT ;  /* 0x000000201b1b7848 */ /* 0x000fe20003fe0100 */
[----:B------:R-:W-:Y:S01]  /*0590*/  HADD2.F32 R21, -RZ, R18.H1_H1 ;  /* 0x30000012ff157230 */ /* 0x000fe20000004100 */
[----:B------:R-:W-:Y:S01]  /*05a0*/  I2FP.F32.U32 R25, R25 ;  /* 0x0000001900197245 */ /* 0x000fe20000201000 */
[----:B------:R-:W-:Y:S01]  /*05b0*/  HFMA2.MMA R62, -RZ, RZ, 0, 5.9604644775390625e-08 ;  /* 0x00000001ff3e7435 */ /* 0x000fe200000001ff */
[----:B------:R-:W-:Y:S01]  /*05c0*/  IADD3 R27, R40, R27, RZ ;  /* 0x0000001b281b7210 */ /* 0x000fe20007ffe0ff */
[----:B------:R-:W-:Y:S01]  /*05d0*/  HADD2.F32 R18, -RZ, R19.H0_H0 ;  /* 0x20000013ff127230 */ /* 0x000fe20000004100 */
[----:B------:R0:W1:Y:S01]  /*05e0*/  MUFU.RCP R94, R25 ;  /* 0x00000019005e7308 */ /* 0x0000620000001000 */
[----:B------:R-:W-:Y:S01]  /*05f0*/  ISETP.NE.AND P0, PT, RZ, UR6, PT ;  /* 0x00000006ff007c0c */ /* 0x000fe2000bf05270 */
[--C-:B------:R-:W-:Y:S01]  /*0600*/  HADD2.F32 R17, -RZ, R4.reuse.H0_H0 ;  /* 0x20000004ff117230 */ /* 0x100fe20000004100 */
[----:B------:R-:W-:Y:S01]  /*0610*/  SHF.L.U32 R96, R27, 0x3, RZ ;  /* 0x000000031b607819 */ /* 0x000fe200000006ff */
[----:B------:R-:W-:Y:S01]  /*0620*/  HADD2.F32 R16, -RZ, R4.H1_H1 ;  /* 0x30000004ff107230 */ /* 0x000fe20000004100 */
[----:B------:R-:W-:Y:S01]  /*0630*/  P2R R97, PR, RZ, 0x1 ;  /* 0x00000001ff617803 */ /* 0x000fe20000000000 */
        /* <DEDUP_REMOVED lines=36> */
[----:B01----:R-:W-:-:S07]  /*0880*/  HADD2.F32 R92, -RZ, R31.H1_H1 ;  /* 0x3000001fff5c7230 */ /* 0x003fce0000004100 */
.L_x_12509:
        /* <DEDUP_REMOVED lines=28> */
.L_x_12450:
[----:B-----5:R-:W-:-:S05]  /*0a50*/  HADD2.F32 R37, -RZ, R24.H0_H0 ;  /* 0x20000018ff257230 */ /* 0x020fca0000004100 */
[----:B------:R-:W-:-:S04]  /*0a60*/  FADD.FTZ R36, R37, R36 ;  /* 0x0000002425247221 */ /* 0x000fc80000010000 */
[----:B------:R-:W-:-:S07]  /*0a70*/  @P0 FADD.FTZ R36, R28, R36 ;  /* 0x000000241c240221 */ /* 0x000fce0000010000 */
.L_x_12451:
[----:B------:R-:W-:Y:S01]  /*0a80*/  HADD2.F32 R37, -RZ, R40.H1_H1 ;  /* 0x30000028ff257230 */ /* 0x000fe20000004100 */
[----:B------:R-:W-:Y:S06]  /*0a90*/  @P1 BRA `(.L_x_12452) ;  /* 0x00000000000c1947 */ /* 0x000fec0003800000 */
[----:B------:R-:W-:Y:S05]  /*0aa0*/  @!P0 BRA `(.L_x_12453) ;  /* 0x0000000000148947 */ /* 0x000fea0003800000 */
[----:B-----5:R-:W-:Y:S01]  /*0ab0*/  FADD.FTZ R37, R29, R37 ;  /* 0x000000251d257221 */ /* 0x020fe20000010000 */
[----:B------:R-:W-:Y:S06]  /*0ac0*/  BRA `(.L_x_12453) ;  /* 0x00000000000c7947 */ /* 0x000fec0003800000 */
.L_x_12452:
[----:B-----5:R-:W-:-:S05]  /*0ad0*/  HADD2.F32 R38, -RZ, R24.H1_H1 ;  /* 0x30000018ff267230 */ /* 0x020fca0000004100 */
[----:B------:R-:W-:-:S04]  /*0ae0*/  FADD.FTZ R37, R38, R37 ;  /* 0x0000002526257221 */ /* 0x000fc80000010000 */
[----:B------:R-:W-:-:S07]  /*0af0*/  @P0 FADD.FTZ R37, R29, R37 ;  /* 0x000000251d250221 */ /* 0x000fce0000010000 */
.L_x_12453:
[----:B------:R-:W-:Y:S01]  /*0b00*/  HADD2.F32 R38, -RZ, R41.H0_H0 ;  /* 0x20000029ff267230 */ /* 0x000fe20000004100 */
[----:B------:R-:W-:Y:S06]  /*0b10*/  @P1 BRA `(.L_x_12454) ;  /* 0x00000000000c1947 */ /* 0x000fec0003800000 */
[----:B------:R-:W-:Y:S05]  /*0b20*/  @!P0 BRA `(.L_x_12455) ;  /* 0x0000000000148947 */ /* 0x000fea0003800000 */
[----:B-----5:R-:W-:Y:S01]  /*0b30*/  FADD.FTZ R38, R30, R38 ;  /* 0x000000261e267221 */ /* 0x020fe20000010000 */
[----:B------:R-:W-:Y:S06]  /*0b40*/  BRA `(.L_x_12455) ;  /* 0x00000000000c7947 */ /* 0x000fec0003800000 */
.L_x_12454:
[----:B-----5:R-:W-:-:S05]  /*0b50*/  HADD2.F32 R39, -RZ, R25.H0_H0 ;  /* 0x20000019ff277230 */ /* 0x020fca0000004100 */
[----:B------:R-:W-:-:S04]  /*0b60*/  FADD.FTZ R38, R39, R38 ;  /* 0x0000002627267221 */ /* 0x000fc80000010000 */
[----:B------:R-:W-:-:S07]  /*0b70*/  @P0 FADD.FTZ R38, R30, R38 ;  /* 0x000000261e260221 */ /* 0x000fce0000010000 */
.L_x_12455:
[----:B------:R-:W-:Y:S01]  /*0b80*/  HADD2.F32 R39, -RZ, R41.H1_H1 ;  /* 0x30000029ff277230 */ /* 0x000fe20000004100 */
[----:B------:R-:W-:Y:S06]  /*0b90*/  @P1 BRA `(.L_x_12456) ;  /* 0x00000000000c1947 */ /* 0x000fec0003800000 */
[----:B------:R-:W-:Y:S05]  /*0ba0*/  @!P0 BRA `(.L_x_12457) ;  /* 0x0000000000148947 */ /* 0x000fea0003800000 */
[----:B-----5:R-:W-:Y:S01]  /*0bb0*/  FADD.FTZ R39, R31, R39 ;  /* 0x000000271f277221 */ /* 0x020fe20000010000 */
[----:B------:R-:W-:Y:S06]  /*0bc0*/  BRA `(.L_x_12457) ;  /* 0x00000000000c7947 */ /* 0x000fec0003800000 */
.L_x_12456:
[----:B-----5:R-:W-:-:S05]  /*0bd0*/  HADD2.F32 R40, -RZ, R25.H1_H1 ;  /* 0x30000019ff287230 */ /* 0x020fca0000004100 */
[----:B------:R-:W-:-:S04]  /*0be0*/  FADD.FTZ R39, R40, R39 ;  /* 0x0000002728277221 */ /* 0x000fc80000010000 */
[----:B------:R-:W-:-:S07]  /*0bf0*/  @P0 FADD.FTZ R39, R31, R39 ;  /* 0x000000271f270221 */ /* 0x000fce0000010000 */
.L_x_12457:
[----:B------:R-:W-:Y:S01]  /*0c00*/  HADD2.F32 R40, -RZ, R42.H0_H0 ;  /* 0x2000002aff287230 */ /* 0x000fe20000004100 */
[----:B------:R-:W-:Y:S06]  /*0c10*/  @P1 BRA `(.L_x_12458) ;  /* 0x00000000000c1947 */ /* 0x000fec0003800000 */
[----:B------:R-:W-:Y:S05]  /*0c20*/  @!P0 BRA `(.L_x_12459) ;  /* 0x0000000000148947 */ /* 0x000fea0003800000 */
[----:B-----5:R-:W-:Y:S01]  /*0c30*/  FADD.FTZ R40, R32, R40 ;  /* 0x0000002820287221 */ /* 0x020fe20000010000 */
[----:B------:R-:W-:Y:S06]  /*0c40*/  BRA `(.L_x_12459) ;  /* 0x00000000000c7947 */ /* 0x000fec0003800000 */
.L_x_12458:
[----:B-----5:R-:W-:-:S05]  /*0c50*/  HADD2.F32 R41, -RZ, R26.H0_H0 ;  /* 0x2000001aff297230 */ /* 0x020fca0000004100 */
[----:B------:R-:W-:-:S04]  /*0c60*/  FADD.FTZ R40, R41, R40 ;  /* 0x0000002829287221 */ /* 0x000fc80000010000 */
[----:B------:R-:W-:-:S07]  /*0c70*/  @P0 FADD.FTZ R40, R32, R40 ;  /* 0x0000002820280221 */ /* 0x000fce0000010000 */
.L_x_12459:
[----:B------:R-:W-:Y:S01]  /*0c80*/  HADD2.F32 R41, -RZ, R42.H1_H1 ;  /* 0x3000002aff297230 */ /* 0x000fe20000004100 */
[----:B------:R-:W-:Y:S06]  /*0c90*/  @P1 BRA `(.L_x_12460) ;  /* 0x00000000000c1947 */ /* 0x000fec0003800000 */
[----:B------:R-:W-:Y:S05]  /*0ca0*/  @!P0 BRA `(.L_x_12461) ;  /* 0x0000000000148947 */ /* 0x000fea0003800000 */
[----:B-----5:R-:W-:Y:S01]  /*0cb0*/  FADD.FTZ R41, R33, R41 ;  /* 0x0000002921297221 */ /* 0x020fe20000010000 */
[----:B------:R-:W-:Y:S06]  /*0cc0*/  BRA `(.L_x_12461) ;  /* 0x00000000000c7947 */ /* 0x000fec0003800000 */
.L_x_12460:
[----:B-----5:R-:W-:-:S05]  /*0cd0*/  HADD2.F32 R42, -RZ, R26.H1_H1 ;  /* 0x3000001aff2a7230 */ /* 0x020fca0000004100 */
[----:B------:R-:W-:-:S04]  /*0ce0*/  FADD.FTZ R41, R42, R41 ;  /* 0x000000292a297221 */ /* 0x000fc80000010000 */
[----:B------:R-:W-:-:S07]  /*0cf0*/  @P0 FADD.FTZ R41, R33, R41 ;  /* 0x0000002921290221 */ /* 0x000fce0000010000 */
.L_x_12461:
[----:B------:R-:W-:Y:S01]  /*0d00*/  HADD2.F32 R42, -RZ, R43.H0_H0 ;  /* 0x2000002bff2a7230 */ /* 0x000fe20000004100 */
[----:B------:R-:W-:Y:S06]  /*0d10*/  @P1 BRA `(.L_x_12462) ;  /* 0x00000000000c1947 */ /* 0x000fec0003800000 */
[----:B------:R-:W-:Y:S05]  /*0d20*/  @!P0 BRA `(.L_x_12463) ;  /* 0x0000000000148947 */ /* 0x000fea0003800000 */
[----:B-----5:R-:W-:Y:S01]  /*0d30*/  FADD.FTZ R42, R34, R42 ;  /* 0x0000002a222a7221 */ /* 0x020fe20000010000 */
[----:B------:R-:W-:Y:S06]  /*0d40*/  BRA `(.L_x_12463) ;  /* 0x00000000000c7947 */ /* 0x000fec0003800000 */
.L_x_12462:
[----:B-----5:R-:W-:-:S05]  /*0d50*/  HADD2.F32 R61, -RZ, R27.H0_H0 ;  /* 0x2000001bff3d7230 */ /* 0x020fca0000004100 */
[----:B------:R-:W-:-:S04]  /*0d60*/  FADD.FTZ R42, R61, R42 ;  /* 0x0000002a3d2a7221 */ /* 0x000fc80000010000 */
[----:B------:R-:W-:-:S07]  /*0d70*/  @P0 FADD.FTZ R42, R34, R42 ;  /* 0x0000002a222a0221 */ /* 0x000fce0000010000 */
.L_x_12463:
[----:B------:R-:W-:Y:S01]  /*0d80*/  HADD2.F32 R43, -RZ, R43.H1_H1 ;  /* 0x3000002bff2b7230 */ /* 0x000fe20000004100 */
[----:B------:R-:W-:Y:S06]  /*0d90*/  @P1 BRA `(.L_x_12464) ;  /* 0x00000000000c1947 */ /* 0x000fec0003800000 */
[----:B------:R-:W-:Y:S05]  /*0da0*/  @!P0 BRA `(.L_x_12465) ;  /* 0x0000000000148947 */ /* 0x000fea0003800000 */
[----:B-----5:R-:W-:Y:S01]  /*0db0*/  FADD.FTZ R43, R35, R43 ;  /* 0x0000002b232b7221 */ /* 0x020fe20000010000 */
[----:B------:R-:W-:Y:S06]  /*0dc0*/  BRA `(.L_x_12465) ;  /* 0x00000000000c7947 */ /* 0x000fec0003800000 */
.L_x_12464:
[----:B-----5:R-:W-:-:S05]  /*0dd0*/  HADD2.F32 R60, -RZ, R27.H1_H1 ;  /* 0x3000001bff3c7230 */ /* 0x020fca0000004100 */
[----:B------:R-:W-:-:S04]  /*0de0*/  FADD.FTZ R43, R60, R43 ;  /* 0x0000002b3c2b7221 */ /* 0x000fc80000010000 */
[----:B------:R-:W-:-:S07]  /*0df0*/  @P0 FADD.FTZ R43, R35, R43 ;  /* 0x0000002b232b0221 */ /* 0x000fce0000010000 */
.L_x_12465:
[C---:B------:R-:W-:Y:S02]  /*0e00*/  LEA R60, P0, R99.reuse, UR10, 0x5 ;  /* 0x0000000a633c7c11 */ /* 0x040fe4000f8028ff */
[C---:B------:R-:W-:Y:S02]  /*0e10*/  IADD3 R63, R99.reuse, 0x100, RZ ;  /* 0x00000100633f7810 */ /* 0x040fe40007ffe0ff */
[----:B------:R-:W-:-:S05]  /*0e20*/  LEA.HI.X R61, R99, UR11, RZ, 0x5, P0 ;  /* 0x0000000b633d7c11 */ /* 0x000fca00080f2cff */
[----:B------:R0:W-:Y:S04]  /*0e30*/  STG.E.128 desc[UR4][R60.64], R36 ;  /* 0x000000243c007986 */ /* 0x0001e8000c101d04 */
[----:B------:R0:W-:Y:S02]  /*0e40*/  STG.E.128 desc[UR4][R60.64+0x10], R40 ;  /* 0x000010283c007986 */ /* 0x0001e4000c101d04 */
.L_x_12449:
[----:B------:R-:W-:Y:S05]  /*0e50*/  BSYNC B0 ;  /* 0x0000000000007941 */ /* 0x000fea0003800000 */
.L_x_12448:
        /* <DEDUP_REMOVED lines=23> */
.L_x_12468:
[----:B-----5:R-:W-:-:S05]  /*0fd0*/  HADD2.F32 R45, -RZ, R24.H0_H0 ;  /* 0x20000018ff2d7230 */ /* 0x020fca0000004100 */
[----:B------:R-:W-:-:S04]  /*0fe0*/  FADD.FTZ R44, R45, R44 ;  /* 0x0000002c2d2c7221 */ /* 0x000fc80000010000 */
[----:B------:R-:W-:-:S07]  /*0ff0*/  @P0 FADD.FTZ R44, R28, R44 ;  /* 0x0000002c1c2c0221 */ /* 0x000fce0000010000 */
.L_x_12469:
[----:B------:R-:W-:Y:S01]  /*1000*/  HADD2.F32 R45, -RZ, R48.H1_H1 ;  /* 0x30000030ff2d7230 */ /* 0x000fe20000004100 */
[----:B------:R-:W-:Y:S06]  /*1010*/  @P1 BRA `(.L_x_12470) ;  /* 0x00000000000c1947 */ /* 0x000fec0003800000 */
[----:B------:R-:W-:Y:S05]  /*1020*/  @!P0 BRA `(.L_x_12471) ;  /* 0x0000000000148947 */ /* 0x000fea0003800000 */
[----:B-----5:R-:W-:Y:S01]  /*1030*/  FADD.FTZ R45, R29, R45 ;  /* 0x0000002d1d2d7221 */ /* 0x020fe20000010000 */
[----:B------:R-:W-:Y:S06]  /*1040*/  BRA `(.L_x_12471) ;  /* 0x00000000000c7947 */ /* 0x000fec0003800000 */
.L_x_12470:
[----:B-----5:R-:W-:-:S05]  /*1050*/  HADD2.F32 R46, -RZ, R24.H1_H1 ;  /* 0x30000018ff2e7230 */ /* 0x020fca0000004100 */
[----:B------:R-:W-:-:S04]  /*1060*/  FADD.FTZ R45, R46, R45 ;  /* 0x0000002d2e2d7221 */ /* 0x000fc80000010000 */
[----:B------:R-:W-:-:S07]  /*1070*/  @P0 FADD.FTZ R45, R29, R45 ;  /* 0x0000002d1d2d0221 */ /* 0x000fce0000010000 */
.L_x_12471:
[----:B------:R-:W-:Y:S01]  /*1080*/  HADD2.F32 R46, -RZ, R49.H0_H0 ;  /* 0x20000031ff2e7230 */ /* 0x000fe20000004100 */
[----:B------:R-:W-:Y:S06]  /*1090*/  @P1 BRA `(.L_x_12472) ;  /* 0x00000000000c1947 */ /* 0x000fec0003800000 */
[----:B------:R-:W-:Y:S05]  /*10a0*/  @!P0 BRA `(.L_x_12473) ;  /* 0x0000000000148947 */ /* 0x000fea0003800000 */
[----:B-----5:R-:W-:Y:S01]  /*10b0*/  FADD.FTZ R46, R30, R46 ;  /* 0x0000002e1e2e7221 */ /* 0x020fe20000010000 */
[----:B------:R-:W-:Y:S06]  /*10c0*/  BRA `(.L_x_12473) ;  /* 0x00000000000c7947 */ /* 0x000fec0003800000 */
.L_x_12472:
[----:B-----5:R-:W-:-:S05]  /*10d0*/  HADD2.F32 R47, -RZ, R25.H0_H0 ;  /* 0x20000019ff2f7230 */ /* 0x020fca0000004100 */
[----:B------:R-:W-:-:S04]  /*10e0*/  FADD.FTZ R46, R47, R46 ;  /* 0x0000002e2f2e7221 */ /* 0x000fc80000010000 */
[----:B------:R-:W-:-:S07]  /*10f0*/  @P0 FADD.FTZ R46, R30, R46 ;  /* 0x0000002e1e2e0221 */ /* 0x000fce0000010000 */
.L_x_12473:
[----:B------:R-:W-:Y:S01]  /*1100*/  HADD2.F32 R47, -RZ, R49.H1_H1 ;  /* 0x30000031ff2f7230 */ /* 0x000fe20000004100 */
[----:B------:R-:W-:Y:S06]  /*1110*/  @P1 BRA `(.L_x_12474) ;  /* 0x00000000000c1947 */ /* 0x000fec0003800000 */
[----:B------:R-:W-:Y:S05]  /*1120*/  @!P0 BRA `(.L_x_12475) ;  /* 0x0000000000148947 */ /* 0x000fea0003800000 */
[----:B-----5:R-:W-:Y:S01]  /*1130*/  FADD.FTZ R47, R31, R47 ;  /* 0x0000002f1f2f7221 */ /* 0x020fe20000010000 */
[----:B------:R-:W-:Y:S06]  /*1140*/  BRA `(.L_x_12475) ;  /* 0x00000000000c7947 */ /* 0x000fec0003800000 */
.L_x_12474:
[----:B-----5:R-:W-:-:S05]  /*1150*/  HADD2.F32 R48, -RZ, R25.H1_H1 ;  /* 0x30000019ff307230 */ /* 0x020fca0000004100 */
[----:B------:R-:W-:-:S04]  /*1160*/  FADD.FTZ R47, R48, R47 ;  /* 0x0000002f302f7221 */ /* 0x000fc80000010000 */
[----:B------:R-:W-:-:S07]  /*1170*/  @P0 FADD.FTZ R47, R31, R47 ;  /* 0x0000002f1f2f0221 */ /* 0x000fce0000010000 */
.L_x_12475:
[----:B------:R-:W-:Y:S01]  /*1180*/  HADD2.F32 R48, -RZ, R50.H0_H0 ;  /* 0x20000032ff307230 */ /* 0x000fe20000004100 */
[----:B------:R-:W-:Y:S06]  /*1190*/  @P1 BRA `(.L_x_12476) ;  /* 0x00000000000c1947 */ /* 0x000fec0003800000 */
[----:B------:R-:W-:Y:S05]  /*11a0*/  @!P0 BRA `(.L_x_12477) ;  /* 0x0000000000148947 */ /* 0x000fea0003800000 */
[----:B-----5:R-:W-:Y:S01]  /*11b0*/  FADD.FTZ R48, R32, R48 ;  /* 0x0000003020307221 */ /* 0x020fe20000010000 */
[----:B------:R-:W-:Y:S06]  /*11c0*/  BRA `(.L_x_12477) ;  /* 0x00000000000c7947 */ /* 0x000fec0003800000 */
.L_x_12476:
[----:B-----5:R-:W-:-:S05]  /*11d0*/  HADD2.F32 R49, -RZ, R26.H0_H0 ;  /* 0x2000001aff317230 */ /* 0x020fca0000004100 */
[----:B------:R-:W-:-:S04]  /*11e0*/  FADD.FTZ R48, R49, R48 ;  /* 0x0000003031307221 */ /* 0x000fc80000010000 */
[----:B------:R-:W-:-:S07]  /*11f0*/  @P0 FADD.FTZ R48, R32, R48 ;  /* 0x0000003020300221 */ /* 0x000fce0000010000 */
.L_x_12477:
[----:B------:R-:W-:Y:S01]  /*1200*/  HADD2.F32 R49, -RZ, R50.H1_H1 ;  /* 0x30000032ff317230 */ /* 0x000fe20000004100 */
[----:B------:R-:W-:Y:S06]  /*1210*/  @P1 BRA `(.L_x_12478) ;  /* 0x00000000000c1947 */ /* 0x000fec0003800000 */
[----:B------:R-:W-:Y:S05]  /*1220*/  @!P0 BRA `(.L_x_12479) ;  /* 0x0000000000148947 */ /* 0x000fea0003800000 */
[----:B-----5:R-:W-:Y:S01]  /*1230*/  FADD.FTZ R49, R33, R49 ;  /* 0x0000003121317221 */ /* 0x020fe20000010000 */
[----:B------:R-:W-:Y:S06]  /*1240*/  BRA `(.L_x_12479) ;  /* 0x00000000000c7947 */ /* 0x000fec0003800000 */
.L_x_12478:
[----:B-----5:R-:W-:-:S05]  /*1250*/  HADD2.F32 R50, -RZ, R26.H1_H1 ;  /* 0x3000001aff327230 */ /* 0x020fca0000004100 */
[----:B------:R-:W-:-:S04]  /*1260*/  FADD.FTZ R49, R50, R49 ;  /* 0x0000003132317221 */ /* 0x000fc80000010000 */
[----:B------:R-:W-:-:S07]  /*1270*/  @P0 FADD.FTZ R49, R33, R49 ;  /* 0x0000003121310221 */ /* 0x000fce0000010000 */
.L_x_12479:
[----:B------:R-:W-:Y:S01]  /*1280*/  HADD2.F32 R50, -RZ, R51.H0_H0 ;  /* 0x20000033ff327230 */ /* 0x000fe20000004100 */
[----:B------:R-:W-:Y:S06]  /*1290*/  @P1 BRA `(.L_x_12480) ;  /* 0x00000000000c1947 */ /* 0x000fec0003800000 */
[----:B------:R-:W-:Y:S05]  /*12a0*/  @!P0 BRA `(.L_x_12481) ;  /* 0x0000000000148947 */ /* 0x000fea0003800000 */
[----:B-----5:R-:W-:Y:S01]  /*12b0*/  FADD.FTZ R50, R34, R50 ;  /* 0x0000003222327221 */ /* 0x020fe20000010000 */
[----:B------:R-:W-:Y:S06]  /*12c0*/  BRA `(.L_x_12481) ;  /* 0x00000000000c7947 */ /* 0x000fec0003800000 */
.L_x_12480:
[----:B-----5:R-:W-:-:S05]  /*12d0*/  HADD2.F32 R61, -RZ, R27.H0_H0 ;  /* 0x2000001bff3d7230 */ /* 0x020fca0000004100 */
[----:B------:R-:W-:-:S04]  /*12e0*/  FADD.FTZ R50, R61, R50 ;  /* 0x000000323d327221 */ /* 0x000fc80000010000 */
[----:B------:R-:W-:-:S07]  /*12f0*/  @P0 FADD.FTZ R50, R34, R50 ;  /* 0x0000003222320221 */ /* 0x000fce0000010000 */
.L_x_12481:
[----:B------:R-:W-:Y:S01]  /*1300*/  HADD2.F32 R51, -RZ, R51.H1_H1 ;  /* 0x30000033ff337230 */ /* 0x000fe20000004100 */
[----:B------:R-:W-:Y:S06]  /*1310*/  @P1 BRA `(.L_x_12482) ;  /* 0x00000000000c1947 */ /* 0x000fec0003800000 */
[----:B------:R-:W-:Y:S05]  /*1320*/  @!P0 BRA `(.L_x_12483) ;  /* 0x0000000000148947 */ /* 0x000fea0003800000 */
[----:B-----5:R-:W-:Y:S01]  /*1330*/  FADD.FTZ R51, R35, R51 ;  /* 0x0000003323337221 */ /* 0x020fe20000010000 */
[----:B------:R-:W-:Y:S06]  /*1340*/  BRA `(.L_x_12483) ;  /* 0x00000000000c7947 */ /* 0x000fec0003800000 */
.L_x_12482:
[----:B-----5:R-:W-:-:S05]  /*1350*/  HADD2.F32 R60, -RZ, R27.H1_H1 ;  /* 0x3000001bff3c7230 */ /* 0x020fca0000004100 */
[----:B------:R-:W-:-:S04]  /*1360*/  FADD.FTZ R51, R60, R51 ;  /* 0x000000333c337221 */ /* 0x000fc80000010000 */
[----:B------:R-:W-:-:S07]  /*1370*/  @P0 FADD.FTZ R51, R35, R51 ;  /* 0x0000003323330221 */ /* 0x000fce0000010000 */
.L_x_12483:
[----:B------:R-:W-:-:S04]  /*1380*/  LEA R60, P0, R63, UR10, 0x5 ;  /* 0x0000000a3f3c7c11 */ /* 0x000fc8000f8028ff */
[C---:B------:R-:W-:Y:S02]  /*1390*/  LEA.HI.X R61, R63.reuse, UR11, RZ, 0x5, P0 ;  /* 0x0000000b3f3d7c11 */ /* 0x040fe400080f2cff */
[----:B------:R-:W-:-:S03]  /*13a0*/  IADD3 R63, R63, 0x100, RZ ;  /* 0x000001003f3f7810 */ /* 0x000fc60007ffe0ff */
[----:B------:R1:W-:Y:S04]  /*13b0*/  STG.E.128 desc[UR4][R60.64], R44 ;  /* 0x0000002c3c007986 */ /* 0x0003e8000c101d04 */
[----:B------:R1:W-:Y:S02]  /*13c0*/  STG.E.128 desc[UR4][R60.64+0x10], R48 ;  /* 0x000010303c007986 */ /* 0x0003e4000c101d04 */
.L_x_12467:
[----:B------:R-:W-:Y:S05]  /*13d0*/  BSYNC B0 ;  /* 0x0000000000007941 */ /* 0x000fea0003800000 */
.L_x_12466:
        /* <DEDUP_REMOVED lines=23> */
.L_x_12486:
[----:B-----5:R-:W-:-:S05]  /*1550*/  HADD2.F32 R53, -RZ, R24.H0_H0 ;  /* 0x20000018ff357230 */ /* 0x020fca0000004100 */
[----:B------:R-:W-:-:S04]  /*1560*/  FADD.FTZ R52, R53, R52 ;  /* 0x0000003435347221 */ /* 0x000fc80000010000 */
[----:B------:R-:W-:-:S07]  /*1570*/  @P0 FADD.FTZ R52, R28, R52 ;  /* 0x000000341c340221 */ /* 0x000fce0000010000 */
.L_x_12487:
[----:B------:R-:W-:Y:S01]  /*1580*/  HADD2.F32 R53, -RZ, R56.H1_H1 ;  /* 0x30000038ff357230 */ /* 0x000fe20000004100 */
[----:B------:R-:W-:Y:S06]  /*1590*/  @P1 BRA `(.L_x_12488) ;  /* 0x00000000000c1947 */ /* 0x000fec0003800000 */
[----:B------:R-:W-:Y:S05]  /*15a0*/  @!P0 BRA `(.L_x_12489) ;  /* 0x0000000000148947 */ /* 0x000fea0003800000 */
[----:B-----5:R-:W-:Y:S01]  /*15b0*/  FADD.FTZ R53, R29, R53 ;  /* 0x000000351d357221 */ /* 0x020fe20000010000 */
[----:B------:R-:W-:Y:S06]  /*15c0*/  BRA `(.L_x_12489) ;  /* 0x00000000000c7947 */ /* 0x000fec0003800000 */
.L_x_12488:
[----:B-----5:R-:W-:-:S05]  /*15d0*/  HADD2.F32 R54, -RZ, R24.H1_H1 ;  /* 0x30000018ff367230 */ /* 0x020fca0000004100 */
[----:B------:R-:W-:-:S04]  /*15e0*/  FADD.FTZ R53, R54, R53 ;  /* 0x0000003536357221 */ /* 0x000fc80000010000 */
[----:B------:R-:W-:-:S07]  /*15f0*/  @P0 FADD.FTZ R53, R29, R53 ;  /* 0x000000351d350221 */ /* 0x000fce0000010000 */
.L_x_12489:
[----:B------:R-:W-:Y:S01]  /*1600*/  HADD2.F32 R54, -RZ, R57.H0_H0 ;  /* 0x20000039ff367230 */ /* 0x000fe20000004100 */
[----:B------:R-:W-:Y:S06]  /*1610*/  @P1 BRA `(.L_x_12490) ;  /* 0x00000000000c1947 */ /* 0x000fec0003800000 */
[----:B------:R-:W-:Y:S05]  /*1620*/  @!P0 BRA `(.L_x_12491) ;  /* 0x0000000000148947 */ /* 0x000fea0003800000 */
[----:B-----5:R-:W-:Y:S01]  /*1630*/  FADD.FTZ R54, R30, R54 ;  /* 0x000000361e367221 */ /* 0x020fe20000010000 */
[----:B------:R-:W-:Y:S06]  /*1640*/  BRA `(.L_x_12491) ;  /* 0x00000000000c7947 */ /* 0x000fec0003800000 */
.L_x_12490:
[----:B-----5:R-:W-:-:S05]  /*1650*/  HADD2.F32 R55, -RZ, R25.H0_H0 ;  /* 0x20000019ff377230 */ /* 0x020fca0000004100 */
[----:B------:R-:W-:-:S04]  /*1660*/  FADD.FTZ R54, R55, R54 ;  /* 0x0000003637367221 */ /* 0x000fc80000010000 */
[----:B------:R-:W-:-:S07]  /*1670*/  @P0 FADD.FTZ R54, R30, R54 ;  /* 0x000000361e360221 */ /* 0x000fce0000010000 */
.L_x_12491:
[----:B------:R-:W-:Y:S01]  /*1680*/  HADD2.F32 R55, -RZ, R57.H1_H1 ;  /* 0x30000039ff377230 */ /* 0x000fe20000004100 */
[----:B------:R-:W-:Y:S06]  /*1690*/  @P1 BRA `(.L_x_12492) ;  /* 0x00000000000c1947 */ /* 0x000fec0003800000 */
[----:B------:R-:W-:Y:S05]  /*16a0*/  @!P0 BRA `(.L_x_12493) ;  /* 0x0000000000148947 */ /* 0x000fea0003800000 */
[----:B-----5:R-:W-:Y:S01]  /*16b0*/  FADD.FTZ R55, R31, R55 ;  /* 0x000000371f377221 */ /* 0x020fe20000010000 */
[----:B------:R-:W-:Y:S06]  /*16c0*/  BRA `(.L_x_12493) ;  /* 0x00000000000c7947 */ /* 0x000fec0003800000 */
.L_x_12492:
[----:B-----5:R-:W-:-:S05]  /*16d0*/  HADD2.F32 R56, -RZ, R25.H1_H1 ;  /* 0x30000019ff387230 */ /* 0x020fca0000004100 */
[----:B------:R-:W-:-:S04]  /*16e0*/  FADD.FTZ R55, R56, R55 ;  /* 0x0000003738377221 */ /* 0x000fc80000010000 */
[----:B------:R-:W-:-:S07]  /*16f0*/  @P0 FADD.FTZ R55, R31, R55 ;  /* 0x000000371f370221 */ /* 0x000fce0000010000 */
.L_x_12493:
[----:B------:R-:W-:Y:S01]  /*1700*/  HADD2.F32 R56, -RZ, R58.H0_H0 ;  /* 0x2000003aff387230 */ /* 0x000fe20000004100 */
[----:B------:R-:W-:Y:S06]  /*1710*/  @P1 BRA `(.L_x_12494) ;  /* 0x00000000000c1947 */ /* 0x000fec0003800000 */
[----:B------:R-:W-:Y:S05]  /*1720*/  @!P0 BRA `(.L_x_12495) ;  /* 0x0000000000148947 */ /* 0x000fea0003800000 */
[----:B-----5:R-:W-:Y:S01]  /*1730*/  FADD.FTZ R56, R32, R56 ;  /* 0x0000003820387221 */ /* 0x020fe20000010000 */
[----:B------:R-:W-:Y:S06]  /*1740*/  BRA `(.L_x_12495) ;  /* 0x00000000000c7947 */ /* 0x000fec0003800000 */
.L_x_12494:
[----:B-----5:R-:W-:-:S05]  /*1750*/  HADD2.F32 R57, -RZ, R26.H0_H0 ;  /* 0x2000001aff397230 */ /* 0x020fca0000004100 */
[----:B------:R-:W-:-:S04]  /*1760*/  FADD.FTZ R56, R57, R56 ;  /* 0x0000003839387221 */ /* 0x000fc80000010000 */
[----:B------:R-:W-:-:S07]  /*1770*/  @P0 FADD.FTZ R56, R32, R56 ;  /* 0x0000003820380221 */ /* 0x000fce0000010000 */
.L_x_12495:
[----:B------:R-:W-:Y:S01]  /*1780*/  HADD2.F32 R57, -RZ, R58.H1_H1 ;  /* 0x3000003aff397230 */ /* 0x000fe20000004100 */
[----:B------:R-:W-:Y:S06]  /*1790*/  @P1 BRA `(.L_x_12496) ;  /* 0x00000000000c1947 */ /* 0x000fec0003800000 */
[----:B------:R-:W-:Y:S05]  /*17a0*/  @!P0 BRA `(.L_x_12497) ;  /* 0x0000000000148947 */ /* 0x000fea0003800000 */
[----:B-----5:R-:W-:Y:S01]  /*17b0*/  FADD.FTZ R57, R33, R57 ;  /* 0x0000003921397221 */ /* 0x020fe20000010000 */
[----:B------:R-:W-:Y:S06]  /*17c0*/  BRA `(.L_x_12497) ;  /* 0x00000000000c7947 */ /* 0x000fec0003800000 */
.L_x_12496:
[----:B-----5:R-:W-:-:S05]  /*17d0*/  HADD2.F32 R58, -RZ, R26.H1_H1 ;  /* 0x3000001aff3a7230 */ /* 0x020fca0000004100 */
[----:B------:R-:W-:-:S04]  /*17e0*/  FADD.FTZ R57, R58, R57 ;  /* 0x000000393a397221 */ /* 0x000fc80000010000 */
[----:B------:R-:W-:-:S07]  /*17f0*/  @P0 FADD.FTZ R57, R33, R57 ;  /* 0x0000003921390221 */ /* 0x000fce0000010000 */
.L_x_12497:
[----:B------:R-:W-:Y:S01]  /*1800*/  HADD2.F32 R58, -RZ, R59.H0_H0 ;  /* 0x2000003bff3a7230 */ /* 0x000fe20000004100 */
[----:B------:R-:W-:Y:S06]  /*1810*/  @P1 BRA `(.L_x_12498) ;  /* 0x00000000000c1947 */ /* 0x000fec0003800000 */
[----:B------:R-:W-:Y:S05]  /*1820*/  @!P0 BRA `(.L_x_12499) ;  /* 0x0000000000148947 */ /* 0x000fea0003800000 */
[----:B-----5:R-:W-:Y:S01]  /*1830*/  FADD.FTZ R58, R34, R58 ;  /* 0x0000003a223a7221 */ /* 0x020fe20000010000 */
[----:B------:R-:W-:Y:S06]  /*1840*/  BRA `(.L_x_12499) ;  /* 0x00000000000c7947 */ /* 0x000fec0003800000 */
.L_x_12498:
[----:B-----5:R-:W-:-:S05]  /*1850*/  HADD2.F32 R61, -RZ, R27.H0_H0 ;  /* 0x2000001bff3d7230 */ /* 0x020fca0000004100 */
[----:B------:R-:W-:-:S04]  /*1860*/  FADD.FTZ R58, R61, R58 ;  /* 0x0000003a3d3a7221 */ /* 0x000fc80000010000 */
[----:B------:R-:W-:-:S07]  /*1870*/  @P0 FADD.FTZ R58, R34, R58 ;  /* 0x0000003a223a0221 */ /* 0x000fce0000010000 */
.L_x_12499:
[----:B------:R-:W-:Y:S01]  /*1880*/  HADD2.F32 R59, -RZ, R59.H1_H1 ;  /* 0x3000003bff3b7230 */ /* 0x000fe20000004100 */
[----:B------:R-:W-:Y:S06]  /*1890*/  @P1 BRA `(.L_x_12500) ;  /* 0x00000000000c1947 */ /* 0x000fec0003800000 */
[----:B------:R-:W-:Y:S05]  /*18a0*/  @!P0 BRA `(.L_x_12501) ;  /* 0x0000000000148947 */ /* 0x000fea0003800000 */
[----:B-----5:R-:W-:Y:S01]  /*18b0*/  FADD.FTZ R59, R35, R59 ;  /* 0x0000003b233b7221 */ /* 0x020fe20000010000 */
[----:B------:R-:W-:Y:S06]  /*18c0*/  BRA `(.L_x_12501) ;  /* 0x00000000000c7947 */ /* 0x000fec0003800000 */
.L_x_12500:
[----:B-----5:R-:W-:-:S05]  /*18d0*/  HADD2.F32 R60, -RZ, R27.H1_H1 ;  /* 0x3000001bff3c7230 */ /* 0x020fca0000004100 */
[----:B------:R-:W-:-:S04]  /*18e0*/  FADD.FTZ R59, R60, R59 ;  /* 0x0000003b3c3b7221 */ /* 0x000fc80000010000 */
[----:B------:R-:W-:-:S07]  /*18f0*/  @P0 FADD.FTZ R59, R35, R59 ;  /* 0x0000003b233b0221 */ /* 0x000fce0000010000 */
.L_x_12501:
[----:B------:R-:W-:-:S04]  /*1900*/  LEA R60, P0, R63, UR10, 0x5 ;  /* 0x0000000a3f3c7c11 */ /* 0x000fc8000f8028ff */
[----:B------:R-:W-:-:S05]  /*1910*/  LEA.HI.X R61, R63, UR11, RZ, 0x5, P0 ;  /* 0x0000000b3f3d7c11 */ /* 0x000fca00080f2cff */
[----:B------:R2:W-:Y:S04]  /*1920*/  STG.E.128 desc[UR4][R60.64], R52 ;  /* 0x000000343c007986 */ /* 0x0005e8000c101d04 */
[----:B------:R2:W-:Y:S02]  /*1930*/  STG.E.128 desc[UR4][R60.64+0x10], R56 ;  /* 0x000010383c007986 */ /* 0x0005e4000c101d04 */
.L_x_12485:
[----:B------:R-:W-:Y:S05]  /*1940*/  BSYNC B0 ;  /* 0x0000000000007941 */ /* 0x000fea0003800000 */
.L_x_12484:
        /* <DEDUP_REMOVED lines=104> */
.L_x_12520:
        /* <DEDUP_REMOVED lines=122> */
.L_x_12504:
[----:B------:R-:W-:Y:S05]  /*2770*/  BSYNC B0 ;  /* 0x0000000000007941 */ /* 0x000fea0003800000 */
.L_x_12503:
        /* <DEDUP_REMOVED lines=34> */
.L_x_12506:
[----:B------:R-:W-:Y:S05]  /*29a0*/  BSYNC B0 ;  /* 0x0000000000007941 */ /* 0x000fea0003800000 */
.L_x_12505:
        /* <DEDUP_REMOVED lines=33> */
.L_x_12508:
[----:B------:R-:W-:Y:S05]  /*2bc0*/  BSYNC B0 ;  /* 0x0000000000007941 */ /* 0x000fea0003800000 */
.L_x_12507:
[----:B------:R-:W-:Y:S02]  /*2bd0*/  IADD3 R95, R95, UR14, RZ ;  /* 0x0000000e5f5f7c10 */ /* 0x000fe4000fffe0ff */
[----:B0123--:R-:W-:Y:S02]  /*2be0*/  SEL R62, RZ, 0x1, P1 ;  /* 0x00000001ff3e7807 */ /* 0x00ffe40000800000 */
[----:B------:R-:W-:-:S13]  /*2bf0*/  ISETP.GE.AND P0, PT, R95, UR15, PT ;  /* 0x0000000f5f007c0c */ /* 0x000fda000bf06270 */
[----:B------:R-:W-:Y:S05]  /*2c00*/  @!P0 BRA `(.L_x_12509) ;  /* 0xffffffdc00208947 */ /* 0x000fea000383ffff */
[----:B------:R-:W-:Y:S05]  /*2c10*/  EXIT ;  /* 0x000000000000794d */ /* 0x000fea0003800000 */
.L_x_12502:
[----:B------:R-:W-:Y:S01]  /*2c20*/  HFMA2.MMA R104, -RZ, RZ, 0, 5.9604644775390625e-08 ;  /* 0x00000001ff687435 */ /* 0x000fe200000001ff */
[----:B------:R-:W-:Y:S02]  /*2c30*/  MOV R103, R61 ;  /* 0x0000003d00677202 */ /* 0x000fe40000000f00 */
[----:B------:R-:W-:Y:S02]  /*2c40*/  MOV R105, 0x1f ;  /* 0x0000001f00697802 */ /* 0x000fe40000000f00 */
[----:B------:R-:W-:-:S07]  /*2c50*/  MOV R102, 0xffffffff ;  /* 0xffffffff00667802 */ /* 0x000fce0000000f00 */
[----:B-----5:R-:W-:Y:S05]  /*2c60*/  WARPSYNC.COLLECTIVE R102, `(.L_x_12510) ;  /* 0x0000000066087348 */ /* 0x020fea0003c00000 */
[----:B------:R0:W1:Y:S02]  /*2c70*/  SHFL.BFLY P6, R100, R103, R104, R105 ;  /* 0x0c00006867647389 */ /* 0x00006400000c0069 */
[----:B01---5:R-:W-:Y:S01]  /*2c80*/  ENDCOLLECTIVE ;  /* 0x000000000000791b */ /* 0x023fe20003800000 */
.L_x_12510:
[----:B------:R-:W-:Y:S01]  /*2c90*/  HFMA2.MMA R104, -RZ, RZ, 0, 1.1920928955078125e-07 ;  /* 0x00000002ff687435 */ /* 0x000fe200000001ff */
[----:B------:R-:W-:-:S05]  /*2ca0*/  MOV R60, R100 ;  /* 0x00000064003c7202 */ /* 0x000fca0000000f00 */
[----:B------:R-:W-:-:S05]  /*2cb0*/  FADD.FTZ R82, R61, R60 ;  /* 0x0000003c3d527221 */ /* 0x000fca0000010000 */
[----:B------:R-:W-:-:S07]  /*2cc0*/  MOV R103, R82 ;  /* 0x0000005200677202 */ /* 0x000fce0000000f00 */
[----:B------:R-:W-:Y:S05]  /*2cd0*/  WARPSYNC.COLLECTIVE R102, `(.L_x_12511) ;  /* 0x0000000066087348 */ /* 0x000fea0003c00000 */
[----:B------:R0:W1:Y:S02]  /*2ce0*/  SHFL.BFLY P6, R100, R103, R104, R105 ;  /* 0x0c00006867647389 */ /* 0x00006400000c0069 */
[----:B01----:R-:W-:Y:S01]  /*2cf0*/  ENDCOLLECTIVE ;  /* 0x000000000000791b */ /* 0x003fe20003800000 */
.L_x_12511:
[----:B------:R-:W-:Y:S01]  /*2d00*/  HFMA2.MMA R104, -RZ, RZ, 0, 2.384185791015625e-07 ;  /* 0x00000004ff687435 */ /* 0x000fe200000001ff */
[----:B------:R-:W-:-:S05]  /*2d10*/  MOV R83, R100 ;  /* 0x0000006400537202 */ /* 0x000fca0000000f00 */
[----:B------:R-:W-:-:S05]  /*2d20*/  FADD.FTZ R83, R82, R83 ;  /* 0x0000005352537221 */ /* 0x000fca0000010000 */
[----:B------:R-:W-:-:S07]  /*2d30*/  MOV R103, R83 ;  /* 0x0000005300677202 */ /* 0x000fce0000000f00 */
[----:B------:R-:W-:Y:S05]  /*2d40*/  WARPSYNC.COLLECTIVE R102, `(.L_x_12512) ;  /* 0x0000000066087348 */ /* 0x000fea0003c00000 */
[----:B------:R0:W1:Y:S02]  /*2d50*/  SHFL.BFLY P6, R100, R103, R104, R105 ;  /* 0x0c00006867647389 */ /* 0x00006400000c0069 */
[----:B01----:R-:W-:Y:S01]  /*2d60*/  ENDCOLLECTIVE ;  /* 0x000000000000791b */ /* 0x003fe20003800000 */
.L_x_12512:
[----:B------:R-:W-:Y:S01]  /*2d70*/  HFMA2.MMA R104, -RZ, RZ, 0, 4.76837158203125e-07 ;  /* 0x00000008ff687435 */ /* 0x000fe200000001ff */
[----:B------:R-:W-:-:S05]  /*2d80*/  MOV R60, R100 ;  /* 0x00000064003c7202 */ /* 0x000fca0000000f00 */
[----:B------:R-:W-:-:S05]  /*2d90*/  FADD.FTZ R98, R83, R60 ;  /* 0x0000003c53627221 */ /* 0x000fca0000010000 */
[----:B------:R-:W-:-:S07]  /*2da0*/  MOV R103, R98 ;  /* 0x0000006200677202 */ /* 0x000fce0000000f00 */
[----:B------:R-:W-:Y:S05]  /*2db0*/  WARPSYNC.COLLECTIVE R102, `(.L_x_12513) ;  /* 0x0000000066087348 */ /* 0x000fea0003c00000 */
[----:B------:R0:W1:Y:S02]  /*2dc0*/  SHFL.BFLY P6, R100, R103, R104, R105 ;  /* 0x0c00006867647389 */ /* 0x00006400000c0069 */
[----:B01----:R-:W-:Y:S01]  /*2dd0*/  ENDCOLLECTIVE ;  /* 0x000000000000791b */ /* 0x003fe20003800000 */
.L_x_12513:
[----:B------:R-:W-:Y:S01]  /*2de0*/  HFMA2.MMA R104, -RZ, RZ, 0, 9.5367431640625e-07 ;  /* 0x00000010ff687435 */ /* 0x000fe200000001ff */
[----:B------:R-:W-:-:S05]  /*2df0*/  MOV R101, R100 ;  /* 0x0000006400657202 */ /* 0x000fca0000000f00 */
[----:B------:R-:W-:-:S05]  /*2e00*/  FADD.FTZ R101, R98, R101 ;  /* 0x0000006562657221 */ /* 0x000fca0000010000 */
[----:B------:R-:W-:-:S07]  /*2e10*/  MOV R103, R101 ;  /* 0x0000006500677202 */ /* 0x000fce0000000f00 */
[----:B------:R-:W-:Y:S05]  /*2e20*/  WARPSYNC.COLLECTIVE R102, `(.L_x_12514) ;  /* 0x0000000066087348 */ /* 0x000fea0003c00000 */
[----:B------:R0:W1:Y:S02]  /*2e30*/  SHFL.BFLY P6, R100, R103, R104, R105 ;  /* 0x0c00006867647389 */ /* 0x00006400000c0069 */
[----:B01----:R-:W-:Y:S01]  /*2e40*/  ENDCOLLECTIVE ;  /* 0x000000000000791b */ /* 0x003fe20003800000 */
.L_x_12514:
        /* <DEDUP_REMOVED lines=57> */
.L_x_12515:
[----:B------:R-:W-:Y:S01]  /*31e0*/  HFMA2.MMA R104, -RZ, RZ, 0, 1.1920928955078125e-07 ;  /* 0x00000002ff687435 */ /* 0x000fe200000001ff */
[----:B------:R-:W-:-:S05]  /*31f0*/  MOV R82, R100 ;  /* 0x0000006400527202 */ /* 0x000fca0000000f00 */
[----:B------:R-:W-:-:S05]  /*3200*/  FADD.FTZ R82, R61, R82 ;  /* 0x000000523d527221 */ /* 0x000fca0000010000 */
[----:B------:R-:W-:-:S07]  /*3210*/  MOV R103, R82 ;  /* 0x0000005200677202 */ /* 0x000fce0000000f00 */
[----:B------:R-:W-:Y:S05]  /*3220*/  WARPSYNC.COLLECTIVE R102, `(.L_x_12516) ;  /* 0x0000000066087348 */ /* 0x000fea0003c00000 */
[----:B------:R0:W1:Y:S02]  /*3230*/  SHFL.BFLY P6, R100, R103, R104, R105 ;  /* 0x0c00006867647389 */ /* 0x00006400000c0069 */
[----:B01----:R-:W-:Y:S01]  /*3240*/  ENDCOLLECTIVE ;  /* 0x000000000000791b */ /* 0x003fe20003800000 */
.L_x_12516:
[----:B------:R-:W-:Y:S01]  /*3250*/  HFMA2.MMA R104, -RZ, RZ, 0, 2.384185791015625e-07 ;  /* 0x00000004ff687435 */ /* 0x000fe200000001ff */
[----:B------:R-:W-:-:S05]  /*3260*/  MOV R83, R100 ;  /* 0x0000006400537202 */ /* 0x000fca0000000f00 */
[----:B------:R-:W-:-:S05]  /*3270*/  FADD.FTZ R83, R82, R83 ;  /* 0x0000005352537221 */ /* 0x000fca0000010000 */
[----:B------:R-:W-:-:S07]  /*3280*/  MOV R103, R83 ;  /* 0x0000005300677202 */ /* 0x000fce0000000f00 */
[----:B------:R-:W-:Y:S05]  /*3290*/  WARPSYNC.COLLECTIVE R102, `(.L_x_12517) ;  /* 0x0000000066087348 */ /* 0x000fea0003c00000 */
[----:B------:R0:W1:Y:S02]  /*32a0*/  SHFL.BFLY P6, R100, R103, R104, R105 ;  /* 0x0c00006867647389 */ /* 0x00006400000c0069 */
[----:B01----:R-:W-:Y:S01]  /*32b0*/  ENDCOLLECTIVE ;  /* 0x000000000000791b */ /* 0x003fe20003800000 */
.L_x_12517:
[----:B------:R-:W-:Y:S01]  /*32c0*/  HFMA2.MMA R104, -RZ, RZ, 0, 4.76837158203125e-07 ;  /* 0x00000008ff687435 */ /* 0x000fe200000001ff */
[----:B------:R-:W-:-:S05]  /*32d0*/  MOV R98, R100 ;  /* 0x0000006400627202 */ /* 0x000fca0000000f00 */
[----:B------:R-:W-:-:S05]  /*32e0*/  FADD.FTZ R98, R83, R98 ;  /* 0x0000006253627221 */ /* 0x000fca0000010000 */
[----:B------:R-:W-:-:S07]  /*32f0*/  MOV R103, R98 ;  /* 0x0000006200677202 */ /* 0x000fce0000000f00 */
[----:B------:R-:W-:Y:S05]  /*3300*/  WARPSYNC.COLLECTIVE R102, `(.L_x_12518) ;  /* 0x0000000066087348 */ /* 0x000fea0003c00000 */
[----:B------:R0:W1:Y:S02]  /*3310*/  SHFL.BFLY P6, R100, R103, R104, R105 ;  /* 0x0c00006867647389 */ /* 0x00006400000c0069 */
[----:B01----:R-:W-:Y:S01]  /*3320*/  ENDCOLLECTIVE ;  /* 0x000000000000791b */ /* 0x003fe20003800000 */
.L_x_12518:
[----:B------:R-:W-:Y:S01]  /*3330*/  HFMA2.MMA R104, -RZ, RZ, 0, 9.5367431640625e-07 ;  /* 0x00000010ff687435 */ /* 0x000fe200000001ff */
[----:B------:R-:W-:-:S05]  /*3340*/  MOV R101, R100 ;  /* 0x0000006400657202 */ /* 0x000fca0000000f00 */
[----:B------:R-:W-:-:S05]  /*3350*/  FADD.FTZ R101, R98, R101 ;  /* 0x0000006562657221 */ /* 0x000fca0000010000 */
[----:B------:R-:W-:-:S07]  /*3360*/  MOV R103, R101 ;  /* 0x0000006500677202 */ /* 0x000fce0000000f00 */
[----:B------:R-:W-:Y:S05]  /*3370*/  WARPSYNC.COLLECTIVE R102, `(.L_x_12519) ;  /* 0x0000000066087348 */ /* 0x000fea0003c00000 */
[----:B------:R0:W1:Y:S02]  /*3380*/  SHFL.BFLY P6, R100, R103, R104, R105 ;  /* 0x0c00006867647389 */ /* 0x00006400000c0069 */
[----:B01----:R-:W-:Y:S01]  /*3390*/  ENDCOLLECTIVE ;  /* 0x000000000000791b */ /* 0x003fe20003800000 */
.L_x_12519:
[----:B------:R-:W-:Y:S05]  /*33a0*/  BRA `(.L_x_12520) ;  /* 0xffffffec00087947 */ /* 0x000fea000383ffff */
.L_x_12521:
        /* <DEDUP_REMOVED lines=13> */
.L_x_20590:


//--------------------- .text._ZN10layer_norm31ln_parallel_residual_fwd_kernelINS_13Kernel_traitsI6__halfS2_fS2_fjLj6144ELj1ELj1ELj8ELj16ENS_18Kernel_traits_baseILj6144ES2_S2_fS2_fjLj256EEEEELb0ELb1ELb1EEEvNS_9FwdParamsE --------------------------
	.section	.text._ZN10layer_norm31ln_parallel_residual_fwd_kernelINS_13Kernel_traitsI6__halfS2_fS2_fjLj6144ELj1ELj1ELj8ELj16ENS_18Kernel_traits_baseILj6144ES2_S2_fS2_fjLj256EEEEELb0ELb1ELb1EEEvNS_9FwdParamsE,"ax",@progbits
	.align	128
        .global         _ZN10layer_norm31ln_parallel_residual_fwd_kernelINS_13Kernel_traitsI6__halfS2_fS2_fjLj6144ELj1ELj1ELj8ELj16ENS_18Kernel_traits_baseILj6144ES2_S2_fS2_fjLj256EEEEELb0ELb1ELb1EEEvNS_9FwdParamsE
        .type           _ZN10layer_norm31ln_parallel_residual_fwd_kernelINS_13Kernel_traitsI6__halfS2_fS2_fjLj6144ELj1ELj1ELj8ELj16ENS_18Kernel_traits_baseILj6144ES2_S2_fS2_fjLj256EEEEELb0ELb1ELb1EEEvNS_9FwdParamsE,@function
        .size           _ZN10layer_norm31ln_parallel_residual_fwd_kernelINS_13Kernel_traitsI6__halfS2_fS2_fjLj6144ELj1ELj1ELj8ELj16ENS_18Kernel_traits_baseILj6144ES2_S2_fS2_fjLj256EEEEELb0ELb1ELb1EEEvNS_9FwdParamsE,(.L_x_20591 - _ZN10layer_norm31ln_parallel_residual_fwd_kernelINS_13Kernel_traitsI6__halfS2_fS2_fjLj6144ELj1ELj1ELj8ELj16ENS_18Kernel_traits_baseILj6144ES2_S2_fS2_fjLj256EEEEELb0ELb1ELb1EEEvNS_9FwdParamsE)
        .other          _ZN10layer_norm31ln_parallel_residual_fwd_kernelINS_13Kernel_traitsI6__halfS2_fS2_fjLj6144ELj1ELj1ELj8ELj16ENS_18Kernel_traits_baseILj6144ES2_S2_fS2_fjLj256EEEEELb0ELb1ELb1EEEvNS_9FwdParamsE,@"STO_CUDA_ENTRY STV_DEFAULT"
_ZN10layer_norm31ln_parallel_residual_fwd_kernelINS_13Kernel_traitsI6__halfS2_fS2_fjLj6144ELj1ELj1ELj8ELj16ENS_18Kernel_traits_baseILj6144ES2_S2_fS2_fjLj256EEEEELb0ELb1ELb1EEEvNS_9FwdParamsE:
.text._ZN10layer_norm31ln_parallel_residual_fwd_kernelINS_13Kernel_traitsI6__halfS2_fS2_fjLj6144ELj1ELj1ELj8ELj16ENS_18Kernel_traits_baseILj6144ES2_S2_fS2_fjLj256EEEEELb0ELb1ELb1EEEvNS_9FwdParamsE:
[----:B------:R-:W-:Y:S01]  /*0000*/  LDC R1, c[0x0][0x28] ;  /* 0x00000a00ff017b82 */ /* 0x000fe20000000800 */
[----:B------:R-:W0:Y:S01]  /*0010*/  S2R R0, SR_TID.X ;  /* 0x0000000000007919 */ /* 0x000e220000002100 */
[----:B------:R-:W-:-:S06]  /*0020*/  ULDC.64 UR4, c[0x0][0x2c8] ;  /* 0x0000b20000047ab9 */ /* 0x000fcc0000000a00 */
[----:B------:R-:W1:Y:S01]  /*0030*/  S2UR UR6, SR_CTAID.X ;  /* 0x00000000000679c3 */ /* 0x000e620000002500 */
[----:B------:R-:W-:Y:S01]  /*0040*/  ISETP.NE.U32.AND P0, PT, RZ, UR4, PT ;  /* 0x00000004ff007c0c */ /* 0x000fe2000bf05070 */
[----:B------:R-:W-:-:S03]  /*0050*/  ULDC UR8, c[0x0][0x214] ;  /* 0x0000850000087ab9 */ /* 0x000fc60000000800 */
[----:B------:R-:W-:Y:S02]  /*0060*/  ISETP.NE.AND.EX P0, PT, RZ, UR5, PT, P0 ;  /* 0x00000005ff007c0c */ /* 0x000fe4000bf05300 */
        /* <DEDUP_REMOVED lines=9> */
[----:B------:R-:W-:-:S02]  /*0100*/  ULDC.64 UR6, c[0x0][0x260] ;  /* 0x0000980000067ab9 */ /* 0x000fc40000000a00 */
[----:B------:R-:W-:Y:S02]  /*0110*/  IADD3 R8, P2, R8, UR6, RZ ;  /* 0x0000000608087c10 */ /* 0x000fe4000ff5e0ff */
        /* <DEDUP_REMOVED lines=12> */
[----:B------:R-:W-:Y:S01]  /*01e0*/  ULDC.64 UR6, c[0x0][0x228] ;  /* 0x00008a0000067ab9 */ /* 0x000fe20000000a00 */
[--C-:B------:R-:W-:Y:S01]  /*01f0*/  HADD2.F32 R2, -RZ, R12.reuse.H0_H0 ;  /* 0x2000000cff027230 */ /* 0x100fe20000004100 */
[----:B------:R-:W-:Y:S01]  /*0200*/  ISETP.NE.U32.AND P0, PT, RZ, UR6, PT ;  /* 0x00000006ff007c0c */ /* 0x000fe2000bf05070 */
[----:B------:R-:W-:Y:S01]  /*0210*/  HADD2.F32 R3, -RZ, R12.H1_H1 ;  /* 0x3000000cff037230 */ /* 0x000fe20000004100 */
[----:B------:R-:W-:Y:S01]  /*0220*/  HFMA2.MMA R94, -RZ, RZ, 0, 5.9604644775390625e-08 ;  /* 0x00000001ff5e7435 */ /* 0x000fe200000001ff */
[--C-:B------:R-:W-:Y:S01]  /*0230*/  HADD2.F32 R4, -RZ, R13.reuse.H0_H0 ;  /* 0x2000000dff047230 */ /* 0x100fe20000004100 */
[----:B------:R-:W-:Y:S01]  /*0240*/  ULDC.U8 UR6, c[0x0][0x2a0] ;  /* 0x0000a80000067ab9 */ /* 0x000fe20000000000 */
[----:B------:R-:W-:Y:S01]  /*0250*/  HADD2.F32 R5, -RZ, R13.H1_H1 ;  /* 0x3000000dff057230 */ /* 0x000fe20000004100 */
[----:B------:R-:W-:Y:S01]  /*0260*/  LOP3.LUT R91, R0, 0xff, RZ, 0xc0, !PT ;  /* 0x000000ff005b7812 */ /* 0x000fe200078ec0ff */
[--C-:B------:R-:W-:Y:S01]  /*0270*/  HADD2.F32 R6, -RZ, R14.reuse.H0_H0 ;  /* 0x2000000eff067230 */ /* 0x100fe20000004100 */
[----:B------:R-:W-:Y:S01]  /*0280*/  ISETP.NE.AND.EX P0, PT, RZ, UR7, PT, P0 ;  /* 0x00000007ff007c0c */ /* 0x000fe2000bf05300 */
[----:B------:R-:W-:Y:S01]  /*0290*/  HADD2.F32 R7, -RZ, R14.H1_H1 ;  /* 0x3000000eff077230 */ /* 0x000fe20000004100 */
[----:B------:R-:W-:Y:S01]  /*02a0*/  ISETP.NE.AND P3, PT, RZ, UR6, PT ;  /* 0x00000006ff007c0c */ /* 0x000fe2000bf65270 */
[--C-:B0-----:R-:W-:Y:S01]  /*02b0*/  HADD2.F32 R8, -RZ, R15.reuse.H0_H0 ;  /* 0x2000000fff087230 */ /* 0x101fe20000004100 */
        /* <DEDUP_REMOVED lines=45> */
[----:B------:R-:W-:-:S07]  /*0590*/  HADD2.F32 R88, -RZ, R35.H1_H1 ;  /* 0x30000023ff587230 */ /* 0x000fce0000004100 */
.L_x_12571:
        /* <DEDUP_REMOVED lines=17> */
[----:B------:R-:W-:Y:S01]  /*06b0*/  ISETP.NE.AND.EX P1, PT, RZ, UR13, PT, P1 ;  /* 0x0000000dff007c0c */ /* 0x000fe2000bf25310 */
[----:B---3--:R-:W-:-:S12]  /*06c0*/  HADD2.F32 R40, -RZ, R36.H0_H0 ;  /* 0x20000024ff287230 */ /* 0x008fd80000004100 */
[----:B0-----:R-:W-:Y:S05]  /*06d0*/  @P1 BRA `(.L_x_12522) ;  /* 0x00000000000c1947 */ /* 0x001fea0003800000 */
[----:B------:R-:W-:Y:S05]  /*06e0*/  @!P2 BRA `(.L_x_12523) ;  /* 0x000000000014a947 */ /* 0x000fea0003800000 */
[----:B-----5:R-:W-:Y:S01]  /*06f0*/  FADD.FTZ R40, R48, R40 ;  /* 0x0000002830287221 */ /* 0x020fe20000010000 */
[----:B------:R-:W-:Y:S06]  /*0700*/  BRA `(.L_x_12523) ;  /* 0x00000000000c7947 */ /* 0x000fec0003800000 */
.L_x_12522:
[----:B-----5:R-:W-:-:S05]  /*0710*/  HADD2.F32 R27, -RZ, R52.H0_H0 ;  /* 0x20000034ff1b7230 */ /* 0x020fca0000004100 */
[----:B------:R-:W-:-:S04]  /*0720*/  FADD.FTZ R40, R40, R27 ;  /* 0x0000001b28287221 */ /* 0x000fc80000010000 */
[----:B------:R-:W-:-:S07]  /*0730*/  @P2 FADD.FTZ R40, R48, R40 ;  /* 0x0000002830282221 */ /* 0x000fce0000010000 */
.L_x_12523:
[----:B------:R-:W-:Y:S01]  /*0740*/  HADD2.F32 R41, -RZ, R36.H1_H1 ;  /* 0x30000024ff297230 */ /* 0x000fe20000004100 */
[----:B------:R-:W-:Y:S06]  /*0750*/  @P1 BRA `(.L_x_12524) ;  /* 0x00000000000c1947 */ /* 0x000fec0003800000 */
[----:B------:R-:W-:Y:S05]  /*0760*/  @!P2 BRA `(.L_x_12525) ;  /* 0x000000000014a947 */ /* 0x000fea0003800000 */
[----:B-----5:R-:W-:Y:S01]  /*0770*/  FADD.FTZ R41, R49, R41 ;  /* 0x0000002931297221 */ /* 0x020fe20000010000 */
[----:B------:R-:W-:Y:S06]  /*0780*/  BRA `(.L_x_12525) ;  /* 0x00000000000c7947 */ /* 0x000fec0003800000 */
.L_x_12524:
[----:B-----5:R-:W-:-:S05]  /*0790*/  HADD2.F32 R26, -RZ, R52.H1_H1 ;  /* 0x30000034ff1a7230 */ /* 0x020fca0000004100 */
[----:B------:R-:W-:-:S04]  /*07a0*/  FADD.FTZ R41, R41, R26 ;  /* 0x0000001a29297221 */ /* 0x000fc80000010000 */
[----:B------:R-:W-:-:S07]  /*07b0*/  @P2 FADD.FTZ R41, R49, R41 ;  /* 0x0000002931292221 */ /* 0x000fce0000010000 */
.L_x_12525:
[----:B------:R-:W-:Y:S01]  /*07c0*/  HADD2.F32 R42, -RZ, R37.H0_H0 ;  /* 0x20000025ff2a7230 */ /* 0x000fe20000004100 */
[----:B------:R-:W-:Y:S06]  /*07d0*/  @P1 BRA `(.L_x_12526) ;  /* 0x00000000000c1947 */ /* 0x000fec0003800000 */
[----:B------:R-:W-:Y:S05]  /*07e0*/  @!P2 BRA `(.L_x_12527) ;  /* 0x000000000014a947 */ /* 0x000fea0003800000 */
[----:B-----5:R-:W-:Y:S01]  /*07f0*/  FADD.FTZ R42, R50, R42 ;  /* 0x0000002a322a7221 */ /* 0x020fe20000010000 */
[----:B------:R-:W-:Y:S06]  /*0800*/  BRA `(.L_x_12527) ;  /* 0x00000000000c7947 */ /* 0x000fec0003800000 */
.L_x_12526:
[----:B-----5:R-:W-:-:S05]  /*0810*/  HADD2.F32 R27, -RZ, R53.H0_H0 ;  /* 0x20000035ff1b7230 */ /* 0x020fca0000004100 */
[----:B------:R-:W-:-:S04]  /*0820*/  FADD.FTZ R42, R42, R27 ;  /* 0x0000001b2a2a7221 */ /* 0x000fc80000010000 */
[----:B------:R-:W-:-:S07]  /*0830*/  @P2 FADD.FTZ R42, R50, R42 ;  /* 0x0000002a322a2221 */ /* 0x000fce0000010000 */
.L_x_12527:
[----:B------:R-:W-:Y:S01]  /*0840*/  HADD2.F32 R43, -RZ, R37.H1_H1 ;  /* 0x30000025ff2b7230 */ /* 0x000fe20000004100 */
[----:B------:R-:W-:Y:S06]  /*0850*/  @P1 BRA `(.L_x_12528) ;  /* 0x00000000000c1947 */ /* 0x000fec0003800000 */
[----:B------:R-:W-:Y:S05]  /*0860*/  @!P2 BRA `(.L_x_12529) ;  /* 0x000000000014a947 */ /* 0x000fea0003800000 */
[----:B-----5:R-:W-:Y:S01]  /*0870*/  FADD.FTZ R43, R51, R43 ;  /* 0x0000002b332b7221 */ /* 0x020fe20000010000 */
[----:B------:R-:W-:Y:S06]  /*0880*/  BRA `(.L_x_12529) ;  /* 0x00000000000c7947 */ /* 0x000fec0003800000 */
.L_x_12528:
[----:B-----5:R-:W-:-:S05]  /*0890*/  HADD2.F32 R26, -RZ, R53.H1_H1 ;  /* 0x30000035ff1a7230 */ /* 0x020fca0000004100 */
[----:B------:R-:W-:-:S04]  /*08a0*/  FADD.FTZ R43, R43, R26 ;  /* 0x0000001a2b2b7221 */ /* 0x000fc80000010000 */
[----:B------:R-:W-:-:S07]  /*08b0*/  @P2 FADD.FTZ R43, R51, R43 ;  /* 0x0000002b332b2221 */ /* 0x000fce0000010000 */
.L_x_12529:
[----:B------:R-:W-:Y:S01]  /*08c0*/  HADD2.F32 R36, -RZ, R38.H0_H0 ;  /* 0x20000026ff247230 */ /* 0x000fe20000004100 */
[----:B------:R-:W-:Y:S06]  /*08d0*/  @P1 BRA `(.L_x_12530) ;  /* 0x00000000000c1947 */ /* 0x000fec0003800000 */
[----:B------:R-:W-:Y:S05]  /*08e0*/  @!P2 BRA `(.L_x_12531) ;  /* 0x000000000014a947 */ /* 0x000fea0003800000 */
[----:B-----5:R-:W-:Y:S01]  /*08f0*/  FADD.FTZ R36, R44, R36 ;  /* 0x000000242c247221 */ /* 0x020fe20000010000 */
[----:B------:R-:W-:Y:S06]  /*0900*/  BRA `(.L_x_12531) ;  /* 0x00000000000c7947 */ /* 0x000fec0003800000 */
.L_x_12530:
[----:B-----5:R-:W-:-:S05]  /*0910*/  HADD2.F32 R27, -RZ, R54.H0_H0 ;  /* 0x20000036ff1b7230 */ /* 0x020fca0000004100 */
[----:B------:R-:W-:-:S04]  /*0920*/  FADD.FTZ R36, R36, R27 ;  /* 0x0000001b24247221 */ /* 0x000fc80000010000 */
[----:B------:R-:W-:-:S07]  /*0930*/  @P2 FADD.FTZ R36, R44, R36 ;  /* 0x000000242c242221 */ /* 0x000fce0000010000 */
.L_x_12531:
[----:B------:R-:W-:Y:S01]  /*0940*/  HADD2.F32 R37, -RZ, R38.H1_H1 ;  /* 0x30000026ff257230 */ /* 0x000fe20000004100 */
[----:B------:R-:W-:Y:S06]  /*0950*/  @P1 BRA `(.L_x_12532) ;  /* 0x00000000000c1947 */ /* 0x000fec0003800000 */
[----:B------:R-:W-:Y:S05]  /*0960*/  @!P2 BRA `(.L_x_12533) ;  /* 0x000000000014a947 */ /* 0x000fea0003800000 */
[----:B-----5:R-:W-:Y:S01]  /*0970*/  FADD.FTZ R37, R45, R37 ;  /* 0x000000252d257221 */ /* 0x020fe20000010000 */
[----:B------:R-:W-:Y:S06]  /*0980*/  BRA `(.L_x_12533) ;  /* 0x00000000000c7947 */ /* 0x000fec0003800000 */
.L_x_12532:
[----:B-----5:R-:W-:-:S05]  /*0990*/  HADD2.F32 R26, -RZ, R54.H1_H1 ;  /* 0x30000036ff1a7230 */ /* 0x020fca0000004100 */
[----:B------:R-:W-:-:S04]  /*09a0*/  FADD.FTZ R37, R37, R26 ;  /* 0x0000001a25257221 */ /* 0x000fc80000010000 */
[----:B------:R-:W-:-:S07]  /*09b0*/  @P2 FADD.FTZ R37, R45, R37 ;  /* 0x000000252d252221 */ /* 0x000fce0000010000 */
.L_x_12533:
[----:B------:R-:W-:Y:S01]  /*09c0*/  HADD2.F32 R38, -RZ, R39.H0_H0 ;  /* 0x20000027ff267230 */ /* 0x000fe20000004100 */
[----:B------:R-:W-:Y:S06]  /*09d0*/  @P1 BRA `(.L_x_12534) ;  /* 0x00000000000c1947 */ /* 0x000fec0003800000 */
[----:B------:R-:W-:Y:S05]  /*09e0*/  @!P2 BRA `(.L_x_12535) ;  /* 0x000000000014a947 */ /* 0x000fea0003800000 */
[----:B-----5:R-:W-:Y:S01]  /*09f0*/  FADD.FTZ R38, R46, R38 ;  /* 0x000000262e267221 */ /* 0x020fe20000010000 */
[----:B------:R-:W-:Y:S06]  /*0a00*/  BRA `(.L_x_12535) ;  /* 0x00000000000c7947 */ /* 0x000fec0003800000 */
.L_x_12534:
[----:B-----5:R-:W-:-:S05]  /*0a10*/  HADD2.F32 R27, -RZ, R55.H0_H0 ;  /* 0x20000037ff1b7230 */ /* 0x020fca0000004100 */
[----:B------:R-:W-:-:S04]  /*0a20*/  FADD.FTZ R38, R38, R27 ;  /* 0x0000001b26267221 */ /* 0x000fc80000010000 */
[----:B------:R-:W-:-:S07]  /*0a30*/  @P2 FADD.FTZ R38, R46, R38 ;  /* 0x000000262e262221 */ /* 0x000fce0000010000 */
.L_x_12535:
[----:B------:R-:W-:Y:S01]  /*0a40*/  HADD2.F32 R39, -RZ, R39.H1_H1 ;  /* 0x30000027ff277230 */ /* 0x000fe20000004100 */
[----:B------:R-:W-:Y:S06]  /*0a50*/  @P1 BRA `(.L_x_12536) ;  /* 0x00000000000c1947 */ /* 0x000fec0003800000 */
[----:B------:R-:W-:Y:S05]  /*0a60*/  @!P2 BRA `(.L_x_12537) ;  /* 0x000000000014a947 */ /* 0x000fea0003800000 */
[----:B-----5:R-:W-:Y:S01]  /*0a70*/  FADD.FTZ R39, R47, R39 ;  /* 0x000000272f277221 */ /* 0x020fe20000010000 */
[----:B------:R-:W-:Y:S06]  /*0a80*/  BRA `(.L_x_12537) ;  /* 0x00000000000c7947 */ /* 0x000fec0003800000 */
.L_x_12536:
[----:B-----5:R-:W-:-:S05]  /*0a90*/  HADD2.F32 R26, -RZ, R55.H1_H1 ;  /* 0x30000037ff1a7230 */ /* 0x020fca0000004100 */
[----:B------:R-:W-:-:S04]  /*0aa0*/  FADD.FTZ R39, R39, R26 ;  /* 0x0000001a27277221 */ /* 0x000fc80000010000 */
[----:B------:R-:W-:-:S07]  /*0ab0*/  @P2 FADD.FTZ R39, R47, R39 ;  /* 0x000000272f272221 */ /* 0x000fce0000010000 */
.L_x_12537:
        /* <DEDUP_REMOVED lines=14> */
[----:B---3--:R-:W-:Y:S01]  /*0ba0*/  HADD2.F32 R32, -RZ, R28.H0_H0 ;  /* 0x2000001cff207230 */ /* 0x008fe20000004100 */
[----:B0-----:R-:W-:Y:S06]  /*0bb0*/  @P1 BRA `(.L_x_12538) ;  /* 0x00000000000c1947 */ /* 0x001fec0003800000 */
[----:B------:R-:W-:Y:S05]  /*0bc0*/  @!P2 BRA `(.L_x_12539) ;  /* 0x000000000014a947 */ /* 0x000fea0003800000 */
[----:B-----5:R-:W-:Y:S01]  /*0bd0*/  FADD.FTZ R32, R48, R32 ;  /* 0x0000002030207221 */ /* 0x020fe20000010000 */
[----:B------:R-:W-:Y:S06]  /*0be0*/  BRA `(.L_x_12539) ;  /* 0x00000000000c7947 */ /* 0x000fec0003800000 */
.L_x_12538:
[----:B-----5:R-:W-:-:S05]  /*0bf0*/  HADD2.F32 R27, -RZ, R52.H0_H0 ;  /* 0x20000034ff1b7230 */ /* 0x020fca0000004100 */
[----:B------:R-:W-:-:S04]  /*0c00*/  FADD.FTZ R32, R27, R32 ;  /* 0x000000201b207221 */ /* 0x000fc80000010000 */
[----:B------:R-:W-:-:S07]  /*0c10*/  @P2 FADD.FTZ R32, R48, R32 ;  /* 0x0000002030202221 */ /* 0x000fce0000010000 */
.L_x_12539:
[----:B------:R-:W-:Y:S01]  /*0c20*/  HADD2.F32 R33, -RZ, R28.H1_H1 ;  /* 0x3000001cff217230 */ /* 0x000fe20000004100 */
[----:B------:R-:W-:Y:S06]  /*0c30*/  @P1 BRA `(.L_x_12540) ;  /* 0x00000000000c1947 */ /* 0x000fec0003800000 */
[----:B------:R-:W-:Y:S05]  /*0c40*/  @!P2 BRA `(.L_x_12541) ;  /* 0x000000000014a947 */ /* 0x000fea0003800000 */
[----:B-----5:R-:W-:Y:S01]  /*0c50*/  FADD.FTZ R33, R49, R33 ;  /* 0x0000002131217221 */ /* 0x020fe20000010000 */
[----:B------:R-:W-:Y:S06]  /*0c60*/  BRA `(.L_x_12541) ;  /* 0x00000000000c7947 */ /* 0x000fec0003800000 */
.L_x_12540:
[----:B-----5:R-:W-:-:S05]  /*0c70*/  HADD2.F32 R26, -RZ, R52.H1_H1 ;  /* 0x30000034ff1a7230 */ /* 0x020fca0000004100 */
[----:B------:R-:W-:-:S04]  /*0c80*/  FADD.FTZ R33, R26, R33 ;  /* 0x000000211a217221 */ /* 0x000fc80000010000 */
[----:B------:R-:W-:-:S07]  /*0c90*/  @P2 FADD.FTZ R33, R49, R33 ;  /* 0x0000002131212221 */ /* 0x000fce0000010000 */
.L_x_12541:
[----:B------:R-:W-:Y:S01]  /*0ca0*/  HADD2.F32 R34, -RZ, R29.H0_H0 ;  /* 0x2000001dff227230 */ /* 0x000fe20000004100 */
[----:B------:R-:W-:Y:S06]  /*0cb0*/  @P1 BRA `(.L_x_12542) ;  /* 0x00000000000c1947 */ /* 0x000fec0003800000 */
[----:B------:R-:W-:Y:S05]  /*0cc0*/  @!P2 BRA `(.L_x_12543) ;  /* 0x000000000014a947 */ /* 0x000fea0003800000 */
[----:B-----5:R-:W-:Y:S01]  /*0cd0*/  FADD.FTZ R34, R50, R34 ;  /* 0x0000002232227221 */ /* 0x020fe20000010000 */
[----:B------:R-:W-:Y:S06]  /*0ce0*/  BRA `(.L_x_12543) ;  /* 0x00000000000c7947 */ /* 0x000fec0003800000 */
.L_x_12542:
[----:B-----5:R-:W-:-:S05]  /*0cf0*/  HADD2.F32 R27, -RZ, R53.H0_H0 ;  /* 0x20000035ff1b7230 */ /* 0x020fca0000004100 */
[----:B------:R-:W-:-:S04]  /*0d00*/  FADD.FTZ R34, R27, R34 ;  /* 0x000000221b227221 */ /* 0x000fc80000010000 */
[----:B------:R-:W-:-:S07]  /*0d10*/  @P2 FADD.FTZ R34, R50, R34 ;  /* 0x0000002232222221 */ /* 0x000fce0000010000 */
.L_x_12543:
[----:B------:R-:W-:Y:S01]  /*0d20*/  HADD2.F32 R35, -RZ, R29.H1_H1 ;  /* 0x3000001dff237230 */ /* 0x000fe20000004100 */
[----:B------:R-:W-:Y:S06]  /*0d30*/  @P1 BRA `(.L_x_12544) ;  /* 0x00000000000c1947 */ /* 0x000fec0003800000 */
[----:B------:R-:W-:Y:S05]  /*0d40*/  @!P2 BRA `(.L_x_12545) ;  /* 0x000000000014a947 */ /* 0x000fea0003800000 */
[----:B-----5:R-:W-:Y:S01]  /*0d50*/  FADD.FTZ R35, R51, R35 ;  /* 0x0000002333237221 */ /* 0x020fe20000010000 */
[----:B------:R-:W-:Y:S06]  /*0d60*/  BRA `(.L_x_12545) ;  /* 0x00000000000c7947 */ /* 0x000fec0003800000 */
.L_x_12544:
[----:B-----5:R-:W-:-:S05]  /*0d70*/  HADD2.F32 R26, -RZ, R53.H1_H1 ;  /* 0x30000035ff1a7230 */ /* 0x020fca0000004100 */
[----:B------:R-:W-:-:S04]  /*0d80*/  FADD.FTZ R35, R26, R35 ;  /* 0x000000231a237221 */ /* 0x000fc80000010000 */
[----:B------:R-:W-:-:S07]  /*0d90*/  @P2 FADD.FTZ R35, R51, R35 ;  /* 0x0000002333232221 */ /* 0x000fce0000010000 */
.L_x_12545:
[----:B------:R-:W-:Y:S01]  /*0da0*/  HADD2.F32 R28, -RZ, R30.H0_H0 ;  /* 0x2000001eff1c7230 */ /* 0x000fe20000004100 */
[----:B------:R-:W-:Y:S06]  /*0db0*/  @P1 BRA `(.L_x_12546) ;  /* 0x00000000000c1947 */ /* 0x000fec0003800000 */
[----:B------:R-:W-:Y:S05]  /*0dc0*/  @!P2 BRA `(.L_x_12547) ;  /* 0x000000000014a947 */ /* 0x000fea0003800000 */
[----:B-----5:R-:W-:Y:S01]  /*0dd0*/  FADD.FTZ R28, R44, R28 ;  /* 0x0000001c2c1c7221 */ /* 0x020fe20000010000 */
[----:B------:R-:W-:Y:S06]  /*0de0*/  BRA `(.L_x_12547) ;  /* 0x00000000000c7947 */ /* 0x000fec0003800000 */
.L_x_12546:
[----:B-----5:R-:W-:-:S05]  /*0df0*/  HADD2.F32 R27, -RZ, R54.H0_H0 ;  /* 0x20000036ff1b7230 */ /* 0x020fca0000004100 */
[----:B------:R-:W-:-:S04]  /*0e00*/  FADD.FTZ R28, R27, R28 ;  /* 0x0000001c1b1c7221 */ /* 0x000fc80000010000 */
[----:B------:R-:W-:-:S07]  /*0e10*/  @P2 FADD.FTZ R28, R44, R28 ;  /* 0x0000001c2c1c2221 */ /* 0x000fce0000010000 */
.L_x_12547:
[----:B------:R-:W-:Y:S01]  /*0e20*/  HADD2.F32 R29, -RZ, R30.H1_H1 ;  /* 0x3000001eff1d7230 */ /* 0x000fe20000004100 */
[----:B------:R-:W-:Y:S06]  /*0e30*/  @P1 BRA `(.L_x_12548) ;  /* 0x00000000000c1947 */ /* 0x000fec0003800000 */
[----:B------:R-:W-:Y:S05]  /*0e40*/  @!P2 BRA `(.L_x_12549) ;  /* 0x000000000014a947 */ /* 0x000fea0003800000 */
[----:B-----5:R-:W-:Y:S01]  /*0e50*/  FADD.FTZ R29, R45, R29 ;  /* 0x0000001d2d1d7221 */ /* 0x020fe20000010000 */
[----:B------:R-:W-:Y:S06]  /*0e60*/  BRA `(.L_x_12549) ;  /* 0x00000000000c7947 */ /* 0x000fec0003800000 */
.L_x_12548:
[----:B-----5:R-:W-:-:S05]  /*0e70*/  HADD2.F32 R26, -RZ, R54.H1_H1 ;  /* 0x30000036ff1a7230 */ /* 0x020fca0000004100 */
[----:B------:R-:W-:-:S04]  /*0e80*/  FADD.FTZ R29, R26, R29 ;  /* 0x0000001d1a1d7221 */ /* 0x000fc80000010000 */
[----:B------:R-:W-:-:S07]  /*0e90*/  @P2 FADD.FTZ R29, R45, R29 ;  /* 0x0000001d2d1d2221 */ /* 0x000fce0000010000 */
.L_x_12549:
[----:B------:R-:W-:Y:S01]  /*0ea0*/  HADD2.F32 R30, -RZ, R31.H0_H0 ;  /* 0x2000001fff1e7230 */ /* 0x000fe20000004100 */
[----:B------:R-:W-:Y:S06]  /*0eb0*/  @P1 BRA `(.L_x_12550) ;  /* 0x00000000000c1947 */ /* 0x000fec0003800000 */
[----:B------:R-:W-:Y:S05]  /*0ec0*/  @!P2 BRA `(.L_x_12551) ;  /* 0x000000000014a947 */ /* 0x000fea0003800000 */
[----:B-----5:R-:W-:Y:S01]  /*0ed0*/  FADD.FTZ R30, R46, R30 ;  /* 0x0000001e2e1e7221 */ /* 0x020fe20000010000 */
[----:B------:R-:W-:Y:S06]  /*0ee0*/  BRA `(.L_x_12551) ;  /* 0x00000000000c7947 */ /* 0x000fec0003800000 */
.L_x_12550:
[----:B-----5:R-:W-:-:S05]  /*0ef0*/  HADD2.F32 R27, -RZ, R55.H0_H0 ;  /* 0x20000037ff1b7230 */ /* 0x020fca0000004100 */
[----:B------:R-:W-:-:S04]  /*0f00*/  FADD.FTZ R30, R27, R30 ;  /* 0x0000001e1b1e7221 */ /* 0x000fc80000010000 */
[----:B------:R-:W-:-:S07]  /*0f10*/  @P2 FADD.FTZ R30, R46, R30 ;  /* 0x0000001e2e1e2221 */ /* 0x000fce0000010000 */
.L_x_12551:
[----:B------:R-:W-:Y:S01]  /*0f20*/  HADD2.F32 R31, -RZ, R31.H1_H1 ;  /* 0x3000001fff1f7230 */ /* 0x000fe20000004100 */
[----:B------:R-:W-:Y:S06]  /*0f30*/  @P1 BRA `(.L_x_12552) ;  /* 0x00000000000c1947 */ /* 0x000fec0003800000 */
[----:B------:R-:W-:Y:S05]  /*0f40*/  @!P2 BRA `(.L_x_12553) ;  /* 0x000000000014a947 */ /* 0x000fea0003800000 */
[----:B-----5:R-:W-:Y:S01]  /*0f50*/  FADD.FTZ R31, R47, R31 ;  /* 0x0000001f2f1f7221 */ /* 0x020fe20000010000 */
[----:B------:R-:W-:Y:S06]  /*0f60*/  BRA `(.L_x_12553) ;  /* 0x00000000000c7947 */ /* 0x000fec0003800000 */
.L_x_12552:
[----:B-----5:R-:W-:-:S05]  /*0f70*/  HADD2.F32 R26, -RZ, R55.H1_H1 ;  /* 0x30000037ff1a7230 */ /* 0x020fca0000004100 */
[----:B------:R-:W-:-:S04]  /*0f80*/  FADD.FTZ R31, R26, R31 ;  /* 0x0000001f1a1f7221 */ /* 0x000fc80000010000 */
[----:B------:R-:W-:-:S07]  /*0f90*/  @P2 FADD.FTZ R31, R47, R31 ;  /* 0x0000001f2f1f2221 */ /* 0x000fce0000010000 */
.L_x_12553:
        /* <DEDUP_REMOVED lines=13> */
[----:B---3--:R-:W-:Y:S01]  /*1070*/  HADD2.F32 R24, -RZ, R56.H0_H0 ;  /* 0x20000038ff187230 */ /* 0x008fe20000004100 */
[----:B-1----:R-:W-:Y:S06]  /*1080*/  @P1 BRA `(.L_x_12554) ;  /* 0x00000000000c1947 */ /* 0x002fec0003800000 */
[----:B------:R-:W-:Y:S05]  /*1090*/  @!P2 BRA `(.L_x_12555) ;  /* 0x000000000014a947 */ /* 0x000fea0003800000 */
[----:B-----5:R-:W-:Y:S01]  /*10a0*/  FADD.FTZ R24, R48, R24 ;  /* 0x0000001830187221 */ /* 0x020fe20000010000 */
[----:B------:R-:W-:Y:S06]  /*10b0*/  BRA `(.L_x_12555) ;  /* 0x00000000000c7947 */ /* 0x000fec0003800000 */
.L_x_12554:
[----:B-----5:R-:W-:-:S05]  /*10c0*/  HADD2.F32 R25, -RZ, R52.H0_H0 ;  /* 0x20000034ff197230 */ /* 0x020fca0000004100 */
[----:B------:R-:W-:-:S04]  /*10d0*/  FADD.FTZ R24, R25, R24 ;  /* 0x0000001819187221 */ /* 0x000fc80000010000 */
[----:B------:R-:W-:-:S07]  /*10e0*/  @P2 FADD.FTZ R24, R48, R24 ;  /* 0x0000001830182221 */ /* 0x000fce0000010000 */
.L_x_12555:
[----:B------:R-:W-:Y:S01]  /*10f0*/  HADD2.F32 R25, -RZ, R56.H1_H1 ;  /* 0x30000038ff197230 */ /* 0x000fe20000004100 */
[----:B------:R-:W-:Y:S06]  /*1100*/  @P1 BRA `(.L_x_12556) ;  /* 0x00000000000c1947 */ /* 0x000fec0003800000 */
[----:B------:R-:W-:Y:S05]  /*1110*/  @!P2 BRA `(.L_x_12557) ;  /* 0x000000000014a947 */ /* 0x000fea0003800000 */
[----:B-----5:R-:W-:Y:S01]  /*1120*/  FADD.FTZ R25, R49, R25 ;  /* 0x0000001931197221 */ /* 0x020fe20000010000 */
[----:B------:R-:W-:Y:S06]  /*1130*/  BRA `(.L_x_12557) ;  /* 0x00000000000c7947 */ /* 0x000fec0003800000 */
.L_x_12556:
[----:B-----5:R-:W-:-:S05]  /*1140*/  HADD2.F32 R26, -RZ, R52.H1_H1 ;  /* 0x30000034ff1a7230 */ /* 0x020fca0000004100 */
[----:B------:R-:W-:-:S04]  /*1150*/  FADD.FTZ R25, R26, R25 ;  /* 0x000000191a197221 */ /* 0x000fc80000010000 */
[----:B------:R-:W-:-:S07]  /*1160*/  @P2 FADD.FTZ R25, R49, R25 ;  /* 0x0000001931192221 */ /* 0x000fce0000010000 */
.L_x_12557:
[----:B------:R-:W-:Y:S01]  /*1170*/  HADD2.F32 R26, -RZ, R57.H0_H0 ;  /* 0x20000039ff1a7230 */ /* 0x000fe20000004100 */
[----:B------:R-:W-:Y:S06]  /*1180*/  @P1 BRA `(.L_x_12558) ;  /* 0x00000000000c1947 */ /* 0x000fec0003800000 */
[----:B------:R-:W-:Y:S05]  /*1190*/  @!P2 BRA `(.L_x_12559) ;  /* 0x000000000014a947 */ /* 0x000fea0003800000 */
[----:B-----5:R-:W-:Y:S01]  /*11a0*/  FADD.FTZ R26, R50, R26 ;  /* 0x0000001a321a7221 */ /* 0x020fe20000010000 */
[----:B------:R-:W-:Y:S06]  /*11b0*/  BRA `(.L_x_12559) ;  /* 0x00000000000c7947 */ /* 0x000fec0003800000 */
.L_x_12558:
[----:B-----5:R-:W-:-:S05]  /*11c0*/  HADD2.F32 R27, -RZ, R53.H0_H0 ;  /* 0x20000035ff1b7230 */ /* 0x020fca0000004100 */
[----:B------:R-:W-:-:S04]  /*11d0*/  FADD.FTZ R26, R27, R26 ;  /* 0x0000001a1b1a7221 */ /* 0x000fc80000010000 */
[----:B------:R-:W-:-:S07]  /*11e0*/  @P2 FADD.FTZ R26, R50, R26 ;  /* 0x0000001a321a2221 */ /* 0x000fce0000010000 */
.L_x_12559:
[----:B------:R-:W-:Y:S01]  /*11f0*/  HADD2.F32 R27, -RZ, R57.H1_H1 ;  /* 0x30000039ff1b7230 */ /* 0x000fe20000004100 */
[----:B------:R-:W-:Y:S06]  /*1200*/  @P1 BRA `(.L_x_12560) ;  /* 0x00000000000c1947 */ /* 0x000fec0003800000 */
[----:B------:R-:W-:Y:S05]  /*1210*/  @!P2 BRA `(.L_x_12561) ;  /* 0x000000000014a947 */ /* 0x000fea0003800000 */
[----:B-----5:R-:W-:Y:S01]  /*1220*/  FADD.FTZ R27, R51, R27 ;  /* 0x0000001b331b7221 */ /* 0x020fe20000010000 */
[----:B------:R-:W-:Y:S06]  /*1230*/  BRA `(.L_x_12561) ;  /* 0x00000000000c7947 */ /* 0x000fec0003800000 */
.L_x_12560:
[----:B-----5:R-:W-:-:S05]  /*1240*/  HADD2.F32 R56, -RZ, R53.H1_H1 ;  /* 0x30000035ff387230 */ /* 0x020fca0000004100 */
[----:B------:R-:W-:-:S04]  /*1250*/  FADD.FTZ R27, R56, R27 ;  /* 0x0000001b381b7221 */ /* 0x000fc80000010000 */
[----:B------:R-:W-:-:S07]  /*1260*/  @P2 FADD.FTZ R27, R51, R27 ;  /* 0x0000001b331b2221 */ /* 0x000fce0000010000 */
.L_x_12561:
[----:B------:R-:W-:Y:S01]  /*1270*/  HADD2.F32 R56, -RZ, R58.H0_H0 ;  /* 0x2000003aff387230 */ /* 0x000fe20000004100 */
[----:B------:R-:W-:Y:S06]  /*1280*/  @P1 BRA `(.L_x_12562) ;  /* 0x00000000000c1947 */ /* 0x000fec0003800000 */
[----:B------:R-:W-:Y:S05]  /*1290*/  @!P2 BRA `(.L_x_12563) ;  /* 0x000000000014a947 */ /* 0x000fea0003800000 */
[----:B-----5:R-:W-:Y:S01]  /*12a0*/  FADD.FTZ R56, R44, R56 ;  /* 0x000000382c387221 */ /* 0x020fe20000010000 */
[----:B------:R-:W-:Y:S06]  /*12b0*/  BRA `(.L_x_12563) ;  /* 0x00000000000c7947 */ /* 0x000fec0003800000 */
.L_x_12562:
[----:B-----5:R-:W-:-:S05]  /*12c0*/  HADD2.F32 R57, -RZ, R54.H0_H0 ;  /* 0x20000036ff397230 */ /* 0x020fca0000004100 */
[----:B------:R-:W-:-:S04]  /*12d0*/  FADD.FTZ R56, R57, R56 ;  /* 0x0000003839387221 */ /* 0x000fc80000010000 */
[----:B------:R-:W-:-:S07]  /*12e0*/  @P2 FADD.FTZ R56, R44, R56 ;  /* 0x000000382c382221 */ /* 0x000fce0000010000 */
.L_x_12563:
[----:B------:R-:W-:Y:S01]  /*12f0*/  HADD2.F32 R57, -RZ, R58.H1_H1 ;  /* 0x3000003aff397230 */ /* 0x000fe20000004100 */
[----:B------:R-:W-:Y:S06]  /*1300*/  @P1 BRA `(.L_x_12564) ;  /* 0x00000000000c1947 */ /* 0x000fec0003800000 */
[----:B------:R-:W-:Y:S05]  /*1310*/  @!P2 BRA `(.L_x_12565) ;  /* 0x000000000014a947 */ /* 0x000fea0003800000 */
[----:B-----5:R-:W-:Y:S01]  /*1320*/  FADD.FTZ R57, R45, R57 ;  /* 0x000000392d397221 */ /* 0x020fe20000010000 */
[----:B------:R-:W-:Y:S06]  /*1330*/  BRA `(.L_x_12565) ;  /* 0x00000000000c7947 */ /* 0x000fec0003800000 */
.L_x_12564:
[----:B-----5:R-:W-:-:S05]  /*1340*/  HADD2.F32 R58, -RZ, R54.H1_H1 ;  /* 0x30000036ff3a7230 */ /* 0x020fca0000004100 */
[----:B------:R-:W-:-:S04]  /*1350*/  FADD.FTZ R57, R58, R57 ;  /* 0x000000393a397221 */ /* 0x000fc80000010000 */
[----:B------:R-:W-:-:S07]  /*1360*/  @P2 FADD.FTZ R57, R45, R57 ;  /* 0x000000392d392221 */ /* 0x000fce0000010000 */
.L_x_12565:
[----:B------:R-:W-:Y:S01]  /*1370*/  HADD2.F32 R58, -RZ, R59.H0_H0 ;  /* 0x2000003bff3a7230 */ /* 0x000fe20000004100 */
[----:B------:R-:W-:Y:S06]  /*1380*/  @P1 BRA `(.L_x_12566) ;  /* 0x00000000000c1947 */ /* 0x000fec0003800000 */
[----:B------:R-:W-:Y:S05]  /*1390*/  @!P2 BRA `(.L_x_12567) ;  /* 0x000000000014a947 */ /* 0x000fea0003800000 */
[----:B-----5:R-:W-:Y:S01]  /*13a0*/  FADD.FTZ R58, R46, R58 ;  /* 0x0000003a2e3a7221 */ /* 0x020fe20000010000 */
[----:B------:R-:W-:Y:S06]  /*13b0*/  BRA `(.L_x_12567) ;  /* 0x00000000000c7947 */ /* 0x000fec0003800000 */
.L_x_12566:
[----:B-----5:R-:W-:-:S05]  /*13c0*/  HADD2.F32 R85, -RZ, R55.H0_H0 ;  /* 0x20000037ff557230 */ /* 0x020fca0000004100 */
[----:B------:R-:W-:-:S04]  /*13d0*/  FADD.FTZ R58, R85, R58 ;  /* 0x0000003a553a7221 */ /* 0x000fc80000010000 */
[----:B------:R-:W-:-:S07]  /*13e0*/  @P2 FADD.FTZ R58, R46, R58 ;  /* 0x0000003a2e3a2221 */ /* 0x000fce0000010000 */
.L_x_12567:
[----:B------:R-:W-:Y:S01]  /*13f0*/  HADD2.F32 R59, -RZ, R59.H1_H1 ;  /* 0x3000003bff3b7230 */ /* 0x000fe20000004100 */
[----:B------:R-:W-:Y:S06]  /*1400*/  @P1 BRA `(.L_x_12568) ;  /* 0x00000000000c1947 */ /* 0x000fec0003800000 */
[----:B------:R-:W-:Y:S05]  /*1410*/  @!P2 BRA `(.L_x_12569) ;  /* 0x000000000014a947 */ /* 0x000fea0003800000 */
[----:B-----5:R-:W-:Y:S01]  /*1420*/  FADD.FTZ R59, R47, R59 ;  /* 0x0000003b2f3b7221 */ /* 0x020fe20000010000 */
[----:B------:R-:W-:Y:S06]  /*1430*/  BRA `(.L_x_12569) ;  /* 0x00000000000c7947 */ /* 0x000fec0003800000 */
.L_x_12568:
[----:B-----5:R-:W-:-:S05]  /*1440*/  HADD2.F32 R84, -RZ, R55.H1_H1 ;  /* 0x30000037ff547230 */ /* 0x020fca0000004100 */
[----:B------:R-:W-:-:S04]  /*1450*/  FADD.FTZ R59, R84, R59 ;  /* 0x0000003b543b7221 */ /* 0x000fc80000010000 */
[----:B------:R-:W-:-:S07]  /*1460*/  @P2 FADD.FTZ R59, R47, R59 ;  /* 0x0000003b2f3b2221 */ /* 0x000fce0000010000 */
.L_x_12569:
        /* <DEDUP_REMOVED lines=102> */
.L_x_12582:
        /* <DEDUP_REMOVED lines=105> */
[----:B-1----:R-:W-:-:S04]  /*2160*/  IMAD.WIDE.U32 R36, R95, 0x10, R78 ;  /* 0x000000105f247825 */ /* 0x002fc800078e004e */
[C---:B0-----:R-:W-:Y:S01]  /*2170*/  FMUL.FTZ R29, R93.reuse, R114 ;  /* 0x000000725d1d7220 */ /* 0x041fe20000410000 */
[C---:B------:R-:W-:Y:S01]  /*2180*/  FMUL.FTZ R25, R93.reuse, R40 ;  /* 0x000000285d197220 */ /* 0x040fe20000410000 */
[C---:B------:R-:W-:Y:S01]  /*2190*/  FMUL.FTZ R110, R93.reuse, R110 ;  /* 0x0000006e5d6e7220 */ /* 0x040fe20000410000 */
[----:B------:R-:W-:Y:S01]  /*21a0*/  FMUL.FTZ R27, R93, R42 ;  /* 0x0000002a5d1b7220 */ /* 0x000fe20000410000 */
[----:B------:R-:W-:Y:S01]  /*21b0*/  FFMA.FTZ R26, R29, R67, R6 ;  /* 0x000000431d1a7223 */ /* 0x000fe20000010006 */
[----:B------:R-:W0:Y:S01]  /*21c0*/  @!P2 LDC.64 R42, c[0x0][0x250] ;  /* 0x00009400ff2aab82 */ /* 0x000e220000000a00 */
[----:B------:R-:W-:Y:S01]  /*21d0*/  FMUL.FTZ R31, R93, R118 ;  /* 0x000000765d1f7220 */ /* 0x000fe20000410000 */
[----:B------:R-:W-:Y:S01]  /*21e0*/  FFMA.FTZ R24, R25, R63, R2 ;  /* 0x0000003f19187223 */ /* 0x000fe20000010002 */
[----:B------:R-:W-:Y:S01]  /*21f0*/  FFMA.FTZ R29, R110, R62, R3 ;  /* 0x0000003e6e1d7223 */ /* 0x000fe20000010003 */
[----:B------:R-:W-:Y:S01]  /*2200*/  FMUL.FTZ R116, R93, R116 ;  /* 0x000000745d747220 */ /* 0x000fe20000410000 */
[----:B------:R-:W-:Y:S01]  /*2210*/  FFMA.FTZ R25, R27, R65, R4 ;  /* 0x000000411b197223 */ /* 0x000fe20000010004 */
[----:B------:R-:W-:Y:S01]  /*2220*/  FFMA.FTZ R27, R31, R69, R8 ;  /* 0x000000451f1b7223 */ /* 0x000fe20000010008 */
[----:B------:R-:W-:Y:S01]  /*2230*/  FMUL.FTZ R35, R93, R28 ;  /* 0x0000001c5d237220 */ /* 0x000fe20000410000 */
[----:B------:R-:W1:Y:S01]  /*2240*/  @!P2 LDC.64 R40, c[0x0][0x258] ;  /* 0x00009600ff28ab82 */ /* 0x000e620000000a00 */
[----:B------:R-:W-:Y:S01]  /*2250*/  FFMA.FTZ R31, R116, R66, R7 ;  /* 0x00000042741f7223 */ /* 0x000fe20000010007 */
[----:B------:R-:W-:Y:S01]  /*2260*/  F2FP.F16.F32.PACK_AB R24, R29, R24 ;  /* 0x000000181d18723e */ /* 0x000fe200000000ff */
        /* <DEDUP_REMOVED lines=11> */
[----:B------:R-:W-:Y:S01]  /*2320*/  FMUL.FTZ R31, R93, R34 ;  /* 0x000000225d1f7220 */ /* 0x000fe20000410000 */
[----:B------:R-:W-:Y:S01]  /*2330*/  FFMA.FTZ R59, R59, R89, R60 ;  /* 0x000000593b3b7223 */ /* 0x000fe2000001003c */
[----:B------:R-:W-:Y:S01]  /*2340*/  FFMA.FTZ R108, R108, R88, R61 ;  /* 0x000000586c6c7223 */ /* 0x000fe2000001003d */
[----:B------:R-:W-:Y:S01]  /*2350*/  F2FP.F16.F32.PACK_AB R28, R33, R28 ;  /* 0x0000001c211c723e */ /* 0x000fe200000000ff */
[----:B------:R-:W-:Y:S01]  /*2360*/  FFMA.FTZ R29, R31, R73, R12 ;  /* 0x000000491f1d7223 */ /* 0x000fe2000001000c */
[----:B------:R-:W-:Y:S01]  /*2370*/  F2FP.F16.F32.PACK_AB R30, R35, R30 ;  /* 0x0000001e231e723e */ /* 0x000fe200000000ff */
[C---:B------:R-:W-:Y:S01]  /*2380*/  FMUL.FTZ R112, R93.reuse, R112 ;  /* 0x000000705d707220 */ /* 0x040fe20000410000 */
[----:B------:R-:W-:Y:S01]  /*2390*/  FMUL.FTZ R120, R93, R120 ;  /* 0x000000785d787220 */ /* 0x000fe20000410000 */
        /* <DEDUP_REMOVED lines=26> */
[----:B------:R-:W-:Y:S01]  /*2540*/  F2FP.F16.F32.PACK_AB R29, R92, R29 ;  /* 0x0000001d5c1d723e */ /* 0x000fe200000000ff */
[--C-:B------:R-:W-:Y:S01]  /*2550*/  IMAD.WIDE.U32 R38, R97, 0x10, R78.reuse ;  /* 0x0000001061267825 */ /* 0x100fe200078e004e */
[----:B------:R-:W-:Y:S01]  /*2560*/  F2FP.F16.F32.PACK_AB R34, R59, R34 ;  /* 0x000000223b22723e */ /* 0x000fe200000000ff */
[----:B------:R0:W-:Y:S01]  /*2570*/  @!P2 STG.E desc[UR4][R40.64], R93 ;  /* 0x0000005d2800a986 */ /* 0x0001e2000c101904 */
[----:B------:R-:W-:Y:S01]  /*2580*/  F2FP.F16.F32.PACK_AB R33, R102, R33 ;  /* 0x000000216621723e */ /* 0x000fe200000000ff */
[----:B------:R-:W-:Y:S01]  /*2590*/  IMAD.WIDE.U32 R78, R99, 0x10, R78 ;  /* 0x00000010634e7825 */ /* 0x000fe200078e004e */
[----:B------:R-:W-:Y:S01]  /*25a0*/  F2FP.F16.F32.PACK_AB R32, R57, R32 ;  /* 0x000000203920723e */ /* 0x000fe200000000ff */
[----:B------:R0:W-:Y:S01]  /*25b0*/  STG.E.128 desc[UR4][R36.64], R24 ;  /* 0x0000001824007986 */ /* 0x0001e2000c101d04 */
[----:B------:R-:W-:-:S02]  /*25c0*/  IADD3 R90, R90, UR10, RZ ;  /* 0x0000000a5a5a7c10 */ /* 0x000fc4000fffe0ff */
[----:B------:R-:W-:Y:S01]  /*25d0*/  SEL R94, RZ, 0x1, P1 ;  /* 0x00000001ff5e7807 */ /* 0x000fe20000800000 */
[----:B------:R0:W-:Y:S01]  /*25e0*/  STG.E.128 desc[UR4][R38.64], R28 ;  /* 0x0000001c26007986 */ /* 0x0001e2000c101d04 */
[----:B------:R-:W-:-:S03]  /*25f0*/  ISETP.GE.AND P2, PT, R90, UR11, PT ;  /* 0x0000000b5a007c0c */ /* 0x000fc6000bf46270 */
[----:B------:R0:W-:Y:S10]  /*2600*/  STG.E.128 desc[UR4][R78.64], R32 ;  /* 0x000000204e007986 */ /* 0x0001f4000c101d04 */
[----:B------:R-:W-:Y:S05]  /*2610*/  @!P2 BRA `(.L_x_12571) ;  /* 0xffffffdc00e0a947 */ /* 0x000fea000383ffff */
[----:B------:R-:W-:Y:S05]  /*2620*/  EXIT ;  /* 0x000000000000794d */ /* 0x000fea0003800000 */
.L_x_12570:
[----:B------:R-:W-:Y:S01]  /*2630*/  HFMA2.MMA R104, -RZ, RZ, 0, 5.9604644775390625e-08 ;  /* 0x00000001ff687435 */ /* 0x000fe200000001ff */
[----:B------:R-:W-:Y:S02]  /*2640*/  MOV R103, R92 ;  /* 0x0000005c00677202 */ /* 0x000fe40000000f00 */
[----:B------:R-:W-:Y:S02]  /*2650*/  MOV R105, 0x1f ;  /* 0x0000001f00697802 */ /* 0x000fe40000000f00 */
[----:B------:R-:W-:-:S07]  /*2660*/  MOV R100, 0xffffffff ;  /* 0xffffffff00647802 */ /* 0x000fce0000000f00 */
[----:B-----5:R-:W-:Y:S05]  /*2670*/  WARPSYNC.COLLECTIVE R100, `(.L_x_12572) ;  /* 0x0000000064087348 */ /* 0x020fea0003c00000 */
[----:B------:R0:W1:Y:S02]  /*2680*/  SHFL.BFLY P4, R102, R103, R104, R105 ;  /* 0x0c00006867667389 */ /* 0x0000640000080069 */
[----:B01---5:R-:W-:Y:S01]  /*2690*/  ENDCOLLECTIVE ;  /* 0x000000000000791b */ /* 0x023fe20003800000 */
.L_x_12572:
[----:B------:R-:W-:Y:S01]  /*26a0*/  HFMA2.MMA R104, -RZ, RZ, 0, 1.1920928955078125e-07 ;  /* 0x00000002ff687435 */ /* 0x000fe200000001ff */
[----:B------:R-:W-:-:S05]  /*26b0*/  MOV R79, R102 ;  /* 0x00000066004f7202 */ /* 0x000fca0000000f00 */
[----:B------:R-:W-:-:S05]  /*26c0*/  FADD.FTZ R93, R92, R79 ;  /* 0x0000004f5c5d7221 */ /* 0x000fca0000010000 */
[----:B------:R-:W-:-:S07]  /*26d0*/  MOV R103, R93 ;  /* 0x0000005d00677202 */ /* 0x000fce0000000f00 */
[----:B------:R-:W-:Y:S05]  /*26e0*/  WARPSYNC.COLLECTIVE R100, `(.L_x_12573) ;  /* 0x0000000064087348 */ /* 0x000fea0003c00000 */
[----:B------:R0:W1:Y:S02]  /*26f0*/  SHFL.BFLY P4, R102, R103, R104, R105 ;  /* 0x0c00006867667389 */ /* 0x0000640000080069 */
[----:B01----:R-:W-:Y:S01]  /*2700*/  ENDCOLLECTIVE ;  /* 0x000000000000791b */ /* 0x003fe20003800000 */
.L_x_12573:
[----:B------:R-:W-:Y:S01]  /*2710*/  HFMA2.MMA R104, -RZ, RZ, 0, 2.384185791015625e-07 ;  /* 0x00000004ff687435 */ /* 0x000fe200000001ff */
[----:B------:R-:W-:-:S05]  /*2720*/  MOV R78, R102 ;  /* 0x00000066004e7202 */ /* 0x000fca0000000f00 */
[----:B------:R-:W-:-:S05]  /*2730*/  FADD.FTZ R94, R93, R78 ;  /* 0x0000004e5d5e7221 */ /* 0x000fca0000010000 */
[----:B------:R-:W-:-:S07]  /*2740*/  MOV R103, R94 ;  /* 0x0000005e00677202 */ /* 0x000fce0000000f00 */
[----:B------:R-:W-:Y:S05]  /*2750*/  WARPSYNC.COLLECTIVE R100, `(.L_x_12574) ;  /* 0x0000000064087348 */ /* 0x000fea0003c00000 */
[----:B------:R0:W1:Y:S02]  /*2760*/  SHFL.BFLY P4, R102, R103, R104, R105 ;  /* 0x0c00006867667389 */ /* 0x0000640000080069 */
[----:B01----:R-:W-:Y:S01]  /*2770*/  ENDCOLLECTIVE ;  /* 0x000000000000791b */ /* 0x003fe20003800000 */
.L_x_12574:
[----:B------:R-:W-:Y:S01]  /*2780*/  HFMA2.MMA R104, -RZ, RZ, 0, 4.76837158203125e-07 ;  /* 0x00000008ff687435 */ /* 0x000fe200000001ff */
[----:B------:R-:W-:-:S05]  /*2790*/  MOV R79, R102 ;  /* 0x00000066004f7202 */ /* 0x000fca0000000f00 */
[----:B------:R-:W-:-:S05]  /*27a0*/  FADD.FTZ R96, R94, R79 ;  /* 0x0000004f5e607221 */ /* 0x000fca0000010000 */
[----:B------:R-:W-:-:S07]  /*27b0*/  MOV R103, R96 ;  /* 0x0000006000677202 */ /* 0x000fce0000000f00 */
[----:B------:R-:W-:Y:S05]  /*27c0*/  WARPSYNC.COLLECTIVE R100, `(.L_x_12575) ;  /* 0x0000000064087348 */ /* 0x000fea0003c00000 */
[----:B------:R0:W1:Y:S02]  /*27d0*/  SHFL.BFLY P4, R102, R103, R104, R105 ;  /* 0x0c00006867667389 */ /* 0x0000640000080069 */
[----:B01----:R-:W-:Y:S01]  /*27e0*/  ENDCOLLECTIVE ;  /* 0x000000000000791b */ /* 0x003fe20003800000 */
.L_x_12575:
[----:B------:R-:W-:Y:S01]  /*27f0*/  HFMA2.MMA R104, -RZ, RZ, 0, 9.5367431640625e-07 ;  /* 0x00000010ff687435 */ /* 0x000fe200000001ff */
[----:B------:R-:W-:-:S05]  /*2800*/  MOV R79, R102 ;  /* 0x00000066004f7202 */ /* 0x000fca0000000f00 */
[----:B------:R-:W-:-:S05]  /*2810*/  FADD.FTZ R98, R96, R79 ;  /* 0x0000004f60627221 */ /* 0x000fca0000010000 */
[----:B------:R-:W-:-:S07]  /*2820*/  MOV R103, R98 ;  /* 0x0000006200677202 */ /* 0x000fce0000000f00 */
[----:B------:R-:W-:Y:S05]  /*2830*/  WARPSYNC.COLLECTIVE R100, `(.L_x_12576) ;  /* 0x0000000064087348 */ /* 0x000fea0003c00000 */
[----:B------:R0:W1:Y:S02]  /*2840*/  SHFL.BFLY P4, R102, R103, R104, R105 ;  /* 0x0c00006867667389 */ /* 0x0000640000080069 */
[----:B01----:R-:W-:Y:S01]  /*2850*/  ENDCOLLECTIVE ;  /* 0x000000000000791b */ /* 0x003fe20003800000 */
.L_x_12576:
        /* <DEDUP_REMOVED lines=56> */
.L_x_12577:
[----:B------:R-:W-:Y:S01]  /*2be0*/  HFMA2.MMA R104, -RZ, RZ, 0, 1.1920928955078125e-07 ;  /* 0x00000002ff687435 */ /* 0x000fe200000001ff */
[----:B------:R-:W-:-:S05]  /*2bf0*/  MOV R92, R102 ;  /* 0x00000066005c7202 */ /* 0x000fca0000000f00 */
[----:B------:R-:W-:-:S05]  /*2c00*/  FADD.FTZ R92, R79, R92 ;  /* 0x0000005c4f5c7221 */ /* 0x000fca0000010000 */
[----:B------:R-:W-:-:S07]  /*2c10*/  MOV R103, R92 ;  /* 0x0000005c00677202 */ /* 0x000fce0000000f00 */
[----:B------:R-:W-:Y:S05]  /*2c20*/  WARPSYNC.COLLECTIVE R100, `(.L_x_12578) ;  /* 0x0000000064087348 */ /* 0x000fea0003c00000 */
[----:B------:R0:W1:Y:S02]  /*2c30*/  SHFL.BFLY P4, R102, R103, R104, R105 ;  /* 0x0c00006867667389 */ /* 0x0000640000080069 */
[----:B01----:R-:W-:Y:S01]  /*2c40*/  ENDCOLLECTIVE ;  /* 0x000000000000791b */ /* 0x003fe20003800000 */
.L_x_12578:
[----:B------:R-:W-:Y:S01]  /*2c50*/  HFMA2.MMA R104, -RZ, RZ, 0, 2.384185791015625e-07 ;  /* 0x00000004ff687435 */ /* 0x000fe200000001ff */
[----:B------:R-:W-:-:S05]  /*2c60*/  MOV R93, R102 ;  /* 0x00000066005d7202 */ /* 0x000fca0000000f00 */
[----:B------:R-:W-:-:S05]  /*2c70*/  FADD.FTZ R93, R92, R93 ;  /* 0x0000005d5c5d7221 */ /* 0x000fca0000010000 */
[----:B------:R-:W-:-:S07]  /*2c80*/  MOV R103, R93 ;  /* 0x0000005d00677202 */ /* 0x000fce0000000f00 */
[----:B------:R-:W-:Y:S05]  /*2c90*/  WARPSYNC.COLLECTIVE R100, `(.L_x_12579) ;  /* 0x0000000064087348 */ /* 0x000fea0003c00000 */
[----:B------:R0:W1:Y:S02]  /*2ca0*/  SHFL.BFLY P4, R102, R103, R104, R105 ;  /* 0x0c00006867667389 */ /* 0x0000640000080069 */
[----:B01----:R-:W-:Y:S01]  /*2cb0*/  ENDCOLLECTIVE ;  /* 0x000000000000791b */ /* 0x003fe20003800000 */
.L_x_12579:
[----:B------:R-:W-:Y:S01]  /*2cc0*/  HFMA2.MMA R104, -RZ, RZ, 0, 4.76837158203125e-07 ;  /* 0x00000008ff687435 */ /* 0x000fe200000001ff */
[----:B------:R-:W-:-:S05]  /*2cd0*/  MOV R94, R102 ;  /* 0x00000066005e7202 */ /* 0x000fca0000000f00 */
[----:B------:R-:W-:-:S05]  /*2ce0*/  FADD.FTZ R94, R93, R94 ;  /* 0x0000005e5d5e7221 */ /* 0x000fca0000010000 */
[----:B------:R-:W-:-:S07]  /*2cf0*/  MOV R103, R94 ;  /* 0x0000005e00677202 */ /* 0x000fce0000000f00 */
[----:B------:R-:W-:Y:S05]  /*2d00*/  WARPSYNC.COLLECTIVE R100, `(.L_x_12580) ;  /* 0x0000000064087348 */ /* 0x000fea0003c00000 */
[----:B------:R0:W1:Y:S02]  /*2d10*/  SHFL.BFLY P4, R102, R103, R104, R105 ;  /* 0x0c00006867667389 */ /* 0x0000640000080069 */
[----:B01----:R-:W-:Y:S01]  /*2d20*/  ENDCOLLECTIVE ;  /* 0x000000000000791b */ /* 0x003fe20003800000 */
.L_x_12580:
[----:B------:R-:W-:Y:S01]  /*2d30*/  HFMA2.MMA R104, -RZ, RZ, 0, 9.5367431640625e-07 ;  /* 0x00000010ff687435 */ /* 0x000fe200000001ff */
[----:B------:R-:W-:-:S05]  /*2d40*/  MOV R101, R102 ;  /* 0x0000006600657202 */ /* 0x000fca0000000f00 */
[----:B------:R-:W-:-:S05]  /*2d50*/  FADD.FTZ R101, R94, R101 ;  /* 0x000000655e657221 */ /* 0x000fca0000010000 */
[----:B------:R-:W-:-:S07]  /*2d60*/  MOV R103, R101 ;  /* 0x0000006500677202 */ /* 0x000fce0000000f00 */
[----:B------:R-:W-:Y:S05]  /*2d70*/  WARPSYNC.COLLECTIVE R100, `(.L_x_12581) ;  /* 0x0000000064087348 */ /* 0x000fea0003c00000 */
[----:B------:R0:W1:Y:S02]  /*2d80*/  SHFL.BFLY P4, R102, R103, R104, R105 ;  /* 0x0c00006867667389 */ /* 0x0000640000080069 */
[----:B01----:R-:W-:Y:S01]  /*2d90*/  ENDCOLLECTIVE ;  /* 0x000000000000791b */ /* 0x003fe20003800000 */
.L_x_12581:
[----:B------:R-:W-:Y:S01]  /*2da0*/  MOV R96, R102 ;  /* 0x0000006600607202 */ /* 0x000fe20000000f00 */
[----:B------:R-:W-:Y:S06]  /*2db0*/  BRA `(.L_x_12582) ;  /* 0xffffffec00447947 */ /* 0x000fec000383ffff */
.L_x_12583:
        /* <DEDUP_REMOVED lines=12> */
.L_x_20591:


//--------------------- .text._ZN10layer_norm31ln_parallel_residual_fwd_kernelINS_13Kernel_traitsI6__halfS2_fS2_fjLj6144ELj1ELj1ELj8ELj16ENS_18Kernel_traits_baseILj6144ES2_S2_fS2_fjLj256EEEEELb1ELb0ELb0EEEvNS_9FwdParamsE --------------------------
	.section	.text._ZN10layer_norm31ln_parallel_residual_fwd_kernelINS_13Kernel_traitsI6__halfS2_fS2_fjLj6144ELj1ELj1ELj8ELj16ENS_18Kernel_traits_baseILj6144ES2_S2_fS2_fjLj256EEEEELb1ELb0ELb0EEEvNS_9FwdParamsE,"ax",@progbits
	.align	128
        .global         _ZN10layer_norm31ln_parallel_residual_fwd_kernelINS_13Kernel_traitsI6__halfS2_fS2_fjLj6144ELj1ELj1ELj8ELj16ENS_18Kernel_traits_baseILj6144ES2_S2_fS2_fjLj256EEEEELb1ELb0ELb0EEEvNS_9FwdParamsE
        .type           _ZN10layer_norm31ln_parallel_residual_fwd_kernelINS_13Kernel_traitsI6__halfS2_fS2_fjLj6144ELj1ELj1ELj8ELj16ENS_18Kernel_traits_baseILj6144ES2_S2_fS2_fjLj256EEEEELb1ELb0ELb0EEEvNS_9FwdParamsE,@function
        .size           _ZN10layer_norm31ln_parallel_residual_fwd_kernelINS_13Kernel_traitsI6__halfS2_fS2_fjLj6144ELj1ELj1ELj8ELj16ENS_18Kernel_traits_baseILj6144ES2_S2_fS2_fjLj256EEEEELb1ELb0ELb0EEEvNS_9FwdParamsE,(.L_x_20592 - _ZN10layer_norm31ln_parallel_residual_fwd_kernelINS_13Kernel_traitsI6__halfS2_fS2_fjLj6144ELj1ELj1ELj8ELj16ENS_18Kernel_traits_baseILj6144ES2_S2_fS2_fjLj256EEEEELb1ELb0ELb0EEEvNS_9FwdParamsE)
        .other          _ZN10layer_norm31ln_parallel_residual_fwd_kernelINS_13Kernel_traitsI6__halfS2_fS2_fjLj6144ELj1ELj1ELj8ELj16ENS_18Kernel_traits_baseILj6144ES2_S2_fS2_fjLj256EEEEELb1ELb0ELb0EEEvNS_9FwdParamsE,@"STO_CUDA_ENTRY STV_DEFAULT"
_ZN10layer_norm31ln_parallel_residual_fwd_kernelINS_13Kernel_traitsI6__halfS2_fS2_fjLj6144ELj1ELj1ELj8ELj16ENS_18Kernel_traits_baseILj6144ES2_S2_fS2_fjLj256EEEEELb1ELb0ELb0EEEvNS_9FwdParamsE:
.text._ZN10layer_norm31ln_parallel_residual_fwd_kernelINS_13Kernel_traitsI6__halfS2_fS2_fjLj6144ELj1ELj1ELj8ELj16ENS_18Kernel_traits_baseILj6144ES2_S2_fS2_fjLj256EEEEELb1ELb0ELb0EEEvNS_9FwdParamsE:
        /* <DEDUP_REMOVED lines=21> */
[----:B------:R-:W-:-:S05]  /*0150*/  IMAD.MOV.U32 R21, RZ, RZ, R38 ;  /* 0x000000ffff157224 */ /* 0x000fca00078e0026 */
[----:B------:R-:W-:Y:S01]  /*0160*/  LOP3.LUT R34, R21, 0xff, RZ, 0x3c, !PT ;  /* 0x000000ff15227812 */ /* 0x000fe200078e3cff */
        /* <DEDUP_REMOVED lines=12> */
[----:B------:R-:W-:Y:S01]  /*0230*/  VIADD R40, R116, 0xdaa66d2b ;  /* 0xdaa66d2b74287836 */ /* 0x000fe20000000000 */
[C---:B------:R-:W-:Y:S01]  /*0240*/  IADD3 R42, R117.reuse, 0x76cf5d0a, RZ ;  /* 0x76cf5d0a752a7810 */ /* 0x040fe20007ffe0ff */
        /* <DEDUP_REMOVED lines=26> */
[----:B------:R-:W-:Y:S01]  /*03f0*/  LOP3.LUT R8, R3, R4, R37, 0x96, !PT ;  /* 0x0000000403087212 */ /* 0x000fe200078e9625 */
[----:B------:R-:W-:Y:S01]  /*0400*/  IMAD.WIDE.U32 R4, R5, -0x2daee0ad, RZ ;  /* 0xd2511f5305047825 */ /* 0x000fe200078e00ff */
[----:B------:R-:W-:-:S03]  /*0410*/  LEA.HI.SX32 R34, R93, R34, 0x1d ;  /* 0x000000225d227211 */ /* 0x000fc600078feaff */
[----:B------:R-:W-:Y:S01]  /*0420*/  IMAD.WIDE.U32 R8, R8, -0x326172a9, RZ ;  /* 0xcd9e8d5708087825 */ /* 0x000fe200078e00ff */
[C---:B------:R-:W-:Y:S02]  /*0430*/  LOP3.LUT P2, RZ, R34.reuse, 0xffffff00, RZ, 0xc0, !PT ;  /* 0xffffff0022ff7812 */ /* 0x040fe4000784c0ff */
[C---:B------:R-:W-:Y:S02]  /*0440*/  ISETP.GE.U32.AND P5, PT, R34.reuse, 0x200, PT ;  /* 0x000002002200780c */ /* 0x040fe40003fa6070 */
        /* <DEDUP_REMOVED lines=40> */
.L_x_12585:
[----:B------:R-:W-:Y:S05]  /*06d0*/  BSYNC B0 ;  /* 0x0000000000007941 */ /* 0x000fea0003800000 */
.L_x_12584:
        /* <DEDUP_REMOVED lines=28> */
.L_x_12587:
[----:B------:R-:W-:Y:S05]  /*08a0*/  BSYNC B0 ;  /* 0x0000000000007941 */ /* 0x000fea0003800000 */
.L_x_12586:
        /* <DEDUP_REMOVED lines=27> */
.L_x_12589:
[----:B------:R-:W-:Y:S05]  /*0a60*/  BSYNC B0 ;  /* 0x0000000000007941 */ /* 0x000fea0003800000 */
.L_x_12588:
        /* <DEDUP_REMOVED lines=13> */
[--C-:B-----5:R-:W-:Y:S01]  /*0b40*/  HADD2.F32 R97, -RZ, R54.reuse.H0_H0 ;  /* 0x20000036ff617230 */ /* 0x120fe20000004100 */
[----:B------:R-:W-:Y:S01]  /*0b50*/  ULDC.U8 UR6, c[0x0][0x2a0] ;  /* 0x0000a80000067ab9 */ /* 0x000fe20000000000 */
[----:B------:R-:W-:Y:S01]  /*0b60*/  HADD2.F32 R98, -RZ, R54.H1_H1 ;  /* 0x30000036ff627230 */ /* 0x000fe20000004100 */
[----:B------:R-:W-:Y:S01]  /*0b70*/  SHF.L.U32 R54, R49, 0x5, RZ ;  /* 0x0000000531367819 */ /* 0x000fe200000006ff */
        /* <DEDUP_REMOVED lines=16> */
[----:B------:R-:W-:Y:S01]  /*0c80*/  VIADD R171, R117, 0x96a522ad ;  /* 0x96a522ad75ab7836 */ /* 0x000fe20000000000 */
[----:B------:R-:W-:Y:S01]  /*0c90*/  LOP3.LUT R52, R93, 0x1fffffe0, RZ, 0xc0, !PT ;  /* 0x1fffffe05d347812 */ /* 0x000fe200078ec0ff */
[----:B------:R-:W-:Y:S01]  /*0ca0*/  IMAD R174, R174, -0x326172a9, RZ ;  /* 0xcd9e8d57aeae7824 */ /* 0x000fe200078e02ff */
[----:B------:R-:W-:Y:S01]  /*0cb0*/  VIMNMX R53, R53, 0x20, PT ;  /* 0x0000002035357848 */ /* 0x000fe20003fe0100 */
[----:B------:R-:W-:Y:S01]  /*0cc0*/  IMAD R173, R173, -0x2daee0ad, RZ ;  /* 0xd2511f53adad7824 */ /* 0x000fe200078e02ff */
[----:B------:R-:W-:Y:S01]  /*0cd0*/  VIMNMX R55, R55, 0x20, PT ;  /* 0x0000002037377848 */ /* 0x000fe20003fe0100 */
[----:B------:R-:W-:Y:S01]  /*0ce0*/  IMAD.HI.U32 R54, R180, -0x2daee0ad, RZ ;  /* 0xd2511f53b4367827 */ /* 0x000fe200078e00ff */
[----:B------:R-:W-:Y:S01]  /*0cf0*/  IADD3 R172, R116, -0x700cb87f, RZ ;  /* 0x8ff3478174ac7810 */ /* 0x000fe20007ffe0ff */
[----:B------:R-:W-:Y:S01]  /*0d00*/  HFMA2.MMA R148, -RZ, RZ, 0, 5.9604644775390625e-08 ;  /* 0x00000001ff947435 */ /* 0x000fe200000001ff */
[----:B------:R-:W-:Y:S01]  /*0d10*/  LOP3.LUT R0, R0, 0xfffffeff, RZ, 0xc0, !PT ;  /* 0xfffffeff00007812 */ /* 0x000fe200078ec0ff */
[----:B------:R-:W-:Y:S01]  /*0d20*/  IMAD.IADD R53, R53, 0x1, R52 ;  /* 0x0000000135357824 */ /* 0x000fe200078e0234 */
[----:B------:R-:W-:Y:S01]  /*0d30*/  LOP3.LUT R173, R54, R173, R171, 0x96, !PT ;  /* 0x000000ad36ad7212 */ /* 0x000fe200078e96ab */
[----:B------:R-:W-:Y:S01]  /*0d40*/  IMAD.HI.U32 R57, R182, -0x326172a9, RZ ;  /* 0xcd9e8d57b6397827 */ /* 0x000fe200078e00ff */
[----:B------:R-:W-:Y:S01]  /*0d50*/  LOP3.LUT R175, R92, 0x3, RZ, 0xc0, !PT ;  /* 0x000000035caf7812 */ /* 0x000fe200078ec0ff */
[----:B------:R-:W-:Y:S01]  /*0d60*/  ULDC UR15, c[0x0][0x218] ;  /* 0x00008600000f7ab9 */ /* 0x000fe20000000800 */
[----:B------:R-:W-:Y:S01]  /*0d70*/  @P0 LOP3.LUT R0, R0, 0x100, RZ, 0xfc, !PT ;  /* 0x0000010000000812 */ /* 0x000fe200078efcff */
[----:B------:R-:W-:Y:S01]  /*0d80*/  IMAD.SHL.U32 R53, R53, 0x8, RZ ;  /* 0x0000000835357824 */ /* 0x000fe200078e00ff */
[----:B------:R-:W-:Y:S01]  /*0d90*/  LOP3.LUT R174, R57, R174, R172, 0x96, !PT ;  /* 0x000000ae39ae7212 */ /* 0x000fe200078e96ac */
[----:B------:R-:W-:Y:S01]  /*0da0*/  IMAD.IADD R55, R52, 0x1, R55 ;  /* 0x0000000134377824 */ /* 0x000fe200078e0237 */
[----:B------:R-:W-:Y:S01]  /*0db0*/  ULDC UR14, c[0x0][0x290] ;  /* 0x0000a400000e7ab9 */ /* 0x000fe20000000800 */
[--C-:B------:R-:W-:Y:S01]  /*0dc0*/  HADD2.F32 R27, -RZ, R16.reuse.H0_H0 ;  /* 0x20000010ff1b7230 */ /* 0x100fe20000004100 */
[----:B------:R-:W-:Y:S01]  /*0dd0*/  I2FP.F32.U32 R53, R53 ;  /* 0x0000003500357245 */ /* 0x000fe20000201000 */
[----:B------:R-:W-:Y:S01]  /*0de0*/  HADD2.F32 R24, -RZ, R16.H1_H1 ;  /* 0x30000010ff187230 */ /* 0x000fe20000004100 */
[----:B------:R-:W-:Y:S01]  /*0df0*/  ULDC.64 UR8, c[0x0][0x230] ;  /* 0x00008c0000087ab9 */ /* 0x000fe20000000a00 */
[--C-:B------:R-:W-:Y:S01]  /*0e00*/  HADD2.F32 R25, -RZ, R17.reuse.H0_H0 ;  /* 0x20000011ff197230 */ /* 0x100fe20000004100 */
[----:B------:R0:W1:Y:S01]  /*0e10*/  MUFU.RCP R176, R53 ;  /* 0x0000003500b07308 */ /* 0x0000620000001000 */
[----:B------:R-:W-:Y:S01]  /*0e20*/  HADD2.F32 R22, -RZ, R17.H1_H1 ;  /* 0x30000011ff167230 */ /* 0x000fe20000004100 */
[----:B------:R-:W-:Y:S01]  /*0e30*/  ULDC.64 UR6, c[0x0][0x238] ;  /* 0x00008e0000067ab9 */ /* 0x000fe20000000a00 */
[--C-:B------:R-:W-:Y:S01]  /*0e40*/  HADD2.F32 R23, -RZ, R18.reuse.H0_H0 ;  /* 0x20000012ff177230 */ /* 0x100fe20000004100 */
[----:B------:R-:W-:Y:S01]  /*0e50*/  ULDC.64 UR10, c[0x0][0x240] ;  /* 0x00009000000a7ab9 */ /* 0x000fe20000000a00 */
[----:B------:R-:W-:Y:S01]  /*0e60*/  HADD2.F32 R20, -RZ, R18.H1_H1 ;  /* 0x30000012ff147230 */ /* 0x000fe20000004100 */
[----:B------:R-:W-:Y:S01]  /*0e70*/  ULDC.64 UR12, c[0x0][0x248] ;  /* 0x00009200000c7ab9 */ /* 0x000fe20000000a00 */
[----:B------:R-:W-:Y:S01]  /*0e80*/  HADD2.F32 R21, -RZ, R19.H0_H0 ;  /* 0x20000013ff157230 */ /* 0x000fe20000004100 */
        /* <DEDUP_REMOVED lines=80> */
[----:B------:R-:W-:Y:S02]  /*1390*/  IMAD.MOV.U32 R177, RZ, RZ, RZ ;  /* 0x000000ffffb17224 */ /* 0x000fe400078e00ff */
[----:B------:R-:W-:Y:S02]  /*13a0*/  IMAD.SHL.U32 R178, R55, 0x8, RZ ;  /* 0x0000000837b27824 */ /* 0x000fe400078e00ff */
[----:B------:R-:W-:Y:S02]  /*13b0*/  IMAD R180, R180, -0x2daee0ad, RZ ;  /* 0xd2511f53b4b47824 */ /* 0x000fe400078e02ff */
[----:B01----:R-:W-:-:S07]  /*13c0*/  IMAD R182, R182, -0x326172a9, RZ ;  /* 0xcd9e8d57b6b67824 */ /* 0x003fce00078e02ff */
.L_x_12989:
        /* <DEDUP_REMOVED lines=35> */
.L_x_12593:
[----:B------:R-:W-:-:S07]  /*1600*/  IMAD.MOV.U32 R94, RZ, RZ, R182 ;  /* 0x000000ffff5e7224 */ /* 0x000fce00078e00b6 */
.L_x_12594:
[----:B------:R-:W-:Y:S05]  /*1610*/  BSYNC B1 ;  /* 0x0000000000017941 */ /* 0x000fea0003800000 */
.L_x_12592:
        /* <DEDUP_REMOVED lines=16> */
.L_x_12598:
[----:B------:R-:W-:Y:S05]  /*1720*/  BSYNC B2 ;  /* 0x0000000000027941 */ /* 0x000fea0003800000 */
.L_x_12597:
        /* <DEDUP_REMOVED lines=44> */
.L_x_12596:
[----:B------:R-:W-:Y:S05]  /*19f0*/  BSYNC B1 ;  /* 0x0000000000017941 */ /* 0x000fea0003800000 */
.L_x_12595:
        /* <DEDUP_REMOVED lines=19> */
.L_x_12599:
        /* <DEDUP_REMOVED lines=12> */
.L_x_12602:
[----:B------:R-:W-:-:S07]  /*1bf0*/  IMAD.MOV.U32 R94, RZ, RZ, R182 ;  /* 0x000000ffff5e7224 */ /* 0x000fce00078e00b6 */
.L_x_12603:
[----:B------:R-:W-:Y:S05]  /*1c00*/  BSYNC B1 ;  /* 0x0000000000017941 */ /* 0x000fea0003800000 */
.L_x_12601:
        /* <DEDUP_REMOVED lines=16> */
.L_x_12607:
[----:B------:R-:W-:Y:S05]  /*1d10*/  BSYNC B2 ;  /* 0x0000000000027941 */ /* 0x000fea0003800000 */
.L_x_12606:
        /* <DEDUP_REMOVED lines=44> */
.L_x_12605:
[----:B------:R-:W-:Y:S05]  /*1fe0*/  BSYNC B1 ;  /* 0x0000000000017941 */ /* 0x000fea0003800000 */
.L_x_12604:
[----:B------:R-:W-:Y:S01]  /*1ff0*/  I2FP.F32.U32 R66, R94 ;  /* 0x0000005e00427245 */ /* 0x000fe20000201000 */
[----:B------:R-:W-:-:S04]  /*2000*/  HADD2.F32 R88, -RZ, R60.H0_H0 ;  /* 0x2000003cff587230 */ /* 0x000fc80000004100 */
[----:B------:R-:W-:Y:S01]  /*2010*/  FFMA.FTZ R67, R66, R151, 1.1641532182693481445e-10 ;  /* 0x2f00000042437423 */ /* 0x000fe20000010097 */
[----:B------:R-:W-:-:S04]  /*2020*/  FMUL.FTZ R88, R88, R149 ;  /* 0x0000009558587220 */ /* 0x000fc80000410000 */
[----:B------:R-:W-:-:S04]  /*2030*/  FSETP.GTU.FTZ.AND P3, PT, R67, R150, PT ;  /* 0x000000964300720b */ /* 0x000fc80003f7c000 */
[----:B------:R-:W-:Y:S02]  /*2040*/  FSEL R67, R88, RZ, !P3 ;  /* 0x000000ff58437208 */ /* 0x000fe40005800000 */
[----:B------:R-:W-:-:S03]  /*2050*/  SEL R179, RZ, 0x1, P3 ;  /* 0x00000001ffb37807 */ /* 0x000fc60001800000 */
[----:B------:R-:W-:-:S04]  /*2060*/  FADD.FTZ R64, R67, R64 ;  /* 0x0000004043407221 */ /* 0x000fc80000010000 */
[----:B------:R-:W-:-:S07]  /*2070*/  @P1 FADD.FTZ R64, R52, R64 ;  /* 0x0000004034401221 */ /* 0x000fce0000010000 */
.L_x_12600:
        /* <DEDUP_REMOVED lines=12> */
.L_x_12609:
[----:B------:R-:W-:-:S07]  /*2140*/  IMAD.MOV.U32 R94, RZ, RZ, R182 ;  /* 0x000000ffff5e7224 */ /* 0x000fce00078e00b6 */
.L_x_12610:
[----:B------:R-:W-:Y:S05]  /*2150*/  BSYNC B1 ;  /* 0x0000000000017941 */ /* 0x000fea0003800000 */
.L_x_12608:
        /* <DEDUP_REMOVED lines=16> */
.L_x_12614:
[----:B------:R-:W-:Y:S05]  /*2260*/  BSYNC B2 ;  /* 0x0000000000027941 */ /* 0x000fea0003800000 */
.L_x_12613:
        /* <DEDUP_REMOVED lines=44> */
.L_x_12612:
[----:B------:R-:W-:Y:S05]  /*2530*/  BSYNC B1 ;  /* 0x0000000000017941 */ /* 0x000fea0003800000 */
.L_x_12611:
        /* <DEDUP_REMOVED lines=14> */
.L_x_12615:
        /* <DEDUP_REMOVED lines=12> */
.L_x_12618:
[----:B------:R-:W-:-:S07]  /*26e0*/  IMAD.MOV.U32 R68, RZ, RZ, R182 ;  /* 0x000000ffff447224 */ /* 0x000fce00078e00b6 */
.L_x_12619:
[----:B------:R-:W-:Y:S05]  /*26f0*/  BSYNC B1 ;  /* 0x0000000000017941 */ /* 0x000fea0003800000 */
.L_x_12617:
        /* <DEDUP_REMOVED lines=16> */
.L_x_12623:
[----:B------:R-:W-:Y:S05]  /*2800*/  BSYNC B2 ;  /* 0x0000000000027941 */ /* 0x000fea0003800000 */
.L_x_12622:
        /* <DEDUP_REMOVED lines=43> */
.L_x_12621:
[----:B------:R-:W-:Y:S05]  /*2ac0*/  BSYNC B1 ;  /* 0x0000000000017941 */ /* 0x000fea0003800000 */
.L_x_12620:
[----:B------:R-:W-:Y:S01]  /*2ad0*/  I2FP.F32.U32 R66, R68 ;  /* 0x0000004400427245 */ /* 0x000fe20000201000 */
[----:B------:R-:W-:-:S04]  /*2ae0*/  HADD2.F32 R68, -RZ, R60.H1_H1 ;  /* 0x3000003cff447230 */ /* 0x000fc80000004100 */
[----:B------:R-:W-:Y:S01]  /*2af0*/  FFMA.FTZ R89, R66, R151, 1.1641532182693481445e-10 ;  /* 0x2f00000042597423 */ /* 0x000fe20000010097 */
[----:B------:R-:W-:-:S04]  /*2b00*/  FMUL.FTZ R68, R68, R149 ;  /* 0x0000009544447220 */ /* 0x000fc80000410000 */
[----:B------:R-:W-:-:S04]  /*2b10*/  FSETP.GTU.FTZ.AND P3, PT, R89, R150, PT ;  /* 0x000000965900720b */ /* 0x000fc80003f7c000 */
[----:B------:R-:W-:Y:S02]  /*2b20*/  FSEL R68, R68, RZ, !P3 ;  /* 0x000000ff44447208 */ /* 0x000fe40005800000 */
[----:B------:R-:W-:-:S03]  /*2b30*/  SEL R181, RZ, 0x1, P3 ;  /* 0x00000001ffb57807 */ /* 0x000fc60001800000 */
[----:B------:R-:W-:-:S04]  /*2b40*/  FADD.FTZ R65, R68, R65 ;  /* 0x0000004144417221 */ /* 0x000fc80000010000 */
[----:B------:R-:W-:-:S07]  /*2b50*/  @P1 FADD.FTZ R65, R53, R65 ;  /* 0x0000004135411221 */ /* 0x000fce0000010000 */
.L_x_12616:
        /* <DEDUP_REMOVED lines=12> */
.L_x_12625:
[----:B------:R-:W-:-:S07]  /*2c20*/  MOV R94, R182 ;  /* 0x000000b6005e7202 */ /* 0x000fce0000000f00 */
.L_x_12626:
[----:B------:R-:W-:Y:S05]  /*2c30*/  BSYNC B1 ;  /* 0x0000000000017941 */ /* 0x000fea0003800000 */
.L_x_12624:
        /* <DEDUP_REMOVED lines=16> */
.L_x_12630:
[----:B------:R-:W-:Y:S05]  /*2d40*/  BSYNC B2 ;  /* 0x0000000000027941 */ /* 0x000fea0003800000 */
.L_x_12629:
        /* <DEDUP_REMOVED lines=44> */
.L_x_12628:
[----:B------:R-:W-:Y:S05]  /*3010*/  BSYNC B1 ;  /* 0x0000000000017941 */ /* 0x000fea0003800000 */
.L_x_12627:
        /* <DEDUP_REMOVED lines=14> */
.L_x_12631:
        /* <DEDUP_REMOVED lines=12> */
.L_x_12634:
[----:B------:R-:W-:-:S07]  /*31c0*/  IMAD.MOV.U32 R190, RZ, RZ, R182 ;  /* 0x000000ffffbe7224 */ /* 0x000fce00078e00b6 */
.L_x_12635:
[----:B------:R-:W-:Y:S05]  /*31d0*/  BSYNC B1 ;  /* 0x0000000000017941 */ /* 0x000fea0003800000 */
.L_x_12633:
        /* <DEDUP_REMOVED lines=16> */
.L_x_12639:
[----:B------:R-:W-:Y:S05]  /*32e0*/  BSYNC B2 ;  /* 0x0000000000027941 */ /* 0x000fea0003800000 */
.L_x_12638:
        /* <DEDUP_REMOVED lines=43> */
.L_x_12637:
[----:B------:R-:W-:Y:S05]  /*35a0*/  BSYNC B1 ;  /* 0x0000000000017941 */ /* 0x000fea0003800000 */
.L_x_12636:
        /* <DEDUP_REMOVED lines=9> */
.L_x_12632:
        /* <DEDUP_REMOVED lines=12> */
.L_x_12641:
[----:B------:R-:W-:-:S07]  /*3700*/  IMAD.MOV.U32 R190, RZ, RZ, R182 ;  /* 0x000000ffffbe7224 */ /* 0x000fce00078e00b6 */
.L_x_12642:
[----:B------:R-:W-:Y:S05]  /*3710*/  BSYNC B1 ;  /* 0x0000000000017941 */ /* 0x000fea0003800000 */
.L_x_12640:
        /* <DEDUP_REMOVED lines=16> */
.L_x_12646:
[----:B------:R-:W-:Y:S05]  /*3820*/  BSYNC B2 ;  /* 0x0000000000027941 */ /* 0x000fea0003800000 */
.L_x_12645:
        /* <DEDUP_REMOVED lines=44> */
.L_x_12644:
[----:B------:R-:W-:Y:S05]  /*3af0*/  BSYNC B1 ;  /* 0x0000000000017941 */ /* 0x000fea0003800000 */
.L_x_12643:
        /* <DEDUP_REMOVED lines=14> */
.L_x_12647:
        /* <DEDUP_REMOVED lines=12> */
.L_x_12650:
[----:B------:R-:W-:-:S07]  /*3ca0*/  MOV R94, R182 ;  /* 0x000000b6005e7202 */ /* 0x000fce0000000f00 */
.L_x_12651:
[----:B------:R-:W-:Y:S05]  /*3cb0*/  BSYNC B1 ;  /* 0x0000000000017941 */ /* 0x000fea0003800000 */
.L_x_12649:
        /* <DEDUP_REMOVED lines=16> */
.L_x_12655:
[----:B------:R-:W-:Y:S05]  /*3dc0*/  BSYNC B2 ;  /* 0x0000000000027941 */ /* 0x000fea0003800000 */
.L_x_12654:
        /* <DEDUP_REMOVED lines=44> */
.L_x_12653:
[----:B------:R-:W-:Y:S05]  /*4090*/  BSYNC B1 ;  /* 0x0000000000017941 */ /* 0x000fea0003800000 */
.L_x_12652:
        /* <DEDUP_REMOVED lines=9> */
.L_x_12648:
        /* <DEDUP_REMOVED lines=12> */
.L_x_12657:
[----:B------:R-:W-:-:S07]  /*41f0*/  MOV R94, R182 ;  /* 0x000000b6005e7202 */ /* 0x000fce0000000f00 */
.L_x_12658:
[----:B------:R-:W-:Y:S05]  /*4200*/  BSYNC B1 ;  /* 0x0000000000017941 */ /* 0x000fea0003800000 */
.L_x_12656:
        /* <DEDUP_REMOVED lines=16> */
.L_x_12662:
[----:B------:R-:W-:Y:S05]  /*4310*/  BSYNC B2 ;  /* 0x0000000000027941 */ /* 0x000fea0003800000 */
.L_x_12661:
        /* <DEDUP_REMOVED lines=44> */
.L_x_12660:
[----:B------:R-:W-:Y:S05]  /*45e0*/  BSYNC B1 ;  /* 0x0000000000017941 */ /* 0x000fea0003800000 */
.L_x_12659:
        /* <DEDUP_REMOVED lines=14> */
.L_x_12663:
        /* <DEDUP_REMOVED lines=12> */
.L_x_12666:
[----:B------:R-:W-:-:S07]  /*4790*/  IMAD.MOV.U32 R185, RZ, RZ, R182 ;  /* 0x000000ffffb97224 */ /* 0x000fce00078e00b6 */
.L_x_12667:
[----:B------:R-:W-:Y:S05]  /*47a0*/  BSYNC B1 ;  /* 0x0000000000017941 */ /* 0x000fea0003800000 */
.L_x_12665:
        /* <DEDUP_REMOVED lines=16> */
.L_x_12671:
[----:B------:R-:W-:Y:S05]  /*48b0*/  BSYNC B2 ;  /* 0x0000000000027941 */ /* 0x000fea0003800000 */
.L_x_12670:
        /* <DEDUP_REMOVED lines=44> */
.L_x_12669:
[----:B------:R-:W-:Y:S05]  /*4b80*/  BSYNC B1 ;  /* 0x0000000000017941 */ /* 0x000fea0003800000 */
.L_x_12668:
        /* <DEDUP_REMOVED lines=9> */
.L_x_12664:
        /* <DEDUP_REMOVED lines=12> */
.L_x_12673:
[----:B------:R-:W-:-:S07]  /*4ce0*/  IMAD.MOV.U32 R190, RZ, RZ, R182 ;  /* 0x000000ffffbe7224 */ /* 0x000fce00078e00b6 */
.L_x_12674:
[----:B------:R-:W-:Y:S05]  /*4cf0*/  BSYNC B1 ;  /* 0x0000000000017941 */ /* 0x000fea0003800000 */
.L_x_12672:
        /* <DEDUP_REMOVED lines=16> */
.L_x_12678:
[----:B------:R-:W-:Y:S05]  /*4e00*/  BSYNC B2 ;  /* 0x0000000000027941 */ /* 0x000fea0003800000 */
.L_x_12677:
        /* <DEDUP_REMOVED lines=44> */
.L_x_12676:
[----:B------:R-:W-:Y:S05]  /*50d0*/  BSYNC B1 ;  /* 0x0000000000017941 */ /* 0x000fea0003800000 */
.L_x_12675:
        /* <DEDUP_REMOVED lines=12> */
.L_x_12679:
        /* <DEDUP_REMOVED lines=12> */
.L_x_12682:
[----:B------:R-:W-:-:S07]  /*5260*/  IMAD.MOV.U32 R186, RZ, RZ, R182 ;  /* 0x000000ffffba7224 */ /* 0x000fce00078e00b6 */
.L_x_12683:
[----:B------:R-:W-:Y:S05]  /*5270*/  BSYNC B1 ;  /* 0x0000000000017941 */ /* 0x000fea0003800000 */
.L_x_12681:
        /* <DEDUP_REMOVED lines=16> */
.L_x_12687:
[----:B------:R-:W-:Y:S05]  /*5380*/  BSYNC B2 ;  /* 0x0000000000027941 */ /* 0x000fea0003800000 */
.L_x_12686:
        /* <DEDUP_REMOVED lines=44> */
.L_x_12685:
[----:B------:R-:W-:Y:S05]  /*5650*/  BSYNC B1 ;  /* 0x0000000000017941 */ /* 0x000fea0003800000 */
.L_x_12684:
        /* <DEDUP_REMOVED lines=9> */
.L_x_12680:
        /* <DEDUP_REMOVED lines=12> */
.L_x_12689:
[----:B------:R-:W-:-:S07]  /*57b0*/  IMAD.MOV.U32 R190, RZ, RZ, R182 ;  /* 0x000000ffffbe7224 */ /* 0x000fce00078e00b6 */
.L_x_12690:
[----:B------:R-:W-:Y:S05]  /*57c0*/  BSYNC B1 ;  /* 0x0000000000017941 */ /* 0x000fea0003800000 */
.L_x_12688:
        /* <DEDUP_REMOVED lines=16> */
.L_x_12694:
[----:B------:R-:W-:Y:S05]  /*58d0*/  BSYNC B2 ;  /* 0x0000000000027941 */ /* 0x000fea0003800000 */
.L_x_12693:
        /* <DEDUP_REMOVED lines=44> */
.L_x_12692:
[----:B------:R-:W-:Y:S05]  /*5ba0*/  BSYNC B1 ;  /* 0x0000000000017941 */ /* 0x000fea0003800000 */
.L_x_12691:
        /* <DEDUP_REMOVED lines=12> */
.L_x_12695:
        /* <DEDUP_REMOVED lines=12> */
.L_x_12698:
[----:B------:R-:W-:-:S07]  /*5d30*/  MOV R187, R182 ;  /* 0x000000b600bb7202 */ /* 0x000fce0000000f00 */
.L_x_12699:
[----:B------:R-:W-:Y:S05]  /*5d40*/  BSYNC B1 ;  /* 0x0000000000017941 */ /* 0x000fea0003800000 */
.L_x_12697:
        /* <DEDUP_REMOVED lines=16> */
.L_x_12703:
[----:B------:R-:W-:Y:S05]  /*5e50*/  BSYNC B2 ;  /* 0x0000000000027941 */ /* 0x000fea0003800000 */
.L_x_12702:
        /* <DEDUP_REMOVED lines=44> */
.L_x_12701:
[----:B------:R-:W-:Y:S05]  /*6120*/  BSYNC B1 ;  /* 0x0000000000017941 */ /* 0x000fea0003800000 */
.L_x_12700:
        /* <DEDUP_REMOVED lines=9> */
.L_x_12696:
        /* <DEDUP_REMOVED lines=12> */
.L_x_12705:
[----:B------:R-:W-:-:S07]  /*6280*/  MOV R190, R182 ;  /* 0x000000b600be7202 */ /* 0x000fce0000000f00 */
.L_x_12706:
[----:B------:R-:W-:Y:S05]  /*6290*/  BSYNC B1 ;  /* 0x0000000000017941 */ /* 0x000fea0003800000 */
.L_x_12704:
        /* <DEDUP_REMOVED lines=16> */
.L_x_12710:
[----:B------:R-:W-:Y:S05]  /*63a0*/  BSYNC B2 ;  /* 0x0000000000027941 */ /* 0x000fea0003800000 */
.L_x_12709:
        /* <DEDUP_REMOVED lines=44> */
.L_x_12708:
[----:B------:R-:W-:Y:S05]  /*6670*/  BSYNC B1 ;  /* 0x0000000000017941 */ /* 0x000fea0003800000 */
.L_x_12707:
        /* <DEDUP_REMOVED lines=12> */
.L_x_12711:
        /* <DEDUP_REMOVED lines=12> */
.L_x_12714:
[----:B------:R-:W-:-:S07]  /*6800*/  IMAD.MOV.U32 R188, RZ, RZ, R182 ;  /* 0x000000ffffbc7224 */ /* 0x000fce00078e00b6 */
.L_x_12715:
[----:B------:R-:W-:Y:S05]  /*6810*/  BSYNC B1 ;  /* 0x0000000000017941 */ /* 0x000fea0003800000 */
.L_x_12713:
        /* <DEDUP_REMOVED lines=16> */
.L_x_12719:
[----:B------:R-:W-:Y:S05]  /*6920*/  BSYNC B2 ;  /* 0x0000000000027941 */ /* 0x000fea0003800000 */
.L_x_12718:
        /* <DEDUP_REMOVED lines=44> */
.L_x_12717:
[----:B------:R-:W-:Y:S05]  /*6bf0*/  BSYNC B1 ;  /* 0x0000000000017941 */ /* 0x000fea0003800000 */
.L_x_12716:
        /* <DEDUP_REMOVED lines=9> */
.L_x_12712:
        /* <DEDUP_REMOVED lines=51> */
.L_x_12720:
[----:B------:R-:W-:-:S07]  /*6fc0*/  IADD3 R149, R189, 0x100, RZ ;  /* 0x00000100bd957810 */ /* 0x000fce0007ffe0ff */
.L_x_12591:
[----:B------:R-:W-:Y:S05]  /*6fd0*/  BSYNC B0 ;  /* 0x0000000000007941 */ /* 0x000fea0003800000 */
.L_x_12590:
        /* <DEDUP_REMOVED lines=30> */
.L_x_12724:
[----:B------:R-:W-:-:S07]  /*71c0*/  IMAD.MOV.U32 R94, RZ, RZ, R182 ;  /* 0x000000ffff5e7224 */ /* 0x000fce00078e00b6 */
.L_x_12725:
[----:B------:R-:W-:Y:S05]  /*71d0*/  BSYNC B1 ;  /* 0x0000000000017941 */ /* 0x000fea0003800000 */
.L_x_12723:
        /* <DEDUP_REMOVED lines=16> */
.L_x_12729:
[----:B------:R-:W-:Y:S05]  /*72e0*/  BSYNC B2 ;  /* 0x0000000000027941 */ /* 0x000fea0003800000 */
.L_x_12728:
        /* <DEDUP_REMOVED lines=44> */
.L_x_12727:
[----:B------:R-:W-:Y:S05]  /*75b0*/  BSYNC B1 ;  /* 0x0000000000017941 */ /* 0x000fea0003800000 */
.L_x_12726:
        /* <DEDUP_REMOVED lines=19> */
.L_x_12730:
        /* <DEDUP_REMOVED lines=12> */
.L_x_12733:
[----:B------:R-:W-:-:S07]  /*77b0*/  IMAD.MOV.U32 R94, RZ, RZ, R182 ;  /* 0x000000ffff5e7224 */ /* 0x000fce00078e00b6 */
.L_x_12734:
[----:B------:R-:W-:Y:S05]  /*77c0*/  BSYNC B1 ;  /* 0x0000000000017941 */ /* 0x000fea0003800000 */
.L_x_12732:
        /* <DEDUP_REMOVED lines=16> */
.L_x_12738:
[----:B------:R-:W-:Y:S05]  /*78d0*/  BSYNC B2 ;  /* 0x0000000000027941 */ /* 0x000fea0003800000 */
.L_x_12737:
        /* <DEDUP_REMOVED lines=44> */
.L_x_12736:
[----:B------:R-:W-:Y:S05]  /*7ba0*/  BSYNC B1 ;  /* 0x0000000000017941 */ /* 0x000fea0003800000 */
.L_x_12735:
        /* <DEDUP_REMOVED lines=9> */
.L_x_12731:
        /* <DEDUP_REMOVED lines=12> */
.L_x_12740:
[----:B------:R-:W-:-:S07]  /*7d00*/  IMAD.MOV.U32 R94, RZ, RZ, R182 ;  /* 0x000000ffff5e7224 */ /* 0x000fce00078e00b6 */
.L_x_12741:
[----:B------:R-:W-:Y:S05]  /*7d10*/  BSYNC B1 ;  /* 0x0000000000017941 */ /* 0x000fea0003800000 */
.L_x_12739:
        /* <DEDUP_REMOVED lines=16> */
.L_x_12745:
[----:B------:R-:W-:Y:S05]  /*7e20*/  BSYNC B2 ;  /* 0x0000000000027941 */ /* 0x000fea0003800000 */
.L_x_12744:
        /* <DEDUP_REMOVED lines=44> */
.L_x_12743:
[----:B------:R-:W-:Y:S05]  /*80f0*/  BSYNC B1 ;  /* 0x0000000000017941 */ /* 0x000fea0003800000 */
.L_x_12742:
        /* <DEDUP_REMOVED lines=14> */
.L_x_12746:
        /* <DEDUP_REMOVED lines=12> */
.L_x_12749:
[----:B------:R-:W-:-:S07]  /*82a0*/  MOV R76, R182 ;  /* 0x000000b6004c7202 */ /* 0x000fce0000000f00 */
.L_x_12750:
[----:B------:R-:W-:Y:S05]  /*82b0*/  BSYNC B1 ;  /* 0x0000000000017941 */ /* 0x000fea0003800000 */
.L_x_12748:
        /* <DEDUP_REMOVED lines=16> */
.L_x_12754:
[----:B------:R-:W-:Y:S05]  /*83c0*/  BSYNC B2 ;  /* 0x0000000000027941 */ /* 0x000fea0003800000 */
.L_x_12753:
        /* <DEDUP_REMOVED lines=43> */
.L_x_12752:
[----:B------:R-:W-:Y:S05]  /*8680*/  BSYNC B1 ;  /* 0x0000000000017941 */ /* 0x000fea0003800000 */
.L_x_12751:
        /* <DEDUP_REMOVED lines=9> */
.L_x_12747:
        /* <DEDUP_REMOVED lines=12> */
.L_x_12756:
[----:B------:R-:W-:-:S07]  /*87e0*/  MOV R94, R182 ;  /* 0x000000b6005e7202 */ /* 0x000fce0000000f00 */
.L_x_12757:
[----:B------:R-:W-:Y:S05]  /*87f0*/  BSYNC B1 ;  /* 0x0000000000017941 */ /* 0x000fea0003800000 */
.L_x_12755:
        /* <DEDUP_REMOVED lines=16> */
.L_x_12761:
[----:B------:R-:W-:Y:S05]  /*8900*/  BSYNC B2 ;  /* 0x0000000000027941 */ /* 0x000fea0003800000 */
.L_x_12760:
        /* <DEDUP_REMOVED lines=44> */
.L_x_12759:
[----:B------:R-:W-:Y:S05]  /*8bd0*/  BSYNC B1 ;  /* 0x0000000000017941 */ /* 0x000fea0003800000 */
.L_x_12758:
        /* <DEDUP_REMOVED lines=14> */
.L_x_12762:
        /* <DEDUP_REMOVED lines=12> */
.L_x_12765:
[----:B------:R-:W-:-:S07]  /*8d80*/  IMAD.MOV.U32 R191, RZ, RZ, R182 ;  /* 0x000000ffffbf7224 */ /* 0x000fce00078e00b6 */
.L_x_12766:
[----:B------:R-:W-:Y:S05]  /*8d90*/  BSYNC B1 ;  /* 0x0000000000017941 */ /* 0x000fea0003800000 */
.L_x_12764:
        /* <DEDUP_REMOVED lines=16> */
.L_x_12770:
[----:B------:R-:W-:Y:S05]  /*8ea0*/  BSYNC B2 ;  /* 0x0000000000027941 */ /* 0x000fea0003800000 */
.L_x_12769:
        /* <DEDUP_REMOVED lines=43> */
.L_x_12768:
[----:B------:R-:W-:Y:S05]  /*9160*/  BSYNC B1 ;  /* 0x0000000000017941 */ /* 0x000fea0003800000 */
.L_x_12767:
        /* <DEDUP_REMOVED lines=9> */
.L_x_12763:
        /* <DEDUP_REMOVED lines=12> */
.L_x_12772:
[----:B------:R-:W-:-:S07]  /*92c0*/  IMAD.MOV.U32 R191, RZ, RZ, R182 ;  /* 0x000000ffffbf7224 */ /* 0x000fce00078e00b6 */
.L_x_12773:
[----:B------:R-:W-:Y:S05]  /*92d0*/  BSYNC B1 ;  /* 0x0000000000017941 */ /* 0x000fea0003800000 */
.L_x_12771:
        /* <DEDUP_REMOVED lines=16> */
.L_x_12777:
[----:B------:R-:W-:Y:S05]  /*93e0*/  BSYNC B2 ;  /* 0x0000000000027941 */ /* 0x000fea0003800000 */
.L_x_12776:
        /* <DEDUP_REMOVED lines=44> */
.L_x_12775:
[----:B------:R-:W-:Y:S05]  /*96b0*/  BSYNC B1 ;  /* 0x0000000000017941 */ /* 0x000fea0003800000 */
.L_x_12774:
        /* <DEDUP_REMOVED lines=14> */
.L_x_12778:
        /* <DEDUP_REMOVED lines=12> */
.L_x_12781:
[----:B------:R-:W-:-:S07]  /*9860*/  MOV R94, R182 ;  /* 0x000000b6005e7202 */ /* 0x000fce0000000f00 */
.L_x_12782:
[----:B------:R-:W-:Y:S05]  /*9870*/  BSYNC B1 ;  /* 0x0000000000017941 */ /* 0x000fea0003800000 */
.L_x_12780:
        /* <DEDUP_REMOVED lines=16> */
.L_x_12786:
[----:B------:R-:W-:Y:S05]  /*9980*/  BSYNC B2 ;  /* 0x0000000000027941 */ /* 0x000fea0003800000 */
.L_x_12785:
        /* <DEDUP_REMOVED lines=44> */
.L_x_12784:
[----:B------:R-:W-:Y:S05]  /*9c50*/  BSYNC B1 ;  /* 0x0000000000017941 */ /* 0x000fea0003800000 */
.L_x_12783:
        /* <DEDUP_REMOVED lines=9> */
.L_x_12779:
        /* <DEDUP_REMOVED lines=12> */
.L_x_12788:
[----:B------:R-:W-:-:S07]  /*9db0*/  IMAD.MOV.U32 R94, RZ, RZ, R182 ;  /* 0x000000ffff5e7224 */ /* 0x000fce00078e00b6 */
.L_x_12789:
[----:B------:R-:W-:Y:S05]  /*9dc0*/  BSYNC B1 ;  /* 0x0000000000017941 */ /* 0x000fea0003800000 */
.L_x_12787:
        /* <DEDUP_REMOVED lines=16> */
.L_x_12793:
[----:B------:R-:W-:Y:S05]  /*9ed0*/  BSYNC B2 ;  /* 0x0000000000027941 */ /* 0x000fea0003800000 */
.L_x_12792:
        /* <DEDUP_REMOVED lines=44> */
.L_x_12791:
[----:B------:R-:W-:Y:S05]  /*a1a0*/  BSYNC B1 ;  /* 0x0000000000017941 */ /* 0x000fea0003800000 */
.L_x_12790:
        /* <DEDUP_REMOVED lines=14> */
.L_x_12794:
        /* <DEDUP_REMOVED lines=12> */
.L_x_12797:
[----:B------:R-:W-:-:S07]  /*a350*/  MOV R185, R182 ;  /* 0x000000b600b97202 */ /* 0x000fce0000000f00 */
.L_x_12798:
[----:B------:R-:W-:Y:S05]  /*a360*/  BSYNC B1 ;  /* 0x0000000000017941 */ /* 0x000fea0003800000 */
.L_x_12796:
        /* <DEDUP_REMOVED lines=16> */
.L_x_12802:
[----:B------:R-:W-:Y:S05]  /*a470*/  BSYNC B2 ;  /* 0x0000000000027941 */ /* 0x000fea0003800000 */
.L_x_12801:
        /* <DEDUP_REMOVED lines=44> */
.L_x_12800:
[----:B------:R-:W-:Y:S05]  /*a740*/  BSYNC B1 ;  /* 0x0000000000017941 */ /* 0x000fea0003800000 */
.L_x_12799:
        /* <DEDUP_REMOVED lines=9> */
.L_x_12795:
        /* <DEDUP_REMOVED lines=12> */
.L_x_12804:
[----:B------:R-:W-:-:S07]  /*a8a0*/  IMAD.MOV.U32 R191, RZ, RZ, R182 ;  /* 0x000000ffffbf7224 */ /* 0x000fce00078e00b6 */
.L_x_12805:
[----:B------:R-:W-:Y:S05]  /*a8b0*/  BSYNC B1 ;  /* 0x0000000000017941 */ /* 0x000fea0003800000 */
.L_x_12803:
        /* <DEDUP_REMOVED lines=16> */
.L_x_12809:
[----:B------:R-:W-:Y:S05]  /*a9c0*/  BSYNC B2 ;  /* 0x0000000000027941 */ /* 0x000fea0003800000 */
.L_x_12808:
        /* <DEDUP_REMOVED lines=44> */
.L_x_12807:
[----:B------:R-:W-:Y:S05]  /*ac90*/  BSYNC B1 ;  /* 0x0000000000017941 */ /* 0x000fea0003800000 */
.L_x_12806:
        /* <DEDUP_REMOVED lines=12> */
.L_x_12810:
        /* <DEDUP_REMOVED lines=12> */
.L_x_12813:
[----:B------:R-:W-:-:S07]  /*ae20*/  MOV R186, R182 ;  /* 0x000000b600ba7202 */ /* 0x000fce0000000f00 */
.L_x_12814:
[----:B------:R-:W-:Y:S05]  /*ae30*/  BSYNC B1 ;  /* 0x0000000000017941 */ /* 0x000fea0003800000 */
.L_x_12812:
        /* <DEDUP_REMOVED lines=16> */
.L_x_12818:
[----:B------:R-:W-:Y:S05]  /*af40*/  BSYNC B2 ;  /* 0x0000000000027941 */ /* 0x000fea0003800000 */
.L_x_12817:
        /* <DEDUP_REMOVED lines=44> */
.L_x_12816:
[----:B------:R-:W-:Y:S05]  /*b210*/  BSYNC B1 ;  /* 0x0000000000017941 */ /* 0x000fea0003800000 */
.L_x_12815:
        /* <DEDUP_REMOVED lines=9> */
.L_x_12811:
        /* <DEDUP_REMOVED lines=12> */
.L_x_12820:
[----:B------:R-:W-:-:S07]  /*b370*/  IMAD.MOV.U32 R191, RZ, RZ, R182 ;  /* 0x000000ffffbf7224 */ /* 0x000fce00078e00b6 */
.L_x_12821:
[----:B------:R-:W-:Y:S05]  /*b380*/  BSYNC B1 ;  /* 0x0000000000017941 */ /* 0x000fea0003800000 */
.L_x_12819:
        /* <DEDUP_REMOVED lines=16> */
.L_x_12825:
[----:B------:R-:W-:Y:S05]  /*b490*/  BSYNC B2 ;  /* 0x0000000000027941 */ /* 0x000fea0003800000 */
.L_x_12824:
        /* <DEDUP_REMOVED lines=44> */
.L_x_12823:
[----:B------:R-:W-:Y:S05]  /*b760*/  BSYNC B1 ;  /* 0x0000000000017941 */ /* 0x000fea0003800000 */
.L_x_12822:
        /* <DEDUP_REMOVED lines=12> */
.L_x_12826:
        /* <DEDUP_REMOVED lines=12> */
.L_x_12829:
[----:B------:R-:W-:-:S07]  /*b8f0*/  MOV R187, R182 ;  /* 0x000000b600bb7202 */ /* 0x000fce0000000f00 */
.L_x_12830:
[----:B------:R-:W-:Y:S05]  /*b900*/  BSYNC B1 ;  /* 0x0000000000017941 */ /* 0x000fea0003800000 */
.L_x_12828:
        /* <DEDUP_REMOVED lines=16> */
.L_x_12834:
[----:B------:R-:W-:Y:S05]  /*ba10*/  BSYNC B2 ;  /* 0x0000000000027941 */ /* 0x000fea0003800000 */
.L_x_12833:
        /* <DEDUP_REMOVED lines=44> */
.L_x_12832:
[----:B------:R-:W-:Y:S05]  /*bce0*/  BSYNC B1 ;  /* 0x0000000000017941 */ /* 0x000fea0003800000 */
.L_x_12831:
        /* <DEDUP_REMOVED lines=9> */
.L_x_12827:
        /* <DEDUP_REMOVED lines=12> */
.L_x_12836:
[----:B------:R-:W-:-:S07]  /*be40*/  IMAD.MOV.U32 R191, RZ, RZ, R182 ;  /* 0x000000ffffbf7224 */ /* 0x000fce00078e00b6 */
.L_x_12837:
[----:B------:R-:W-:Y:S05]  /*be50*/  BSYNC B1 ;  /* 0x0000000000017941 */ /* 0x000fea0003800000 */
.L_x_12835:
        /* <DEDUP_REMOVED lines=16> */
.L_x_12841:
[----:B------:R-:W-:Y:S05]  /*bf60*/  BSYNC B2 ;  /* 0x0000000000027941 */ /* 0x000fea0003800000 */
.L_x_12840:
        /* <DEDUP_REMOVED lines=44> */
.L_x_12839:
[----:B------:R-:W-:Y:S05]  /*c230*/  BSYNC B1 ;  /* 0x0000000000017941 */ /* 0x000fea0003800000 */
.L_x_12838:
        /* <DEDUP_REMOVED lines=12> */
.L_x_12842:
        /* <DEDUP_REMOVED lines=12> */
.L_x_12845:
[----:B------:R-:W-:-:S07]  /*c3c0*/  MOV R188, R182 ;  /* 0x000000b600bc7202 */ /* 0x000fce0000000f00 */
.L_x_12846:
[----:B------:R-:W-:Y:S05]  /*c3d0*/  BSYNC B1 ;  /* 0x0000000000017941 */ /* 0x000fea0003800000 */
.L_x_12844:
        /* <DEDUP_REMOVED lines=16> */
.L_x_12850:
[----:B------:R-:W-:Y:S05]  /*c4e0*/  BSYNC B2 ;  /* 0x0000000000027941 */ /* 0x000fea0003800000 */
.L_x_12849:
        /* <DEDUP_REMOVED lines=40> */
[----:B------:R-:W-:Y:S02]  /*c770*/  LOP3.LUT R174, R93, R174, R172, 0x96, !PT ;  /* 0x000000ae5dae7212 */ /* 0x000fe400078e96ac */
[----:B------:R-:W-:Y:S01]  /*c780*/  MOV R182, R92 ;  /* 0x0000005c00b67202 */ /* 0x000fe20000000f00 */
[----:B------:R-:W-:Y:S01]  /*c790*/  IMAD.MOV.U32 R180, RZ, RZ, R88 ;  /* 0x000000ffffb47224 */ /* 0x000fe200078e0058 */
[----:B------:R-:W-:-:S07]  /*c7a0*/  LOP3.LUT R173, R89, R90, R171, 0x96, !PT ;  /* 0x0000005a59ad7212 */ /* 0x000fce00078e96ab */
.L_x_12848:
[----:B------:R-:W-:Y:S05]  /*c7b0*/  BSYNC B1 ;  /* 0x0000000000017941 */ /* 0x000fea0003800000 */
.L_x_12847:
        /* <DEDUP_REMOVED lines=9> */
.L_x_12843:
        /* <DEDUP_REMOVED lines=51> */
.L_x_12851:
[----:B------:R-:W-:-:S07]  /*cb80*/  VIADD R149, R149, 0x100 ;  /* 0x0000010095957836 */ /* 0x000fce0000000000 */
.L_x_12722:
[----:B------:R-:W-:Y:S05]  /*cb90*/  BSYNC B0 ;  /* 0x0000000000007941 */ /* 0x000fea0003800000 */
.L_x_12721:
        /* <DEDUP_REMOVED lines=30> */
.L_x_12855:
[----:B------:R-:W-:-:S07]  /*cd80*/  MOV R94, R182 ;  /* 0x000000b6005e7202 */ /* 0x000fce0000000f00 */
.L_x_12856:
[----:B------:R-:W-:Y:S05]  /*cd90*/  BSYNC B1 ;  /* 0x0000000000017941 */ /* 0x000fea0003800000 */
.L_x_12854:
        /* <DEDUP_REMOVED lines=16> */
.L_x_12860:
[----:B------:R-:W-:Y:S05]  /*cea0*/  BSYNC B2 ;  /* 0x0000000000027941 */ /* 0x000fea0003800000 */
.L_x_12859:
        /* <DEDUP_REMOVED lines=44> */
.L_x_12858:
[----:B------:R-:W-:Y:S05]  /*d170*/  BSYNC B1 ;  /* 0x0000000000017941 */ /* 0x000fea0003800000 */
.L_x_12857:
        /* <DEDUP_REMOVED lines=19> */
.L_x_12861:
        /* <DEDUP_REMOVED lines=12> */
.L_x_12864:
[----:B------:R-:W-:-:S07]  /*d370*/  MOV R94, R182 ;  /* 0x000000b6005e7202 */ /* 0x000fce0000000f00 */
.L_x_12865:
[----:B------:R-:W-:Y:S05]  /*d380*/  BSYNC B1 ;  /* 0x0000000000017941 */ /* 0x000fea0003800000 */
.L_x_12863:
        /* <DEDUP_REMOVED lines=16> */
.L_x_12869:
[----:B------:R-:W-:Y:S05]  /*d490*/  BSYNC B2 ;  /* 0x0000000000027941 */ /* 0x000fea0003800000 */
.L_x_12868:
        /* <DEDUP_REMOVED lines=44> */
.L_x_12867:
[----:B------:R-:W-:Y:S05]  /*d760*/  BSYNC B1 ;  /* 0x0000000000017941 */ /* 0x000fea0003800000 */
.L_x_12866:
        /* <DEDUP_REMOVED lines=9> */
.L_x_12862:
        /* <DEDUP_REMOVED lines=12> */
.L_x_12871:
[----:B------:R-:W-:-:S07]  /*d8c0*/  IMAD.MOV.U32 R94, RZ, RZ, R182 ;  /* 0x000000ffff5e7224 */ /* 0x000fce00078e00b6 */
.L_x_12872:
[----:B------:R-:W-:Y:S05]  /*d8d0*/  BSYNC B1 ;  /* 0x0000000000017941 */ /* 0x000fea0003800000 */
.L_x_12870:
        /* <DEDUP_REMOVED lines=16> */
.L_x_12876:
[----:B------:R-:W-:Y:S05]  /*d9e0*/  BSYNC B2 ;  /* 0x0000000000027941 */ /* 0x000fea0003800000 */
.L_x_12875:
        /* <DEDUP_REMOVED lines=44> */
.L_x_12874:
[----:B------:R-:W-:Y:S05]  /*dcb0*/  BSYNC B1 ;  /* 0x0000000000017941 */ /* 0x000fea0003800000 */
.L_x_12873:
        /* <DEDUP_REMOVED lines=14> */
.L_x_12877:
        /* <DEDUP_REMOVED lines=12> */
.L_x_12880:
[----:B------:R-:W-:-:S07]  /*de60*/  MOV R84, R182 ;  /* 0x000000b600547202 */ /* 0x000fce0000000f00 */
.L_x_12881:
[----:B------:R-:W-:Y:S05]  /*de70*/  BSYNC B1 ;  /* 0x0000000000017941 */ /* 0x000fea0003800000 */
.L_x_12879:
        /* <DEDUP_REMOVED lines=16> */
.L_x_12885:
[----:B------:R-:W-:Y:S05]  /*df80*/  BSYNC B2 ;  /* 0x0000000000027941 */ /* 0x000fea0003800000 */
.L_x_12884:
        /* <DEDUP_REMOVED lines=43> */
.L_x_12883:
[----:B------:R-:W-:Y:S05]  /*e240*/  BSYNC B1 ;  /* 0x0000000000017941 */ /* 0x000fea0003800000 */
.L_x_12882:
        /* <DEDUP_REMOVED lines=9> */
.L_x_12878:
        /* <DEDUP_REMOVED lines=12> */
.L_x_12887:
[----:B------:R-:W-:-:S07]  /*e3a0*/  MOV R94, R182 ;  /* 0x000000b6005e7202 */ /* 0x000fce0000000f00 */
.L_x_12888:
[----:B------:R-:W-:Y:S05]  /*e3b0*/  BSYNC B1 ;  /* 0x0000000000017941 */ /* 0x000fea0003800000 */
.L_x_12886:
        /* <DEDUP_REMOVED lines=16> */
.L_x_12892:
[----:B------:R-:W-:Y:S05]  /*e4c0*/  BSYNC B2 ;  /* 0x0000000000027941 */ /* 0x000fea0003800000 */
.L_x_12891:
        /* <DEDUP_REMOVED lines=44> */
.L_x_12890:
[----:B------:R-:W-:Y:S05]  /*e790*/  BSYNC B1 ;  /* 0x0000000000017941 */ /* 0x000fea0003800000 */
.L_x_12889:
        /* <DEDUP_REMOVED lines=14> */
.L_x_12893:
        /* <DEDUP_REMOVED lines=12> */
.L_x_12896:
[----:B------:R-:W-:-:S07]  /*e940*/  IMAD.MOV.U32 R191, RZ, RZ, R182 ;  /* 0x000000ffffbf7224 */ /* 0x000fce00078e00b6 */
.L_x_12897:
[----:B------:R-:W-:Y:S05]  /*e950*/  BSYNC B1 ;  /* 0x0000000000017941 */ /* 0x000fea0003800000 */
.L_x_12895:
        /* <DEDUP_REMOVED lines=16> */
.L_x_12901:
[----:B------:R-:W-:Y:S05]  /*ea60*/  BSYNC B2 ;  /* 0x0000000000027941 */ /* 0x000fea0003800000 */
.L_x_12900:
        /* <DEDUP_REMOVED lines=43> */
.L_x_12899:
[----:B------:R-:W-:Y:S05]  /*ed20*/  BSYNC B1 ;  /* 0x0000000000017941 */ /* 0x000fea0003800000 */
.L_x_12898:
        /* <DEDUP_REMOVED lines=9> */
.L_x_12894:
        /* <DEDUP_REMOVED lines=12> */
.L_x_12903:
[----:B------:R-:W-:-:S07]  /*ee80*/  IMAD.MOV.U32 R191, RZ, RZ, R182 ;  /* 0x000000ffffbf7224 */ /* 0x000fce00078e00b6 */
.L_x_12904:
[----:B------:R-:W-:Y:S05]  /*ee90*/  BSYNC B1 ;  /* 0x0000000000017941 */ /* 0x000fea0003800000 */
.L_x_12902:
        /* <DEDUP_REMOVED lines=16> */
.L_x_12908:
[----:B------:R-:W-:Y:S05]  /*efa0*/  BSYNC B2 ;  /* 0x0000000000027941 */ /* 0x000fea0003800000 */
.L_x_12907:
        /* <DEDUP_REMOVED lines=44> */
.L_x_12906:
[----:B------:R-:W-:Y:S05]  /*f270*/  BSYNC B1 ;  /* 0x0000000000017941 */ /* 0x000fea0003800000 */
.L_x_12905:
        /* <DEDUP_REMOVED lines=14> */
.L_x_12909:
        /* <DEDUP_REMOVED lines=12> */
.L_x_12912:
[----:B------:R-:W-:-:S07]  /*f420*/  MOV R94, R182 ;  /* 0x000000b6005e7202 */ /* 0x000fce0000000f00 */
.L_x_12913:
[----:B------:R-:W-:Y:S05]  /*f430*/  BSYNC B1 ;  /* 0x0000000000017941 */ /* 0x000fea0003800000 */
.L_x_12911:
        /* <DEDUP_REMOVED lines=16> */
.L_x_12917:
[----:B------:R-:W-:Y:S05]  /*f540*/  BSYNC B2 ;  /* 0x0000000000027941 */ /* 0x000fea0003800000 */
.L_x_12916:
        /* <DEDUP_REMOVED lines=44> */
.L_x_12915:
[----:B------:R-:W-:Y:S05]  /*f810*/  BSYNC B1 ;  /* 0x0000000000017941 */ /* 0x000fea0003800000 */
.L_x_12914:
        /* <DEDUP_REMOVED lines=9> */
.L_x_12910:
        /* <DEDUP_REMOVED lines=12> */
.L_x_12919:
[----:B------:R-:W-:-:S07]  /*f970*/  IMAD.MOV.U32 R94, RZ, RZ, R182 ;  /* 0x000000ffff5e7224 */ /* 0x000fce00078e00b6 */
.L_x_12920:
[----:B------:R-:W-:Y:S05]  /*f980*/  BSYNC B1 ;  /* 0x0000000000017941 */ /* 0x000fea0003800000 */
.L_x_12918:
        /* <DEDUP_REMOVED lines=16> */
.L_x_12924:
[----:B------:R-:W-:Y:S05]  /*fa90*/  BSYNC B2 ;  /* 0x0000000000027941 */ /* 0x000fea0003800000 */
.L_x_12923:
        /* <DEDUP_REMOVED lines=44> */
.L_x_12922:
[----:B------:R-:W-:Y:S05]  /*fd60*/  BSYNC B1 ;  /* 0x0000000000017941 */ /* 0x000fea0003800000 */
.L_x_12921:
        /* <DEDUP_REMOVED lines=14> */
.L_x_12925:
        /* <DEDUP_REMOVED lines=12> */
.L_x_12928:
[----:B------:R-:W-:-:S07]  /*ff10*/  MOV R185, R182 ;  /* 0x000000b600b97202 */ /* 0x000fce0000000f00 */
.L_x_12929:
[----:B------:R-:W-:Y:S05]  /*ff20*/  BSYNC B1 ;  /* 0x0000000000017941 */ /* 0x000fea0003800000 */
.L_x_12927:
        /* <DEDUP_REMOVED lines=16> */
.L_x_12933:
[----:B------:R-:W-:Y:S05]  /*10030*/  BSYNC B2 ;  /* 0x0000000000027941 */ /* 0x000fea0003800000 */
.L_x_12932:
        /* <DEDUP_REMOVED lines=44> */
.L_x_12931:
[----:B------:R-:W-:Y:S05]  /*10300*/  BSYNC B1 ;  /* 0x0000000000017941 */ /* 0x000fea0003800000 */
.L_x_12930:
        /* <DEDUP_REMOVED lines=9> */
.L_x_12926:
        /* <DEDUP_REMOVED lines=12> */
.L_x_12935:
[----:B------:R-:W-:-:S07]  /*10460*/  IMAD.MOV.U32 R191, RZ, RZ, R182 ;  /* 0x000000ffffbf7224 */ /* 0x000fce00078e00b6 */
.L_x_12936:
[----:B------:R-:W-:Y:S05]  /*10470*/  BSYNC B1 ;  /* 0x0000000000017941 */ /* 0x000fea0003800000 */
.L_x_12934:
        /* <DEDUP_REMOVED lines=16> */
.L_x_12940:
[----:B------:R-:W-:Y:S05]  /*10580*/  BSYNC B2 ;  /* 0x0000000000027941 */ /* 0x000fea0003800000 */
.L_x_12939:
        /* <DEDUP_REMOVED lines=44> */
.L_x_12938:
[----:B------:R-:W-:Y:S05]  /*10850*/  BSYNC B1 ;  /* 0x0000000000017941 */ /* 0x000fea0003800000 */
.L_x_12937:
        /* <DEDUP_REMOVED lines=12> */
.L_x_12941:
        /* <DEDUP_REMOVED lines=12> */
.L_x_12944:
[----:B------:R-:W-:-:S07]  /*109e0*/  MOV R186, R182 ;  /* 0x000000b600ba7202 */ /* 0x000fce0000000f00 */
.L_x_12945:
[----:B------:R-:W-:Y:S05]  /*109f0*/  BSYNC B1 ;  /* 0x0000000000017941 */ /* 0x000fea0003800000 */
.L_x_12943:
        /* <DEDUP_REMOVED lines=16> */
.L_x_12949:
[----:B------:R-:W-:Y:S05]  /*10b00*/  BSYNC B2 ;  /* 0x0000000000027941 */ /* 0x000fea0003800000 */
.L_x_12948:
        /* <DEDUP_REMOVED lines=44> */
.L_x_12947:
[----:B------:R-:W-:Y:S05]  /*10dd0*/  BSYNC B1 ;  /* 0x0000000000017941 */ /* 0x000fea0003800000 */
.L_x_12946:
        /* <DEDUP_REMOVED lines=9> */
.L_x_12942:
        /* <DEDUP_REMOVED lines=12> */
.L_x_12951:
[----:B------:R-:W-:-:S07]  /*10f30*/  IMAD.MOV.U32 R191, RZ, RZ, R182 ;  /* 0x000000ffffbf7224 */ /* 0x000fce00078e00b6 */
.L_x_12952:
[----:B------:R-:W-:Y:S05]  /*10f40*/  BSYNC B1 ;  /* 0x0000000000017941 */ /* 0x000fea0003800000 */
.L_x_12950:
        /* <DEDUP_REMOVED lines=16> */
.L_x_12956:
[----:B------:R-:W-:Y:S05]  /*11050*/  BSYNC B2 ;  /* 0x0000000000027941 */ /* 0x000fea0003800000 */
.L_x_12955:
        /* <DEDUP_REMOVED lines=44> */
.L_x_12954:
[----:B------:R-:W-:Y:S05]  /*11320*/  BSYNC B1 ;  /* 0x0000000000017941 */ /* 0x000fea0003800000 */
.L_x_12953:
        /* <DEDUP_REMOVED lines=12> */
.L_x_12957:
        /* <DEDUP_REMOVED lines=12> */
.L_x_12960:
[----:B------:R-:W-:-:S07]  /*114b0*/  MOV R187, R182 ;  /* 0x000000b600bb7202 */ /* 0x000fce0000000f00 */
.L_x_12961:
[----:B------:R-:W-:Y:S05]  /*114c0*/  BSYNC B1 ;  /* 0x0000000000017941 */ /* 0x000fea0003800000 */
.L_x_12959:
        /* <DEDUP_REMOVED lines=16> */
.L_x_12965:
[----:B------:R-:W-:Y:S05]  /*115d0*/  BSYNC B2 ;  /* 0x0000000000027941 */ /* 0x000fea0003800000 */
.L_x_12964:
        /* <DEDUP_REMOVED lines=44> */
.L_x_12963:
[----:B------:R-:W-:Y:S05]  /*118a0*/  BSYNC B1 ;  /* 0x0000000000017941 */ /* 0x000fea0003800000 */
.L_x_12962:
        /* <DEDUP_REMOVED lines=9> */
.L_x_12958:
        /* <DEDUP_REMOVED lines=12> */
.L_x_12967:
[----:B------:R-:W-:-:S07]  /*11a00*/  IMAD.MOV.U32 R191, RZ, RZ, R182 ;  /* 0x000000ffffbf7224 */ /* 0x000fce00078e00b6 */
.L_x_12968:
[----:B------:R-:W-:Y:S05]  /*11a10*/  BSYNC B1 ;  /* 0x0000000000017941 */ /* 0x000fea0003800000 */
.L_x_12966:
        /* <DEDUP_REMOVED lines=16> */
.L_x_12972:
[----:B------:R-:W-:Y:S05]  /*11b20*/  BSYNC B2 ;  /* 0x0000000000027941 */ /* 0x000fea0003800000 */
.L_x_12971:
        /* <DEDUP_REMOVED lines=44> */
.L_x_12970:
[----:B------:R-:W-:Y:S05]  /*11df0*/  BSYNC B1 ;  /* 0x0000000000017941 */ /* 0x000fea0003800000 */
.L_x_12969:
        /* <DEDUP_REMOVED lines=12> */
.L_x_12973:
        /* <DEDUP_REMOVED lines=12> */
.L_x_12976:
[----:B------:R-:W-:-:S07]  /*11f80*/  MOV R188, R182 ;  /* 0x000000b600bc7202 */ /* 0x000fce0000000f00 */
.L_x_12977:
[----:B------:R-:W-:Y:S05]  /*11f90*/  BSYNC B1 ;  /* 0x0000000000017941 */ /* 0x000fea0003800000 */
.L_x_12975:
        /* <DEDUP_REMOVED lines=16> */
.L_x_12981:
[----:B------:R-:W-:Y:S05]  /*120a0*/  BSYNC B2 ;  /* 0x0000000000027941 */ /* 0x000fea0003800000 */
.L_x_12980:
        /* <DEDUP_REMOVED lines=44> */
.L_x_12979:
[----:B------:R-:W-:Y:S05]  /*12370*/  BSYNC B1 ;  /* 0x0000000000017941 */ /* 0x000fea0003800000 */
.L_x_12978:
        /* <DEDUP_REMOVED lines=9> */
.L_x_12974:
        /* <DEDUP_REMOVED lines=31> */
[----:B--2---:R-:W-:Y:S02]  /*12600*/  SHF.L.U32 R89, R187, 0x10, RZ ;  /* 0x00000010bb597819 */ /* 0x004fe400000006ff */
[----:B------:R-:W-:Y:S02]  /*12610*/  LOP3.LUT R88, R188, 0xffff, RZ, 0xc0, !PT ;  /* 0x0000ffffbc587812 */ /* 0x000fe400078ec0ff */
[----:B------:R-:W-:Y:S02]  /*12620*/  LOP3.LUT R89, R89, 0xff0000, RZ, 0xc0, !PT ;  /* 0x00ff000059597812 */ /* 0x000fe400078ec0ff */
[----:B------:R-:W-:Y:S02]  /*12630*/  PRMT R91, R186, 0x7104, RZ ;  /* 0x00007104ba5b7816 */ /* 0x000fe400000000ff */
[----:B------:R-:W-:Y:S02]  /*12640*/  LOP3.LUT R90, R184, 0xff, RZ, 0xc0, !PT ;  /* 0x000000ffb85a7812 */ /* 0x000fe400078ec0ff */
[----:B------:R-:W-:-:S02]  /*12650*/  PRMT R88, R89, 0x4210, R88 ;  /* 0x0000421059587816 */ /* 0x000fc40000000058 */
[----:B------:R-:W-:Y:S02]  /*12660*/  LOP3.LUT R92, R183, 0xff, RZ, 0xc0, !PT ;  /* 0x000000ffb75c7812 */ /* 0x000fe400078ec0ff */
        /* <DEDUP_REMOVED lines=13> */
.L_x_12853:
[----:B------:R-:W-:Y:S05]  /*12740*/  BSYNC B0 ;  /* 0x0000000000007941 */ /* 0x000fea0003800000 */
.L_x_12852:
        /* <DEDUP_REMOVED lines=104> */
.L_x_13000:
        /* <DEDUP_REMOVED lines=19> */
[----:B------:R-:W-:Y:S01]  /*12f00*/  @!P0 IMAD R92, R90, 0x8, R93 ;  /* 0x000000085a5c8824 */ /* 0x000fe200078e025d */
[----:B------:R-:W-:-:S04]  /*12f10*/  HFMA2.MMA R90, -RZ, RZ, 0, 0 ;  /* 0x00000000ff5a7435 */ /* 0x000fc800000001ff */
[----:B------:R1:W-:Y:S02]  /*12f20*/  @!P0 LDS.64 R88, [R92] ;  /* 0x000000005c588984 */ /* 0x0003e40000000a00 */
[----:B------:R-:W-:Y:S01]  /*12f30*/  @!P0 IMAD.MOV.U32 R90, RZ, RZ, R178 ;  /* 0x000000ffff5a8224 */ /* 0x000fe200078e00b2 */
[----:B------:R-:W-:-:S04]  /*12f40*/  LOP3.LUT P0, RZ, R91, 0x1f, R49, 0xf8, !PT ;  /* 0x0000001f5bff7812 */ /* 0x000fc8000780f831 */
        /* <DEDUP_REMOVED lines=10> */
[----:B------:R-:W-:Y:S01]  /*12ff0*/  I2FP.F32.S32 R151, R151 ;  /* 0x0000009700977245 */ /* 0x000fe20000201400 */
[C---:B0-----:R-:W-:Y:S01]  /*13000*/  FMUL.FTZ R93, R95.reuse, R190 ;  /* 0x000000be5f5d7220 */ /* 0x041fe20000410000 */
[----:B------:R-:W-:-:S02]  /*13010*/  FADD.FTZ R95, -R95, R88 ;  /* 0x000000585f5f7221 */ /* 0x000fc40000010100 */
[----:B------:R-:W0:Y:S01]  /*13020*/  SHFL.DOWN PT, R191, R148, 0x1, 0x1f ;  /* 0x08201f0094bf7f89 */ /* 0x000e2200000e0000 */
[----:B------:R-:W-:Y:S01]  /*13030*/  FFMA.FTZ R93, R92, R88, R93 ;  /* 0x000000585c5d7223 */ /* 0x000fe2000001005d */
[----:B------:R-:W-:Y:S01]  /*13040*/  FMUL.FTZ R95, R95, R95 ;  /* 0x0000005f5f5f7220 */ /* 0x000fe20000410000 */
[----:B---3--:R-:W-:Y:S02]  /*13050*/  FADD.FTZ R89, R94, R89 ;  /* 0x000000595e597221 */ /* 0x008fe40000010000 */
[----:B--2---:R-:W-:Y:S01]  /*13060*/  FMUL.FTZ R88, R150, R93 ;  /* 0x0000005d96587220 */ /* 0x004fe20000410000 */
[----:B------:R-:W-:Y:S01]  /*13070*/  FMUL.FTZ R95, R95, R92 ;  /* 0x0000005c5f5f7220 */ /* 0x000fe20000410000 */
[----:B------:R-:W-:-:S03]  /*13080*/  I2FP.F32.S32 R92, R148 ;  /* 0x00000094005c7245 */ /* 0x000fc60000201400 */
[----:B------:R-:W1:Y:S01]  /*13090*/  SHFL.DOWN PT, R93, R88, 0x2, 0x1f ;  /* 0x08401f00585d7f89 */ /* 0x000e6200000e0000 */
[----:B------:R-:W-:Y:S01]  /*130a0*/  FMUL.FTZ R95, R95, R190 ;  /* 0x000000be5f5f7220 */ /* 0x000fe20000410000 */
[----:B------:R-:W2:Y:S03]  /*130b0*/  MUFU.RCP R94, R92 ;  /* 0x0000005c005e7308 */ /* 0x000ea60000001000 */
[----:B------:R-:W-:-:S05]  /*130c0*/  FFMA.FTZ R89, R150, R95, R89 ;  /* 0x0000005f96597223 */ /* 0x000fca0000010059 */
[----:B------:R-:W3:Y:S01]  /*130d0*/  SHFL.DOWN PT, R90, R89, 0x2, 0x1f ;  /* 0x08401f00595a7f89 */ /* 0x000ee200000e0000 */
[-C--:B0-----:R-:W-:Y:S02]  /*130e0*/  IADD3 R148, R148, R191.reuse, RZ ;  /* 0x000000bf94947210 */ /* 0x081fe40007ffe0ff */
[----:B------:R-:W-:Y:S02]  /*130f0*/  I2FP.F32.S32 R191, R191 ;  /* 0x000000bf00bf7245 */ /* 0x000fe40000201400 */
[----:B------:R-:W-:-:S06]  /*13100*/  I2FP.F32.S32 R148, R148 ;  /* 0x0000009400947245 */ /* 0x000fcc0000201400 */
[----:B------:R-:W0:Y:S01]  /*13110*/  MUFU.RCP R148, R148 ;  /* 0x0000009400947308 */ /* 0x000e220000001000 */
[----:B-1----:R-:W-:Y:S01]  /*13120*/  FMUL.FTZ R150, R93, R151 ;  /* 0x000000975d967220 */ /* 0x002fe20000410000 */
[----:B------:R-:W-:-:S03]  /*13130*/  FADD.FTZ R93, R88, -R93 ;  /* 0x8000005d585d7221 */ /* 0x000fc60000010000 */
[----:B------:R-:W-:Y:S01]  /*13140*/  FFMA.FTZ R95, R149, R88, R150 ;  /* 0x00000058955f7223 */ /* 0x000fe20000010096 */
[----:B------:R-:W-:-:S03]  /*13150*/  FMUL.FTZ R88, R93, R93 ;  /* 0x0000005d5d587220 */ /* 0x000fc60000410000 */
[----:B--2---:R-:W-:Y:S01]  /*13160*/  FMUL.FTZ R95, R94, R95 ;  /* 0x0000005f5e5f7220 */ /* 0x004fe20000410000 */
[----:B------:R-:W-:Y:S01]  /*13170*/  FMUL.FTZ R88, R149, R88 ;  /* 0x0000005895587220 */ /* 0x000fe20000410000 */
[----:B---3--:R-:W-:-:S03]  /*13180*/  FADD.FTZ R89, R89, R90 ;  /* 0x0000005a59597221 */ /* 0x008fc60000010000 */
[----:B------:R-:W1:Y:S01]  /*13190*/  SHFL.DOWN PT, R150, R95, 0x1, 0x1f ;  /* 0x08201f005f967f89 */ /* 0x000e6200000e0000 */
[----:B------:R-:W-:-:S04]  /*131a0*/  FMUL.FTZ R88, R88, R151 ;  /* 0x0000009758587220 */ /* 0x000fc80000410000 */
[----:B------:R-:W-:Y:S02]  /*131b0*/  FFMA.FTZ R88, R94, R88, R89 ;  /* 0x000000585e587223 */ /* 0x000fe40000010059 */
[----:B------:R-:W2:Y:S03]  /*131c0*/  LDC R94, c[0x0][0x2d8] ;  /* 0x0000b600ff5e7b82 */ /* 0x000ea60000000800 */
[----:B------:R-:W3:Y:S01]  /*131d0*/  SHFL.DOWN PT, R89, R88, 0x1, 0x1f ;  /* 0x08201f0058597f89 */ /* 0x000ee200000e0000 */
[----:B-1----:R-:W-:Y:S01]  /*131e0*/  FADD.FTZ R90, R95, -R150 ;  /* 0x800000965f5a7221 */ /* 0x002fe20000010000 */
[----:B------:R-:W-:-:S03]  /*131f0*/  FMUL.FTZ R149, R150, R191 ;  /* 0x000000bf96957220 */ /* 0x000fc60000410000 */
[----:B------:R-:W-:Y:S01]  /*13200*/  FMUL.FTZ R93, R90, R90 ;  /* 0x0000005a5a5d7220 */ /* 0x000fe20000410000 */
[C---:B------:R-:W-:Y:S01]  /*13210*/  FFMA.FTZ R149, R92.reuse, R95, R149 ;  /* 0x0000005f5c957223 */ /* 0x040fe20000010095 */
[----:B------:R-:W1:Y:S02]  /*13220*/  @!P0 LDC.64 R90, c[0x0][0x250] ;  /* 0x00009400ff5a8b82 */ /* 0x000e640000000a00 */
[----:B------:R-:W-:Y:S01]  /*13230*/  FMUL.FTZ R93, R92, R93 ;  /* 0x0000005d5c5d7220 */ /* 0x000fe20000410000 */
[----:B0-----:R-:W-:Y:S01]  /*13240*/  FMUL.FTZ R149, R148, R149 ;  /* 0x0000009594957220 */ /* 0x001fe20000410000 */
[----:B---3--:R-:W-:Y:S02]  /*13250*/  FADD.FTZ R89, R88, R89 ;  /* 0x0000005958597221 */ /* 0x008fe40000010000 */
[----:B------:R-:W-:-:S03]  /*13260*/  FMUL.FTZ R93, R93, R191 ;  /* 0x000000bf5d5d7220 */ /* 0x000fc60000410000 */
[----:B------:R-:W0:Y:S01]  /*13270*/  SHFL.IDX PT, R149, R149, RZ, 0x1f ;  /* 0x00001fff95957589 */ /* 0x000e2200000e0000 */
[----:B------:R-:W-:Y:S02]  /*13280*/  FFMA.FTZ R93, R148, R93, R89 ;  /* 0x0000005d945d7223 */ /* 0x000fe40000010059 */
[----:B------:R-:W3:Y:S04]  /*13290*/  @!P0 LDC.64 R88, c[0x0][0x258] ;  /* 0x00009600ff588b82 */ /* 0x000ee80000000a00 */
[----:B------:R-:W2:Y:S01]  /*132a0*/  SHFL.IDX PT, R93, R93, RZ, 0x1f ;  /* 0x00001fff5d5d7589 */ /* 0x000ea200000e0000 */
[----:B-1----:R-:W-:-:S04]  /*132b0*/  @!P0 IMAD.WIDE R90, R30, 0x4, R90 ;  /* 0x000000041e5a8825 */ /* 0x002fc800078e025a */
[C---:B0-----:R-:W-:Y:S01]  /*132c0*/  FMUL.FTZ R92, R149.reuse, R149 ;  /* 0x00000095955c7220 */ /* 0x041fe20000410000 */
        /* <DEDUP_REMOVED lines=32> */
[----:B------:R-:W-:Y:S01]  /*134d0*/  FMUL.FTZ R198, R191, R198 ;  /* 0x000000c6bfc67220 */ /* 0x000fe20000410000 */
[----:B------:R-:W-:Y:S01]  /*134e0*/  F2FP.F16.F32.PACK_AB R89, R193, R90 ;  /* 0x0000005ac159723e */ /* 0x000fe200000000ff */
[----:B------:R-:W-:Y:S01]  /*134f0*/  FMUL.FTZ R193, R191, R192 ;  /* 0x000000c0bfc17220 */ /* 0x000fe20000410000 */
[----:B------:R-:W-:Y:S01]  /*13500*/  F2FP.F16.F32.PACK_AB R90, R195, R92 ;  /* 0x0000005cc35a723e */ /* 0x000fe200000000ff */
        /* <DEDUP_REMOVED lines=20> */
.L_x_12984:
[----:B------:R-:W-:Y:S05]  /*13650*/  BSYNC B0 ;  /* 0x0000000000007941 */ /* 0x000fea0003800000 */
.L_x_12983:
        /* <DEDUP_REMOVED lines=50> */
.L_x_12986:
[----:B------:R-:W-:Y:S05]  /*13980*/  BSYNC B0 ;  /* 0x0000000000007941 */ /* 0x000fea0003800000 */
.L_x_12985:
        /* <DEDUP_REMOVED lines=42> */
[----:B------:R-:W-:Y:S02]  /*13c30*/  F2FP.F16.F32.PACK_AB R91, R194, R91 ;  /* 0x0000005bc25b723e */ /* 0x000fe400000000ff */
[----:B------:R-:W-:Y:S02]  /*13c40*/  F2FP.F16.F32.PACK_AB R95, R198, R95 ;  /* 0x0000005fc65f723e */ /* 0x000fe400000000ff */
[----:B------:R-:W-:Y:S01]  /*13c50*/  F2FP.F16.F32.PACK_AB R94, R193, R94 ;  /* 0x0000005ec15e723e */ /* 0x000fe200000000ff */
[----:B------:R3:W-:Y:S01]  /*13c60*/  STG.E.128 desc[UR4][R148.64], R88 ;  /* 0x0000005894007986 */ /* 0x0007e2000c101d04 */
[----:B------:R-:W-:Y:S02]  /*13c70*/  F2FP.F16.F32.PACK_AB R93, R191, R190 ;  /* 0x000000bebf5d723e */ /* 0x000fe400000000ff */
[----:B------:R-:W-:-:S05]  /*13c80*/  F2FP.F16.F32.PACK_AB R92, R189, R92 ;  /* 0x0000005cbd5c723e */ /* 0x000fca00000000ff */
[----:B------:R3:W-:Y:S02]  /*13c90*/  STG.E.128 desc[UR4][R150.64], R92 ;  /* 0x0000005c96007986 */ /* 0x0007e4000c101d04 */
.L_x_12988:
[----:B------:R-:W-:Y:S05]  /*13ca0*/  BSYNC B0 ;  /* 0x0000000000007941 */ /* 0x000fea0003800000 */
.L_x_12987:
[----:B------:R-:W-:Y:S01]  /*13cb0*/  VIADD R30, R30, UR16 ;  /* 0x000000101e1e7c36 */ /* 0x000fe20008000000 */
[----:B-123--:R-:W-:-:S04]  /*13cc0*/  SEL R148, RZ, 0x1, P1 ;  /* 0x00000001ff947807 */ /* 0x00efc80000800000 */
[----:B------:R-:W-:-:S13]  /*13cd0*/  ISETP.GE.AND P0, PT, R30, UR17, PT ;  /* 0x000000111e007c0c */ /* 0x000fda000bf06270 */
[----:B------:R-:W-:Y:S05]  /*13ce0*/  @!P0 BRA `(.L_x_12989) ;  /* 0xfffffed400b88947 */ /* 0x000fea000383ffff */
[----:B------:R-:W-:Y:S05]  /*13cf0*/  EXIT ;  /* 0x000000000000794d */ /* 0x000fea0003800000 */
.L_x_12982:
[----:B------:R-:W-:Y:S01]  /*13d00*/  HFMA2.MMA R190, -RZ, RZ, 0, 1.847743988037109375e-06 ;  /* 0x0000001fffbe7435 */ /* 0x000fe200000001ff */
[----:B------:R-:W-:Y:S01]  /*13d10*/  MOV R150, R89 ;  /* 0x0000005900967202 */ /* 0x000fe20000000f00 */
[----:B------:R-:W-:Y:S02]  /*13d20*/  IMAD.MOV.U32 R151, RZ, RZ, 0x1 ;  /* 0x00000001ff977424 */ /* 0x000fe400078e00ff */
[----:B------:R-:W-:-:S07]  /*13d30*/  IMAD.MOV.U32 R149, RZ, RZ, -0x1 ;  /* 0xffffffffff957424 */ /* 0x000fce00078e00ff */
[----:B------:R-:W-:Y:S05]  /*13d40*/  WARPSYNC.COLLECTIVE R149, `(.L_x_12990) ;  /* 0x0000000095087348 */ /* 0x000fea0003c00000 */
[----:B------:R0:W1:Y:S02]  /*13d50*/  SHFL.BFLY P4, R148, R150, R151, R190 ;  /* 0x0c00009796947389 */ /* 0x00006400000800be */
[----:B01----:R-:W-:Y:S01]  /*13d60*/  ENDCOLLECTIVE ;  /* 0x000000000000791b */ /* 0x003fe20003800000 */
.L_x_12990:
[----:B------:R-:W-:Y:S01]  /*13d70*/  HFMA2.MMA R151, -RZ, RZ, 0, 1.1920928955078125e-07 ;  /* 0x00000002ff977435 */ /* 0x000fe200000001ff */
[----:B------:R-:W-:-:S05]  /*13d80*/  MOV R88, R148 ;  /* 0x0000009400587202 */ /* 0x000fca0000000f00 */
[----:B------:R-:W-:-:S04]  /*13d90*/  FADD.FTZ R92, R89, R88 ;  /* 0x00000058595c7221 */ /* 0x000fc80000010000 */
[----:B------:R-:W-:-:S07]  /*13da0*/  IMAD.MOV.U32 R150, RZ, RZ, R92 ;  /* 0x000000ffff967224 */ /* 0x000fce00078e005c */
[----:B------:R-:W-:Y:S05]  /*13db0*/  WARPSYNC.COLLECTIVE R149, `(.L_x_12991) ;  /* 0x0000000095087348 */ /* 0x000fea0003c00000 */
[----:B------:R0:W1:Y:S02]  /*13dc0*/  SHFL.BFLY P4, R148, R150, R151, R190 ;  /* 0x0c00009796947389 */ /* 0x00006400000800be */
[----:B01----:R-:W-:Y:S01]  /*13dd0*/  ENDCOLLECTIVE ;  /* 0x000000000000791b */ /* 0x003fe20003800000 */
.L_x_12991:
[----:B------:R-:W-:Y:S02]  /*13de0*/  IMAD.MOV.U32 R151, RZ, RZ, 0x4 ;  /* 0x00000004ff977424 */ /* 0x000fe400078e00ff */
[----:B------:R-:W-:-:S04]  /*13df0*/  IMAD.MOV.U32 R93, RZ, RZ, R148 ;  /* 0x000000ffff5d7224 */ /* 0x000fc800078e0094 */
[----:B------:R-:W-:-:S05]  /*13e00*/  FADD.FTZ R93, R92, R93 ;  /* 0x0000005d5c5d7221 */ /* 0x000fca0000010000 */
[----:B------:R-:W-:-:S07]  /*13e10*/  MOV R150, R93 ;  /* 0x0000005d00967202 */ /* 0x000fce0000000f00 */
[----:B------:R-:W-:Y:S05]  /*13e20*/  WARPSYNC.COLLECTIVE R149, `(.L_x_12992) ;  /* 0x0000000095087348 */ /* 0x000fea0003c00000 */
[----:B------:R0:W1:Y:S02]  /*13e30*/  SHFL.BFLY P4, R148, R150, R151, R190 ;  /* 0x0c00009796947389 */ /* 0x00006400000800be */
[----:B01----:R-:W-:Y:S01]  /*13e40*/  ENDCOLLECTIVE ;  /* 0x000000000000791b */ /* 0x003fe20003800000 */
.L_x_12992:
[----:B------:R-:W-:Y:S01]  /*13e50*/  HFMA2.MMA R151, -RZ, RZ, 0, 4.76837158203125e-07 ;  /* 0x00000008ff977435 */ /* 0x000fe200000001ff */
[----:B------:R-:W-:-:S05]  /*13e60*/  MOV R88, R148 ;  /* 0x0000009400587202 */ /* 0x000fca0000000f00 */
[----:B------:R-:W-:-:S04]  /*13e70*/  FADD.FTZ R94, R93, R88 ;  /* 0x000000585d5e7221 */ /* 0x000fc80000010000 */
[----:B------:R-:W-:-:S07]  /*13e80*/  IMAD.MOV.U32 R150, RZ, RZ, R94 ;  /* 0x000000ffff967224 */ /* 0x000fce00078e005e */
[----:B------:R-:W-:Y:S05]  /*13e90*/  WARPSYNC.COLLECTIVE R149, `(.L_x_12993) ;  /* 0x0000000095087348 */ /* 0x000fea0003c00000 */
[----:B------:R0:W1:Y:S02]  /*13ea0*/  SHFL.BFLY P4, R148, R150, R151, R190 ;  /* 0x0c00009796947389 */ /* 0x00006400000800be */
[----:B01----:R-:W-:Y:S01]  /*13eb0*/  ENDCOLLECTIVE ;  /* 0x000000000000791b */ /* 0x003fe20003800000 */
.L_x_12993:
[----:B------:R-:W-:Y:S02]  /*13ec0*/  IMAD.MOV.U32 R151, RZ, RZ, 0x10 ;  /* 0x00000010ff977424 */ /* 0x000fe400078e00ff */
[----:B------:R-:W-:-:S04]  /*13ed0*/  IMAD.MOV.U32 R95, RZ, RZ, R148 ;  /* 0x000000ffff5f7224 */ /* 0x000fc800078e0094 */
[----:B------:R-:W-:-:S05]  /*13ee0*/  FADD.FTZ R95, R94, R95 ;  /* 0x0000005f5e5f7221 */ /* 0x000fca0000010000 */
[----:B------:R-:W-:-:S07]  /*13ef0*/  MOV R150, R95 ;  /* 0x0000005f00967202 */ /* 0x000fce0000000f00 */
[----:B------:R-:W-:Y:S05]  /*13f00*/  WARPSYNC.COLLECTIVE R149, `(.L_x_12994) ;  /* 0x0000000095087348 */ /* 0x000fea0003c00000 */
[----:B------:R0:W1:Y:S02]  /*13f10*/  SHFL.BFLY P4, R148, R150, R151, R190 ;  /* 0x0c00009796947389 */ /* 0x00006400000800be */
[----:B01----:R-:W-:Y:S01]  /*13f20*/  ENDCOLLECTIVE ;  /* 0x000000000000791b */ /* 0x003fe20003800000 */
.L_x_12994:
        /* <DEDUP_REMOVED lines=57> */
.L_x_12995:
[----:B------:R-:W-:Y:S02]  /*142c0*/  IMAD.MOV.U32 R151, RZ, RZ, 0x2 ;  /* 0x00000002ff977424 */ /* 0x000fe400078e00ff */
[----:B------:R-:W-:-:S04]  /*142d0*/  IMAD.MOV.U32 R92, RZ, RZ, R148 ;  /* 0x000000ffff5c7224 */ /* 0x000fc800078e0094 */
[----:B------:R-:W-:-:S05]  /*142e0*/  FADD.FTZ R92, R89, R92 ;  /* 0x0000005c595c7221 */ /* 0x000fca0000010000 */
[----:B------:R-:W-:-:S07]  /*142f0*/  MOV R150, R92 ;  /* 0x0000005c00967202 */ /* 0x000fce0000000f00 */
[----:B------:R-:W-:Y:S05]  /*14300*/  WARPSYNC.COLLECTIVE R149, `(.L_x_12996) ;  /* 0x0000000095087348 */ /* 0x000fea0003c00000 */
[----:B------:R0:W1:Y:S02]  /*14310*/  SHFL.BFLY P4, R148, R150, R151, R190 ;  /* 0x0c00009796947389 */ /* 0x00006400000800be */
[----:B01----:R-:W-:Y:S01]  /*14320*/  ENDCOLLECTIVE ;  /* 0x000000000000791b */ /* 0x003fe20003800000 */
.L_x_12996:
[----:B------:R-:W-:Y:S01]  /*14330*/  HFMA2.MMA R151, -RZ, RZ, 0, 2.384185791015625e-07 ;  /* 0x00000004ff977435 */ /* 0x000fe200000001ff */
[----:B------:R-:W-:-:S05]  /*14340*/  MOV R93, R148 ;  /* 0x00000094005d7202 */ /* 0x000fca0000000f00 */
[----:B------:R-:W-:-:S04]  /*14350*/  FADD.FTZ R93, R92, R93 ;  /* 0x0000005d5c5d7221 */ /* 0x000fc80000010000 */
[----:B------:R-:W-:-:S07]  /*14360*/  IMAD.MOV.U32 R150, RZ, RZ, R93 ;  /* 0x000000ffff967224 */ /* 0x000fce00078e005d */
[----:B------:R-:W-:Y:S05]  /*14370*/  WARPSYNC.COLLECTIVE R149, `(.L_x_12997) ;  /* 0x0000000095087348 */ /* 0x000fea0003c00000 */
[----:B------:R0:W1:Y:S02]  /*14380*/  SHFL.BFLY P4, R148, R150, R151, R190 ;  /* 0x0c00009796947389 */ /* 0x00006400000800be */
[----:B01----:R-:W-:Y:S01]  /*14390*/  ENDCOLLECTIVE ;  /* 0x000000000000791b */ /* 0x003fe20003800000 */
.L_x_12997:
[----:B------:R-:W-:Y:S02]  /*143a0*/  IMAD.MOV.U32 R151, RZ, RZ, 0x8 ;  /* 0x00000008ff977424 */ /* 0x000fe400078e00ff */
[----:B------:R-:W-:-:S04]  /*143b0*/  IMAD.MOV.U32 R94, RZ, RZ, R148 ;  /* 0x000000ffff5e7224 */ /* 0x000fc800078e0094 */
[----:B------:R-:W-:-:S05]  /*143c0*/  FADD.FTZ R94, R93, R94 ;  /* 0x0000005e5d5e7221 */ /* 0x000fca0000010000 */
[----:B------:R-:W-:-:S07]  /*143d0*/  MOV R150, R94 ;  /* 0x0000005e00967202 */ /* 0x000fce0000000f00 */
[----:B------:R-:W-:Y:S05]  /*143e0*/  WARPSYNC.COLLECTIVE R149, `(.L_x_12998) ;  /* 0x0000000095087348 */ /* 0x000fea0003c00000 */
[----:B------:R0:W1:Y:S02]  /*143f0*/  SHFL.BFLY P4, R148, R150, R151, R190 ;  /* 0x0c00009796947389 */ /* 0x00006400000800be */
[----:B01----:R-:W-:Y:S01]  /*14400*/  ENDCOLLECTIVE ;  /* 0x000000000000791b */ /* 0x003fe20003800000 */
.L_x_12998:
[----:B------:R-:W-:Y:S01]  /*14410*/  HFMA2.MMA R151, -RZ, RZ, 0, 9.5367431640625e-07 ;  /* 0x00000010ff977435 */ /* 0x000fe200000001ff */
[----:B------:R-:W-:-:S05]  /*14420*/  MOV R95, R148 ;  /* 0x00000094005f7202 */ /* 0x000fca0000000f00 */
[----:B------:R-:W-:-:S04]  /*14430*/  FADD.FTZ R95, R94, R95 ;  /* 0x0000005f5e5f7221 */ /* 0x000fc80000010000 */
[----:B------:R-:W-:-:S07]  /*14440*/  IMAD.MOV.U32 R150, RZ, RZ, R95 ;  /* 0x000000ffff967224 */ /* 0x000fce00078e005f */
[----:B------:R-:W-:Y:S05]  /*14450*/  WARPSYNC.COLLECTIVE R149, `(.L_x_12999) ;  /* 0x0000000095087348 */ /* 0x000fea0003c00000 */
[----:B------:R0:W1:Y:S02]  /*14460*/  SHFL.BFLY P4, R148, R150, R151, R190 ;  /* 0x0c00009796947389 */ /* 0x00006400000800be */
[----:B01----:R-:W-:Y:S01]  /*14470*/  ENDCOLLECTIVE ;  /* 0x000000000000791b */ /* 0x003fe20003800000 */
.L_x_12999:
[----:B------:R-:W-:Y:S05]  /*14480*/  BRA `(.L_x_13000) ;  /* 0xffffffe800507947 */ /* 0x000fea000383ffff */
.L_x_13001:
        /* <DEDUP_REMOVED lines=15> */
.L_x_20592:


//--------------------- .text._ZN10layer_norm31ln_parallel_residual_fwd_kernelINS_13Kernel_traitsI6__halfS2_fS2_fjLj6144ELj1ELj1ELj8ELj16ENS_18Kernel_traits_baseILj6144ES2_S2_fS2_fjLj256EEEEELb1ELb0ELb1EEEvNS_9FwdParamsE --------------------------
	.section	.text._ZN10layer_norm31ln_parallel_residual_fwd_kernelINS_13Kernel_traitsI6__halfS2_fS2_fjLj6144ELj1ELj1ELj8ELj16ENS_18Kernel_traits_baseILj6144ES2_S2_fS2_fjLj256EEEEELb1ELb0ELb1EEEvNS_9FwdParamsE,"ax",@progbits
	.align	128
        .global         _ZN10layer_norm31ln_parallel_residual_fwd_kernelINS_13Kernel_traitsI6__halfS2_fS2_fjLj6144ELj1ELj1ELj8ELj16ENS_18Kernel_traits_baseILj6144ES2_S2_fS2_fjLj256EEEEELb1ELb0ELb1EEEvNS_9FwdParamsE
        .type           _ZN10layer_norm31ln_parallel_residual_fwd_kernelINS_13Kernel_traitsI6__halfS2_fS2_fjLj6144ELj1ELj1ELj8ELj16ENS_18Kernel_traits_baseILj6144ES2_S2_fS2_fjLj256EEEEELb1ELb0ELb1EEEvNS_9FwdParamsE,@function
        .size           _ZN10layer_norm31ln_parallel_residual_fwd_kernelINS_13Kernel_traitsI6__halfS2_fS2_fjLj6144ELj1ELj1ELj8ELj16ENS_18Kernel_traits_baseILj6144ES2_S2_fS2_fjLj256EEEEELb1ELb0ELb1EEEvNS_9FwdParamsE,(.L_x_20593 - _ZN10layer_norm31ln_parallel_residual_fwd_kernelINS_13Kernel_traitsI6__halfS2_fS2_fjLj6144ELj1ELj1ELj8ELj16ENS_18Kernel_traits_baseILj6144ES2_S2_fS2_fjLj256EEEEELb1ELb0ELb1EEEvNS_9FwdParamsE)
        .other          _ZN10layer_norm31ln_parallel_residual_fwd_kernelINS_13Kernel_traitsI6__halfS2_fS2_fjLj6144ELj1ELj1ELj8ELj16ENS_18Kernel_traits_baseILj6144ES2_S2_fS2_fjLj256EEEEELb1ELb0ELb1EEEvNS_9FwdParamsE,@"STO_CUDA_ENTRY STV_DEFAULT"
_ZN10layer_norm31ln_parallel_residual_fwd_kernelINS_13Kernel_traitsI6__halfS2_fS2_fjLj6144ELj1ELj1ELj8ELj16ENS_18Kernel_traits_baseILj6144ES2_S2_fS2_fjLj256EEEEELb1ELb0ELb1EEEvNS_9FwdParamsE:
.text._ZN10layer_norm31ln_parallel_residual_fwd_kernelINS_13Kernel_traitsI6__halfS2_fS2_fjLj6144ELj1ELj1ELj8ELj16ENS_18Kernel_traits_baseILj6144ES2_S2_fS2_fjLj256EEEEELb1ELb0ELb1EEEvNS_9FwdParamsE:
        /* <DEDUP_REMOVED lines=151> */
[----:B------:R-:W-:Y:S02]  /*0970*/  IMAD R50, R60, -0x326172a9, RZ ;  /* 0xcd9e8d573c327824 */ /* 0x000fe400078e02ff */
[----:B------:R-:W-:Y:S02]  /*0980*/  IMAD R165, R165, -0x2daee0ad, RZ ;  /* 0xd2511f53a5a57824 */ /* 0x000fe400078e02ff */
[----:B------:R-:W-:Y:S01]  /*0990*/  IMAD.HI.U32 R48, R158, -0x2daee0ad, RZ ;  /* 0xd2511f539e307827 */ /* 0x000fe200078e00ff */
[----:B------:R-:W-:Y:S01]  /*09a0*/  ISETP.NE.U32.AND P0, PT, RZ, UR6, PT ;  /* 0x00000006ff007c0c */ /* 0x000fe2000bf05070 */
[----:B------:R-:W-:Y:S02]  /*09b0*/  ULDC UR6, c[0x0][0x218] ;  /* 0x0000860000067ab9 */ /* 0x000fe40000000800 */
        /* <DEDUP_REMOVED lines=35> */
[----:B------:R-:W-:Y:S01]  /*0bf0*/  IMAD R166, R166, -0x326172a9, RZ ;  /* 0xcd9e8d57a6a67824 */ /* 0x000fe200078e02ff */
[----:B------:R-:W-:Y:S01]  /*0c00*/  ISETP.NE.AND.EX P0, PT, RZ, UR7, PT, P0 ;  /* 0x00000007ff007c0c */ /* 0x000fe2000bf05300 */
[----:B------:R-:W-:-:S12]  /*0c10*/  ULDC.U8 UR7, c[0x0][0x2a0] ;  /* 0x0000a80000077ab9 */ /* 0x000fd80000000000 */
.L_x_13390:
        /* <DEDUP_REMOVED lines=28> */
.L_x_13003:
[----:B------:R-:W-:-:S07]  /*0de0*/  IMAD.MOV.U32 R60, RZ, RZ, R166 ;  /* 0x000000ffff3c7224 */ /* 0x000fce00078e00a6 */
.L_x_13004:
[----:B------:R-:W-:Y:S05]  /*0df0*/  BSYNC B0 ;  /* 0x0000000000007941 */ /* 0x000fea0003800000 */
.L_x_13002:
        /* <DEDUP_REMOVED lines=16> */
.L_x_13008:
[----:B------:R-:W-:Y:S05]  /*0f00*/  BSYNC B1 ;  /* 0x0000000000017941 */ /* 0x000fea0003800000 */
.L_x_13007:
        /* <DEDUP_REMOVED lines=43> */
.L_x_13006:
[----:B------:R-:W-:Y:S05]  /*11c0*/  BSYNC B0 ;  /* 0x0000000000007941 */ /* 0x000fea0003800000 */
.L_x_13005:
[----:B------:R-:W0:Y:S01]  /*11d0*/  LDC R147, c[0x0][0x298] ;  /* 0x0000a600ff937b82 */ /* 0x000e220000000800 */
[----:B------:R-:W-:Y:S01]  /*11e0*/  ISETP.NE.U32.AND P2, PT, RZ, UR18, PT ;  /* 0x00000012ff007c0c */ /* 0x000fe2000bf45070 */
[----:B------:R-:W-:Y:S01]  /*11f0*/  IMAD.MOV.U32 R148, RZ, RZ, 0x2f800000 ;  /* 0x2f800000ff947424 */ /* 0x000fe200078e00ff */
[----:B------:R-:W-:Y:S01]  /*1200*/  I2FP.F32.U32 R53, R60 ;  /* 0x0000003c00357245 */ /* 0x000fe20000201000 */
[----:B-----5:R-:W-:Y:S01]  /*1210*/  HADD2.F32 R52, -RZ, R48.H0_H0 ;  /* 0x20000030ff347230 */ /* 0x020fe20000004100 */
[----:B------:R-:W-:-:S03]  /*1220*/  ISETP.NE.AND.EX P2, PT, RZ, UR19, PT, P2 ;  /* 0x00000013ff007c0c */ /* 0x000fc6000bf45320 */
        /* <DEDUP_REMOVED lines=12> */
.L_x_13009:
        /* <DEDUP_REMOVED lines=12> */
.L_x_13012:
[----:B------:R-:W-:-:S07]  /*13b0*/  MOV R61, R166 ;  /* 0x000000a6003d7202 */ /* 0x000fce0000000f00 */
.L_x_13013:
[----:B------:R-:W-:Y:S05]  /*13c0*/  BSYNC B0 ;  /* 0x0000000000007941 */ /* 0x000fea0003800000 */
.L_x_13011:
        /* <DEDUP_REMOVED lines=16> */
.L_x_13017:
[----:B------:R-:W-:Y:S05]  /*14d0*/  BSYNC B1 ;  /* 0x0000000000017941 */ /* 0x000fea0003800000 */
.L_x_13016:
        /* <DEDUP_REMOVED lines=43> */
.L_x_13015:
[----:B------:R-:W-:Y:S05]  /*1790*/  BSYNC B0 ;  /* 0x0000000000007941 */ /* 0x000fea0003800000 */
.L_x_13014:
        /* <DEDUP_REMOVED lines=9> */
.L_x_13010:
        /* <DEDUP_REMOVED lines=12> */
.L_x_13019:
[----:B------:R-:W-:-:S07]  /*18f0*/  MOV R61, R166 ;  /* 0x000000a6003d7202 */ /* 0x000fce0000000f00 */
.L_x_13020:
[----:B------:R-:W-:Y:S05]  /*1900*/  BSYNC B0 ;  /* 0x0000000000007941 */ /* 0x000fea0003800000 */
.L_x_13018:
        /* <DEDUP_REMOVED lines=16> */
.L_x_13024:
[----:B------:R-:W-:Y:S05]  /*1a10*/  BSYNC B1 ;  /* 0x0000000000017941 */ /* 0x000fea0003800000 */
.L_x_13023:
        /* <DEDUP_REMOVED lines=43> */
.L_x_13022:
[----:B------:R-:W-:Y:S05]  /*1cd0*/  BSYNC B0 ;  /* 0x0000000000007941 */ /* 0x000fea0003800000 */
.L_x_13021:
        /* <DEDUP_REMOVED lines=13> */
.L_x_13025:
        /* <DEDUP_REMOVED lines=12> */
.L_x_13028:
[----:B------:R-:W-:-:S07]  /*1e70*/  MOV R62, R166 ;  /* 0x000000a6003e7202 */ /* 0x000fce0000000f00 */
.L_x_13029:
[----:B------:R-:W-:Y:S05]  /*1e80*/  BSYNC B0 ;  /* 0x0000000000007941 */ /* 0x000fea0003800000 */
.L_x_13027:
        /* <DEDUP_REMOVED lines=16> */
.L_x_13033:
[----:B------:R-:W-:Y:S05]  /*1f90*/  BSYNC B1 ;  /* 0x0000000000017941 */ /* 0x000fea0003800000 */
.L_x_13032:
        /* <DEDUP_REMOVED lines=43> */
.L_x_13031:
[----:B------:R-:W-:Y:S05]  /*2250*/  BSYNC B0 ;  /* 0x0000000000007941 */ /* 0x000fea0003800000 */
.L_x_13030:
        /* <DEDUP_REMOVED lines=9> */
.L_x_13026:
        /* <DEDUP_REMOVED lines=12> */
.L_x_13035:
[----:B------:R-:W-:-:S07]  /*23b0*/  MOV R62, R166 ;  /* 0x000000a6003e7202 */ /* 0x000fce0000000f00 */
.L_x_13036:
[----:B------:R-:W-:Y:S05]  /*23c0*/  BSYNC B0 ;  /* 0x0000000000007941 */ /* 0x000fea0003800000 */
.L_x_13034:
        /* <DEDUP_REMOVED lines=16> */
.L_x_13040:
[----:B------:R-:W-:Y:S05]  /*24d0*/  BSYNC B1 ;  /* 0x0000000000017941 */ /* 0x000fea0003800000 */
.L_x_13039:
        /* <DEDUP_REMOVED lines=43> */
.L_x_13038:
[----:B------:R-:W-:Y:S05]  /*2790*/  BSYNC B0 ;  /* 0x0000000000007941 */ /* 0x000fea0003800000 */
.L_x_13037:
        /* <DEDUP_REMOVED lines=13> */
.L_x_13041:
        /* <DEDUP_REMOVED lines=12> */
.L_x_13044:
[----:B------:R-:W-:-:S07]  /*2930*/  MOV R63, R166 ;  /* 0x000000a6003f7202 */ /* 0x000fce0000000f00 */
.L_x_13045:
[----:B------:R-:W-:Y:S05]  /*2940*/  BSYNC B0 ;  /* 0x0000000000007941 */ /* 0x000fea0003800000 */
.L_x_13043:
        /* <DEDUP_REMOVED lines=16> */
.L_x_13049:
[----:B------:R-:W-:Y:S05]  /*2a50*/  BSYNC B1 ;  /* 0x0000000000017941 */ /* 0x000fea0003800000 */
.L_x_13048:
        /* <DEDUP_REMOVED lines=43> */
.L_x_13047:
[----:B------:R-:W-:Y:S05]  /*2d10*/  BSYNC B0 ;  /* 0x0000000000007941 */ /* 0x000fea0003800000 */
.L_x_13046:
        /* <DEDUP_REMOVED lines=9> */
.L_x_13042:
        /* <DEDUP_REMOVED lines=12> */
.L_x_13051:
[----:B------:R-:W-:-:S07]  /*2e70*/  MOV R63, R166 ;  /* 0x000000a6003f7202 */ /* 0x000fce0000000f00 */
.L_x_13052:
[----:B------:R-:W-:Y:S05]  /*2e80*/  BSYNC B0 ;  /* 0x0000000000007941 */ /* 0x000fea0003800000 */
.L_x_13050:
        /* <DEDUP_REMOVED lines=16> */
.L_x_13056:
[----:B------:R-:W-:Y:S05]  /*2f90*/  BSYNC B1 ;  /* 0x0000000000017941 */ /* 0x000fea0003800000 */
.L_x_13055:
        /* <DEDUP_REMOVED lines=43> */
.L_x_13054:
[----:B------:R-:W-:Y:S05]  /*3250*/  BSYNC B0 ;  /* 0x0000000000007941 */ /* 0x000fea0003800000 */
.L_x_13053:
        /* <DEDUP_REMOVED lines=13> */
.L_x_13057:
        /* <DEDUP_REMOVED lines=12> */
.L_x_13060:
[----:B------:R-:W-:-:S07]  /*33f0*/  MOV R58, R166 ;  /* 0x000000a6003a7202 */ /* 0x000fce0000000f00 */
.L_x_13061:
[----:B------:R-:W-:Y:S05]  /*3400*/  BSYNC B0 ;  /* 0x0000000000007941 */ /* 0x000fea0003800000 */
.L_x_13059:
        /* <DEDUP_REMOVED lines=16> */
.L_x_13065:
[----:B------:R-:W-:Y:S05]  /*3510*/  BSYNC B1 ;  /* 0x0000000000017941 */ /* 0x000fea0003800000 */
.L_x_13064:
        /* <DEDUP_REMOVED lines=43> */
.L_x_13063:
[----:B------:R-:W-:Y:S05]  /*37d0*/  BSYNC B0 ;  /* 0x0000000000007941 */ /* 0x000fea0003800000 */
.L_x_13062:
        /* <DEDUP_REMOVED lines=9> */
.L_x_13058:
        /* <DEDUP_REMOVED lines=12> */
.L_x_13067:
[----:B------:R-:W-:-:S07]  /*3930*/  MOV R58, R166 ;  /* 0x000000a6003a7202 */ /* 0x000fce0000000f00 */
.L_x_13068:
[----:B------:R-:W-:Y:S05]  /*3940*/  BSYNC B0 ;  /* 0x0000000000007941 */ /* 0x000fea0003800000 */
.L_x_13066:
        /* <DEDUP_REMOVED lines=16> */
.L_x_13072:
[----:B------:R-:W-:Y:S05]  /*3a50*/  BSYNC B1 ;  /* 0x0000000000017941 */ /* 0x000fea0003800000 */
.L_x_13071:
        /* <DEDUP_REMOVED lines=43> */
.L_x_13070:
[----:B------:R-:W-:Y:S05]  /*3d10*/  BSYNC B0 ;  /* 0x0000000000007941 */ /* 0x000fea0003800000 */
.L_x_13069:
        /* <DEDUP_REMOVED lines=13> */
.L_x_13073:
        /* <DEDUP_REMOVED lines=12> */
.L_x_13076:
[----:B------:R-:W-:-:S07]  /*3eb0*/  MOV R57, R166 ;  /* 0x000000a600397202 */ /* 0x000fce0000000f00 */
.L_x_13077:
[----:B------:R-:W-:Y:S05]  /*3ec0*/  BSYNC B0 ;  /* 0x0000000000007941 */ /* 0x000fea0003800000 */
.L_x_13075:
        /* <DEDUP_REMOVED lines=16> */
.L_x_13081:
[----:B------:R-:W-:Y:S05]  /*3fd0*/  BSYNC B1 ;  /* 0x0000000000017941 */ /* 0x000fea0003800000 */
.L_x_13080:
        /* <DEDUP_REMOVED lines=43> */
.L_x_13079:
[----:B------:R-:W-:Y:S05]  /*4290*/  BSYNC B0 ;  /* 0x0000000000007941 */ /* 0x000fea0003800000 */
.L_x_13078:
        /* <DEDUP_REMOVED lines=9> */
.L_x_13074:
        /* <DEDUP_REMOVED lines=12> */
.L_x_13083:
[----:B------:R-:W-:-:S07]  /*43f0*/  MOV R57, R166 ;  /* 0x000000a600397202 */ /* 0x000fce0000000f00 */
.L_x_13084:
[----:B------:R-:W-:Y:S05]  /*4400*/  BSYNC B0 ;  /* 0x0000000000007941 */ /* 0x000fea0003800000 */
.L_x_13082:
        /* <DEDUP_REMOVED lines=16> */
.L_x_13088:
[----:B------:R-:W-:Y:S05]  /*4510*/  BSYNC B1 ;  /* 0x0000000000017941 */ /* 0x000fea0003800000 */
.L_x_13087:
        /* <DEDUP_REMOVED lines=43> */
.L_x_13086:
[----:B------:R-:W-:Y:S05]  /*47d0*/  BSYNC B0 ;  /* 0x0000000000007941 */ /* 0x000fea0003800000 */
.L_x_13085:
        /* <DEDUP_REMOVED lines=12> */
.L_x_13089:
        /* <DEDUP_REMOVED lines=12> */
.L_x_13092:
[----:B------:R-:W-:-:S07]  /*4960*/  MOV R50, R166 ;  /* 0x000000a600327202 */ /* 0x000fce0000000f00 */
.L_x_13093:
[----:B------:R-:W-:Y:S05]  /*4970*/  BSYNC B0 ;  /* 0x0000000000007941 */ /* 0x000fea0003800000 */
.L_x_13091:
        /* <DEDUP_REMOVED lines=16> */
.L_x_13097:
[----:B------:R-:W-:Y:S05]  /*4a80*/  BSYNC B1 ;  /* 0x0000000000017941 */ /* 0x000fea0003800000 */
.L_x_13096:
        /* <DEDUP_REMOVED lines=43> */
.L_x_13095:
[----:B------:R-:W-:Y:S05]  /*4d40*/  BSYNC B0 ;  /* 0x0000000000007941 */ /* 0x000fea0003800000 */
.L_x_13094:
        /* <DEDUP_REMOVED lines=9> */
.L_x_13090:
        /* <DEDUP_REMOVED lines=12> */
.L_x_13099:
[----:B------:R-:W-:-:S07]  /*4ea0*/  MOV R50, R166 ;  /* 0x000000a600327202 */ /* 0x000fce0000000f00 */
.L_x_13100:
[----:B------:R-:W-:Y:S05]  /*4eb0*/  BSYNC B0 ;  /* 0x0000000000007941 */ /* 0x000fea0003800000 */
.L_x_13098:
        /* <DEDUP_REMOVED lines=16> */
.L_x_13104:
[----:B------:R-:W-:Y:S05]  /*4fc0*/  BSYNC B1 ;  /* 0x0000000000017941 */ /* 0x000fea0003800000 */
.L_x_13103:
        /* <DEDUP_REMOVED lines=43> */
.L_x_13102:
[----:B------:R-:W-:Y:S05]  /*5280*/  BSYNC B0 ;  /* 0x0000000000007941 */ /* 0x000fea0003800000 */
.L_x_13101:
        /* <DEDUP_REMOVED lines=12> */
.L_x_13105:
        /* <DEDUP_REMOVED lines=12> */
.L_x_13108:
[----:B------:R-:W-:-:S07]  /*5410*/  MOV R50, R166 ;  /* 0x000000a600327202 */ /* 0x000fce0000000f00 */
.L_x_13109:
[----:B------:R-:W-:Y:S05]  /*5420*/  BSYNC B0 ;  /* 0x0000000000007941 */ /* 0x000fea0003800000 */
.L_x_13107:
        /* <DEDUP_REMOVED lines=16> */
.L_x_13113:
[----:B------:R-:W-:Y:S05]  /*5530*/  BSYNC B1 ;  /* 0x0000000000017941 */ /* 0x000fea0003800000 */
.L_x_13112:
        /* <DEDUP_REMOVED lines=43> */
.L_x_13111:
[----:B------:R-:W-:Y:S05]  /*57f0*/  BSYNC B0 ;  /* 0x0000000000007941 */ /* 0x000fea0003800000 */
.L_x_13110:
        /* <DEDUP_REMOVED lines=9> */
.L_x_13106:
        /* <DEDUP_REMOVED lines=12> */
.L_x_13115:
[----:B------:R-:W-:-:S07]  /*5950*/  MOV R50, R166 ;  /* 0x000000a600327202 */ /* 0x000fce0000000f00 */
.L_x_13116:
[----:B------:R-:W-:Y:S05]  /*5960*/  BSYNC B0 ;  /* 0x0000000000007941 */ /* 0x000fea0003800000 */
.L_x_13114:
        /* <DEDUP_REMOVED lines=16> */
.L_x_13120:
[----:B------:R-:W-:Y:S05]  /*5a70*/  BSYNC B1 ;  /* 0x0000000000017941 */ /* 0x000fea0003800000 */
.L_x_13119:
        /* <DEDUP_REMOVED lines=43> */
.L_x_13118:
[----:B------:R-:W-:Y:S05]  /*5d30*/  BSYNC B0 ;  /* 0x0000000000007941 */ /* 0x000fea0003800000 */
.L_x_13117:
        /* <DEDUP_REMOVED lines=12> */
.L_x_13121:
        /* <DEDUP_REMOVED lines=12> */
.L_x_13124:
[----:B------:R-:W-:-:S07]  /*5ec0*/  MOV R106, R166 ;  /* 0x000000a6006a7202 */ /* 0x000fce0000000f00 */
.L_x_13125:
[----:B------:R-:W-:Y:S05]  /*5ed0*/  BSYNC B0 ;  /* 0x0000000000007941 */ /* 0x000fea0003800000 */
.L_x_13123:
        /* <DEDUP_REMOVED lines=18> */
.L_x_13129:
[----:B------:R-:W-:Y:S05]  /*6000*/  BSYNC B1 ;  /* 0x0000000000017941 */ /* 0x000fea0003800000 */
.L_x_13128:
        /* <DEDUP_REMOVED lines=43> */
.L_x_13127:
[----:B------:R-:W-:Y:S05]  /*62c0*/  BSYNC B0 ;  /* 0x0000000000007941 */ /* 0x000fea0003800000 */
.L_x_13126:
        /* <DEDUP_REMOVED lines=9> */
.L_x_13122:
[----:B------:R-:W0:Y:S01]  /*6360*/  LDC.64 R152, c[0x0][0x238] ;  /* 0x00008e00ff987b82 */ /* 0x000e220000000a00 */
[----:B------:R-:W-:Y:S02]  /*6370*/  P2R R51, PR, RZ, 0x4 ;  /* 0x00000004ff337803 */ /* 0x000fe40000000000 */
[----:B------:R-:W-:Y:S02]  /*6380*/  ISETP.NE.AND P2, PT, R105, RZ, PT ;  /* 0x000000ff6900720c */ /* 0x000fe40003f45270 */
[----:B------:R-:W-:Y:S02]  /*6390*/  SEL R50, RZ, 0x1000000, P5 ;  /* 0x01000000ff327807 */ /* 0x000fe40002800000 */
[----:B------:R-:W-:Y:S01]  /*63a0*/  SEL R49, RZ, 0x10000, P4 ;  /* 0x00010000ff317807 */ /* 0x000fe20002000000 */
[----:B------:R-:W1:Y:S01]  /*63b0*/  LDC.64 R154, c[0x0][0x240] ;  /* 0x00009000ff9a7b82 */ /* 0x000e620000000a00 */
[----:B------:R-:W-:Y:S02]  /*63c0*/  SEL R54, RZ, 0x100, P3 ;  /* 0x00000100ff367807 */ /* 0x000fe40001800000 */
[----:B------:R-:W-:-:S02]  /*63d0*/  ISETP.NE.AND P4, PT, R103, RZ, PT ;  /* 0x000000ff6700720c */ /* 0x000fc40003f85270 */
[----:B------:R-:W-:Y:S02]  /*63e0*/  ISETP.NE.AND P3, PT, R104, RZ, PT ;  /* 0x000000ff6800720c */ /* 0x000fe40003f65270 */
[----:B------:R-:W-:Y:S02]  /*63f0*/  SEL R48, RZ, 0x1, P2 ;  /* 0x00000001ff307807 */ /* 0x000fe40001000000 */
[----:B------:R-:W-:Y:S02]  /*6400*/  LOP3.LUT R54, R54, R50, R49, 0xfe, !PT ;  /* 0x0000003236367212 */ /* 0x000fe400078efe31 */
[----:B------:R-:W-:Y:S01]  /*6410*/  ISETP.NE.AND P5, PT, R142, RZ, PT ;  /* 0x000000ff8e00720c */ /* 0x000fe20003fa5270 */
[----:B------:R-:W-:Y:S01]  /*6420*/  IMAD.WIDE.U32 R48, R48, 0x1000000, RZ ;  /* 0x0100000030307825 */ /* 0x000fe200078e00ff */
[----:B------:R-:W-:Y:S02]  /*6430*/  SEL R50, RZ, 0x1, P3 ;  /* 0x00000001ff327807 */ /* 0x000fe40001800000 */
[----:B------:R-:W-:-:S02]  /*6440*/  SEL R52, RZ, 0x1, P4 ;  /* 0x00000001ff347807 */ /* 0x000fc40002000000 */
[----:B------:R-:W-:Y:S01]  /*6450*/  ISETP.NE.AND P2, PT, R51, RZ, PT ;  /* 0x000000ff3300720c */ /* 0x000fe20003f45270 */
[----:B------:R-:W-:Y:S01]  /*6460*/  IMAD.WIDE.U32 R50, R50, 0x10000, RZ ;  /* 0x0001000032327825 */ /* 0x000fe200078e00ff */
[----:B------:R-:W-:Y:S02]  /*6470*/  SEL R105, RZ, 0x1, P5 ;  /* 0x00000001ff697807 */ /* 0x000fe40002800000 */
[----:B------:R-:W-:Y:S01]  /*6480*/  ISETP.NE.AND P6, PT, R102, RZ, PT ;  /* 0x000000ff6600720c */ /* 0x000fe20003fc5270 */
[----:B------:R-:W-:Y:S01]  /*6490*/  IMAD.WIDE.U32 R52, R52, 0x100, RZ ;  /* 0x0000010034347825 */ /* 0x000fe200078e00ff */
[----:B------:R-:W-:Y:S02]  /*64a0*/  LOP3.LUT R105, R49, R54, R105, 0xfe, !PT ;  /* 0x0000003631697212 */ /* 0x000fe400078efe69 */
[----:B------:R-:W-:Y:S01]  /*64b0*/  SEL R49, RZ, 0x1, P6 ;  /* 0x00000001ff317807 */ /* 0x000fe20003000000 */
[----:B-1----:R-:W-:Y:S01]  /*64c0*/  IMAD.WIDE.U32 R102, R144, 0x8, R154 ;  /* 0x0000000890667825 */ /* 0x002fe200078e009a */
[----:B------:R-:W-:Y:S01]  /*64d0*/  LOP3.LUT R48, R52, R48, R50, 0xfe, !PT ;  /* 0x0000003034307212 */ /* 0x000fe200078efe32 */
[----:B------:R-:W1:Y:S01]  /*64e0*/  @P1 LDC.64 R54, c[0x0][0x230] ;  /* 0x00008c00ff361b82 */ /* 0x000e620000000a00 */
[----:B------:R-:W-:Y:S01]  /*64f0*/  LOP3.LUT R105, R53, R105, R51, 0xfe, !PT ;  /* 0x0000006935697212 */ /* 0x000fe200078efe33 */
[----:B0-----:R-:W-:Y:S01]  /*6500*/  IMAD.WIDE.U32 R50, R144, 0x20, R152 ;  /* 0x0000002090327825 */ /* 0x001fe200078e0098 */
[----:B------:R-:W-:-:S02]  /*6510*/  LOP3.LUT R104, R48, R49, RZ, 0xfc, !PT ;  /* 0x0000003130687212 */ /* 0x000fc400078efcff */
[----:B------:R-:W-:Y:S02]  /*6520*/  IADD3 R143, R144, 0x100, RZ ;  /* 0x00000100908f7810 */ /* 0x000fe40007ffe0ff */
[----:B------:R0:W-:Y:S01]  /*6530*/  STG.E.128 desc[UR4][R50.64], R60 ;  /* 0x0000003c32007986 */ /* 0x0001e2000c101d04 */
[----:B------:R-:W2:Y:S02]  /*6540*/  @P0 LDC.64 R52, c[0x0][0x228] ;  /* 0x00008a00ff340b82 */ /* 0x000ea40000000a00 */
[C---:B------:R-:W-:Y:S01]  /*6550*/  IMAD.WIDE.U32 R48, R143.reuse, 0x10, R100 ;  /* 0x000000108f307825 */ /* 0x040fe200078e0064 */
[----:B------:R0:W-:Y:S04]  /*6560*/  STG.E.128 desc[UR4][R50.64+0x10], R56 ;  /* 0x0000103832007986 */ /* 0x0001e8000c101d04 */
[----:B------:R0:W-:Y:S01]  /*6570*/  STG.E.64 desc[UR4][R102.64], R104 ;  /* 0x0000006866007986 */ /* 0x0001e2000c101b04 */
[----:B-1----:R-:W-:-:S04]  /*6580*/  @P1 IMAD.WIDE.U32 R54, R143, 0x20, R54 ;  /* 0x000000208f361825 */ /* 0x002fc800078e0036 */
[----:B--2---:R-:W-:Y:S01]  /*6590*/  @P0 IMAD.WIDE.U32 R52, R143, 0x10, R52 ;  /* 0x000000108f340825 */ /* 0x004fe200078e0034 */
[----:B0-----:R-:W-:Y:S06]  /*65a0*/  @!P0 BRA `(.L_x_13130) ;  /* 0x0000000000508947 */ /* 0x001fec0003800000 */
        /* <DEDUP_REMOVED lines=9> */
[----:B------:R-:W-:Y:S01]  /*6640*/  IMAD.WIDE.U32 R104, R104, 0x100, RZ ;  /* 0x0000010068687825 */ /* 0x000fe200078e00ff */
[----:B------:R-:W-:Y:S02]  /*6650*/  LOP3.LUT R142, R103, 0xff00, R102, 0xf8, !PT ;  /* 0x0000ff00678e7812 */ /* 0x000fe400078ef866 */
[----:B------:R-:W-:Y:S02]  /*6660*/  LOP3.LUT R102, R138, 0xff, RZ, 0xc0, !PT ;  /* 0x000000ff8a667812 */ /* 0x000fe400078ec0ff */
[----:B------:R-:W-:-:S03]  /*6670*/  LOP3.LUT R151, R142, 0xff, R139, 0xf8, !PT ;  /* 0x000000ff8e977812 */ /* 0x000fc600078ef88b */
[----:B------:R-:W-:-:S05]  /*6680*/  IMAD.WIDE.U32 R102, R102, 0x1000000, RZ ;  /* 0x0100000066667825 */ /* 0x000fca00078e00ff */
[----:B------:R-:W-:Y:S02]  /*6690*/  LOP3.LUT R103, R107, R151, R103, 0xfe, !PT ;  /* 0x000000976b677212 */ /* 0x000fe400078efe67 */
[----:B------:R-:W-:Y:S02]  /*66a0*/  LOP3.LUT R102, R104, R102, R106, 0xfe, !PT ;  /* 0x0000006668667212 */ /* 0x000fe400078efe6a */
[----:B------:R-:W-:Y:S02]  /*66b0*/  LOP3.LUT R105, R103, R105, RZ, 0xfc, !PT ;  /* 0x0000006967697212 */ /* 0x000fe400078efcff */
[----:B------:R-:W-:Y:S01]  /*66c0*/  LOP3.LUT R104, R102, 0xff, R133, 0xf8, !PT ;  /* 0x000000ff66687812 */ /* 0x000fe200078ef885 */
[----:B0-----:R-:W-:-:S05]  /*66d0*/  IMAD.WIDE.U32 R50, R144, 0x8, R50 ;  /* 0x0000000890327825 */ /* 0x001fca00078e0032 */
[----:B------:R0:W-:Y:S02]  /*66e0*/  STG.E.64 desc[UR4][R50.64], R104 ;  /* 0x0000006832007986 */ /* 0x0001e4000c101b04 */
.L_x_13130:
        /* <DEDUP_REMOVED lines=16> */
.L_x_13132:
[----:B------:R-:W-:-:S07]  /*67f0*/  MOV R142, R166 ;  /* 0x000000a6008e7202 */ /* 0x000fce0000000f00 */
.L_x_13133:
[----:B------:R-:W-:Y:S05]  /*6800*/  BSYNC B0 ;  /* 0x0000000000007941 */ /* 0x000fea0003800000 */
.L_x_13131:
        /* <DEDUP_REMOVED lines=16> */
.L_x_13137:
[----:B------:R-:W-:Y:S05]  /*6910*/  BSYNC B1 ;  /* 0x0000000000017941 */ /* 0x000fea0003800000 */
.L_x_13136:
        /* <DEDUP_REMOVED lines=43> */
.L_x_13135:
[----:B------:R-:W-:Y:S05]  /*6bd0*/  BSYNC B0 ;  /* 0x0000000000007941 */ /* 0x000fea0003800000 */
.L_x_13134:
        /* <DEDUP_REMOVED lines=13> */
.L_x_13138:
        /* <DEDUP_REMOVED lines=12> */
.L_x_13141:
[----:B------:R-:W-:-:S07]  /*6d70*/  MOV R133, R166 ;  /* 0x000000a600857202 */ /* 0x000fce0000000f00 */
.L_x_13142:
[----:B------:R-:W-:Y:S05]  /*6d80*/  BSYNC B0 ;  /* 0x0000000000007941 */ /* 0x000fea0003800000 */
.L_x_13140:
        /* <DEDUP_REMOVED lines=16> */
.L_x_13146:
[----:B------:R-:W-:Y:S05]  /*6e90*/  BSYNC B1 ;  /* 0x0000000000017941 */ /* 0x000fea0003800000 */
.L_x_13145:
        /* <DEDUP_REMOVED lines=43> */
.L_x_13144:
[----:B------:R-:W-:Y:S05]  /*7150*/  BSYNC B0 ;  /* 0x0000000000007941 */ /* 0x000fea0003800000 */
.L_x_13143:
        /* <DEDUP_REMOVED lines=9> */
.L_x_13139:
        /* <DEDUP_REMOVED lines=12> */
.L_x_13148:
[----:B------:R-:W-:-:S07]  /*72b0*/  MOV R106, R166 ;  /* 0x000000a6006a7202 */ /* 0x000fce0000000f00 */
.L_x_13149:
[----:B------:R-:W-:Y:S05]  /*72c0*/  BSYNC B0 ;  /* 0x0000000000007941 */ /* 0x000fea0003800000 */
.L_x_13147:
        /* <DEDUP_REMOVED lines=16> */
.L_x_13153:
[----:B------:R-:W-:Y:S05]  /*73d0*/  BSYNC B1 ;  /* 0x0000000000017941 */ /* 0x000fea0003800000 */
.L_x_13152:
        /* <DEDUP_REMOVED lines=36> */
[----:B------:R-:W-:Y:S01]  /*7620*/  IMAD.WIDE.U32 R166, R166, -0x326172a9, RZ ;  /* 0xcd9e8d57a6a67825 */ /* 0x000fe200078e00ff */
[----:B------:R-:W-:-:S04]  /*7630*/  LOP3.LUT R54, R105, R54, R17, 0x96, !PT ;  /* 0x0000003669367212 */ /* 0x000fc800078e9611 */
[----:B------:R-:W-:Y:S01]  /*7640*/  LOP3.LUT R159, R167, R104, R125, 0x96, !PT ;  /* 0x00000068a79f7212 */ /* 0x000fe200078e967d */
[----:B------:R-:W-:-:S03]  /*7650*/  IMAD.WIDE.U32 R54, R54, -0x2daee0ad, RZ ;  /* 0xd2511f5336367825 */ /* 0x000fc600078e00ff */
[----:B------:R-:W-:Y:S01]  /*7660*/  MOV R158, R54 ;  /* 0x00000036009e7202 */ /* 0x000fe20000000f00 */
[----:B------:R-:W-:Y:S01]  /*7670*/  IMAD.MOV.U32 R54, RZ, RZ, RZ ;  /* 0x000000ffff367224 */ /* 0x000fe200078e00ff */
[----:B------:R-:W-:-:S07]  /*7680*/  LOP3.LUT R165, R55, R102, R126, 0x96, !PT ;  /* 0x0000006637a57212 */ /* 0x000fce00078e967e */
.L_x_13151:
[----:B------:R-:W-:Y:S05]  /*7690*/  BSYNC B0 ;  /* 0x0000000000007941 */ /* 0x000fea0003800000 */
.L_x_13150:
        /* <DEDUP_REMOVED lines=13> */
.L_x_13154:
        /* <DEDUP_REMOVED lines=12> */
.L_x_13157:
[----:B------:R-:W-:-:S07]  /*7830*/  MOV R136, R166 ;  /* 0x000000a600887202 */ /* 0x000fce0000000f00 */
.L_x_13158:
[----:B------:R-:W-:Y:S05]  /*7840*/  BSYNC B0 ;  /* 0x0000000000007941 */ /* 0x000fea0003800000 */
.L_x_13156:
        /* <DEDUP_REMOVED lines=16> */
.L_x_13162:
[----:B------:R-:W-:Y:S05]  /*7950*/  BSYNC B1 ;  /* 0x0000000000017941 */ /* 0x000fea0003800000 */
.L_x_13161:
        /* <DEDUP_REMOVED lines=43> */
.L_x_13160:
[----:B------:R-:W-:Y:S05]  /*7c10*/  BSYNC B0 ;  /* 0x0000000000007941 */ /* 0x000fea0003800000 */
.L_x_13159:
        /* <DEDUP_REMOVED lines=9> */
.L_x_13155:
        /* <DEDUP_REMOVED lines=12> */
.L_x_13164:
[----:B------:R-:W-:-:S07]  /*7d70*/  MOV R149, R166 ;  /* 0x000000a600957202 */ /* 0x000fce0000000f00 */
.L_x_13165:
[----:B------:R-:W-:Y:S05]  /*7d80*/  BSYNC B0 ;  /* 0x0000000000007941 */ /* 0x000fea0003800000 */
.L_x_13163:
        /* <DEDUP_REMOVED lines=16> */
.L_x_13169:
[----:B------:R-:W-:Y:S05]  /*7e90*/  BSYNC B1 ;  /* 0x0000000000017941 */ /* 0x000fea0003800000 */
.L_x_13168:
        /* <DEDUP_REMOVED lines=40> */
[----:B------:R-:W-:-:S05]  /*8120*/  IMAD.WIDE.U32 R102, R103, -0x2daee0ad, RZ ;  /* 0xd2511f5367667825 */ /* 0x000fca00078e00ff */
[----:B------:R-:W-:Y:S02]  /*8130*/  LOP3.LUT R165, R103, R54, R126, 0x96, !PT ;  /* 0x0000003667a57212 */ /* 0x000fe400078e967e */
[----:B------:R-:W-:-:S07]  /*8140*/  MOV R158, R102 ;  /* 0x00000066009e7202 */ /* 0x000fce0000000f00 */
.L_x_13167:
[----:B------:R-:W-:Y:S05]  /*8150*/  BSYNC B0 ;  /* 0x0000000000007941 */ /* 0x000fea0003800000 */
.L_x_13166:
        /* <DEDUP_REMOVED lines=13> */
.L_x_13170:
        /* <DEDUP_REMOVED lines=12> */
.L_x_13173:
[----:B------:R-:W-:-:S07]  /*82f0*/  MOV R137, R166 ;  /* 0x000000a600897202 */ /* 0x000fce0000000f00 */
.L_x_13174:
[----:B------:R-:W-:Y:S05]  /*8300*/  BSYNC B0 ;  /* 0x0000000000007941 */ /* 0x000fea0003800000 */
.L_x_13172:
        /* <DEDUP_REMOVED lines=16> */
.L_x_13178:
[----:B------:R-:W-:Y:S05]  /*8410*/  BSYNC B1 ;  /* 0x0000000000017941 */ /* 0x000fea0003800000 */
.L_x_13177:
        /* <DEDUP_REMOVED lines=41> */
[----:B------:R-:W-:Y:S02]  /*86b0*/  LOP3.LUT R165, R105, R102, R126, 0x96, !PT ;  /* 0x0000006669a57212 */ /* 0x000fe400078e967e */
[----:B------:R-:W-:-:S07]  /*86c0*/  MOV R158, R104 ;  /* 0x00000068009e7202 */ /* 0x000fce0000000f00 */
.L_x_13176:
[----:B------:R-:W-:Y:S05]  /*86d0*/  BSYNC B0 ;  /* 0x0000000000007941 */ /* 0x000fea0003800000 */
.L_x_13175:
[----:B------:R-:W-:Y:S01]  /*86e0*/  I2FP.F32.U32 R55, R137 ;  /* 0x0000008900377245 */ /* 0x000fe20000201000 */
[----:B------:R-:W-:-:S04]  /*86f0*/  HADD2.F32 R102, -RZ, R73.H0_H0 ;  /* 0x20000049ff667230 */ /* 0x000fc80000004100 */
[----:B------:R-:W-:-:S05]  /*8700*/  FFMA.FTZ R55, R55, R148, 1.1641532182693481445e-10 ;  /* 0x2f00000037377423 */ /* 0x000fca0000010094 */
[----:B------:R-:W-:Y:S01]  /*8710*/  FSETP.GTU.FTZ.AND P3, PT, R55, R146, PT ;  /* 0x000000923700720b */ /* 0x000fe20003f7c000 */
[----:B------:R-:W-:-:S03]  /*8720*/  FMUL.FTZ R55, R102, R147 ;  /* 0x0000009366377220 */ /* 0x000fc60000410000 */
[----:B------:R-:W-:Y:S02]  /*8730*/  SEL R137, RZ, 0x1, P3 ;  /* 0x00000001ff897807 */ /* 0x000fe40001800000 */
[----:B------:R-:W-:-:S05]  /*8740*/  FSEL R55, R55, RZ, !P3 ;  /* 0x000000ff37377208 */ /* 0x000fca0005800000 */
[----:B------:R-:W-:-:S04]  /*8750*/  FADD.FTZ R54, R54, R55 ;  /* 0x0000003736367221 */ /* 0x000fc80000010000 */
[----:B------:R-:W-:-:S07]  /*8760*/  @P1 FADD.FTZ R54, R70, R54 ;  /* 0x0000003646361221 */ /* 0x000fce0000010000 */
.L_x_13171:
        /* <DEDUP_REMOVED lines=12> */
.L_x_13180:
[----:B------:R-:W-:-:S07]  /*8830*/  MOV R55, R166 ;  /* 0x000000a600377202 */ /* 0x000fce0000000f00 */
.L_x_13181:
[----:B------:R-:W-:Y:S05]  /*8840*/  BSYNC B0 ;  /* 0x0000000000007941 */ /* 0x000fea0003800000 */
.L_x_13179:
        /* <DEDUP_REMOVED lines=16> */
.L_x_13185:
[----:B------:R-:W-:Y:S05]  /*8950*/  BSYNC B1 ;  /* 0x0000000000017941 */ /* 0x000fea0003800000 */
.L_x_13184:
[----:B------:R-:W-:Y:S01]  /*8960*/  LOP3.LUT R103, R103, R132, R135, 0x96, !PT ;  /* 0x0000008467677212 */ /* 0x000fe200078e9687 */
[----:B------:R-:W-:-:S04]  /*8970*/  IMAD.HI.U32 R48, R129, -0x326172a9, RZ ;  /* 0xcd9e8d5781307827 */ /* 0x000fc800078e00ff */
        /* <DEDUP_REMOVED lines=39> */
[----:B------:R-:W-:Y:S01]  /*8bf0*/  IMAD.MOV.U32 R102, RZ, RZ, RZ ;  /* 0x000000ffff667224 */ /* 0x000fe200078e00ff */
[----:B------:R-:W-:-:S07]  /*8c00*/  MOV R158, R104 ;  /* 0x00000068009e7202 */ /* 0x000fce0000000f00 */
.L_x_13183:
[----:B------:R-:W-:Y:S05]  /*8c10*/  BSYNC B0 ;  /* 0x0000000000007941 */ /* 0x000fea0003800000 */
.L_x_13182:
        /* <DEDUP_REMOVED lines=13> */
.L_x_13186:
        /* <DEDUP_REMOVED lines=12> */
.L_x_13189:
[----:B------:R-:W-:-:S07]  /*8db0*/  MOV R138, R166 ;  /* 0x000000a6008a7202 */ /* 0x000fce0000000f00 */
.L_x_13190:
[----:B------:R-:W-:Y:S05]  /*8dc0*/  BSYNC B0 ;  /* 0x0000000000007941 */ /* 0x000fea0003800000 */
.L_x_13188:
        /* <DEDUP_REMOVED lines=16> */
.L_x_13194:
[----:B------:R-:W-:Y:S05]  /*8ed0*/  BSYNC B1 ;  /* 0x0000000000017941 */ /* 0x000fea0003800000 */
.L_x_13193:
        /* <DEDUP_REMOVED lines=43> */
.L_x_13192:
[----:B------:R-:W-:Y:S05]  /*9190*/  BSYNC B0 ;  /* 0x0000000000007941 */ /* 0x000fea0003800000 */
.L_x_13191:
        /* <DEDUP_REMOVED lines=9> */
.L_x_13187:
        /* <DEDUP_REMOVED lines=12> */
.L_x_13196:
[----:B------:R-:W-:-:S07]  /*92f0*/  MOV R106, R166 ;  /* 0x000000a6006a7202 */ /* 0x000fce0000000f00 */
.L_x_13197:
[----:B------:R-:W-:Y:S05]  /*9300*/  BSYNC B0 ;  /* 0x0000000000007941 */ /* 0x000fea0003800000 */
.L_x_13195:
        /* <DEDUP_REMOVED lines=16> */
.L_x_13201:
[----:B------:R-:W-:Y:S05]  /*9410*/  BSYNC B1 ;  /* 0x0000000000017941 */ /* 0x000fea0003800000 */
.L_x_13200:
        /* <DEDUP_REMOVED lines=43> */
.L_x_13199:
[----:B------:R-:W-:Y:S05]  /*96d0*/  BSYNC B0 ;  /* 0x0000000000007941 */ /* 0x000fea0003800000 */
.L_x_13198:
        /* <DEDUP_REMOVED lines=13> */
.L_x_13202:
        /* <DEDUP_REMOVED lines=12> */
.L_x_13205:
[----:B------:R-:W-:-:S07]  /*9870*/  MOV R139, R166 ;  /* 0x000000a6008b7202 */ /* 0x000fce0000000f00 */
.L_x_13206:
[----:B------:R-:W-:Y:S05]  /*9880*/  BSYNC B0 ;  /* 0x0000000000007941 */ /* 0x000fea0003800000 */
.L_x_13204:
        /* <DEDUP_REMOVED lines=16> */
.L_x_13210:
[----:B------:R-:W-:Y:S05]  /*9990*/  BSYNC B1 ;  /* 0x0000000000017941 */ /* 0x000fea0003800000 */
.L_x_13209:
        /* <DEDUP_REMOVED lines=43> */
.L_x_13208:
[----:B------:R-:W-:Y:S05]  /*9c50*/  BSYNC B0 ;  /* 0x0000000000007941 */ /* 0x000fea0003800000 */
.L_x_13207:
        /* <DEDUP_REMOVED lines=9> */
.L_x_13203:
        /* <DEDUP_REMOVED lines=12> */
.L_x_13212:
[----:B------:R-:W-:-:S07]  /*9db0*/  MOV R49, R166 ;  /* 0x000000a600317202 */ /* 0x000fce0000000f00 */
.L_x_13213:
[----:B------:R-:W-:Y:S05]  /*9dc0*/  BSYNC B0 ;  /* 0x0000000000007941 */ /* 0x000fea0003800000 */
.L_x_13211:
        /* <DEDUP_REMOVED lines=16> */
.L_x_13217:
[----:B------:R-:W-:Y:S05]  /*9ed0*/  BSYNC B1 ;  /* 0x0000000000017941 */ /* 0x000fea0003800000 */
.L_x_13216:
        /* <DEDUP_REMOVED lines=43> */
.L_x_13215:
[----:B------:R-:W-:Y:S05]  /*a190*/  BSYNC B0 ;  /* 0x0000000000007941 */ /* 0x000fea0003800000 */
.L_x_13214:
        /* <DEDUP_REMOVED lines=12> */
.L_x_13218:
        /* <DEDUP_REMOVED lines=12> */
.L_x_13221:
[----:B------:R-:W-:-:S07]  /*a320*/  MOV R140, R166 ;  /* 0x000000a6008c7202 */ /* 0x000fce0000000f00 */
.L_x_13222:
[----:B------:R-:W-:Y:S05]  /*a330*/  BSYNC B0 ;  /* 0x0000000000007941 */ /* 0x000fea0003800000 */
.L_x_13220:
        /* <DEDUP_REMOVED lines=16> */
.L_x_13226:
[----:B------:R-:W-:Y:S05]  /*a440*/  BSYNC B1 ;  /* 0x0000000000017941 */ /* 0x000fea0003800000 */
.L_x_13225:
        /* <DEDUP_REMOVED lines=43> */
.L_x_13224:
[----:B------:R-:W-:Y:S05]  /*a700*/  BSYNC B0 ;  /* 0x0000000000007941 */ /* 0x000fea0003800000 */
.L_x_13223:
        /* <DEDUP_REMOVED lines=9> */
.L_x_13219:
        /* <DEDUP_REMOVED lines=12> */
.L_x_13228:
[----:B------:R-:W-:-:S07]  /*a860*/  MOV R161, R166 ;  /* 0x000000a600a17202 */ /* 0x000fce0000000f00 */
.L_x_13229:
[----:B------:R-:W-:Y:S05]  /*a870*/  BSYNC B0 ;  /* 0x0000000000007941 */ /* 0x000fea0003800000 */
.L_x_13227:
        /* <DEDUP_REMOVED lines=16> */
.L_x_13233:
[----:B------:R-:W-:Y:S05]  /*a980*/  BSYNC B1 ;  /* 0x0000000000017941 */ /* 0x000fea0003800000 */
.L_x_13232:
        /* <DEDUP_REMOVED lines=43> */
.L_x_13231:
[----:B------:R-:W-:Y:S05]  /*ac40*/  BSYNC B0 ;  /* 0x0000000000007941 */ /* 0x000fea0003800000 */
.L_x_13230:
        /* <DEDUP_REMOVED lines=12> */
.L_x_13234:
        /* <DEDUP_REMOVED lines=12> */
.L_x_13237:
[----:B------:R-:W-:-:S07]  /*add0*/  MOV R161, R166 ;  /* 0x000000a600a17202 */ /* 0x000fce0000000f00 */
.L_x_13238:
[----:B------:R-:W-:Y:S05]  /*ade0*/  BSYNC B0 ;  /* 0x0000000000007941 */ /* 0x000fea0003800000 */
.L_x_13236:
        /* <DEDUP_REMOVED lines=16> */
.L_x_13242:
[----:B------:R-:W-:Y:S05]  /*aef0*/  BSYNC B1 ;  /* 0x0000000000017941 */ /* 0x000fea0003800000 */
.L_x_13241:
        /* <DEDUP_REMOVED lines=43> */
.L_x_13240:
[----:B------:R-:W-:Y:S05]  /*b1b0*/  BSYNC B0 ;  /* 0x0000000000007941 */ /* 0x000fea0003800000 */
.L_x_13239:
        /* <DEDUP_REMOVED lines=9> */
.L_x_13235:
        /* <DEDUP_REMOVED lines=12> */
.L_x_13244:
[----:B------:R-:W-:-:S07]  /*b310*/  MOV R161, R166 ;  /* 0x000000a600a17202 */ /* 0x000fce0000000f00 */
.L_x_13245:
[----:B------:R-:W-:Y:S05]  /*b320*/  BSYNC B0 ;  /* 0x0000000000007941 */ /* 0x000fea0003800000 */
.L_x_13243:
        /* <DEDUP_REMOVED lines=16> */
.L_x_13249:
[----:B------:R-:W-:Y:S05]  /*b430*/  BSYNC B1 ;  /* 0x0000000000017941 */ /* 0x000fea0003800000 */
.L_x_13248:
        /* <DEDUP_REMOVED lines=43> */
.L_x_13247:
[----:B------:R-:W-:Y:S05]  /*b6f0*/  BSYNC B0 ;  /* 0x0000000000007941 */ /* 0x000fea0003800000 */
.L_x_13246:
        /* <DEDUP_REMOVED lines=12> */
.L_x_13250:
        /* <DEDUP_REMOVED lines=12> */
.L_x_13253:
[----:B------:R-:W-:-:S07]  /*b880*/  MOV R141, R166 ;  /* 0x000000a6008d7202 */ /* 0x000fce0000000f00 */
.L_x_13254:
[----:B------:R-:W-:Y:S05]  /*b890*/  BSYNC B0 ;  /* 0x0000000000007941 */ /* 0x000fea0003800000 */
.L_x_13252:
        /* <DEDUP_REMOVED lines=18> */
.L_x_13258:
[----:B------:R-:W-:Y:S05]  /*b9c0*/  BSYNC B1 ;  /* 0x0000000000017941 */ /* 0x000fea0003800000 */
.L_x_13257:
[----:B------:R-:W-:Y:S01]  /*b9d0*/  LOP3.LUT R103, R103, R132, R135, 0x96, !PT ;  /* 0x0000008467677212 */ /* 0x000fe200078e9687 */
[----:B------:R-:W-:-:S04]  /*b9e0*/  IMAD.HI.U32 R102, R129, -0x326172a9, RZ ;  /* 0xcd9e8d5781667827 */ /* 0x000fc800078e00ff */
[----:B------:R-:W-:Y:S01]  /*b9f0*/  IMAD R107, R129, -0x326172a9, RZ ;  /* 0xcd9e8d57816b7824 */ /* 0x000fe200078e02ff */
[----:B------:R-:W-:Y:S01]  /*ba00*/  LOP3.LUT R102, R102, R131, R134, 0x96, !PT ;  /* 0x0000008366667212 */ /* 0x000fe200078e9686 */
[----:B------:R-:W-:-:S04]  /*ba10*/  IMAD.WIDE.U32 R104, R103, -0x326172a9, RZ ;  /* 0xcd9e8d5767687825 */ /* 0x000fc800078e00ff */
[----:B------:R-:W-:Y:S01]  /*ba20*/  IMAD.MOV.U32 R161, RZ, RZ, RZ ;  /* 0x000000ffffa17224 */ /* 0x000fe200078e00ff */
        /* <DEDUP_REMOVED lines=37> */
.L_x_13256:
[----:B------:R-:W-:Y:S05]  /*bc80*/  BSYNC B0 ;  /* 0x0000000000007941 */ /* 0x000fea0003800000 */
.L_x_13255:
        /* <DEDUP_REMOVED lines=9> */
.L_x_13251:
[----:B------:R-:W-:Y:S02]  /*bd20*/  P2R R106, PR, RZ, 0x2 ;  /* 0x00000002ff6a7803 */ /* 0x000fe40000000000 */
[----:B------:R-:W-:Y:S02]  /*bd30*/  ISETP.NE.AND P1, PT, R157, RZ, PT ;  /* 0x000000ff9d00720c */ /* 0x000fe40003f25270 */
[----:B------:R-:W-:Y:S02]  /*bd40*/  SEL R105, RZ, 0x1000000, P5 ;  /* 0x01000000ff697807 */ /* 0x000fe40002800000 */
[----:B------:R-:W-:Y:S02]  /*bd50*/  SEL R103, RZ, 0x10000, P4 ;  /* 0x00010000ff677807 */ /* 0x000fe40002000000 */
[----:B------:R-:W-:Y:S02]  /*bd60*/  SEL R104, RZ, 0x100, P3 ;  /* 0x00000100ff687807 */ /* 0x000fe40001800000 */
[----:B------:R-:W-:-:S02]  /*bd70*/  SEL R102, RZ, 0x1, P1 ;  /* 0x00000001ff667807 */ /* 0x000fc40000800000 */
[----:B------:R-:W-:Y:S02]  /*bd80*/  ISETP.NE.AND P3, PT, R156, RZ, PT ;  /* 0x000000ff9c00720c */ /* 0x000fe40003f65270 */
[----:B------:R-:W-:Y:S01]  /*bd90*/  LOP3.LUT R104, R104, R105, R103, 0xfe, !PT ;  /* 0x0000006968687212 */ /* 0x000fe200078efe67 */
[----:B------:R-:W-:Y:S01]  /*bda0*/  IMAD.WIDE.U32 R102, R102, 0x1000000, RZ ;  /* 0x0100000066667825 */ /* 0x000fe200078e00ff */
[----:B------:R-:W-:Y:S02]  /*bdb0*/  SEL R105, RZ, 0x1, P3 ;  /* 0x00000001ff697807 */ /* 0x000fe40001800000 */
[----:B------:R-:W-:Y:S02]  /*bdc0*/  ISETP.NE.AND P5, PT, R160, RZ, PT ;  /* 0x000000ffa000720c */ /* 0x000fe40003fa5270 */
[----:B------:R-:W-:Y:S02]  /*bdd0*/  ISETP.NE.AND P4, PT, R149, RZ, PT ;  /* 0x000000ff9500720c */ /* 0x000fe40003f85270 */
[----:B------:R-:W-:-:S02]  /*bde0*/  ISETP.NE.AND P1, PT, R106, RZ, PT ;  /* 0x000000ff6a00720c */ /* 0x000fc40003f25270 */
[----:B------:R-:W-:Y:S02]  /*bdf0*/  LOP3.LUT R103, R103, R104, R105, 0xfe, !PT ;  /* 0x0000006867677212 */ /* 0x000fe400078efe69 */
[----:B------:R-:W-:Y:S02]  /*be00*/  SEL R104, RZ, 0x1, P4 ;  /* 0x00000001ff687807 */ /* 0x000fe40002000000 */
[----:B------:R-:W-:Y:S02]  /*be10*/  SEL R106, RZ, 0x1, P5 ;  /* 0x00000001ff6a7807 */ /* 0x000fe40002800000 */
[----:B------:R-:W-:Y:S01]  /*be20*/  ISETP.NE.AND P6, PT, R142, RZ, PT ;  /* 0x000000ff8e00720c */ /* 0x000fe20003fc5270 */
[----:B------:R-:W-:-:S04]  /*be30*/  IMAD.WIDE.U32 R104, R104, 0x10000, RZ ;  /* 0x0001000068687825 */ /* 0x000fc800078e00ff */
[----:B------:R-:W-:-:S05]  /*be40*/  IMAD.WIDE.U32 R106, R106, 0x100, RZ ;  /* 0x000001006a6a7825 */ /* 0x000fca00078e00ff */
[----:B------:R-:W-:Y:S02]  /*be50*/  LOP3.LUT R105, R107, R103, R105, 0xfe, !PT ;  /* 0x000000676b697212 */ /* 0x000fe400078efe69 */
[----:B------:R-:W-:Y:S01]  /*be60*/  LOP3.LUT R104, R106, R102, R104, 0xfe, !PT ;  /* 0x000000666a687212 */ /* 0x000fe200078efe68 */
[----:B------:R-:W-:Y:S01]  /*be70*/  IMAD.WIDE.U32 R102, R143, 0x20, R152 ;  /* 0x000000208f667825 */ /* 0x000fe200078e0098 */
[----:B------:R-:W-:-:S04]  /*be80*/  SEL R107, RZ, 0x1, P6 ;  /* 0x00000001ff6b7807 */ /* 0x000fc80003000000 */
[----:B------:R-:W-:Y:S01]  /*be90*/  LOP3.LUT R104, R104, R107, RZ, 0xfc, !PT ;  /* 0x0000006b68687212 */ /* 0x000fe200078efcff */
[----:B------:R-:W-:Y:S01]  /*bea0*/  IMAD.WIDE.U32 R106, R143, 0x8, R154 ;  /* 0x000000088f6a7825 */ /* 0x000fe200078e009a */
[----:B------:R0:W-:Y:S04]  /*beb0*/  STG.E.128 desc[UR4][R102.64], R52 ;  /* 0x0000003466007986 */ /* 0x0001e8000c101d04 */
[----:B------:R0:W-:Y:S04]  /*bec0*/  STG.E.128 desc[UR4][R102.64+0x10], R48 ;  /* 0x0000103066007986 */ /* 0x0001e8000c101d04 */
[----:B------:R0:W-:Y:S01]  /*bed0*/  STG.E.64 desc[UR4][R106.64], R104 ;  /* 0x000000686a007986 */ /* 0x0001e2000c101b04 */
[----:B------:R-:W-:Y:S05]  /*bee0*/  @!P0 BRA `(.L_x_13259) ;  /* 0x0000000000508947 */ /* 0x000fea0003800000 */
[----:B0-----:R-:W-:Y:S02]  /*bef0*/  SHF.L.U32 R102, R164, 0x10, RZ ;  /* 0x00000010a4667819 */ /* 0x001fe400000006ff */
        /* <DEDUP_REMOVED lines=19> */
.L_x_13259:
[----:B01----:R-:W0:Y:S01]  /*c030*/  @P0 LDC.64 R102, c[0x0][0x228] ;  /* 0x00008a00ff660b82 */ /* 0x003e220000000a00 */
[----:B------:R-:W-:-:S07]  /*c040*/  VIADD R142, R144, 0x200 ;  /* 0x00000200908e7836 */ /* 0x000fce0000000000 */
[----:B------:R-:W1:Y:S01]  /*c050*/  @P1 LDC.64 R150, c[0x0][0x230] ;  /* 0x00008c00ff961b82 */ /* 0x000e620000000a00 */
[----:B------:R-:W-:-:S06]  /*c060*/  IMAD.WIDE.U32 R104, R142, 0x10, R100 ;  /* 0x000000108e687825 */ /* 0x000fcc00078e0064 */
[----:B------:R-:W5:Y:S01]  /*c070*/  LDG.E.128 R104, desc[UR4][R104.64] ;  /* 0x0000000468687981 */ /* 0x000f62000c1e1d00 */
[----:B0-----:R-:W-:-:S05]  /*c080*/  @P0 IMAD.WIDE.U32 R102, R142, 0x10, R102 ;  /* 0x000000108e660825 */ /* 0x001fca00078e0066 */
[----:B------:R0:W5:Y:S01]  /*c090*/  @P0 LDG.E.128 R72, desc[UR4][R102.64] ;  /* 0x0000000466480981 */ /* 0x000162000c1e1d00 */
[----:B-1----:R-:W-:-:S05]  /*c0a0*/  @P1 IMAD.WIDE.U32 R150, R142, 0x20, R150 ;  /* 0x000000208e961825 */ /* 0x002fca00078e0096 */
        /* <DEDUP_REMOVED lines=14> */
.L_x_13261:
[----:B------:R-:W-:-:S07]  /*c190*/  MOV R149, R166 ;  /* 0x000000a600957202 */ /* 0x000fce0000000f00 */
.L_x_13262:
[----:B------:R-:W-:Y:S05]  /*c1a0*/  BSYNC B0 ;  /* 0x0000000000007941 */ /* 0x000fea0003800000 */
.L_x_13260:
        /* <DEDUP_REMOVED lines=16> */
.L_x_13266:
[----:B------:R-:W-:Y:S05]  /*c2b0*/  BSYNC B1 ;  /* 0x0000000000017941 */ /* 0x000fea0003800000 */
.L_x_13265:
        /* <DEDUP_REMOVED lines=43> */
.L_x_13264:
[----:B------:R-:W-:Y:S05]  /*c570*/  BSYNC B0 ;  /* 0x0000000000007941 */ /* 0x000fea0003800000 */
.L_x_13263:
        /* <DEDUP_REMOVED lines=13> */
.L_x_13267:
        /* <DEDUP_REMOVED lines=12> */
.L_x_13270:
[----:B------:R-:W-:-:S07]  /*c710*/  MOV R133, R166 ;  /* 0x000000a600857202 */ /* 0x000fce0000000f00 */
.L_x_13271:
[----:B------:R-:W-:Y:S05]  /*c720*/  BSYNC B0 ;  /* 0x0000000000007941 */ /* 0x000fea0003800000 */
.L_x_13269:
        /* <DEDUP_REMOVED lines=16> */
.L_x_13275:
[----:B------:R-:W-:Y:S05]  /*c830*/  BSYNC B1 ;  /* 0x0000000000017941 */ /* 0x000fea0003800000 */
.L_x_13274:
        /* <DEDUP_REMOVED lines=43> */
.L_x_13273:
[----:B------:R-:W-:Y:S05]  /*caf0*/  BSYNC B0 ;  /* 0x0000000000007941 */ /* 0x000fea0003800000 */
.L_x_13272:
        /* <DEDUP_REMOVED lines=9> */
.L_x_13268:
        /* <DEDUP_REMOVED lines=12> */
.L_x_13277:
[----:B------:R-:W-:-:S07]  /*cc50*/  MOV R101, R166 ;  /* 0x000000a600657202 */ /* 0x000fce0000000f00 */
.L_x_13278:
[----:B------:R-:W-:Y:S05]  /*cc60*/  BSYNC B0 ;  /* 0x0000000000007941 */ /* 0x000fea0003800000 */
.L_x_13276:
        /* <DEDUP_REMOVED lines=16> */
.L_x_13282:
[----:B------:R-:W-:Y:S05]  /*cd70*/  BSYNC B1 ;  /* 0x0000000000017941 */ /* 0x000fea0003800000 */
.L_x_13281:
        /* <DEDUP_REMOVED lines=43> */
.L_x_13280:
[----:B------:R-:W-:Y:S05]  /*d030*/  BSYNC B0 ;  /* 0x0000000000007941 */ /* 0x000fea0003800000 */
.L_x_13279:
        /* <DEDUP_REMOVED lines=13> */
.L_x_13283:
        /* <DEDUP_REMOVED lines=12> */
.L_x_13286:
[----:B------:R-:W-:-:S07]  /*d1d0*/  MOV R104, R166 ;  /* 0x000000a600687202 */ /* 0x000fce0000000f00 */
.L_x_13287:
[----:B------:R-:W-:Y:S05]  /*d1e0*/  BSYNC B0 ;  /* 0x0000000000007941 */ /* 0x000fea0003800000 */
.L_x_13285:
        /* <DEDUP_REMOVED lines=16> */
.L_x_13291:
[----:B------:R-:W-:Y:S05]  /*d2f0*/  BSYNC B1 ;  /* 0x0000000000017941 */ /* 0x000fea0003800000 */
.L_x_13290:
        /* <DEDUP_REMOVED lines=43> */
.L_x_13289:
[----:B------:R-:W-:Y:S05]  /*d5b0*/  BSYNC B0 ;  /* 0x0000000000007941 */ /* 0x000fea0003800000 */
.L_x_13288:
        /* <DEDUP_REMOVED lines=9> */
.L_x_13284:
        /* <DEDUP_REMOVED lines=12> */
.L_x_13293:
[----:B------:R-:W-:-:S07]  /*d710*/  MOV R104, R166 ;  /* 0x000000a600687202 */ /* 0x000fce0000000f00 */
.L_x_13294:
[----:B------:R-:W-:Y:S05]  /*d720*/  BSYNC B0 ;  /* 0x0000000000007941 */ /* 0x000fea0003800000 */
.L_x_13292:
        /* <DEDUP_REMOVED lines=16> */
.L_x_13298:
[----:B------:R-:W-:Y:S05]  /*d830*/  BSYNC B1 ;  /* 0x0000000000017941 */ /* 0x000fea0003800000 */
.L_x_13297:
        /* <DEDUP_REMOVED lines=43> */
.L_x_13296:
[----:B------:R-:W-:Y:S05]  /*daf0*/  BSYNC B0 ;  /* 0x0000000000007941 */ /* 0x000fea0003800000 */
.L_x_13295:
        /* <DEDUP_REMOVED lines=13> */
.L_x_13299:
        /* <DEDUP_REMOVED lines=12> */
.L_x_13302:
[----:B------:R-:W-:-:S07]  /*dc90*/  MOV R137, R166 ;  /* 0x000000a600897202 */ /* 0x000fce0000000f00 */
.L_x_13303:
[----:B------:R-:W-:Y:S05]  /*dca0*/  BSYNC B0 ;  /* 0x0000000000007941 */ /* 0x000fea0003800000 */
.L_x_13301:
        /* <DEDUP_REMOVED lines=16> */
.L_x_13307:
[----:B------:R-:W-:Y:S05]  /*ddb0*/  BSYNC B1 ;  /* 0x0000000000017941 */ /* 0x000fea0003800000 */
.L_x_13306:
        /* <DEDUP_REMOVED lines=44> */
.L_x_13305:
[----:B------:R-:W-:Y:S05]  /*e080*/  BSYNC B0 ;  /* 0x0000000000007941 */ /* 0x000fea0003800000 */
.L_x_13304:
        /* <DEDUP_REMOVED lines=9> */
.L_x_13300:
        /* <DEDUP_REMOVED lines=12> */
.L_x_13309:
[----:B------:R-:W-:-:S07]  /*e1e0*/  IMAD.MOV.U32 R103, RZ, RZ, R166 ;  /* 0x000000ffff677224 */ /* 0x000fce00078e00a6 */
.L_x_13310:
[----:B------:R-:W-:Y:S05]  /*e1f0*/  BSYNC B0 ;  /* 0x0000000000007941 */ /* 0x000fea0003800000 */
.L_x_13308:
        /* <DEDUP_REMOVED lines=16> */
.L_x_13314:
[----:B------:R-:W-:Y:S05]  /*e300*/  BSYNC B1 ;  /* 0x0000000000017941 */ /* 0x000fea0003800000 */
.L_x_13313:
        /* <DEDUP_REMOVED lines=42> */
[----:B------:R-:W-:Y:S01]  /*e5b0*/  IMAD.MOV.U32 R156, RZ, RZ, RZ ;  /* 0x000000ffff9c7224 */ /* 0x000fe200078e00ff */
[----:B------:R-:W-:-:S07]  /*e5c0*/  LOP3.LUT R165, R157, R160, R126, 0x96, !PT ;  /* 0x000000a09da57212 */ /* 0x000fce00078e967e */
.L_x_13312:
[----:B------:R-:W-:Y:S05]  /*e5d0*/  BSYNC B0 ;  /* 0x0000000000007941 */ /* 0x000fea0003800000 */
.L_x_13311:
        /* <DEDUP_REMOVED lines=13> */
.L_x_13315:
        /* <DEDUP_REMOVED lines=12> */
.L_x_13318:
[----:B------:R-:W-:-:S07]  /*e770*/  MOV R138, R166 ;  /* 0x000000a6008a7202 */ /* 0x000fce0000000f00 */
.L_x_13319:
[----:B------:R-:W-:Y:S05]  /*e780*/  BSYNC B0 ;  /* 0x0000000000007941 */ /* 0x000fea0003800000 */
.L_x_13317:
        /* <DEDUP_REMOVED lines=16> */
.L_x_13323:
[----:B------:R-:W-:Y:S05]  /*e890*/  BSYNC B1 ;  /* 0x0000000000017941 */ /* 0x000fea0003800000 */
.L_x_13322:
        /* <DEDUP_REMOVED lines=39> */
[----:B------:R-:W-:Y:S01]  /*eb10*/  IMAD.WIDE.U32 R156, R157, -0x2daee0ad, RZ ;  /* 0xd2511f539d9c7825 */ /* 0x000fe200078e00ff */
[----:B------:R-:W-:-:S03]  /*eb20*/  MOV R166, R158 ;  /* 0x0000009e00a67202 */ /* 0x000fc60000000f00 */
[----:B------:R-:W-:Y:S01]  /*eb30*/  IMAD.MOV.U32 R158, RZ, RZ, R156 ;  /* 0x000000ffff9e7224 */ /* 0x000fe200078e009c */
[----:B------:R-:W-:Y:S01]  /*eb40*/  LOP3.LUT R165, R157, R104, R126, 0x96, !PT ;  /* 0x000000689da57212 */ /* 0x000fe200078e967e */
[----:B------:R-:W-:-:S11]  /*eb50*/  HFMA2.MMA R104, -RZ, RZ, 0, 0 ;  /* 0x00000000ff687435 */ /* 0x000fd600000001ff */
.L_x_13321:
[----:B------:R-:W-:Y:S05]  /*eb60*/  BSYNC B0 ;  /* 0x0000000000007941 */ /* 0x000fea0003800000 */
.L_x_13320:
        /* <DEDUP_REMOVED lines=9> */
.L_x_13316:
        /* <DEDUP_REMOVED lines=12> */
.L_x_13325:
[----:B------:R-:W-:-:S07]  /*ecc0*/  IMAD.MOV.U32 R160, RZ, RZ, R166 ;  /* 0x000000ffffa07224 */ /* 0x000fce00078e00a6 */
.L_x_13326:
[----:B------:R-:W-:Y:S05]  /*ecd0*/  BSYNC B0 ;  /* 0x0000000000007941 */ /* 0x000fea0003800000 */
.L_x_13324:
        /* <DEDUP_REMOVED lines=16> */
.L_x_13330:
[----:B------:R-:W-:Y:S05]  /*ede0*/  BSYNC B1 ;  /* 0x0000000000017941 */ /* 0x000fea0003800000 */
.L_x_13329:
        /* <DEDUP_REMOVED lines=44> */
.L_x_13328:
[----:B------:R-:W-:Y:S05]  /*f0b0*/  BSYNC B0 ;  /* 0x0000000000007941 */ /* 0x000fea0003800000 */
.L_x_13327:
        /* <DEDUP_REMOVED lines=13> */
.L_x_13331:
        /* <DEDUP_REMOVED lines=12> */
.L_x_13334:
[----:B------:R-:W-:-:S07]  /*f250*/  MOV R139, R166 ;  /* 0x000000a6008b7202 */ /* 0x000fce0000000f00 */
.L_x_13335:
[----:B------:R-:W-:Y:S05]  /*f260*/  BSYNC B0 ;  /* 0x0000000000007941 */ /* 0x000fea0003800000 */
.L_x_13333:
        /* <DEDUP_REMOVED lines=16> */
.L_x_13339:
[----:B------:R-:W-:Y:S05]  /*f370*/  BSYNC B1 ;  /* 0x0000000000017941 */ /* 0x000fea0003800000 */
.L_x_13338:
        /* <DEDUP_REMOVED lines=44> */
.L_x_13337:
[----:B------:R-:W-:Y:S05]  /*f640*/  BSYNC B0 ;  /* 0x0000000000007941 */ /* 0x000fea0003800000 */
.L_x_13336:
        /* <DEDUP_REMOVED lines=9> */
.L_x_13332:
        /* <DEDUP_REMOVED lines=12> */
.L_x_13341:
[----:B------:R-:W-:-:S07]  /*f7a0*/  IMAD.MOV.U32 R105, RZ, RZ, R166 ;  /* 0x000000ffff697224 */ /* 0x000fce00078e00a6 */
.L_x_13342:
[----:B------:R-:W-:Y:S05]  /*f7b0*/  BSYNC B0 ;  /* 0x0000000000007941 */ /* 0x000fea0003800000 */
.L_x_13340:
        /* <DEDUP_REMOVED lines=16> */
.L_x_13346:
[----:B------:R-:W-:Y:S05]  /*f8c0*/  BSYNC B1 ;  /* 0x0000000000017941 */ /* 0x000fea0003800000 */
.L_x_13345:
        /* <DEDUP_REMOVED lines=12> */
[----:B------:R-:W-:-:S05]  /*f990*/  LOP3.LUT R158, R161, R158, R5, 0x96, !PT ;  /* 0x0000009ea19e7212 */ /* 0x000fca00078e9605 */
[----:B------:R-:W-:-:S05]  /*f9a0*/  IMAD.WIDE.U32 R158, R158, -0x2daee0ad, RZ ;  /* 0xd2511f539e9e7825 */ /* 0x000fca00078e00ff */
        /* <DEDUP_REMOVED lines=25> */
[----:B------:R-:W-:-:S04]  /*fb40*/  IMAD.WIDE.U32 R156, R157, -0x326172a9, RZ ;  /* 0xcd9e8d579d9c7825 */ /* 0x000fc800078e00ff */
[----:B------:R-:W-:Y:S01]  /*fb50*/  IMAD.MOV.U32 R166, RZ, RZ, R156 ;  /* 0x000000ffffa67224 */ /* 0x000fe200078e009c */
[----:B------:R-:W-:Y:S01]  /*fb60*/  LOP3.LUT R159, R157, R160, R125, 0x96, !PT ;  /* 0x000000a09d9f7212 */ /* 0x000fe200078e967d */
[----:B------:R-:W-:-:S11]  /*fb70*/  HFMA2.MMA R157, -RZ, RZ, 0, 0 ;  /* 0x00000000ff9d7435 */ /* 0x000fd600000001ff */
.L_x_13344:
[----:B------:R-:W-:Y:S05]  /*fb80*/  BSYNC B0 ;  /* 0x0000000000007941 */ /* 0x000fea0003800000 */
.L_x_13343:
        /* <DEDUP_REMOVED lines=12> */
.L_x_13347:
        /* <DEDUP_REMOVED lines=12> */
.L_x_13350:
[----:B------:R-:W-:-:S07]  /*fd10*/  IMAD.MOV.U32 R140, RZ, RZ, R166 ;  /* 0x000000ffff8c7224 */ /* 0x000fce00078e00a6 */
.L_x_13351:
[----:B------:R-:W-:Y:S05]  /*fd20*/  BSYNC B0 ;  /* 0x0000000000007941 */ /* 0x000fea0003800000 */
.L_x_13349:
        /* <DEDUP_REMOVED lines=16> */
.L_x_13355:
[----:B------:R-:W-:Y:S05]  /*fe30*/  BSYNC B1 ;  /* 0x0000000000017941 */ /* 0x000fea0003800000 */
.L_x_13354:
        /* <DEDUP_REMOVED lines=44> */
.L_x_13353:
[----:B------:R-:W-:Y:S05]  /*10100*/  BSYNC B0 ;  /* 0x0000000000007941 */ /* 0x000fea0003800000 */
.L_x_13352:
        /* <DEDUP_REMOVED lines=9> */
.L_x_13348:
        /* <DEDUP_REMOVED lines=12> */
.L_x_13357:
[----:B------:R-:W-:-:S07]  /*10260*/  MOV R167, R166 ;  /* 0x000000a600a77202 */ /* 0x000fce0000000f00 */
.L_x_13358:
[----:B------:R-:W-:Y:S05]  /*10270*/  BSYNC B0 ;  /* 0x0000000000007941 */ /* 0x000fea0003800000 */
.L_x_13356:
        /* <DEDUP_REMOVED lines=16> */
.L_x_13362:
[----:B------:R-:W-:Y:S05]  /*10380*/  BSYNC B1 ;  /* 0x0000000000017941 */ /* 0x000fea0003800000 */
.L_x_13361:
        /* <DEDUP_REMOVED lines=40> */
[----:B------:R-:W-:Y:S01]  /*10610*/  LOP3.LUT R159, R161, R158, R125, 0x96, !PT ;  /* 0x0000009ea19f7212 */ /* 0x000fe200078e967d */
[----:B------:R-:W-:Y:S01]  /*10620*/  IMAD.MOV.U32 R158, RZ, RZ, R156 ;  /* 0x000000ffff9e7224 */ /* 0x000fe200078e009c */
[----:B------:R-:W-:Y:S01]  /*10630*/  HFMA2.MMA R156, -RZ, RZ, 0, 0 ;  /* 0x00000000ff9c7435 */ /* 0x000fe200000001ff */
[----:B------:R-:W-:-:S10]  /*10640*/  MOV R166, R160 ;  /* 0x000000a000a67202 */ /* 0x000fd40000000f00 */
.L_x_13360:
[----:B------:R-:W-:Y:S05]  /*10650*/  BSYNC B0 ;  /* 0x0000000000007941 */ /* 0x000fea0003800000 */
.L_x_13359:
        /* <DEDUP_REMOVED lines=12> */
.L_x_13363:
        /* <DEDUP_REMOVED lines=12> */
.L_x_13366:
[----:B------:R-:W-:-:S07]  /*107e0*/  IMAD.MOV.U32 R164, RZ, RZ, R166 ;  /* 0x000000ffffa47224 */ /* 0x000fce00078e00a6 */
.L_x_13367:
[----:B------:R-:W-:Y:S05]  /*107f0*/  BSYNC B0 ;  /* 0x0000000000007941 */ /* 0x000fea0003800000 */
.L_x_13365:
        /* <DEDUP_REMOVED lines=16> */
.L_x_13371:
[----:B------:R-:W-:Y:S05]  /*10900*/  BSYNC B1 ;  /* 0x0000000000017941 */ /* 0x000fea0003800000 */
.L_x_13370:
        /* <DEDUP_REMOVED lines=37> */
[----:B------:R-:W-:-:S04]  /*10b60*/  IMAD.MOV.U32 R157, RZ, RZ, RZ ;  /* 0x000000ffff9d7224 */ /* 0x000fc800078e00ff */
[----:B------:R-:W-:-:S05]  /*10b70*/  IMAD.WIDE.U32 R160, R160, -0x2daee0ad, RZ ;  /* 0xd2511f53a0a07825 */ /* 0x000fca00078e00ff */
[----:B------:R-:W-:Y:S01]  /*10b80*/  LOP3.LUT R165, R161, R158, R126, 0x96, !PT ;  /* 0x0000009ea1a57212 */ /* 0x000fe200078e967e */
[----:B------:R-:W-:-:S04]  /*10b90*/  IMAD.WIDE.U32 R158, R159, -0x326172a9, RZ ;  /* 0xcd9e8d579f9e7825 */ /* 0x000fc800078e00ff */
[----:B------:R-:W-:Y:S01]  /*10ba0*/  IMAD.MOV.U32 R166, RZ, RZ, R158 ;  /* 0x000000ffffa67224 */ /* 0x000fe200078e009e */
[----:B------:R-:W-:Y:S02]  /*10bb0*/  LOP3.LUT R159, R159, R156, R125, 0x96, !PT ;  /* 0x0000009c9f9f7212 */ /* 0x000fe400078e967d */
[----:B------:R-:W-:-:S07]  /*10bc0*/  MOV R158, R160 ;  /* 0x000000a0009e7202 */ /* 0x000fce0000000f00 */
.L_x_13369:
[----:B------:R-:W-:Y:S05]  /*10bd0*/  BSYNC B0 ;  /* 0x0000000000007941 */ /* 0x000fea0003800000 */
.L_x_13368:
        /* <DEDUP_REMOVED lines=9> */
.L_x_13364:
        /* <DEDUP_REMOVED lines=12> */
.L_x_13373:
[----:B------:R-:W-:-:S07]  /*10d30*/  MOV R167, R166 ;  /* 0x000000a600a77202 */ /* 0x000fce0000000f00 */
.L_x_13374:
[----:B------:R-:W-:Y:S05]  /*10d40*/  BSYNC B0 ;  /* 0x0000000000007941 */ /* 0x000fea0003800000 */
.L_x_13372:
        /* <DEDUP_REMOVED lines=16> */
.L_x_13378:
[----:B------:R-:W-:Y:S05]  /*10e50*/  BSYNC B1 ;  /* 0x0000000000017941 */ /* 0x000fea0003800000 */
.L_x_13377:
        /* <DEDUP_REMOVED lines=38> */
[----:B------:R-:W-:Y:S02]  /*110c0*/  LOP3.LUT R165, R157, R158, R126, 0x96, !PT ;  /* 0x0000009e9da57212 */ /* 0x000fe400078e967e */
[----:B------:R-:W-:Y:S01]  /*110d0*/  MOV R158, R156 ;  /* 0x0000009c009e7202 */ /* 0x000fe20000000f00 */
[----:B------:R-:W-:-:S04]  /*110e0*/  IMAD.WIDE.U32 R156, R159, -0x326172a9, RZ ;  /* 0xcd9e8d579f9c7825 */ /* 0x000fc800078e00ff */
[----:B------:R-:W-:Y:S01]  /*110f0*/  IMAD.MOV.U32 R166, RZ, RZ, R156 ;  /* 0x000000ffffa67224 */ /* 0x000fe200078e009c */
[----:B------:R-:W-:Y:S01]  /*11100*/  LOP3.LUT R159, R157, R160, R125, 0x96, !PT ;  /* 0x000000a09d9f7212 */ /* 0x000fe200078e967d */
[----:B------:R-:W-:-:S11]  /*11110*/  HFMA2.MMA R160, -RZ, RZ, 0, 0 ;  /* 0x00000000ffa07435 */ /* 0x000fd600000001ff */
.L_x_13376:
[----:B------:R-:W-:Y:S05]  /*11120*/  BSYNC B0 ;  /* 0x0000000000007941 */ /* 0x000fea0003800000 */
.L_x_13375:
        /* <DEDUP_REMOVED lines=12> */
.L_x_13379:
        /* <DEDUP_REMOVED lines=12> */
.L_x_13382:
[----:B------:R-:W-:-:S07]  /*112b0*/  IMAD.MOV.U32 R141, RZ, RZ, R166 ;  /* 0x000000ffff8d7224 */ /* 0x000fce00078e00a6 */
.L_x_13383:
[----:B------:R-:W-:Y:S05]  /*112c0*/  BSYNC B0 ;  /* 0x0000000000007941 */ /* 0x000fea0003800000 */
.L_x_13381:
        /* <DEDUP_REMOVED lines=16> */
.L_x_13387:
[----:B------:R-:W-:Y:S05]  /*113d0*/  BSYNC B1 ;  /* 0x0000000000017941 */ /* 0x000fea0003800000 */
.L_x_13386:
        /* <DEDUP_REMOVED lines=41> */
[----:B------:R-:W-:Y:S01]  /*11670*/  HFMA2.MMA R156, -RZ, RZ, 0, 0 ;  /* 0x00000000ff9c7435 */ /* 0x000fe200000001ff */
[----:B------:R-:W-:-:S10]  /*11680*/  LOP3.LUT R159, R157, R160, R125, 0x96, !PT ;  /* 0x000000a09d9f7212 */ /* 0x000fd400078e967d */
.L_x_13385:
[----:B------:R-:W-:Y:S05]  /*11690*/  BSYNC B0 ;  /* 0x0000000000007941 */ /* 0x000fea0003800000 */
.L_x_13384:
[----:B------:R-:W-:-:S05]  /*116a0*/  I2FP.F32.U32 R141, R141 ;  /* 0x0000008d008d7245 */ /* 0x000fca0000201000 */
[----:B------:R-:W-:Y:S01]  /*116b0*/  FFMA.FTZ R141, R141, R148, 1.1641532182693481445e-10 ;  /* 0x2f0000008d8d7423 */ /* 0x000fe20000010094 */
[----:B------:R-:W-:-:S04]  /*116c0*/  HADD2.F32 R148, -RZ, R75.H1_H1 ;  /* 0x3000004bff947230 */ /* 0x000fc80000004100 */
[----:B------:R-:W-:Y:S01]  /*116d0*/  FSETP.GTU.FTZ.AND P2, PT, R141, R146, PT ;  /* 0x000000928d00720b */ /* 0x000fe20003f5c000 */
[----:B------:R-:W-:-:S03]  /*116e0*/  FMUL.FTZ R148, R148, R147 ;  /* 0x0000009394947220 */ /* 0x000fc60000410000 */
[----:B------:R-:W-:Y:S02]  /*116f0*/  SEL R141, RZ, 0x1, P2 ;  /* 0x00000001ff8d7807 */ /* 0x000fe40001000000 */
[----:B------:R-:W-:-:S05]  /*11700*/  FSEL R146, R148, RZ, !P2 ;  /* 0x000000ff94927208 */ /* 0x000fca0005000000 */
[----:B------:R-:W-:-:S04]  /*11710*/  FADD.FTZ R107, R107, R146 ;  /* 0x000000926b6b7221 */ /* 0x000fc80000010000 */
[----:B------:R-:W-:-:S07]  /*11720*/  @P1 FADD.FTZ R107, R67, R107 ;  /* 0x0000006b436b1221 */ /* 0x000fce0000010000 */
.L_x_13380:
[----:B------:R-:W-:Y:S01]  /*11730*/  SEL R146, RZ, 0x1000000, P5 ;  /* 0x01000000ff927807 */ /* 0x000fe20002800000 */
[C---:B------:R-:W-:Y:S01]  /*11740*/  IMAD.WIDE.U32 R152, R142.reuse, 0x20, R152 ;  /* 0x000000208e987825 */ /* 0x040fe200078e0098 */
[----:B------:R-:W-:Y:S02]  /*11750*/  SEL R147, RZ, 0x10000, P4 ;  /* 0x00010000ff937807 */ /* 0x000fe40002000000 */
[----:B------:R-:W-:Y:S01]  /*11760*/  SEL R148, RZ, 0x100, P3 ;  /* 0x00000100ff947807 */ /* 0x000fe20001800000 */
[----:B------:R-:W-:Y:S01]  /*11770*/  IMAD.WIDE.U32 R154, R142, 0x8, R154 ;  /* 0x000000088e9a7825 */ /* 0x000fe200078e009a */
[----:B------:R-:W-:Y:S01]  /*11780*/  ISETP.NE.AND P4, PT, R163, RZ, PT ;  /* 0x000000ffa300720c */ /* 0x000fe20003f85270 */
[----:B------:R0:W-:Y:S01]  /*11790*/  STG.E.128 desc[UR4][R152.64], R100 ;  /* 0x0000006498007986 */ /* 0x0001e2000c101d04 */
[----:B------:R-:W-:Y:S02]  /*117a0*/  LOP3.LUT R148, R148, R146, R147, 0xfe, !PT ;  /* 0x0000009294947212 */ /* 0x000fe400078efe93 */
[----:B------:R-:W-:Y:S01]  /*117b0*/  SEL R146, RZ, 0x1, P4 ;  /* 0x00000001ff927807 */ /* 0x000fe20002000000 */
[----:B------:R0:W-:Y:S01]  /*117c0*/  STG.E.128 desc[UR4][R152.64+0x10], R104 ;  /* 0x0000106898007986 */ /* 0x0001e2000c101d04 */
[----:B------:R-:W-:-:S02]  /*117d0*/  ISETP.NE.AND P5, PT, R162, RZ, PT ;  /* 0x000000ffa200720c */ /* 0x000fc40003fa5270 */
[----:B------:R-:W-:Y:S01]  /*117e0*/  ISETP.NE.AND P1, PT, R149, RZ, PT ;  /* 0x000000ff9500720c */ /* 0x000fe20003f25270 */
[----:B------:R-:W-:Y:S01]  /*117f0*/  IMAD.WIDE.U32 R146, R146, 0x1000000, RZ ;  /* 0x0100000092927825 */ /* 0x000fe200078e00ff */
[----:B------:R-:W-:Y:S02]  /*11800*/  SEL R149, RZ, 0x1, P5 ;  /* 0x00000001ff957807 */ /* 0x000fe40002800000 */
[----:B------:R-:W-:Y:S02]  /*11810*/  ISETP.NE.AND P6, PT, R150, RZ, PT ;  /* 0x000000ff9600720c */ /* 0x000fe40003fc5270 */
[----:B------:R-:W-:Y:S02]  /*11820*/  ISETP.NE.AND P2, PT, R151, RZ, PT ;  /* 0x000000ff9700720c */ /* 0x000fe40003f45270 */
[----:B------:R-:W-:Y:S02]  /*11830*/  LOP3.LUT R147, R147, R148, R149, 0xfe, !PT ;  /* 0x0000009493937212 */ /* 0x000fe400078efe95 */
[----:B------:R-:W-:-:S02]  /*11840*/  SEL R148, RZ, 0x1, P6 ;  /* 0x00000001ff947807 */ /* 0x000fc40003000000 */
[----:B------:R-:W-:-:S03]  /*11850*/  SEL R150, RZ, 0x1, P2 ;  /* 0x00000001ff967807 */ /* 0x000fc60001000000 */
[----:B------:R-:W-:-:S04]  /*11860*/  IMAD.WIDE.U32 R148, R148, 0x10000, RZ ;  /* 0x0001000094947825 */ /* 0x000fc800078e00ff */
[----:B------:R-:W-:-:S05]  /*11870*/  IMAD.WIDE.U32 R150, R150, 0x100, RZ ;  /* 0x0000010096967825 */ /* 0x000fca00078e00ff */
[----:B------:R-:W-:Y:S02]  /*11880*/  LOP3.LUT R149, R151, R147, R149, 0xfe, !PT ;  /* 0x0000009397957212 */ /* 0x000fe400078efe95 */
[----:B------:R-:W-:Y:S02]  /*11890*/  LOP3.LUT R146, R150, R146, R148, 0xfe, !PT ;  /* 0x0000009296927212 */ /* 0x000fe400078efe94 */
[----:B------:R-:W-:-:S04]  /*118a0*/  SEL R147, RZ, 0x1, P1 ;  /* 0x00000001ff937807 */ /* 0x000fc80000800000 */
[----:B------:R-:W-:-:S05]  /*118b0*/  LOP3.LUT R148, R146, R147, RZ, 0xfc, !PT ;  /* 0x0000009392947212 */ /* 0x000fca00078efcff */
[----:B------:R0:W-:Y:S01]  /*118c0*/  STG.E.64 desc[UR4][R154.64], R148 ;  /* 0x000000949a007986 */ /* 0x0001e2000c101b04 */
[----:B------:R-:W-:Y:S05]  /*118d0*/  @!P0 BRA `(.L_x_13388) ;  /* 0x0000000000508947 */ /* 0x000fea0003800000 */
[----:B------:R-:W-:Y:S01]  /*118e0*/  IMAD.U32 R146, R164, 0x10000, RZ ;  /* 0x00010000a4927824 */ /* 0x000fe200078e00ff */
[----:B0-----:R-:W-:Y:S02]  /*118f0*/  PRMT R149, R140, 0x7104, RZ ;  /* 0x000071048c957816 */ /* 0x001fe400000000ff */
        /* <DEDUP_REMOVED lines=18> */
.L_x_13388:
[----:B-1----:R-:W-:Y:S01]  /*11a20*/  FADD.FTZ R146, RZ, R60 ;  /* 0x0000003cff927221 */ /* 0x002fe20000010000 */
[----:B------:R-:W0:Y:S01]  /*11a30*/  S2R R150, SR_TID.X ;  /* 0x0000000000967919 */ /* 0x000e220000002100 */
[----:B------:R-:W-:Y:S01]  /*11a40*/  LOP3.LUT P1, RZ, R145, 0xff, RZ, 0xc0, !PT ;  /* 0x000000ff91ff7812 */ /* 0x000fe2000782c0ff */
[----:B------:R-:W-:Y:S01]  /*11a50*/  UMOV UR11, 0xffffffff ;  /* 0xffffffff000b7882 */ /* 0x000fe20000000000 */
        /* <DEDUP_REMOVED lines=8> */
[----:B0-----:R-:W-:Y:S02]  /*11ae0*/  SHF.R.U32.HI R149, RZ, 0x5, R150 ;  /* 0x00000005ff957819 */ /* 0x001fe40000011696 */
[----:B------:R-:W-:Y:S01]  /*11af0*/  LOP3.LUT P2, RZ, R150, 0x1f, RZ, 0xc0, !PT ;  /* 0x0000001f96ff7812 */ /* 0x000fe2000784c0ff */
[----:B------:R-:W-:Y:S01]  /*11b00*/  FADD.FTZ R147, R146, R53 ;  /* 0x0000003592937221 */ /* 0x000fe20000010000 */
[----:B------:R-:W-:-:S03]  /*11b10*/  LOP3.LUT R148, R149, 0x7fffff8, RZ, 0xc0, !PT ;  /* 0x07fffff895947812 */ /* 0x000fc600078ec0ff */
[----:B------:R-:W-:Y:S01]  /*11b20*/  FADD.FTZ R146, R147, R54 ;  /* 0x0000003693927221 */ /* 0x000fe20000010000 */
[----:B------:R-:W-:-:S03]  /*11b30*/  @!P1 IADD3 R148, R148, 0x8, RZ ;  /* 0x0000000894949810 */ /* 0x000fc60007ffe0ff */
        /* <DEDUP_REMOVED lines=27> */
[----:B------:R-:W-:Y:S02]  /*11cf0*/  FADD.FTZ R152, -R146, R63 ;  /* 0x0000003f92987221 */ /* 0x000fe40000010100 */
[----:B------:R-:W-:-:S04]  /*11d00*/  FFMA.FTZ R145, R145, R145, RZ ;  /* 0x0000009191917223 */ /* 0x000fc800000100ff */
[----:B------:R-:W-:Y:S01]  /*11d10*/  FFMA.FTZ R145, R154, R154, R145 ;  /* 0x0000009a9a917223 */ /* 0x000fe20000010091 */
[----:B------:R-:W-:-:S04]  /*11d20*/  FADD.FTZ R154, -R146, R62 ;  /* 0x0000003e929a7221 */ /* 0x000fc80000010100 */
[----:B------:R-:W-:-:S04]  /*11d30*/  FFMA.FTZ R145, R154, R154, R145 ;  /* 0x0000009a9a917223 */ /* 0x000fc80000010091 */
        /* <DEDUP_REMOVED lines=50> */
.L_x_13401:
[----:B------:R-:W2:Y:S01]  /*12060*/  @!P2 S2R R152, SR_CgaCtaId ;  /* 0x000000000098a919 */ /* 0x000ea20000008800 */
[----:B------:R-:W-:Y:S01]  /*12070*/  LOP3.LUT R153, R150, 0x1f, RZ, 0xc0, !PT ;  /* 0x0000001f96997812 */ /* 0x000fe200078ec0ff */
[----:B-1----:R-:W-:Y:S01]  /*12080*/  FADD.FTZ R147, R151, R160 ;  /* 0x000000a097937221 */ /* 0x002fe20000010000 */
[----:B------:R-:W-:Y:S01]  /*12090*/  LOP3.LUT R145, R149, 0x7, RZ, 0xc0, !PT ;  /* 0x0000000795917812 */ /* 0x000fe200078ec0ff */
[----:B------:R-:W-:Y:S05]  /*120a0*/  WARPSYNC.ALL ;  /* 0x0000000000007948 */ /* 0x000fea0003800000 */
[----:B------:R-:W-:Y:S01]  /*120b0*/  ISETP.GT.U32.AND P3, PT, R153, 0x7, PT ;  /* 0x000000079900780c */ /* 0x000fe20003f64070 */
[----:B0-----:R-:W-:Y:S01]  /*120c0*/  IMAD.MOV.U32 R151, RZ, RZ, RZ ;  /* 0x000000ffff977224 */ /* 0x001fe200078e00ff */
[----:B------:R-:W-:-:S11]  /*120d0*/  @!P2 MOV R149, 0x400 ;  /* 0x000004000095a802 */ /* 0x000fd60000000f00 */
[----:B------:R-:W0:Y:S01]  /*120e0*/  @!P3 S2R R154, SR_CgaCtaId ;  /* 0x00000000009ab919 */ /* 0x000e220000008800 */
[----:B------:R-:W-:-:S04]  /*120f0*/  @!P3 MOV R151, 0x300 ;  /* 0x000003000097b802 */ /* 0x000fc80000000f00 */
[----:B------:R-:W-:Y:S02]  /*12100*/  I2FP.F32.S32 R155, R151 ;  /* 0x00000097009b7245 */ /* 0x000fe40000201400 */
[----:B--2---:R-:W-:Y:S01]  /*12110*/  @!P2 LEA R152, R152, R149, 0x18 ;  /* 0x000000959898a211 */ /* 0x004fe200078ec0ff */
[C---:B------:R-:W-:Y:S02]  /*12120*/  @!P2 IMAD.IADD R149, R148.reuse, 0x1, R145 ;  /* 0x000000019495a824 */ /* 0x040fe400078e0291 */
[----:B------:R-:W-:-:S03]  /*12130*/  @!P3 IMAD.IADD R148, R148, 0x1, R153 ;  /* 0x000000019494b824 */ /* 0x000fc600078e0299 */
[----:B------:R-:W-:Y:S02]  /*12140*/  @!P2 LEA R152, R149, R152, 0x3 ;  /* 0x000000989598a211 */ /* 0x000fe400078e18ff */
[----:B------:R-:W-:-:S03]  /*12150*/  @!P3 MOV R149, 0x400 ;  /* 0x000004000095b802 */ /* 0x000fc60000000f00 */
[----:B------:R-:W-:Y:S01]  /*12160*/  @!P2 STS.64 [R152], R146 ;  /* 0x000000929800a388 */ /* 0x000fe20000000a00 */
[----:B------:R-:W-:Y:S01]  /*12170*/  BAR.SYNC.DEFER_BLOCKING 0x0 ;  /* 0x0000000000007b1d */ /* 0x000fe20000010000 */
[----:B------:R-:W-:Y:S02]  /*12180*/  LOP3.LUT P2, RZ, R145, 0x1f, R150, 0xf8, !PT ;  /* 0x0000001f91ff7812 */ /* 0x000fe4000784f896 */
[----:B0-----:R-:W-:-:S03]  /*12190*/  @!P3 LEA R149, R154, R149, 0x18 ;  /* 0x000000959a95b211 */ /* 0x001fc600078ec0ff */
[----:B------:R-:W0:Y:S01]  /*121a0*/  SHFL.DOWN PT, R146, R151, 0x4, 0x1f ;  /* 0x08801f0097927f89 */ /* 0x000e2200000e0000 */
[----:B------:R-:W-:Y:S02]  /*121b0*/  @!P3 LEA R153, R148, R149, 0x3 ;  /* 0x000000959499b211 */ /* 0x000fe400078e18ff */
[----:B------:R-:W-:-:S06]  /*121c0*/  CS2R R148, SRZ ;  /* 0x0000000000947805 */ /* 0x000fcc000001ff00 */
[----:B------:R-:W1:Y:S01]  /*121d0*/  @!P3 LDS.64 R148, [R153] ;  /* 0x000000009994b984 */ /* 0x000e620000000a00 */
[----:B------:R-:W-:Y:S02]  /*121e0*/  ISETP.NE.AND P3, PT, RZ, UR7, PT ;  /* 0x00000007ff007c0c */ /* 0x000fe4000bf65270 */
[----:B0-----:R-:W-:Y:S01]  /*121f0*/  I2FP.F32.S32 R154, R146 ;  /* 0x00000092009a7245 */ /* 0x001fe20000201400 */
[----:B------:R-:W-:Y:S01]  /*12200*/  IMAD.IADD R152, R146, 0x1, R151 ;  /* 0x0000000192987824 */ /* 0x000fe200078e0297 */
[----:B-1----:R-:W0:Y:S02]  /*12210*/  SHFL.DOWN PT, R147, R148, 0x4, 0x1f ;  /* 0x08801f0094937f89 */ /* 0x002e2400000e0000 */
[C---:B0-----:R-:W-:Y:S01]  /*12220*/  FADD.FTZ R146, -R147.reuse, R148 ;  /* 0x0000009493927221 */ /* 0x041fe20000010100 */
[----:B------:R-:W-:Y:S01]  /*12230*/  FMUL.FTZ R160, R147, R154 ;  /* 0x0000009a93a07220 */ /* 0x000fe20000410000 */
[----:B------:R-:W-:Y:S02]  /*12240*/  I2FP.F32.S32 R147, R152 ;  /* 0x0000009800937245 */ /* 0x000fe40000201400 */
[----:B------:R-:W-:Y:S01]  /*12250*/  FMUL.FTZ R146, R146, R146 ;  /* 0x0000009292927220 */ /* 0x000fe20000410000 */
[----:B------:R-:W-:-:S02]  /*12260*/  FFMA.FTZ R153, R155, R148, R160 ;  /* 0x000000949b997223 */ /* 0x000fc400000100a0 */
[----:B------:R-:W0:Y:S01]  /*12270*/  MUFU.RCP R148, R147 ;  /* 0x0000009300947308 */ /* 0x000e220000001000 */
[----:B------:R-:W-:Y:S02]  /*12280*/  FMUL.FTZ R155, R146, R155 ;  /* 0x0000009b929b7220 */ /* 0x000fe40000410000 */
[----:B------:R-:W1:Y:S02]  /*12290*/  SHFL.DOWN PT, R146, R149, 0x4, 0x1f ;  /* 0x08801f0095927f89 */ /* 0x000e6400000e0000 */
[----:B------:R-:W-:Y:S01]  /*122a0*/  FMUL.FTZ R155, R155, R154 ;  /* 0x0000009a9b9b7220 */ /* 0x000fe20000410000 */
[----:B-1----:R-:W-:Y:S01]  /*122b0*/  FADD.FTZ R151, R146, R149 ;  /* 0x0000009592977221 */ /* 0x002fe20000010000 */
[C---:B0-----:R-:W-:Y:S02]  /*122c0*/  FMUL.FTZ R146, R148.reuse, R153 ;  /* 0x0000009994927220 */ /* 0x041fe40000410000 */
[----:B------:R-:W0:Y:S01]  /*122d0*/  SHFL.DOWN PT, R153, R152, 0x2, 0x1f ;  /* 0x08401f0098997f89 */ /* 0x000e2200000e0000 */
[----:B------:R-:W-:-:S03]  /*122e0*/  FFMA.FTZ R151, R148, R155, R151 ;  /* 0x0000009b94977223 */ /* 0x000fc60000010097 */
[----:B------:R-:W1:Y:S01]  /*122f0*/  SHFL.DOWN PT, R157, R146, 0x2, 0x1f ;  /* 0x08401f00929d7f89 */ /* 0x000e6200000e0000 */
[-C--:B0-----:R-:W-:Y:S02]  /*12300*/  I2FP.F32.S32 R160, R153.reuse ;  /* 0x0000009900a07245 */ /* 0x081fe40000201400 */
[----:B------:R-:W-:Y:S01]  /*12310*/  IADD3 R154, R152, R153, RZ ;  /* 0x00000099989a7210 */ /* 0x000fe20007ffe0ff */
[----:B-1----:R-:W-:Y:S02]  /*12320*/  FADD.FTZ R148, R146, -R157 ;  /* 0x8000009d92947221 */ /* 0x002fe40000010000 */
[----:B------:R-:W-:Y:S02]  /*12330*/  FMUL.FTZ R162, R157, R160 ;  /* 0x000000a09da27220 */ /* 0x000fe40000410000 */
[----:B------:R-:W-:Y:S01]  /*12340*/  SHFL.DOWN PT, R155, R154, 0x1, 0x1f ;  /* 0x08201f009a9b7f89 */ /* 0x000fe200000e0000 */
[----:B------:R-:W-:Y:S01]  /*12350*/  FMUL.FTZ R148, R148, R148 ;  /* 0x0000009494947220 */ /* 0x000fe20000410000 */
[----:B------:R-:W-:-:S03]  /*12360*/  FFMA.FTZ R153, R147, R146, R162 ;  /* 0x0000009293997223 */ /* 0x000fc600000100a2 */
[----:B------:R-:W-:Y:S01]  /*12370*/  FMUL.FTZ R149, R147, R148 ;  /* 0x0000009493957220 */ /* 0x000fe20000410000 */
[----:B------:R-:W-:Y:S01]  /*12380*/  I2FP.F32.S32 R147, R154 ;  /* 0x0000009a00937245 */ /* 0x000fe20000201400 */
[----:B------:R-:W0:Y:S02]  /*12390*/  SHFL.DOWN PT, R148, R151, 0x2, 0x1f ;  /* 0x08401f0097947f89 */ /* 0x000e2400000e0000 */
[----:B------:R-:W-:Y:S01]  /*123a0*/  FMUL.FTZ R160, R149, R160 ;  /* 0x000000a095a07220 */ /* 0x000fe20000410000 */
[----:B------:R-:W1:Y:S02]  /*123b0*/  MUFU.RCP R146, R147 ;  /* 0x0000009300927308 */ /* 0x000e640000001000 */
[----:B-1----:R-:W-:Y:S01]  /*123c0*/  FMUL.FTZ R152, R146, R153 ;  /* 0x0000009992987220 */ /* 0x002fe20000410000 */
[----:B0-----:R-:W-:-:S04]  /*123d0*/  FADD.FTZ R149, R151, R148 ;  /* 0x0000009497957221 */ /* 0x001fc80000010000 */
[----:B------:R-:W0:Y:S01]  /*123e0*/  SHFL.DOWN PT, R153, R152, 0x1, 0x1f ;  /* 0x08201f0098997f89 */ /* 0x000e2200000e0000 */
[----:B------:R-:W-:Y:S01]  /*123f0*/  IMAD.IADD R148, R154, 0x1, R155 ;  /* 0x000000019a947824 */ /* 0x000fe200078e029b */
[----:B------:R-:W-:Y:S01]  /*12400*/  I2FP.F32.S32 R155, R155 ;  /* 0x0000009b009b7245 */ /* 0x000fe20000201400 */
[----:B------:R-:W-:-:S03]  /*12410*/  FFMA.FTZ R149, R146, R160, R149 ;  /* 0x000000a092957223 */ /* 0x000fc60000010095 */
[----:B------:R-:W-:Y:S02]  /*12420*/  I2FP.F32.S32 R148, R148 ;  /* 0x0000009400947245 */ /* 0x000fe40000201400 */
[----:B------:R-:W1:Y:S04]  /*12430*/  SHFL.DOWN PT, R146, R149, 0x1, 0x1f ;  /* 0x08201f0095927f89 */ /* 0x000e6800000e0000 */
[----:B------:R-:W2:Y:S01]  /*12440*/  MUFU.RCP R148, R148 ;  /* 0x0000009400947308 */ /* 0x000ea20000001000 */
[----:B0-----:R-:W-:Y:S01]  /*12450*/  FADD.FTZ R151, R152, -R153 ;  /* 0x8000009998977221 */ /* 0x001fe20000010000 */
[----:B------:R-:W-:-:S03]  /*12460*/  FMUL.FTZ R154, R153, R155 ;  /* 0x0000009b999a7220 */ /* 0x000fc60000410000 */
[----:B------:R-:W-:-:S04]  /*12470*/  FMUL.FTZ R160, R151, R151 ;  /* 0x0000009797a07220 */ /* 0x000fc80000410000 */
[C---:B------:R-:W-:Y:S01]  /*12480*/  FMUL.FTZ R160, R147.reuse, R160 ;  /* 0x000000a093a07220 */ /* 0x040fe20000410000 */
[----:B------:R-:W-:Y:S01]  /*12490*/  FFMA.FTZ R147, R147, R152, R154 ;  /* 0x0000009893937223 */ /* 0x000fe2000001009a */
[----:B-1----:R-:W-:Y:S02]  /*124a0*/  FADD.FTZ R151, R149, R146 ;  /* 0x0000009295977221 */ /* 0x002fe40000010000 */
[----:B------:R-:W-:Y:S01]  /*124b0*/  FMUL.FTZ R160, R160, R155 ;  /* 0x0000009ba0a07220 */ /* 0x000fe20000410000 */
[C---:B--2---:R-:W-:Y:S01]  /*124c0*/  FMUL.FTZ R152, R148.reuse, R147 ;  /* 0x0000009394987220 */ /* 0x044fe20000410000 */
[----:B------:R-:W0:Y:S01]  /*124d0*/  LDC R146, c[0x0][0x2d8] ;  /* 0x0000b600ff927b82 */ /* 0x000e220000000800 */
[----:B------:R-:W-:Y:S01]  /*124e0*/  SHF.R.U32.HI R155, RZ, 0x1c, R144 ;  /* 0x0000001cff9b7819 */ /* 0x000fe20000011690 */
[----:B------:R-:W-:Y:S02]  /*124f0*/  FFMA.FTZ R151, R148, R160, R151 ;  /* 0x000000a094977223 */ /* 0x000fe40000010097 */
[----:B------:R-:W1:Y:S04]  /*12500*/  SHFL.IDX PT, R153, R152, RZ, 0x1f ;  /* 0x00001fff98997589 */ /* 0x000e6800000e0000 */
[----:B------:R-:W0:Y:S01]  /*12510*/  SHFL.IDX PT, R151, R151, RZ, 0x1f ;  /* 0x00001fff97977589 */ /* 0x000e2200000e0000 */
[----:B-1----:R-:W-:Y:S01]  /*12520*/  FMUL.FTZ R148, R153, R153 ;  /* 0x0000009999947220 */ /* 0x002fe20000410000 */
[----:B0-----:R-:W-:-:S04]  /*12530*/  FFMA.FTZ R145, R151, UR10, R146 ;  /* 0x0000000a97917c23 */ /* 0x001fc80008010092 */
[----:B------:R-:W-:Y:S01]  /*12540*/  FSEL R150, R148, RZ, P3 ;  /* 0x000000ff94967208 */ /* 0x000fe20001800000 */
[----:B------:R-:W0:Y:S04]  /*12550*/  @!P2 LDC.64 R146, c[0x0][0x250] ;  /* 0x00009400ff92ab82 */ /* 0x000e280000000a00 */
[----:B------:R-:W-:Y:S01]  /*12560*/  FADD.FTZ R145, R145, R150 ;  /* 0x0000009691917221 */ /* 0x000fe20000010000 */
[----:B------:R-:W-:-:S03]  /*12570*/  FSEL R150, R153, RZ, !P3 ;  /* 0x000000ff99967208 */ /* 0x000fc60005800000 */
[----:B------:R-:W1:Y:S02]  /*12580*/  @!P2 LDC.64 R148, c[0x0][0x258] ;  /* 0x00009600ff94ab82 */ /* 0x000e640000000a00 */
[----:B------:R-:W2:Y:S01]  /*12590*/  MUFU.RSQ R145, R145 ;  /* 0x0000009100917308 */ /* 0x000ea20000001400 */
[C---:B------:R-:W-:Y:S01]  /*125a0*/  FADD.FTZ R60, -R150.reuse, R60 ;  /* 0x0000003c963c7221 */ /* 0x040fe20000010100 */
[C---:B------:R-:W-:Y:S01]  /*125b0*/  FADD.FTZ R154, -R150.reuse, R61 ;  /* 0x0000003d969a7221 */ /* 0x040fe20000010100 */
[----:B------:R-:W-:Y:S02]  /*125c0*/  HADD2.F32 R61, -RZ, R96.H1_H1 ;  /* 0x30000060ff3d7230 */ /* 0x000fe40000004100 */
[C---:B------:R-:W-:Y:S01]  /*125d0*/  FADD.FTZ R56, -R150.reuse, R56 ;  /* 0x0000003896387221 */ /* 0x040fe20000010100 */
[C---:B------:R-:W-:Y:S01]  /*125e0*/  FADD.FTZ R160, -R150.reuse, R59 ;  /* 0x0000003b96a07221 */ /* 0x040fe20000010100 */
[C---:B------:R-:W-:Y:S01]  /*125f0*/  FADD.FTZ R62, -R150.reuse, R62 ;  /* 0x0000003e963e7221 */ /* 0x040fe20000010100 */
[C---:B------:R-:W-:Y:S01]  /*12600*/  FADD.FTZ R162, -R150.reuse, R48 ;  /* 0x0000003096a27221 */ /* 0x040fe20000010100 */
[----:B------:R-:W-:Y:S01]  /*12610*/  FADD.FTZ R168, -R150, R49 ;  /* 0x0000003196a87221 */ /* 0x000fe20000010100 */
[----:B------:R-:W-:-:S02]  /*12620*/  HADD2.F32 R48, -RZ, R86.H0_H0 ;  /* 0x20000056ff307230 */ /* 0x000fc40000004100 */
[C---:B------:R-:W-:Y:S01]  /*12630*/  FADD.FTZ R54, -R150.reuse, R54 ;  /* 0x0000003696367221 */ /* 0x040fe20000010100 */
[----:B------:R-:W-:Y:S02]  /*12640*/  HADD2.F32 R49, -RZ, R86.H1_H1 ;  /* 0x30000056ff317230 */ /* 0x000fe40000004100 */
[C---:B------:R-:W-:Y:S01]  /*12650*/  FADD.FTZ R100, -R150.reuse, R100 ;  /* 0x0000006496647221 */ /* 0x040fe20000010100 */
[----:B------:R-:W-:Y:S01]  /*12660*/  FADD.FTZ R102, -R150, R102 ;  /* 0x0000006696667221 */ /* 0x000fe20000010100 */
[----:B0-----:R-:W-:-:S04]  /*12670*/  @!P2 IMAD.WIDE R146, R2, 0x4, R146 ;  /* 0x000000040292a825 */ /* 0x001fc800078e0292 */
[C---:B------:R-:W-:Y:S01]  /*12680*/  FADD.FTZ R170, -R150.reuse, R103 ;  /* 0x0000006796aa7221 */ /* 0x040fe20000010100 */
[C---:B------:R-:W-:Y:S01]  /*12690*/  FADD.FTZ R172, -R150.reuse, R104 ;  /* 0x0000006896ac7221 */ /* 0x040fe20000010100 */
[C---:B--2---:R-:W-:Y:S01]  /*126a0*/  FMUL.FTZ R152, R145.reuse, R60 ;  /* 0x0000003c91987220 */ /* 0x044fe20000410000 */
[----:B------:R-:W-:Y:S02]  /*126b0*/  HADD2.F32 R60, -RZ, R96.H0_H0 ;  /* 0x20000060ff3c7230 */ /* 0x000fe40000004100 */
[----:B------:R-:W-:Y:S01]  /*126c0*/  FMUL.FTZ R151, R145, R154 ;  /* 0x0000009a91977220 */ /* 0x000fe20000410000 */
[----:B------:R0:W-:Y:S01]  /*126d0*/  @!P2 STG.E desc[UR4][R146.64], R153 ;  /* 0x000000999200a986 */ /* 0x0001e2000c101904 */
[----:B------:R-:W-:Y:S01]  /*126e0*/  FADD.FTZ R154, -R150, R58 ;  /* 0x0000003a969a7221 */ /* 0x000fe20000010100 */
[----:B-1----:R-:W-:-:S04]  /*126f0*/  @!P2 IMAD.WIDE R148, R2, 0x4, R148 ;  /* 0x000000040294a825 */ /* 0x002fc800078e0294 */
[----:B------:R-:W-:Y:S01]  /*12700*/  FFMA.FTZ R60, R152, R60, R19 ;  /* 0x0000003c983c7223 */ /* 0x000fe20000010013 */
[----:B------:R-:W-:Y:S01]  /*12710*/  FFMA.FTZ R61, R151, R61, R20 ;  /* 0x0000003d973d7223 */ /* 0x000fe20000010014 */
[C---:B------:R-:W-:Y:S01]  /*12720*/  FMUL.FTZ R154, R145.reuse, R154 ;  /* 0x0000009a919a7220 */ /* 0x040fe20000410000 */
[----:B------:R-:W-:Y:S01]  /*12730*/  FMUL.FTZ R58, R145, R62 ;  /* 0x0000003e913a7220 */ /* 0x000fe20000410000 */
[----:B------:R1:W-:Y:S01]  /*12740*/  @!P2 STG.E desc[UR4][R148.64], R145 ;  /* 0x000000919400a986 */ /* 0x0003e2000c101904 */
[C---:B------:R-:W-:Y:S01]  /*12750*/  FADD.FTZ R174, -R150.reuse, R105 ;  /* 0x0000006996ae7221 */ /* 0x040fe20000010100 */
[----:B------:R-:W-:Y:S01]  /*12760*/  F2FP.F16.F32.PACK_AB R60, R61, R60 ;  /* 0x0000003c3d3c723e */ /* 0x000fe200000000ff */
[--C-:B------:R-:W-:Y:S02]  /*12770*/  HADD2.F32 R61, -RZ, R98.reuse.H0_H0 ;  /* 0x20000062ff3d7230 */ /* 0x100fe40000004100 */
[C---:B------:R-:W-:Y:S01]  /*12780*/  FADD.FTZ R176, -R150.reuse, R106 ;  /* 0x0000006a96b07221 */ /* 0x040fe20000010100 */
[----:B0-----:R-:W-:Y:S01]  /*12790*/  FADD.FTZ R146, -R150, R63 ;  /* 0x0000003f96927221 */ /* 0x001fe20000010100 */
[----:B------:R-:W-:-:S02]  /*127a0*/  HADD2.F32 R63, -RZ, R98.H1_H1 ;  /* 0x30000062ff3f7230 */ /* 0x000fc40000004100 */
[C---:B------:R-:W-:Y:S01]  /*127b0*/  FMUL.FTZ R104, R145.reuse, R100 ;  /* 0x0000006491687220 */ /* 0x040fe20000410000 */
[----:B------:R-:W-:Y:S02]  /*127c0*/  HADD2.F32 R153, -RZ, R99.H1_H1 ;  /* 0x30000063ff997230 */ /* 0x000fe40000004100 */
[C---:B------:R-:W-:Y:S01]  /*127d0*/  FMUL.FTZ R59, R145.reuse, R146 ;  /* 0x00000092913b7220 */ /* 0x040fe20000410000 */
[C---:B------:R-:W-:Y:S01]  /*127e0*/  FMUL.FTZ R146, R145.reuse, R56 ;  /* 0x0000003891927220 */ /* 0x040fe20000410000 */
[--C-:B------:R-:W-:Y:S02]  /*127f0*/  HADD2.F32 R56, -RZ, R97.reuse.H0_H0 ;  /* 0x20000061ff387230 */ /* 0x100fe40000004100 */
[----:B-1----:R-:W-:Y:S01]  /*12800*/  FADD.FTZ R148, -R150, R57 ;  /* 0x0000003996947221 */ /* 0x002fe20000010100 */
[C---:B------:R-:W-:Y:S01]  /*12810*/  FMUL.FTZ R149, R145.reuse, R160 ;  /* 0x000000a091957220 */ /* 0x040fe20000410000 */
[----:B------:R-:W-:Y:S02]  /*12820*/  HADD2.F32 R57, -RZ, R97.H1_H1 ;  /* 0x30000061ff397230 */ /* 0x000fe40000004100 */
[----:B------:R-:W-:Y:S01]  /*12830*/  FFMA.FTZ R62, R146, R61, R23 ;  /* 0x0000003d923e7223 */ /* 0x000fe20000010017 */
[----:B------:R-:W-:Y:S01]  /*12840*/  FMUL.FTZ R147, R145, R148 ;  /* 0x0000009491937220 */ /* 0x000fe20000410000 */
[----:B------:R-:W-:-:S02]  /*12850*/  HADD2.F32 R148, -RZ, R99.H0_H0 ;  /* 0x20000063ff947230 */ /* 0x000fc40000004100 */
[----:B------:R-:W-:Y:S01]  /*12860*/  FFMA.FTZ R153, R149, R153, R26 ;  /* 0x0000009995997223 */ /* 0x000fe2000001001a */
[----:B------:R-:W-:Y:S01]  /*12870*/  FFMA.FTZ R56, R58, R56, R21 ;  /* 0x000000383a387223 */ /* 0x000fe20000010015 */
[----:B------:R-:W-:Y:S01]  /*12880*/  FFMA.FTZ R63, R147, R63, R24 ;  /* 0x0000003f933f7223 */ /* 0x000fe20000010018 */
[----:B------:R-:W-:Y:S01]  /*12890*/  FFMA.FTZ R57, R59, R57, R22 ;  /* 0x000000393b397223 */ /* 0x000fe20000010016 */
[----:B------:R-:W-:Y:S01]  /*128a0*/  FFMA.FTZ R148, R154, R148, R25 ;  /* 0x000000949a947223 */ /* 0x000fe20000010019 */
[----:B------:R-:W-:Y:S01]  /*128b0*/  FFMA.FTZ R147, R147, R49, R108 ;  /* 0x0000003193937223 */ /* 0x000fe2000001006c */
[----:B------:R-:W-:Y:S01]  /*128c0*/  HADD2.F32 R49, -RZ, R85.H1_H1 ;  /* 0x30000055ff317230 */ /* 0x000fe20000004100 */
[----:B------:R-:W-:Y:S01]  /*128d0*/  F2FP.F16.F32.PACK_AB R62, R63, R62 ;  /* 0x0000003e3f3e723e */ /* 0x000fe200000000ff */
[----:B------:R-:W-:Y:S01]  /*128e0*/  FADD.FTZ R160, -R150, R55 ;  /* 0x0000003796a07221 */ /* 0x000fe20000010100 */
[----:B------:R-:W-:Y:S01]  /*128f0*/  F2FP.F16.F32.PACK_AB R63, R153, R148 ;  /* 0x00000094993f723e */ /* 0x000fe200000000ff */
[--C-:B------:R-:W-:Y:S01]  /*12900*/  HADD2.F32 R148, -RZ, R87.reuse.H1_H1 ;  /* 0x30000057ff947230 */ /* 0x100fe20000004100 */
[----:B------:R-:W-:Y:S01]  /*12910*/  SHF.L.U32 R153, R144, 0x4, RZ ;  /* 0x0000000490997819 */ /* 0x000fe200000006ff */
[----:B------:R-:W-:Y:S01]  /*12920*/  FFMA.FTZ R59, R59, R49, R46 ;  /* 0x000000313b3b7223 */ /* 0x000fe2000001002e */
[----:B------:R-:W-:Y:S01]  /*12930*/  F2FP.F16.F32.PACK_AB R61, R57, R56 ;  /* 0x00000038393d723e */ /* 0x000fe200000000ff */
[----:B------:R-:W-:Y:S01]  /*12940*/  HADD2.F32 R144, -RZ, R87.H0_H0 ;  /* 0x20000057ff907230 */ /* 0x000fe20000004100 */
[----:B------:R-:W-:Y:S01]  /*12950*/  IADD3 R56, P2, R153, UR12, RZ ;  /* 0x0000000c99387c10 */ /* 0x000fe2000ff5e0ff */
[----:B------:R-:W-:-:S02]  /*12960*/  HADD2.F32 R49, -RZ, R84.H1_H1 ;  /* 0x30000054ff317230 */ /* 0x000fc40000004100 */
[----:B------:R-:W-:Y:S01]  /*12970*/  FFMA.FTZ R149, R149, R148, R110 ;  /* 0x0000009495957223 */ /* 0x000fe2000001006e */
[----:B------:R-:W-:Y:S01]  /*12980*/  FADD.FTZ R148, -R150, R52 ;  /* 0x0000003496947221 */ /* 0x000fe20000010100 */
[----:B------:R-:W-:Y:S01]  /*12990*/  IADD3.X R57, R155, UR13, RZ, P2, !PT ;  /* 0x0000000d9b397c10 */ /* 0x000fe200097fe4ff */
[----:B------:R-:W-:Y:S01]  /*129a0*/  FFMA.FTZ R144, R154, R144, R109 ;  /* 0x000000909a907223 */ /* 0x000fe2000001006d */
[----:B------:R-:W-:Y:S01]  /*129b0*/  FFMA.FTZ R151, R151, R49, R44 ;  /* 0x0000003197977223 */ /* 0x000fe2000001002c */
[----:B------:R-:W-:Y:S01]  /*129c0*/  IADD3 R52, P2, R153, UR14, RZ ;  /* 0x0000000e99347c10 */ /* 0x000fe2000ff5e0ff */
[----:B------:R-:W-:Y:S01]  /*129d0*/  FADD.FTZ R154, -R150, R53 ;  /* 0x00000035969a7221 */ /* 0x000fe20000010100 */
[----:B------:R0:W-:Y:S01]  /*129e0*/  STG.E.128 desc[UR4][R56.64], R60 ;  /* 0x0000003c38007986 */ /* 0x0001e2000c101d04 */
[----:B------:R-:W-:Y:S01]  /*129f0*/  FMUL.FTZ R162, R145, R162 ;  /* 0x000000a291a27220 */ /* 0x000fe20000410000 */
[----:B------:R-:W-:Y:S01]  /*12a00*/  IADD3.X R53, R155, UR15, RZ, P2, !PT ;  /* 0x0000000f9b357c10 */ /* 0x000fe200097fe4ff */
[C---:B------:R-:W-:Y:S01]  /*12a10*/  FMUL.FTZ R55, R145.reuse, R154 ;  /* 0x0000009a91377220 */ /* 0x040fe20000410000 */
[C---:B------:R-:W-:Y:S01]  /*12a20*/  FMUL.FTZ R148, R145.reuse, R148 ;  /* 0x0000009491947220 */ /* 0x040fe20000410000 */
[----:B------:R-:W-:Y:S01]  /*12a30*/  FMUL.FTZ R106, R145, R102 ;  /* 0x00000066916a7220 */ /* 0x000fe20000410000 */
[----:B------:R-:W-:-:S02]  /*12a40*/  HADD2.F32 R102, -RZ, R95.H1_H1 ;  /* 0x3000005fff667230 */ /* 0x000fc40000004100 */
[C---:B------:R-:W-:Y:S01]  /*12a50*/  FMUL.FTZ R176, R145.reuse, R176 ;  /* 0x000000b091b07220 */ /* 0x040fe20000410000 */
[----:B------:R-:W-:Y:S02]  /*12a60*/  HADD2.F32 R105, -RZ, R83.H1_H1 ;  /* 0x30000053ff697230 */ /* 0x000fe40000004100 */
[----:B------:R-:W-:Y:S01]  /*12a70*/  FMUL.FTZ R172, R145, R172 ;  /* 0x000000ac91ac7220 */ /* 0x000fe20000410000 */
[----:B------:R-:W-:Y:S01]  /*12a80*/  IADD3 R2, R2, UR16, RZ ;  /* 0x0000001002027c10 */ /* 0x000fe2000fffe0ff */
[----:B0-----:R-:W-:Y:S01]  /*12a90*/  FADD.FTZ R56, -R150, R50 ;  /* 0x0000003296387221 */ /* 0x001fe20000010100 */
[----:B------:R-:W-:Y:S01]  /*12aa0*/  FFMA.FTZ R50, R146, R48, R47 ;  /* 0x0000003092327223 */ /* 0x000fe2000001002f */
[----:B------:R-:W-:Y:S02]  /*12ab0*/  HADD2.F32 R48, -RZ, R85.H0_H0 ;  /* 0x20000055ff307230 */ /* 0x000fe40000004100 */
[C---:B------:R-:W-:Y:S01]  /*12ac0*/  FADD.FTZ R60, -R150.reuse, R51 ;  /* 0x00000033963c7221 */ /* 0x040fe20000010100 */
[----:B------:R-:W-:Y:S01]  /*12ad0*/  F2FP.F16.F32.PACK_AB R51, R149, R144 ;  /* 0x000000909533723e */ /* 0x000fe200000000ff */
[----:B------:R-:W-:Y:S01]  /*12ae0*/  FADD.FTZ R62, -R150, R101 ;  /* 0x00000065963e7221 */ /* 0x000fe20000010100 */
[----:B------:R-:W-:Y:S01]  /*12af0*/  F2FP.F16.F32.PACK_AB R50, R147, R50 ;  /* 0x000000329332723e */ /* 0x000fe200000000ff */
[----:B------:R-:W-:Y:S01]  /*12b00*/  FFMA.FTZ R58, R58, R48, R45 ;  /* 0x000000303a3a7223 */ /* 0x000fe2000001002d */
[----:B------:R-:W-:-:S02]  /*12b10*/  HADD2.F32 R48, -RZ, R84.H0_H0 ;  /* 0x20000054ff307230 */ /* 0x000fc40000004100 */
[----:B------:R-:W-:Y:S01]  /*12b20*/  FMUL.FTZ R56, R145, R56 ;  /* 0x0000003891387220 */ /* 0x000fe20000410000 */
[----:B------:R-:W-:Y:S02]  /*12b30*/  HADD2.F32 R57, -RZ, R95.H0_H0 ;  /* 0x2000005fff397230 */ /* 0x000fe40000004100 */
[----:B------:R-:W-:Y:S01]  /*12b40*/  FADD.FTZ R150, -R150, R107 ;  /* 0x0000006b96967221 */ /* 0x000fe20000010100 */
[----:B------:R-:W-:Y:S01]  /*12b50*/  F2FP.F16.F32.PACK_AB R49, R59, R58 ;  /* 0x0000003a3b31723e */ /* 0x000fe200000000ff */
[----:B------:R-:W-:Y:S01]  /*12b60*/  FFMA.FTZ R48, R152, R48, R43 ;  /* 0x0000003098307223 */ /* 0x000fe2000001002b */
[C---:B------:R-:W-:Y:S01]  /*12b70*/  FMUL.FTZ R58, R145.reuse, R54 ;  /* 0x00000036913a7220 */ /* 0x040fe20000410000 */
[----:B------:R-:W-:Y:S02]  /*12b80*/  HADD2.F32 R54, -RZ, R83.H0_H0 ;  /* 0x20000053ff367230 */ /* 0x000fe40000004100 */
[----:B------:R-:W-:Y:S01]  /*12b90*/  FMUL.FTZ R107, R145, R62 ;  /* 0x0000003e916b7220 */ /* 0x000fe20000410000 */
[C---:B------:R-:W-:Y:S01]  /*12ba0*/  FFMA.FTZ R62, R56.reuse, R57, R33 ;  /* 0x00000039383e7223 */ /* 0x040fe20000010021 */
[----:B------:R-:W-:Y:S01]  /*12bb0*/  F2FP.F16.F32.PACK_AB R48, R151, R48 ;  /* 0x000000309730723e */ /* 0x000fe200000000ff */
[----:B------:R-:W-:Y:S01]  /*12bc0*/  FMUL.FTZ R101, R145, R60 ;  /* 0x0000003c91657220 */ /* 0x000fe20000410000 */
[----:B------:R-:W-:Y:S01]  /*12bd0*/  FFMA.FTZ R100, R56, R54, R117 ;  /* 0x0000003638647223 */ /* 0x000fe20000010075 */
[----:B------:R-:W-:-:S02]  /*12be0*/  HADD2.F32 R56, -RZ, R92.H1_H1 ;  /* 0x3000005cff387230 */ /* 0x000fc40000004100 */
[C---:B------:R-:W-:Y:S01]  /*12bf0*/  FMUL.FTZ R63, R145.reuse, R168 ;  /* 0x000000a8913f7220 */ /* 0x040fe20000410000 */
[----:B------:R0:W-:Y:S01]  /*12c00*/  STG.E.128 desc[UR4][R52.64], R48 ;  /* 0x0000003034007986 */ /* 0x0001e2000c101d04 */
[----:B------:R-:W-:Y:S02]  /*12c10*/  HADD2.F32 R54, -RZ, R92.H0_H0 ;  /* 0x2000005cff367230 */ /* 0x000fe40000004100 */
[----:B------:R-:W-:Y:S01]  /*12c20*/  FMUL.FTZ R61, R145, R160 ;  /* 0x000000a0913d7220 */ /* 0x000fe20000410000 */
[----:B------:R-:W-:Y:S01]  /*12c30*/  FFMA.FTZ R57, R55, R56, R28 ;  /* 0x0000003837397223 */ /* 0x000fe2000001001c */
[----:B------:R-:W-:Y:S02]  /*12c40*/  HADD2.F32 R56, -RZ, R94.H1_H1 ;  /* 0x3000005eff387230 */ /* 0x000fe40000004100 */
[----:B------:R-:W-:Y:S01]  /*12c50*/  FFMA.FTZ R103, R101, R102, R34 ;  /* 0x0000006665677223 */ /* 0x000fe20000010022 */
[--C-:B------:R-:W-:Y:S02]  /*12c60*/  HADD2.F32 R59, -RZ, R93.reuse.H0_H0 ;  /* 0x2000005dff3b7230 */ /* 0x100fe40000004100 */
[----:B------:R-:W-:Y:S01]  /*12c70*/  FFMA.FTZ R54, R148, R54, R27 ;  /* 0x0000003694367223 */ /* 0x000fe2000001001b */
[----:B------:R-:W-:-:S02]  /*12c80*/  HADD2.F32 R60, -RZ, R93.H1_H1 ;  /* 0x3000005dff3c7230 */ /* 0x000fc40000004100 */
[----:B------:R-:W-:Y:S01]  /*12c90*/  FFMA.FTZ R56, R63, R56, R32 ;  /* 0x000000383f387223 */ /* 0x000fe20000010020 */
[C---:B------:R-:W-:Y:S01]  /*12ca0*/  FMUL.FTZ R147, R145.reuse, R170 ;  /* 0x000000aa91937220 */ /* 0x040fe20000410000 */
[----:B------:R-:W-:Y:S01]  /*12cb0*/  FFMA.FTZ R59, R58, R59, R29 ;  /* 0x0000003b3a3b7223 */ /* 0x000fe2000001001d */
[----:B------:R-:W-:Y:S01]  /*12cc0*/  FMUL.FTZ R149, R145, R174 ;  /* 0x000000ae91957220 */ /* 0x000fe20000410000 */
[----:B------:R-:W-:Y:S01]  /*12cd0*/  FFMA.FTZ R60, R61, R60, R30 ;  /* 0x0000003c3d3c7223 */ /* 0x000fe2000001001e */
[----:B------:R-:W-:Y:S01]  /*12ce0*/  FFMA.FTZ R105, R101, R105, R118 ;  /* 0x0000006965697223 */ /* 0x000fe20000010076 */
[----:B------:R-:W-:Y:S01]  /*12cf0*/  FMUL.FTZ R145, R145, R150 ;  /* 0x0000009691917220 */ /* 0x000fe20000410000 */
[----:B------:R-:W-:Y:S01]  /*12d00*/  HADD2.F32 R101, -RZ, R79.H1_H1 ;  /* 0x3000004fff657230 */ /* 0x000fe20000004100 */
[----:B0-----:R-:W0:Y:S01]  /*12d10*/  LDC.64 R52, c[0x0][0x2b8] ;  /* 0x0000ae00ff347b82 */ /* 0x001e220000000a00 */
[----:B------:R-:W-:Y:S01]  /*12d20*/  HADD2.F32 R50, -RZ, R94.H0_H0 ;  /* 0x2000005eff327230 */ /* 0x000fe20000004100 */
[----:B------:R-:W-:Y:S01]  /*12d30*/  F2FP.F16.F32.PACK_AB R48, R57, R54 ;  /* 0x000000363930723e */ /* 0x000fe200000000ff */
[----:B------:R-:W-:Y:S01]  /*12d40*/  HADD2.F32 R57, -RZ, R82.H1_H1 ;  /* 0x30000052ff397230 */ /* 0x000fe20000004100 */
[----:B------:R-:W-:Y:S01]  /*12d50*/  F2FP.F16.F32.PACK_AB R49, R60, R59 ;  /* 0x0000003b3c31723e */ /* 0x000fe200000000ff */
[----:B------:R-:W-:-:S02]  /*12d60*/  HADD2.F32 R59, -RZ, R91.H0_H0 ;  /* 0x2000005bff3b7230 */ /* 0x000fc40000004100 */
[----:B------:R-:W-:Y:S01]  /*12d70*/  FFMA.FTZ R51, R162, R50, R31 ;  /* 0x00000032a2337223 */ /* 0x000fe2000001001f */
[--C-:B------:R-:W-:Y:S02]  /*12d80*/  HADD2.F32 R50, -RZ, R81.reuse.H0_H0 ;  /* 0x20000051ff327230 */ /* 0x100fe40000004100 */
[----:B------:R-:W-:Y:S01]  /*12d90*/  FFMA.FTZ R63, R63, R57, R116 ;  /* 0x000000393f3f7223 */ /* 0x000fe20000010074 */
[----:B------:R-:W-:Y:S02]  /*12da0*/  HADD2.F32 R57, -RZ, R81.H1_H1 ;  /* 0x30000051ff397230 */ /* 0x000fe40000004100 */
[----:B------:R-:W-:Y:S01]  /*12db0*/  FFMA.FTZ R144, R176, R59, R41 ;  /* 0x0000003bb0907223 */ /* 0x000fe20000010029 */
[----:B------:R-:W-:Y:S02]  /*12dc0*/  HADD2.F32 R54, -RZ, R82.H0_H0 ;  /* 0x20000052ff367230 */ /* 0x000fe40000004100 */
[----:B------:R-:W-:Y:S01]  /*12dd0*/  FFMA.FTZ R58, R58, R50, R113 ;  /* 0x000000323a3a7223 */ /* 0x000fe20000010071 */
[----:B------:R-:W-:Y:S01]  /*12de0*/  F2FP.F16.F32.PACK_AB R50, R56, R51 ;  /* 0x000000333832723e */ /* 0x000fe200000000ff */
[----:B------:R-:W-:Y:S01]  /*12df0*/  FFMA.FTZ R57, R61, R57, R114 ;  /* 0x000000393d397223 */ /* 0x000fe20000010072 */
[----:B------:R-:W-:Y:S01]  /*12e00*/  F2FP.F16.F32.PACK_AB R51, R103, R62 ;  /* 0x0000003e6733723e */ /* 0x000fe200000000ff */
[----:B------:R-:W-:-:S02]  /*12e10*/  HADD2.F32 R62, -RZ, R79.H0_H0 ;  /* 0x2000004fff3e7230 */ /* 0x000fc40000004100 */
[----:B------:R-:W-:Y:S01]  /*12e20*/  FFMA.FTZ R162, R162, R54, R115 ;  /* 0x00000036a2a27223 */ /* 0x000fe20000010073 */
[----:B------:R-:W-:Y:S02]  /*12e30*/  HADD2.F32 R61, -RZ, R91.H1_H1 ;  /* 0x3000005bff3d7230 */ /* 0x000fe40000004100 */
[--C-:B------:R-:W-:Y:S02]  /*12e40*/  HADD2.F32 R56, -RZ, R80.reuse.H1_H1 ;  /* 0x30000050ff387230 */ /* 0x100fe40000004100 */
[----:B------:R-:W-:Y:S01]  /*12e50*/  FFMA.FTZ R176, R176, R62, R127 ;  /* 0x0000003eb0b07223 */ /* 0x000fe2000001007f */
[----:B------:R-:W-:Y:S02]  /*12e60*/  HADD2.F32 R54, -RZ, R80.H0_H0 ;  /* 0x20000050ff367230 */ /* 0x000fe40000004100 */
[----:B------:R-:W-:Y:S01]  /*12e70*/  FFMA.FTZ R151, R145, R61, R42 ;  /* 0x0000003d91977223 */ /* 0x000fe2000001002a */
[----:B0-----:R-:W-:-:S04]  /*12e80*/  IMAD.WIDE.U32 R52, R143, 0x10, R52 ;  /* 0x000000108f347825 */ /* 0x001fc800078e0034 */
[----:B------:R-:W-:Y:S01]  /*12e90*/  FFMA.FTZ R145, R145, R101, R128 ;  /* 0x0000006591917223 */ /* 0x000fe20000010080 */
[----:B------:R-:W-:Y:S01]  /*12ea0*/  FFMA.FTZ R55, R55, R56, R112 ;  /* 0x0000003837377223 */ /* 0x000fe20000010070 */
[----:B------:R-:W-:Y:S01]  /*12eb0*/  FFMA.FTZ R54, R148, R54, R111 ;  /* 0x0000003694367223 */ /* 0x000fe2000001006f */
[----:B------:R-:W-:Y:S01]  /*12ec0*/  HADD2.F32 R56, -RZ, R90.H0_H0 ;  /* 0x2000005aff387230 */ /* 0x000fe20000004100 */
[----:B------:R0:W-:Y:S01]  /*12ed0*/  STG.E.128 desc[UR4][R52.64], R48 ;  /* 0x0000003034007986 */ /* 0x0001e2000c101d04 */
[----:B------:R-:W-:Y:S02]  /*12ee0*/  HADD2.F32 R60, -RZ, R78.H0_H0 ;  /* 0x2000004eff3c7230 */ /* 0x000fe40000004100 */
[--C-:B------:R-:W-:Y:S02]  /*12ef0*/  HADD2.F32 R59, -RZ, R76.reuse.H1_H1 ;  /* 0x3000004cff3b7230 */ /* 0x100fe40000004100 */
[----:B------:R-:W-:Y:S01]  /*12f00*/  FFMA.FTZ R102, R172, R56, R39 ;  /* 0x00000038ac667223 */ /* 0x000fe20000010027 */
[----:B------:R-:W-:-:S02]  /*12f10*/  HADD2.F32 R56, -RZ, R76.H0_H0 ;  /* 0x2000004cff387230 */ /* 0x000fc40000004100 */
[----:B------:R-:W-:-:S03]  /*12f20*/  FFMA.FTZ R172, R172, R60, R123 ;  /* 0x0000003cacac7223 */ /* 0x000fc6000001007b */
[----:B------:R-:W-:Y:S01]  /*12f30*/  FFMA.FTZ R56, R104, R56, R119 ;  /* 0x0000003868387223 */ /* 0x000fe20000010077 */
[----:B0-----:R-:W-:Y:S01]  /*12f40*/  HADD2.F32 R50, -RZ, R89.H0_H0 ;  /* 0x20000059ff327230 */ /* 0x001fe20000004100 */
[----:B------:R-:W0:Y:S01]  /*12f50*/  LDC.64 R48, c[0x0][0x2c0] ;  /* 0x0000b000ff307b82 */ /* 0x000e220000000a00 */
[----:B------:R-:W-:Y:S02]  /*12f60*/  HADD2.F32 R52, -RZ, R77.H0_H0 ;  /* 0x2000004dff347230 */ /* 0x000fe40000004100 */
[----:B------:R-:W-:Y:S02]  /*12f70*/  HADD2.F32 R51, -RZ, R90.H1_H1 ;  /* 0x3000005aff337230 */ /* 0x000fe40000004100 */
[C---:B------:R-:W-:Y:S01]  /*12f80*/  FFMA.FTZ R62, R106.reuse, R50, R37 ;  /* 0x000000326a3e7223 */ /* 0x040fe20000010025 */
[----:B------:R-:W-:Y:S02]  /*12f90*/  HADD2.F32 R53, -RZ, R78.H1_H1 ;  /* 0x3000004eff357230 */ /* 0x000fe40000004100 */
[----:B------:R-:W-:Y:S01]  /*12fa0*/  FFMA.FTZ R106, R106, R52, R121 ;  /* 0x000000346a6a7223 */ /* 0x000fe20000010079 */
[----:B------:R-:W-:-:S02]  /*12fb0*/  HADD2.F32 R52, -RZ, R89.H1_H1 ;  /* 0x30000059ff347230 */ /* 0x000fc40000004100 */
[C---:B------:R-:W-:Y:S01]  /*12fc0*/  FFMA.FTZ R103, R149.reuse, R51, R40 ;  /* 0x0000003395677223 */ /* 0x040fe20000010028 */
[--C-:B------:R-:W-:Y:S02]  /*12fd0*/  HADD2.F32 R50, -RZ, R88.reuse.H0_H0 ;  /* 0x20000058ff327230 */ /* 0x100fe40000004100 */
[----:B------:R-:W-:Y:S01]  /*12fe0*/  FFMA.FTZ R149, R149, R53, R124 ;  /* 0x0000003595957223 */ /* 0x000fe2000001007c */
[----:B------:R-:W-:Y:S02]  /*12ff0*/  HADD2.F32 R53, -RZ, R77.H1_H1 ;  /* 0x3000004dff357230 */ /* 0x000fe40000004100 */
[----:B------:R-:W-:Y:S01]  /*13000*/  FFMA.FTZ R101, R147, R52, R38 ;  /* 0x0000003493657223 */ /* 0x000fe20000010026 */
[----:B------:R-:W-:Y:S01]  /*13010*/  F2FP.F16.F32.PACK_AB R51, R105, R100 ;  /* 0x000000646933723e */ /* 0x000fe200000000ff */
[----:B------:R-:W-:Y:S01]  /*13020*/  FFMA.FTZ R52, R104, R50, R35 ;  /* 0x0000003268347223 */ /* 0x000fe20000010023 */
[----:B------:R-:W-:Y:S02]  /*13030*/  HADD2.F32 R50, -RZ, R88.H1_H1 ;  /* 0x30000058ff327230 */ /* 0x000fe40000004100 */
[----:B------:R-:W-:Y:S01]  /*13040*/  FFMA.FTZ R147, R147, R53, R122 ;  /* 0x0000003593937223 */ /* 0x000fe2000001007a */
[----:B------:R-:W-:Y:S01]  /*13050*/  IMAD.SHL.U32 R100, R142, 0x10, RZ ;  /* 0x000000108e647824 */ /* 0x000fe200078e00ff */
[----:B------:R-:W-:Y:S01]  /*13060*/  SHF.R.U32.HI R142, RZ, 0x1c, R142 ;  /* 0x0000001cff8e7819 */ /* 0x000fe2000001168e */
[C---:B------:R-:W-:Y:S01]  /*13070*/  FFMA.FTZ R53, R107.reuse, R50, R36 ;  /* 0x000000326b357223 */ /* 0x040fe20000010024 */
[----:B------:R-:W-:Y:S01]  /*13080*/  FFMA.FTZ R107, R107, R59, R120 ;  /* 0x0000003b6b6b7223 */ /* 0x000fe20000010078 */
[----:B------:R-:W-:Y:S01]  /*13090*/  F2FP.F16.F32.PACK_AB R50, R63, R162 ;  /* 0x000000a23f32723e */ /* 0x000fe200000000ff */
[----:B0-----:R-:W-:-:S02]  /*130a0*/  IMAD.WIDE.U32 R60, R143, 0x10, R48 ;  /* 0x000000108f3c7825 */ /* 0x001fc400078e0030 */
[----:B------:R-:W-:Y:S02]  /*130b0*/  F2FP.F16.F32.PACK_AB R52, R53, R52 ;  /* 0x000000343534723e */ /* 0x000fe400000000ff */
[----:B------:R-:W-:Y:S02]  /*130c0*/  F2FP.F16.F32.PACK_AB R53, R101, R62 ;  /* 0x0000003e6535723e */ /* 0x000fe400000000ff */
[C---:B------:R-:W-:Y:S02]  /*130d0*/  IADD3 R62, P2, R100.reuse, UR12, RZ ;  /* 0x0000000c643e7c10 */ /* 0x040fe4000ff5e0ff */
[----:B------:R-:W-:Y:S02]  /*130e0*/  IADD3 R100, P3, R100, UR14, RZ ;  /* 0x0000000e64647c10 */ /* 0x000fe4000ff7e0ff */
[----:B------:R-:W-:Y:S02]  /*130f0*/  F2FP.F16.F32.PACK_AB R49, R57, R58 ;  /* 0x0000003a3931723e */ /* 0x000fe400000000ff */
[----:B------:R-:W-:-:S02]  /*13100*/  F2FP.F16.F32.PACK_AB R48, R55, R54 ;  /* 0x000000363730723e */ /* 0x000fc400000000ff */
        /* <DEDUP_REMOVED lines=8> */
[----:B------:R-:W-:Y:S02]  /*13190*/  IADD3.X R101, R142, UR15, RZ, P3, !PT ;  /* 0x0000000f8e657c10 */ /* 0x000fe40009ffe4ff */
[----:B------:R-:W-:Y:S02]  /*131a0*/  F2FP.F16.F32.PACK_AB R56, R107, R56 ;  /* 0x000000386b38723e */ /* 0x000fe400000000ff */
[----:B------:R-:W-:Y:S02]  /*131b0*/  ISETP.GE.AND P2, PT, R2, UR17, PT ;  /* 0x0000001102007c0c */ /* 0x000fe4000bf46270 */
[----:B------:R-:W-:Y:S01]  /*131c0*/  SEL R145, RZ, 0x1, P1 ;  /* 0x00000001ff917807 */ /* 0x000fe20000800000 */
[----:B------:R0:W-:Y:S10]  /*131d0*/  STG.E.128 desc[UR4][R100.64], R56 ;  /* 0x0000003864007986 */ /* 0x0001f4000c101d04 */
[----:B------:R-:W-:Y:S05]  /*131e0*/  @!P2 BRA `(.L_x_13390) ;  /* 0xfffffed8008ca947 */ /* 0x000fea000383ffff */
[----:B------:R-:W-:Y:S05]  /*131f0*/  EXIT ;  /* 0x000000000000794d */ /* 0x000fea0003800000 */
.L_x_13389:
[----:B------:R-:W-:Y:S01]  /*13200*/  HFMA2.MMA R157, -RZ, RZ, 0, 5.9604644775390625e-08 ;  /* 0x00000001ff9d7435 */ /* 0x000fe200000001ff */
[----:B------:R-:W-:Y:S01]  /*13210*/  IMAD.MOV.U32 R162, RZ, RZ, R145 ;  /* 0x000000ffffa27224 */ /* 0x000fe200078e0091 */
[----:B------:R-:W-:Y:S01]  /*13220*/  MOV R155, 0xffffffff ;  /* 0xffffffff009b7802 */ /* 0x000fe20000000f00 */
[----:B------:R-:W-:-:S08]  /*13230*/  IMAD.MOV.U32 R168, RZ, RZ, 0x1f ;  /* 0x0000001fffa87424 */ /* 0x000fd000078e00ff */
[----:B------:R-:W-:Y:S05]  /*13240*/  WARPSYNC.COLLECTIVE R155, `(.L_x_13391) ;  /* 0x000000009b087348 */ /* 0x000fea0003c00000 */
[----:B------:R0:W1:Y:S02]  /*13250*/  SHFL.BFLY P3, R160, R162, R157, R168 ;  /* 0x0c00009da2a07389 */ /* 0x00006400000600a8 */
[----:B01----:R-:W-:Y:S01]  /*13260*/  ENDCOLLECTIVE ;  /* 0x000000000000791b */ /* 0x003fe20003800000 */
.L_x_13391:
[----:B------:R-:W-:Y:S02]  /*13270*/  IMAD.MOV.U32 R157, RZ, RZ, 0x2 ;  /* 0x00000002ff9d7424 */ /* 0x000fe400078e00ff */
[----:B------:R-:W-:-:S04]  /*13280*/  IMAD.MOV.U32 R146, RZ, RZ, R160 ;  /* 0x000000ffff927224 */ /* 0x000fc800078e00a0 */
[----:B------:R-:W-:-:S05]  /*13290*/  FADD.FTZ R147, R145, R146 ;  /* 0x0000009291937221 */ /* 0x000fca0000010000 */
[----:B------:R-:W-:-:S07]  /*132a0*/  MOV R162, R147 ;  /* 0x0000009300a27202 */ /* 0x000fce0000000f00 */
[----:B------:R-:W-:Y:S05]  /*132b0*/  WARPSYNC.COLLECTIVE R155, `(.L_x_13392) ;  /* 0x000000009b087348 */ /* 0x000fea0003c00000 */
[----:B------:R0:W1:Y:S02]  /*132c0*/  SHFL.BFLY P3, R160, R162, R157, R168 ;  /* 0x0c00009da2a07389 */ /* 0x00006400000600a8 */
[----:B01----:R-:W-:Y:S01]  /*132d0*/  ENDCOLLECTIVE ;  /* 0x000000000000791b */ /* 0x003fe20003800000 */
.L_x_13392:
[----:B------:R-:W-:Y:S01]  /*132e0*/  HFMA2.MMA R157, -RZ, RZ, 0, 2.384185791015625e-07 ;  /* 0x00000004ff9d7435 */ /* 0x000fe200000001ff */
[----:B------:R-:W-:-:S05]  /*132f0*/  MOV R146, R160 ;  /* 0x000000a000927202 */ /* 0x000fca0000000f00 */
[----:B------:R-:W-:-:S04]  /*13300*/  FADD.FTZ R151, R147, R146 ;  /* 0x0000009293977221 */ /* 0x000fc80000010000 */
[----:B------:R-:W-:-:S07]  /*13310*/  IMAD.MOV.U32 R162, RZ, RZ, R151 ;  /* 0x000000ffffa27224 */ /* 0x000fce00078e0097 */
[----:B------:R-:W-:Y:S05]  /*13320*/  WARPSYNC.COLLECTIVE R155, `(.L_x_13393) ;  /* 0x000000009b087348 */ /* 0x000fea0003c00000 */
[----:B------:R0:W1:Y:S02]  /*13330*/  SHFL.BFLY P3, R160, R162, R157, R168 ;  /* 0x0c00009da2a07389 */ /* 0x00006400000600a8 */
[----:B01----:R-:W-:Y:S01]  /*13340*/  ENDCOLLECTIVE ;  /* 0x000000000000791b */ /* 0x003fe20003800000 */
.L_x_13393:
[----:B------:R-:W-:Y:S02]  /*13350*/  IMAD.MOV.U32 R157, RZ, RZ, 0x8 ;  /* 0x00000008ff9d7424 */ /* 0x000fe400078e00ff */
[----:B------:R-:W-:-:S04]  /*13360*/  IMAD.MOV.U32 R146, RZ, RZ, R160 ;  /* 0x000000ffff927224 */ /* 0x000fc800078e00a0 */
[----:B------:R-:W-:-:S05]  /*13370*/  FADD.FTZ R152, R151, R146 ;  /* 0x0000009297987221 */ /* 0x000fca0000010000 */
[----:B------:R-:W-:-:S07]  /*13380*/  MOV R162, R152 ;  /* 0x0000009800a27202 */ /* 0x000fce0000000f00 */
[----:B------:R-:W-:Y:S05]  /*13390*/  WARPSYNC.COLLECTIVE R155, `(.L_x_13394) ;  /* 0x000000009b087348 */ /* 0x000fea0003c00000 */
[----:B------:R0:W1:Y:S02]  /*133a0*/  SHFL.BFLY P3, R160, R162, R157, R168 ;  /* 0x0c00009da2a07389 */ /* 0x00006400000600a8 */
[----:B01----:R-:W-:Y:S01]  /*133b0*/  ENDCOLLECTIVE ;  /* 0x000000000000791b */ /* 0x003fe20003800000 */
.L_x_13394:
[----:B------:R-:W-:Y:S01]  /*133c0*/  HFMA2.MMA R157, -RZ, RZ, 0, 9.5367431640625e-07 ;  /* 0x00000010ff9d7435 */ /* 0x000fe200000001ff */
[----:B------:R-:W-:-:S05]  /*133d0*/  MOV R153, R160 ;  /* 0x000000a000997202 */ /* 0x000fca0000000f00 */
[----:B------:R-:W-:-:S04]  /*133e0*/  FADD.FTZ R153, R152, R153 ;  /* 0x0000009998997221 */ /* 0x000fc80000010000 */
[----:B------:R-:W-:-:S07]  /*133f0*/  IMAD.MOV.U32 R162, RZ, RZ, R153 ;  /* 0x000000ffffa27224 */ /* 0x000fce00078e0099 */
[----:B------:R-:W-:Y:S05]  /*13400*/  WARPSYNC.COLLECTIVE R155, `(.L_x_13395) ;  /* 0x000000009b087348 */ /* 0x000fea0003c00000 */
[----:B------:R0:W1:Y:S02]  /*13410*/  SHFL.BFLY P3, R160, R162, R157, R168 ;  /* 0x0c00009da2a07389 */ /* 0x00006400000600a8 */
[----:B01----:R-:W-:Y:S01]  /*13420*/  ENDCOLLECTIVE ;  /* 0x000000000000791b */ /* 0x003fe20003800000 */
.L_x_13395:
[----:B------:R-:W-:Y:S02]  /*13430*/  IMAD.MOV.U32 R157, RZ, RZ, 0x1 ;  /* 0x00000001ff9d7424 */ /* 0x000fe400078e00ff */
[----:B------:R-:W-:-:S04]  /*13440*/  IMAD.MOV.U32 R146, RZ, RZ, R160 ;  /* 0x000000ffff927224 */ /* 0x000fc800078e00a0 */
        /* <DEDUP_REMOVED lines=54> */
.L_x_13396:
[----:B------:R-:W-:Y:S01]  /*137b0*/  HFMA2.MMA R157, -RZ, RZ, 0, 1.1920928955078125e-07 ;  /* 0x00000002ff9d7435 */ /* 0x000fe200000001ff */
[----:B------:R-:W-:-:S05]  /*137c0*/  MOV R152, R160 ;  /* 0x000000a000987202 */ /* 0x000fca0000000f00 */
[----:B------:R-:W-:-:S04]  /*137d0*/  FADD.FTZ R152, R145, R152 ;  /* 0x0000009891987221 */ /* 0x000fc80000010000 */
[----:B------:R-:W-:-:S07]  /*137e0*/  IMAD.MOV.U32 R162, RZ, RZ, R152 ;  /* 0x000000ffffa27224 */ /* 0x000fce00078e0098 */
[----:B------:R-:W-:Y:S05]  /*137f0*/  WARPSYNC.COLLECTIVE R155, `(.L_x_13397) ;  /* 0x000000009b087348 */ /* 0x000fea0003c00000 */
[----:B------:R0:W1:Y:S02]  /*13800*/  SHFL.BFLY P3, R160, R162, R157, R168 ;  /* 0x0c00009da2a07389 */ /* 0x00006400000600a8 */
[----:B01----:R-:W-:Y:S01]  /*13810*/  ENDCOLLECTIVE ;  /* 0x000000000000791b */ /* 0x003fe20003800000 */
.L_x_13397:
[----:B------:R-:W-:Y:S01]  /*13820*/  HFMA2.MMA R157, -RZ, RZ, 0, 2.384185791015625e-07 ;  /* 0x00000004ff9d7435 */ /* 0x000fe200000001ff */
[----:B------:R-:W-:-:S04]  /*13830*/  IMAD.MOV.U32 R147, RZ, RZ, R160 ;  /* 0x000000ffff937224 */ /* 0x000fc800078e00a0 */
[----:B------:R-:W-:-:S05]  /*13840*/  FADD.FTZ R147, R152, R147 ;  /* 0x0000009398937221 */ /* 0x000fca0000010000 */
[----:B------:R-:W-:-:S07]  /*13850*/  MOV R162, R147 ;  /* 0x0000009300a27202 */ /* 0x000fce0000000f00 */
[----:B------:R-:W-:Y:S05]  /*13860*/  WARPSYNC.COLLECTIVE R155, `(.L_x_13398) ;  /* 0x000000009b087348 */ /* 0x000fea0003c00000 */
[----:B------:R0:W1:Y:S02]  /*13870*/  SHFL.BFLY P3, R160, R162, R157, R168 ;  /* 0x0c00009da2a07389 */ /* 0x00006400000600a8 */
[----:B01----:R-:W-:Y:S01]  /*13880*/  ENDCOLLECTIVE ;  /* 0x000000000000791b */ /* 0x003fe20003800000 */
.L_x_13398:
[----:B------:R-:W-:Y:S01]  /*13890*/  HFMA2.MMA R157, -RZ, RZ, 0, 4.76837158203125e-07 ;  /* 0x00000008ff9d7435 */ /* 0x000fe200000001ff */
[----:B------:R-:W-:-:S04]  /*138a0*/  IMAD.MOV.U32 R154, RZ, RZ, R160 ;  /* 0x000000ffff9a7224 */ /* 0x000fc800078e00a0 */
[----:B------:R-:W-:-:S05]  /*138b0*/  FADD.FTZ R154, R147, R154 ;  /* 0x0000009a939a7221 */ /* 0x000fca0000010000 */
[----:B------:R-:W-:-:S07]  /*138c0*/  MOV R162, R154 ;  /* 0x0000009a00a27202 */ /* 0x000fce0000000f00 */
[----:B------:R-:W-:Y:S05]  /*138d0*/  WARPSYNC.COLLECTIVE R155, `(.L_x_13399) ;  /* 0x000000009b087348 */ /* 0x000fea0003c00000 */
[----:B------:R0:W1:Y:S02]  /*138e0*/  SHFL.BFLY P3, R160, R162, R157, R168 ;  /* 0x0c00009da2a07389 */ /* 0x00006400000600a8 */
[----:B01----:R-:W-:Y:S01]  /*138f0*/  ENDCOLLECTIVE ;  /* 0x000000000000791b */ /* 0x003fe20003800000 */
.L_x_13399:
[----:B------:R-:W-:Y:S01]  /*13900*/  HFMA2.MMA R157, -RZ, RZ, 0, 9.5367431640625e-07 ;  /* 0x00000010ff9d7435 */ /* 0x000fe200000001ff */
[----:B------:R-:W-:-:S04]  /*13910*/  IMAD.MOV.U32 R151, RZ, RZ, R160 ;  /* 0x000000ffff977224 */ /* 0x000fc800078e00a0 */
[----:B------:R-:W-:-:S05]  /*13920*/  FADD.FTZ R151, R154, R151 ;  /* 0x000000979a977221 */ /* 0x000fca0000010000 */
[----:B------:R-:W-:-:S07]  /*13930*/  MOV R162, R151 ;  /* 0x0000009700a27202 */ /* 0x000fce0000000f00 */
[----:B------:R-:W-:Y:S05]  /*13940*/  WARPSYNC.COLLECTIVE R155, `(.L_x_13400) ;  /* 0x000000009b087348 */ /* 0x000fea0003c00000 */
[----:B------:R0:W1:Y:S02]  /*13950*/  SHFL.BFLY P3, R160, R162, R157, R168 ;  /* 0x0c00009da2a07389 */ /* 0x00006400000600a8 */
[----:B01----:R-:W-:Y:S01]  /*13960*/  ENDCOLLECTIVE ;  /* 0x000000000000791b */ /* 0x003fe20003800000 */
.L_x_13400:
[----:B------:R-:W-:Y:S05]  /*13970*/  BRA `(.L_x_13401) ;  /* 0xffffffe400b87947 */ /* 0x000fea000383ffff */
.L_x_13402:
        /* <DEDUP_REMOVED lines=16> */
.L_x_20593:


//--------------------- .text._ZN10layer_norm31ln_parallel_residual_fwd_kernelINS_13Kernel_traitsI6__halfS2_fS2_fjLj6144ELj1ELj1ELj8ELj16ENS_18Kernel_traits_baseILj6144ES2_S2_fS2_fjLj256EEEEELb1ELb1ELb0EEEvNS_9FwdParamsE --------------------------
	.section	.text._ZN10layer_norm31ln_parallel_residual_fwd_kernelINS_13Kernel_traitsI6__halfS2_fS2_fjLj6144ELj1ELj1ELj8ELj16ENS_18Kernel_traits_baseILj6144ES2_S2_fS2_fjLj256EEEEELb1ELb1ELb0EEEvNS_9FwdParamsE,"ax",@progbits
	.align	128
        .global         _ZN10layer_norm31ln_parallel_residual_fwd_kernelINS_13Kernel_traitsI6__halfS2_fS2_fjLj6144ELj1ELj1ELj8ELj16ENS_18Kernel_traits_baseILj6144ES2_S2_fS2_fjLj256EEEEELb1ELb1ELb0EEEvNS_9FwdParamsE
        .type           _ZN10layer_norm31ln_parallel_residual_fwd_kernelINS_13Kernel_traitsI6__halfS2_fS2_fjLj6144ELj1ELj1ELj8ELj16ENS_18Kernel_traits_baseILj6144ES2_S2_fS2_fjLj256EEEEELb1ELb1ELb0EEEvNS_9FwdParamsE,@function
        .size           _ZN10layer_norm31ln_parallel_residual_fwd_kernelINS_13Kernel_traitsI6__halfS2_fS2_fjLj6144ELj1ELj1ELj8ELj16ENS_18Kernel_traits_baseILj6144ES2_S2_fS2_fjLj256EEEEELb1ELb1ELb0EEEvNS_9FwdParamsE,(.L_x_20594 - _ZN10layer_norm31ln_parallel_residual_fwd_kernelINS_13Kernel_traitsI6__halfS2_fS2_fjLj6144ELj1ELj1ELj8ELj16ENS_18Kernel_traits_baseILj6144ES2_S2_fS2_fjLj256EEEEELb1ELb1ELb0EEEvNS_9FwdParamsE)
        .other          _ZN10layer_norm31ln_parallel_residual_fwd_kernelINS_13Kernel_traitsI6__halfS2_fS2_fjLj6144ELj1ELj1ELj8ELj16ENS_18Kernel_traits_baseILj6144ES2_S2_fS2_fjLj256EEEEELb1ELb1ELb0EEEvNS_9FwdParamsE,@"STO_CUDA_ENTRY STV_DEFAULT"
_ZN10layer_norm31ln_parallel_residual_fwd_kernelINS_13Kernel_traitsI6__halfS2_fS2_fjLj6144ELj1ELj1ELj8ELj16ENS_18Kernel_traits_baseILj6144ES2_S2_fS2_fjLj256EEEEELb1ELb1ELb0EEEvNS_9FwdParamsE:
.text._ZN10layer_norm31ln_parallel_residual_fwd_kernelINS_13Kernel_traitsI6__halfS2_fS2_fjLj6144ELj1ELj1ELj8ELj16ENS_18Kernel_traits_baseILj6144ES2_S2_fS2_fjLj256EEEEELb1ELb1ELb0EEEvNS_9FwdParamsE:
        /* <DEDUP_REMOVED lines=8> */
[----:B------:R-:W1:Y:S08]  /*0080*/  LDC R45, c[0x0][0x2ec] ;  /* 0x0000bb00ff2d7b82 */ /* 0x000e700000000800 */
[----:B------:R-:W2:Y:S01]  /*0090*/  @P0 LDG.E.64 R2, desc[UR4][R2.64] ;  /* 0x0000000402020981 */ /* 0x000ea2000c1e1b00 */
[----:B------:R-:W3:Y:S01]  /*00a0*/  @P0 LDC R7, c[0x0][0x2f0] ;  /* 0x0000bc00ff070b82 */ /* 0x000ee20000000800 */
[----:B0-----:R-:W-:Y:S01]  /*00b0*/  @P0 MOV R4, R44 ;  /* 0x0000002c00040202 */ /* 0x001fe20000000f00 */
[----:B-1----:R-:W-:-:S06]  /*00c0*/  @P0 IMAD.MOV.U32 R5, RZ, RZ, R45 ;  /* 0x000000ffff050224 */ /* 0x002fcc00078e002d */
[----:B------:R-:W3:Y:S01]  /*00d0*/  @P0 LDG.E.64 R4, desc[UR4][R4.64] ;  /* 0x0000000404040981 */ /* 0x000ee2000c1e1b00 */
[----:B------:R-:W0:Y:S01]  /*00e0*/  S2R R65, SR_TID.X ;  /* 0x0000000000417919 */ /* 0x000e220000002100 */
[----:B------:R-:W0:Y:S08]  /*00f0*/  S2UR UR8, SR_CTAID.X ;  /* 0x00000000000879c3 */ /* 0x000e300000002500 */
[----:B------:R-:W0:Y:S02]  /*0100*/  LDC R64, c[0x0][RZ] ;  /* 0x00000000ff407b82 */ /* 0x000e240000000800 */
        /* <DEDUP_REMOVED lines=9> */
[----:B------:R-:W-:Y:S02]  /*01a0*/  @P0 IMAD.X R45, RZ, RZ, R5, P1 ;  /* 0x000000ffff2d0224 */ /* 0x000fe400008e0605 */
[----:B------:R-:W-:-:S03]  /*01b0*/  IMAD.WIDE.U32 R4, R64, -0x326172a9, RZ ;  /* 0xcd9e8d5740047825 */ /* 0x000fc600078e00ff */
[--C-:B------:R-:W-:Y:S02]  /*01c0*/  SHF.R.U64 R23, R44, 0x2, R45.reuse ;  /* 0x000000022c177819 */ /* 0x100fe4000000122d */
[----:B------:R-:W-:Y:S01]  /*01d0*/  SHF.R.U32.HI R22, RZ, 0x2, R45 ;  /* 0x00000002ff167819 */ /* 0x000fe2000001162d */
[----:B------:R-:W-:Y:S01]  /*01e0*/  UIADD3 UR21, UR7, -0x4498517b, URZ ;  /* 0xbb67ae8507157890 */ /* 0x000fe2000fffe03f */
[----:B------:R-:W0:Y:S01]  /*01f0*/  LDC R45, c[0x0][0x218] ;  /* 0x00008600ff2d7b82 */ /* 0x000e220000000800 */
[----:B------:R-:W-:Y:S01]  /*0200*/  IMAD.WIDE.U32 R2, R23, -0x2daee0ad, RZ ;  /* 0xd2511f5317027825 */ /* 0x000fe200078e00ff */
[----:B------:R-:W-:-:S04]  /*0210*/  LOP3.LUT R6, R5, UR6, R22, 0x96, !PT ;  /* 0x0000000605067c12 */ /* 0x000fc8000f8e9616 */
        /* <DEDUP_REMOVED lines=29> */
[----:B------:R-:W-:Y:S01]  /*03f0*/  UIADD3 UR30, UR6, -0x4ab325aa, URZ ;  /* 0xb54cda56061e7890 */ /* 0x000fe2000fffe03f */
[----:B0-----:R-:W-:Y:S02]  /*0400*/  SHF.R.S32.HI R0, RZ, 0x1f, R45 ;  /* 0x0000001fff007819 */ /* 0x001fe4000001142d */
[----:B------:R-:W-:Y:S01]  /*0410*/  LOP3.LUT R2, R9, UR28, R4, 0x96, !PT ;  /* 0x0000001c09027c12 */ /* 0x000fe2000f8e9604 */
[----:B------:R-:W-:Y:S01]  /*0420*/  IMAD.WIDE.U32 R4, R5, -0x326172a9, RZ ;  /* 0xcd9e8d5705047825 */ /* 0x000fe200078e00ff */
[----:B------:R-:W-:Y:S01]  /*0430*/  LEA.HI R45, R0, R45, RZ, 0x3 ;  /* 0x0000002d002d7211 */ /* 0x000fe200078f18ff */
[----:B------:R-:W-:Y:S02]  /*0440*/  UIADD3 UR31, UR7, 0x646e171e, URZ ;  /* 0x646e171e071f7890 */ /* 0x000fe4000fffe03f */
[----:B------:R-:W-:Y:S01]  /*0450*/  IMAD.WIDE.U32 R2, R2, -0x2daee0ad, RZ ;  /* 0xd2511f5302027825 */ /* 0x000fe200078e00ff */
[----:B------:R-:W-:-:S02]  /*0460*/  LOP3.LUT R7, R5, UR30, R8, 0x96, !PT ;  /* 0x0000001e05077c12 */ /* 0x000fc4000f8e9608 */
        /* <DEDUP_REMOVED lines=34> */
.L_x_13404:
[----:B------:R-:W-:Y:S05]  /*0690*/  BSYNC B0 ;  /* 0x0000000000007941 */ /* 0x000fea0003800000 */
.L_x_13403:
        /* <DEDUP_REMOVED lines=14> */
.L_x_13406:
[----:B------:R-:W-:Y:S05]  /*0780*/  BSYNC B0 ;  /* 0x0000000000007941 */ /* 0x000fea0003800000 */
.L_x_13405:
        /* <DEDUP_REMOVED lines=13> */
.L_x_13408:
[----:B------:R-:W-:Y:S05]  /*0860*/  BSYNC B0 ;  /* 0x0000000000007941 */ /* 0x000fea0003800000 */
.L_x_13407:
[----:B------:R-:W-:Y:S01]  /*0870*/  ULDC UR8, c[0x0][0x214] ;  /* 0x0000850000087ab9 */ /* 0x000fe20000000800 */
[----:B------:R-:W-:Y:S02]  /*0880*/  LOP3.LUT R113, R15, UR35, R6, 0x96, !PT ;  /* 0x000000230f717c12 */ /* 0x000fe4000f8e9606 */
[----:B------:R-:W-:-:S13]  /*0890*/  ISETP.GE.AND P0, PT, R19, UR8, PT ;  /* 0x0000000813007c0c */ /* 0x000fda000bf06270 */
[----:B------:R-:W-:Y:S05]  /*08a0*/  @P0 EXIT ;  /* 0x000000000000094d */ /* 0x000fea0003800000 */
[----:B------:R-:W-:Y:S01]  /*08b0*/  SHF.R.S32.HI R45, RZ, 0x3, R45 ;  /* 0x00000003ff2d7819 */ /* 0x000fe2000001142d */
[--C-:B-----5:R-:W-:Y:S01]  /*08c0*/  HADD2.F32 R2, -RZ, R32.reuse.H0_H0 ;  /* 0x20000020ff027230 */ /* 0x120fe20000004100 */
[----:B------:R-:W-:Y:S01]  /*08d0*/  HFMA2.MMA R60, -RZ, RZ, 0, 5.9604644775390625e-08 ;  /* 0x00000001ff3c7435 */ /* 0x000fe200000001ff */
[----:B------:R-:W-:Y:S01]  /*08e0*/  HADD2.F32 R69, -RZ, R32.H1_H1 ;  /* 0x30000020ff457230 */ /* 0x000fe20000004100 */
[----:B------:R-:W-:Y:S01]  /*08f0*/  LOP3.LUT R111, R44, 0x3, RZ, 0xc0, !PT ;  /* 0x000000032c6f7812 */ /* 0x000fe200078ec0ff */
[----:B------:R-:W-:Y:S01]  /*0900*/  IMAD.SHL.U32 R32, R65, 0x20, RZ ;  /* 0x0000002041207824 */ /* 0x000fe200078e00ff */
[----:B------:R-:W-:Y:S01]  /*0910*/  ULDC.U8 UR10, c[0x0][0x2a0] ;  /* 0x0000a800000a7ab9 */ /* 0x000fe20000000000 */
[--C-:B------:R-:W-:Y:S01]  /*0920*/  HADD2.F32 R82, -RZ, R24.reuse.H0_H0 ;  /* 0x20000018ff527230 */ /* 0x100fe20000004100 */
[----:B------:R-:W-:Y:S01]  /*0930*/  ULDC UR38, c[0x0][0x218] ;  /* 0x0000860000267ab9 */ /* 0x000fe20000000800 */
[----:B------:R-:W-:Y:S01]  /*0940*/  HADD2.F32 R85, -RZ, R24.H1_H1 ;  /* 0x30000018ff557230 */ /* 0x000fe20000004100 */
[----:B------:R-:W-:Y:S01]  /*0950*/  LOP3.LUT R24, R45, 0xff, RZ, 0xc0, !PT ;  /* 0x000000ff2d187812 */ /* 0x000fe200078ec0ff */
[--C-:B------:R-:W-:Y:S01]  /*0960*/  HADD2.F32 R84, -RZ, R25.reuse.H0_H0 ;  /* 0x20000019ff547230 */ /* 0x100fe20000004100 */
[----:B------:R-:W-:Y:S01]  /*0970*/  SHF.R.U32.HI R45, RZ, 0x3, R45 ;  /* 0x00000003ff2d7819 */ /* 0x000fe2000001162d */
[----:B------:R-:W-:Y:S01]  /*0980*/  HADD2.F32 R87, -RZ, R25.H1_H1 ;  /* 0x30000019ff577230 */ /* 0x000fe20000004100 */
[----:B------:R-:W-:Y:S01]  /*0990*/  LOP3.LUT R25, R65, 0xe0, RZ, 0xc0, !PT ;  /* 0x000000e041197812 */ /* 0x000fe200078ec0ff */
[--C-:B------:R-:W-:Y:S01]  /*09a0*/  HADD2.F32 R68, -RZ, R33.reuse.H0_H0 ;  /* 0x20000021ff447230 */ /* 0x100fe20000004100 */
[----:B------:R-:W-:Y:S01]  /*09b0*/  ULDC UR11, c[0x0][0x290] ;  /* 0x0000a400000b7ab9 */ /* 0x000fe20000000800 */
        /* <DEDUP_REMOVED lines=10> */
[----:B------:R-:W-:Y:S01]  /*0a60*/  IMAD R26, R46, -0x2daee0ad, RZ ;  /* 0xd2511f532e1a7824 */ /* 0x000fe200078e02ff */
[----:B------:R-:W-:Y:S01]  /*0a70*/  VIMNMX R33, R33, 0x20, PT ;  /* 0x0000002021217848 */ /* 0x000fe20003fe0100 */
[----:B------:R-:W-:Y:S01]  /*0a80*/  IMAD R27, R47, -0x326172a9, RZ ;  /* 0xcd9e8d572f1b7824 */ /* 0x000fe200078e02ff */
[----:B------:R-:W-:Y:S01]  /*0a90*/  IADD3 R25, R25, R24, RZ ;  /* 0x0000001819197210 */ /* 0x000fe20007ffe0ff */
[----:B------:R-:W-:Y:S01]  /*0aa0*/  IMAD.HI.U32 R108, R113, -0x326172a9, RZ ;  /* 0xcd9e8d57716c7827 */ /* 0x000fe200078e00ff */
[----:B------:R-:W-:Y:S01]  /*0ab0*/  ULDC.64 UR8, c[0x0][0x230] ;  /* 0x00008c0000087ab9 */ /* 0x000fe20000000a00 */
[----:B------:R-:W-:-:S02]  /*0ac0*/  UISETP.NE.AND UP0, UPT, UR10, URZ, UPT ;  /* 0x0000003f0a00728c */ /* 0x000fc4000bf05270 */
[----:B------:R-:W-:Y:S01]  /*0ad0*/  IMAD.SHL.U32 R25, R25, 0x8, RZ ;  /* 0x0000000819197824 */ /* 0x000fe200078e00ff */
[----:B------:R-:W-:Y:S01]  /*0ae0*/  LOP3.LUT R108, R108, UR36, R27, 0x96, !PT ;  /* 0x000000246c6c7c12 */ /* 0x000fe2000f8e961b */
[----:B------:R-:W-:Y:S01]  /*0af0*/  IMAD.HI.U32 R109, R112, -0x2daee0ad, RZ ;  /* 0xd2511f53706d7827 */ /* 0x000fe200078e00ff */
[----:B------:R-:W-:Y:S01]  /*0b00*/  ULDC.64 UR12, c[0x0][0x238] ;  /* 0x00008e00000c7ab9 */ /* 0x000fe20000000a00 */
[----:B------:R-:W-:Y:S01]  /*0b10*/  ULDC.64 UR14, c[0x0][0x240] ;  /* 0x00009000000e7ab9 */ /* 0x000fe20000000a00 */
[----:B------:R-:W-:Y:S01]  /*0b20*/  I2FP.F32.U32 R25, R25 ;  /* 0x0000001900197245 */ /* 0x000fe20000201000 */
[----:B------:R-:W-:Y:S01]  /*0b30*/  IMAD.IADD R33, R24, 0x1, R33 ;  /* 0x0000000118217824 */ /* 0x000fe200078e0221 */
[----:B------:R-:W-:Y:S01]  /*0b40*/  LOP3.LUT R109, R109, UR37, R26, 0x96, !PT ;  /* 0x000000256d6d7c12 */ /* 0x000fe2000f8e961a */
[--C-:B------:R-:W-:Y:S01]  /*0b50*/  HADD2.F32 R18, -RZ, R8.reuse.H0_H0 ;  /* 0x20000008ff127230 */ /* 0x100fe20000004100 */
[----:B------:R0:W1:Y:S01]  /*0b60*/  MUFU.RCP R115, R25 ;  /* 0x0000001900737308 */ /* 0x0000620000001000 */
        /* <DEDUP_REMOVED lines=41> */
.L_x_13808:
        /* <DEDUP_REMOVED lines=35> */
.L_x_13412:
[----:B------:R-:W-:-:S07]  /*1030*/  IMAD.MOV.U32 R61, RZ, RZ, R113 ;  /* 0x000000ffff3d7224 */ /* 0x000fce00078e0071 */
.L_x_13413:
[----:B------:R-:W-:Y:S05]  /*1040*/  BSYNC B1 ;  /* 0x0000000000017941 */ /* 0x000fea0003800000 */
.L_x_13411:
        /* <DEDUP_REMOVED lines=16> */
.L_x_13417:
[----:B------:R-:W-:Y:S05]  /*1150*/  BSYNC B2 ;  /* 0x0000000000027941 */ /* 0x000fea0003800000 */
.L_x_13416:
        /* <DEDUP_REMOVED lines=44> */
.L_x_13415:
[----:B------:R-:W-:Y:S05]  /*1420*/  BSYNC B1 ;  /* 0x0000000000017941 */ /* 0x000fea0003800000 */
.L_x_13414:
[----:B------:R-:W0:Y:S01]  /*1430*/  LDC R116, c[0x0][0x298] ;  /* 0x0000a600ff747b82 */ /* 0x000e220000000800 */
[----:B------:R-:W-:Y:S01]  /*1440*/  ISETP.NE.U32.AND P2, PT, R36, RZ, PT ;  /* 0x000000ff2400720c */ /* 0x000fe20003f45070 */
[----:B-----5:R-:W-:Y:S01]  /*1450*/  HADD2.F32 R39, -RZ, R40.H0_H0 ;  /* 0x20000028ff277230 */ /* 0x020fe20000004100 */
[----:B------:R-:W-:Y:S01]  /*1460*/  I2FP.F32.U32 R38, R61 ;  /* 0x0000003d00267245 */ /* 0x000fe20000201000 */
[----:B------:R-:W-:Y:S01]  /*1470*/  IMAD.MOV.U32 R61, RZ, RZ, 0x2f800000 ;  /* 0x2f800000ff3d7424 */ /* 0x000fe200078e00ff */
        /* <DEDUP_REMOVED lines=13> */
.L_x_13418:
        /* <DEDUP_REMOVED lines=12> */
.L_x_13421:
[----:B------:R-:W-:-:S07]  /*1610*/  IMAD.MOV.U32 R37, RZ, RZ, R113 ;  /* 0x000000ffff257224 */ /* 0x000fce00078e0071 */
.L_x_13422:
[----:B------:R-:W-:Y:S05]  /*1620*/  BSYNC B1 ;  /* 0x0000000000017941 */ /* 0x000fea0003800000 */
.L_x_13420:
        /* <DEDUP_REMOVED lines=16> */
.L_x_13426:
[----:B------:R-:W-:Y:S05]  /*1730*/  BSYNC B2 ;  /* 0x0000000000027941 */ /* 0x000fea0003800000 */
.L_x_13425:
        /* <DEDUP_REMOVED lines=44> */
.L_x_13424:
[----:B------:R-:W-:Y:S05]  /*1a00*/  BSYNC B1 ;  /* 0x0000000000017941 */ /* 0x000fea0003800000 */
.L_x_13423:
        /* <DEDUP_REMOVED lines=9> */
.L_x_13419:
        /* <DEDUP_REMOVED lines=12> */
.L_x_13428:
[----:B------:R-:W-:-:S07]  /*1b60*/  IMAD.MOV.U32 R37, RZ, RZ, R113 ;  /* 0x000000ffff257224 */ /* 0x000fce00078e0071 */
.L_x_13429:
[----:B------:R-:W-:Y:S05]  /*1b70*/  BSYNC B1 ;  /* 0x0000000000017941 */ /* 0x000fea0003800000 */
.L_x_13427:
        /* <DEDUP_REMOVED lines=16> */
.L_x_13433:
[----:B------:R-:W-:Y:S05]  /*1c80*/  BSYNC B2 ;  /* 0x0000000000027941 */ /* 0x000fea0003800000 */
.L_x_13432:
        /* <DEDUP_REMOVED lines=44> */
.L_x_13431:
[----:B------:R-:W-:Y:S05]  /*1f50*/  BSYNC B1 ;  /* 0x0000000000017941 */ /* 0x000fea0003800000 */
.L_x_13430:
        /* <DEDUP_REMOVED lines=13> */
.L_x_13434:
        /* <DEDUP_REMOVED lines=12> */
.L_x_13437:
[----:B------:R-:W-:-:S07]  /*20f0*/  IMAD.MOV.U32 R40, RZ, RZ, R113 ;  /* 0x000000ffff287224 */ /* 0x000fce00078e0071 */
.L_x_13438:
[----:B------:R-:W-:Y:S05]  /*2100*/  BSYNC B1 ;  /* 0x0000000000017941 */ /* 0x000fea0003800000 */
.L_x_13436:
        /* <DEDUP_REMOVED lines=16> */
.L_x_13442:
[----:B------:R-:W-:Y:S05]  /*2210*/  BSYNC B2 ;  /* 0x0000000000027941 */ /* 0x000fea0003800000 */
.L_x_13441:
        /* <DEDUP_REMOVED lines=44> */
.L_x_13440:
[----:B------:R-:W-:Y:S05]  /*24e0*/  BSYNC B1 ;  /* 0x0000000000017941 */ /* 0x000fea0003800000 */
.L_x_13439:
        /* <DEDUP_REMOVED lines=9> */
.L_x_13435:
        /* <DEDUP_REMOVED lines=12> */
.L_x_13444:
[----:B------:R-:W-:-:S07]  /*2640*/  IMAD.MOV.U32 R40, RZ, RZ, R113 ;  /* 0x000000ffff287224 */ /* 0x000fce00078e0071 */
.L_x_13445:
[----:B------:R-:W-:Y:S05]  /*2650*/  BSYNC B1 ;  /* 0x0000000000017941 */ /* 0x000fea0003800000 */
.L_x_13443:
        /* <DEDUP_REMOVED lines=16> */
.L_x_13449:
[----:B------:R-:W-:Y:S05]  /*2760*/  BSYNC B2 ;  /* 0x0000000000027941 */ /* 0x000fea0003800000 */
.L_x_13448:
        /* <DEDUP_REMOVED lines=44> */
.L_x_13447:
[----:B------:R-:W-:Y:S05]  /*2a30*/  BSYNC B1 ;  /* 0x0000000000017941 */ /* 0x000fea0003800000 */
.L_x_13446:
        /* <DEDUP_REMOVED lines=13> */
.L_x_13450:
        /* <DEDUP_REMOVED lines=12> */
.L_x_13453:
[----:B------:R-:W-:-:S07]  /*2bd0*/  MOV R39, R113 ;  /* 0x0000007100277202 */ /* 0x000fce0000000f00 */
.L_x_13454:
[----:B------:R-:W-:Y:S05]  /*2be0*/  BSYNC B1 ;  /* 0x0000000000017941 */ /* 0x000fea0003800000 */
.L_x_13452:
        /* <DEDUP_REMOVED lines=16> */
.L_x_13458:
[----:B------:R-:W-:Y:S05]  /*2cf0*/  BSYNC B2 ;  /* 0x0000000000027941 */ /* 0x000fea0003800000 */
.L_x_13457:
        /* <DEDUP_REMOVED lines=44> */
.L_x_13456:
[----:B------:R-:W-:Y:S05]  /*2fc0*/  BSYNC B1 ;  /* 0x0000000000017941 */ /* 0x000fea0003800000 */
.L_x_13455:
        /* <DEDUP_REMOVED lines=9> */
.L_x_13451:
        /* <DEDUP_REMOVED lines=12> */
.L_x_13460:
[----:B------:R-:W-:-:S07]  /*3120*/  MOV R39, R113 ;  /* 0x0000007100277202 */ /* 0x000fce0000000f00 */
.L_x_13461:
[----:B------:R-:W-:Y:S05]  /*3130*/  BSYNC B1 ;  /* 0x0000000000017941 */ /* 0x000fea0003800000 */
.L_x_13459:
        /* <DEDUP_REMOVED lines=16> */
.L_x_13465:
[----:B------:R-:W-:Y:S05]  /*3240*/  BSYNC B2 ;  /* 0x0000000000027941 */ /* 0x000fea0003800000 */
.L_x_13464:
        /* <DEDUP_REMOVED lines=44> */
.L_x_13463:
[----:B------:R-:W-:Y:S05]  /*3510*/  BSYNC B1 ;  /* 0x0000000000017941 */ /* 0x000fea0003800000 */
.L_x_13462:
        /* <DEDUP_REMOVED lines=13> */
.L_x_13466:
        /* <DEDUP_REMOVED lines=12> */
.L_x_13469:
[----:B------:R-:W-:-:S07]  /*36b0*/  IMAD.MOV.U32 R103, RZ, RZ, R113 ;  /* 0x000000ffff677224 */ /* 0x000fce00078e0071 */
.L_x_13470:
[----:B------:R-:W-:Y:S05]  /*36c0*/  BSYNC B1 ;  /* 0x0000000000017941 */ /* 0x000fea0003800000 */
.L_x_13468:
        /* <DEDUP_REMOVED lines=16> */
.L_x_13474:
[----:B------:R-:W-:Y:S05]  /*37d0*/  BSYNC B2 ;  /* 0x0000000000027941 */ /* 0x000fea0003800000 */
.L_x_13473:
        /* <DEDUP_REMOVED lines=44> */
.L_x_13472:
[----:B------:R-:W-:Y:S05]  /*3aa0*/  BSYNC B1 ;  /* 0x0000000000017941 */ /* 0x000fea0003800000 */
.L_x_13471:
        /* <DEDUP_REMOVED lines=9> */
.L_x_13467:
        /* <DEDUP_REMOVED lines=12> */
.L_x_13476:
[----:B------:R-:W-:-:S07]  /*3c00*/  IMAD.MOV.U32 R111, RZ, RZ, R113 ;  /* 0x000000ffff6f7224 */ /* 0x000fce00078e0071 */
.L_x_13477:
[----:B------:R-:W-:Y:S05]  /*3c10*/  BSYNC B1 ;  /* 0x0000000000017941 */ /* 0x000fea0003800000 */
.L_x_13475:
        /* <DEDUP_REMOVED lines=16> */
.L_x_13481:
[----:B------:R-:W-:Y:S05]  /*3d20*/  BSYNC B2 ;  /* 0x0000000000027941 */ /* 0x000fea0003800000 */
.L_x_13480:
        /* <DEDUP_REMOVED lines=44> */
.L_x_13479:
[----:B------:R-:W-:Y:S05]  /*3ff0*/  BSYNC B1 ;  /* 0x0000000000017941 */ /* 0x000fea0003800000 */
.L_x_13478:
        /* <DEDUP_REMOVED lines=13> */
.L_x_13482:
        /* <DEDUP_REMOVED lines=12> */
.L_x_13485:
[----:B------:R-:W-:-:S07]  /*4190*/  IMAD.MOV.U32 R41, RZ, RZ, R113 ;  /* 0x000000ffff297224 */ /* 0x000fce00078e0071 */
.L_x_13486:
[----:B------:R-:W-:Y:S05]  /*41a0*/  BSYNC B1 ;  /* 0x0000000000017941 */ /* 0x000fea0003800000 */
.L_x_13484:
        /* <DEDUP_REMOVED lines=16> */
.L_x_13490:
[----:B------:R-:W-:Y:S05]  /*42b0*/  BSYNC B2 ;  /* 0x0000000000027941 */ /* 0x000fea0003800000 */
.L_x_13489:
        /* <DEDUP_REMOVED lines=44> */
.L_x_13488:
[----:B------:R-:W-:Y:S05]  /*4580*/  BSYNC B1 ;  /* 0x0000000000017941 */ /* 0x000fea0003800000 */
.L_x_13487:
        /* <DEDUP_REMOVED lines=9> */
.L_x_13483:
        /* <DEDUP_REMOVED lines=12> */
.L_x_13492:
[----:B------:R-:W-:-:S07]  /*46e0*/  IMAD.MOV.U32 R41, RZ, RZ, R113 ;  /* 0x000000ffff297224 */ /* 0x000fce00078e0071 */
.L_x_13493:
[----:B------:R-:W-:Y:S05]  /*46f0*/  BSYNC B1 ;  /* 0x0000000000017941 */ /* 0x000fea0003800000 */
.L_x_13491:
        /* <DEDUP_REMOVED lines=16> */
.L_x_13497:
[----:B------:R-:W-:Y:S05]  /*4800*/  BSYNC B2 ;  /* 0x0000000000027941 */ /* 0x000fea0003800000 */
.L_x_13496:
        /* <DEDUP_REMOVED lines=44> */
.L_x_13495:
[----:B------:R-:W-:Y:S05]  /*4ad0*/  BSYNC B1 ;  /* 0x0000000000017941 */ /* 0x000fea0003800000 */
.L_x_13494:
        /* <DEDUP_REMOVED lines=12> */
.L_x_13498:
        /* <DEDUP_REMOVED lines=12> */
.L_x_13501:
[----:B------:R-:W-:-:S07]  /*4c60*/  MOV R42, R113 ;  /* 0x00000071002a7202 */ /* 0x000fce0000000f00 */
.L_x_13502:
[----:B------:R-:W-:Y:S05]  /*4c70*/  BSYNC B1 ;  /* 0x0000000000017941 */ /* 0x000fea0003800000 */
.L_x_13500:
        /* <DEDUP_REMOVED lines=16> */
.L_x_13506:
[----:B------:R-:W-:Y:S05]  /*4d80*/  BSYNC B2 ;  /* 0x0000000000027941 */ /* 0x000fea0003800000 */
.L_x_13505:
        /* <DEDUP_REMOVED lines=44> */
.L_x_13504:
[----:B------:R-:W-:Y:S05]  /*5050*/  BSYNC B1 ;  /* 0x0000000000017941 */ /* 0x000fea0003800000 */
.L_x_13503:
        /* <DEDUP_REMOVED lines=9> */
.L_x_13499:
        /* <DEDUP_REMOVED lines=12> */
.L_x_13508:
[----:B------:R-:W-:-:S07]  /*51b0*/  MOV R42, R113 ;  /* 0x00000071002a7202 */ /* 0x000fce0000000f00 */
.L_x_13509:
[----:B------:R-:W-:Y:S05]  /*51c0*/  BSYNC B1 ;  /* 0x0000000000017941 */ /* 0x000fea0003800000 */
.L_x_13507:
        /* <DEDUP_REMOVED lines=16> */
.L_x_13513:
[----:B------:R-:W-:Y:S05]  /*52d0*/  BSYNC B2 ;  /* 0x0000000000027941 */ /* 0x000fea0003800000 */
.L_x_13512:
        /* <DEDUP_REMOVED lines=44> */
.L_x_13511:
[----:B------:R-:W-:Y:S05]  /*55a0*/  BSYNC B1 ;  /* 0x0000000000017941 */ /* 0x000fea0003800000 */
.L_x_13510:
        /* <DEDUP_REMOVED lines=12> */
.L_x_13514:
        /* <DEDUP_REMOVED lines=12> */
.L_x_13517:
[----:B------:R-:W-:-:S07]  /*5730*/  IMAD.MOV.U32 R100, RZ, RZ, R113 ;  /* 0x000000ffff647224 */ /* 0x000fce00078e0071 */
.L_x_13518:
[----:B------:R-:W-:Y:S05]  /*5740*/  BSYNC B1 ;  /* 0x0000000000017941 */ /* 0x000fea0003800000 */
.L_x_13516:
        /* <DEDUP_REMOVED lines=16> */
.L_x_13522:
[----:B------:R-:W-:Y:S05]  /*5850*/  BSYNC B2 ;  /* 0x0000000000027941 */ /* 0x000fea0003800000 */
.L_x_13521:
        /* <DEDUP_REMOVED lines=44> */
.L_x_13520:
[----:B------:R-:W-:Y:S05]  /*5b20*/  BSYNC B1 ;  /* 0x0000000000017941 */ /* 0x000fea0003800000 */
.L_x_13519:
        /* <DEDUP_REMOVED lines=9> */
.L_x_13515:
        /* <DEDUP_REMOVED lines=12> */
.L_x_13524:
[----:B------:R-:W-:-:S07]  /*5c80*/  IMAD.MOV.U32 R111, RZ, RZ, R113 ;  /* 0x000000ffff6f7224 */ /* 0x000fce00078e0071 */
.L_x_13525:
[----:B------:R-:W-:Y:S05]  /*5c90*/  BSYNC B1 ;  /* 0x0000000000017941 */ /* 0x000fea0003800000 */
.L_x_13523:
        /* <DEDUP_REMOVED lines=16> */
.L_x_13529:
[----:B------:R-:W-:Y:S05]  /*5da0*/  BSYNC B2 ;  /* 0x0000000000027941 */ /* 0x000fea0003800000 */
.L_x_13528:
        /* <DEDUP_REMOVED lines=44> */
.L_x_13527:
[----:B------:R-:W-:Y:S05]  /*6070*/  BSYNC B1 ;  /* 0x0000000000017941 */ /* 0x000fea0003800000 */
.L_x_13526:
        /* <DEDUP_REMOVED lines=12> */
.L_x_13530:
        /* <DEDUP_REMOVED lines=12> */
.L_x_13533:
[----:B------:R-:W-:-:S07]  /*6200*/  IMAD.MOV.U32 R99, RZ, RZ, R113 ;  /* 0x000000ffff637224 */ /* 0x000fce00078e0071 */
.L_x_13534:
[----:B------:R-:W-:Y:S05]  /*6210*/  BSYNC B1 ;  /* 0x0000000000017941 */ /* 0x000fea0003800000 */
.L_x_13532:
        /* <DEDUP_REMOVED lines=16> */
.L_x_13538:
[----:B------:R-:W-:Y:S05]  /*6320*/  BSYNC B2 ;  /* 0x0000000000027941 */ /* 0x000fea0003800000 */
.L_x_13537:
        /* <DEDUP_REMOVED lines=44> */
.L_x_13536:
[----:B------:R-:W-:Y:S05]  /*65f0*/  BSYNC B1 ;  /* 0x0000000000017941 */ /* 0x000fea0003800000 */
.L_x_13535:
        /* <DEDUP_REMOVED lines=9> */
.L_x_13531:
[----:B------:R-:W-:Y:S02]  /*6690*/  SEL R62, RZ, 0x10000, P4 ;  /* 0x00010000ff3e7807 */ /* 0x000fe40002000000 */
[----:B------:R-:W-:Y:S02]  /*66a0*/  ISETP.NE.AND P4, PT, R122, RZ, PT ;  /* 0x000000ff7a00720c */ /* 0x000fe40003f85270 */
[----:B------:R-:W-:Y:S02]  /*66b0*/  ISETP.NE.AND P2, PT, R118, RZ, PT ;  /* 0x000000ff7600720c */ /* 0x000fe40003f45270 */
[----:B------:R-:W-:Y:S02]  /*66c0*/  SEL R118, RZ, 0x1, P4 ;  /* 0x00000001ff767807 */ /* 0x000fe40002000000 */
[----:B------:R-:W-:Y:S02]  /*66d0*/  SEL R116, RZ, 0x1000000, P5 ;  /* 0x01000000ff747807 */ /* 0x000fe40002800000 */
[----:B------:R-:W-:-:S02]  /*66e0*/  SEL R63, RZ, 0x100, P3 ;  /* 0x00000100ff3f7807 */ /* 0x000fc40001800000 */
[----:B------:R-:W-:Y:S01]  /*66f0*/  ISETP.NE.AND P6, PT, R119, RZ, PT ;  /* 0x000000ff7700720c */ /* 0x000fe20003fc5270 */
[----:B------:R-:W-:Y:S01]  /*6700*/  IMAD.WIDE.U32 R118, R118, 0x1000000, RZ ;  /* 0x0100000076767825 */ /* 0x000fe200078e00ff */
        /* <DEDUP_REMOVED lines=8> */
[----:B------:R-:W-:Y:S02]  /*6790*/  SHF.L.U32 R120, R107, 0x3, RZ ;  /* 0x000000036b787819 */ /* 0x000fe400000006ff */
[----:B------:R-:W-:Y:S01]  /*67a0*/  SEL R119, RZ, 0x1, P2 ;  /* 0x00000001ff777807 */ /* 0x000fe20001000000 */
        /* <DEDUP_REMOVED lines=33> */
.L_x_13539:
[----:B------:R-:W-:-:S07]  /*69c0*/  VIADD R61, R107, 0x100 ;  /* 0x000001006b3d7836 */ /* 0x000fce0000000000 */
.L_x_13410:
[----:B------:R-:W-:Y:S05]  /*69d0*/  BSYNC B0 ;  /* 0x0000000000007941 */ /* 0x000fea0003800000 */
.L_x_13409:
        /* <DEDUP_REMOVED lines=20> */
[----:B01----:R-:W-:-:S11]  /*6b20*/  IADD3 R62, R111, 0x1, RZ ;  /* 0x000000016f3e7810 */ /* 0x003fd60007ffe0ff */
        /* <DEDUP_REMOVED lines=9> */
.L_x_13543:
[----:B------:R-:W-:-:S07]  /*6bc0*/  IMAD.MOV.U32 R116, RZ, RZ, R113 ;  /* 0x000000ffff747224 */ /* 0x000fce00078e0071 */
.L_x_13544:
[----:B------:R-:W-:Y:S05]  /*6bd0*/  BSYNC B1 ;  /* 0x0000000000017941 */ /* 0x000fea0003800000 */
.L_x_13542:
        /* <DEDUP_REMOVED lines=16> */
.L_x_13548:
[----:B------:R-:W-:Y:S05]  /*6ce0*/  BSYNC B2 ;  /* 0x0000000000027941 */ /* 0x000fea0003800000 */
.L_x_13547:
        /* <DEDUP_REMOVED lines=44> */
.L_x_13546:
[----:B------:R-:W-:Y:S05]  /*6fb0*/  BSYNC B1 ;  /* 0x0000000000017941 */ /* 0x000fea0003800000 */
.L_x_13545:
[----:B------:R-:W0:Y:S01]  /*6fc0*/  LDC R117, c[0x0][0x298] ;  /* 0x0000a600ff757b82 */ /* 0x000e220000000800 */
[----:B------:R-:W-:Y:S01]  /*6fd0*/  I2FP.F32.U32 R47, R116 ;  /* 0x00000074002f7245 */ /* 0x000fe20000201000 */
[----:B------:R-:W-:Y:S01]  /*6fe0*/  HFMA2.MMA R116, -RZ, RZ, 0.1171875, 0 ;  /* 0x2f800000ff747435 */ /* 0x000fe200000001ff */
[----:B------:R-:W-:Y:S01]  /*6ff0*/  ISETP.NE.U32.AND P2, PT, R44, RZ, PT ;  /* 0x000000ff2c00720c */ /* 0x000fe20003f45070 */
[----:B-----5:R-:W-:-:S03]  /*7000*/  HADD2.F32 R44, -RZ, R48.H0_H0 ;  /* 0x20000030ff2c7230 */ /* 0x020fc60000004100 */
[----:B------:R-:W-:Y:S01]  /*7010*/  ISETP.NE.AND.EX P2, PT, R45, RZ, PT, P2 ;  /* 0x000000ff2d00720c */ /* 0x000fe20003f45320 */
[----:B------:R-:W1:Y:S04]  /*7020*/  LDC R118, c[0x0][0x294] ;  /* 0x0000a500ff767b82 */ /* 0x000e680000000800 */
        /* <DEDUP_REMOVED lines=11> */
.L_x_13549:
        /* <DEDUP_REMOVED lines=12> */
.L_x_13552:
[----:B------:R-:W-:-:S07]  /*71a0*/  IMAD.MOV.U32 R45, RZ, RZ, R113 ;  /* 0x000000ffff2d7224 */ /* 0x000fce00078e0071 */
.L_x_13553:
[----:B------:R-:W-:Y:S05]  /*71b0*/  BSYNC B1 ;  /* 0x0000000000017941 */ /* 0x000fea0003800000 */
.L_x_13551:
        /* <DEDUP_REMOVED lines=16> */
.L_x_13557:
[----:B------:R-:W-:Y:S05]  /*72c0*/  BSYNC B2 ;  /* 0x0000000000027941 */ /* 0x000fea0003800000 */
.L_x_13556:
        /* <DEDUP_REMOVED lines=44> */
.L_x_13555:
[----:B------:R-:W-:Y:S05]  /*7590*/  BSYNC B1 ;  /* 0x0000000000017941 */ /* 0x000fea0003800000 */
.L_x_13554:
        /* <DEDUP_REMOVED lines=9> */
.L_x_13550:
        /* <DEDUP_REMOVED lines=12> */
.L_x_13559:
[----:B------:R-:W-:-:S07]  /*76f0*/  IMAD.MOV.U32 R45, RZ, RZ, R113 ;  /* 0x000000ffff2d7224 */ /* 0x000fce00078e0071 */
.L_x_13560:
[----:B------:R-:W-:Y:S05]  /*7700*/  BSYNC B1 ;  /* 0x0000000000017941 */ /* 0x000fea0003800000 */
.L_x_13558:
        /* <DEDUP_REMOVED lines=16> */
.L_x_13564:
[----:B------:R-:W-:Y:S05]  /*7810*/  BSYNC B2 ;  /* 0x0000000000027941 */ /* 0x000fea0003800000 */
.L_x_13563:
        /* <DEDUP_REMOVED lines=44> */
.L_x_13562:
[----:B------:R-:W-:Y:S05]  /*7ae0*/  BSYNC B1 ;  /* 0x0000000000017941 */ /* 0x000fea0003800000 */
.L_x_13561:
        /* <DEDUP_REMOVED lines=13> */
.L_x_13565:
        /* <DEDUP_REMOVED lines=12> */
.L_x_13568:
[----:B------:R-:W-:-:S07]  /*7c80*/  MOV R48, R113 ;  /* 0x0000007100307202 */ /* 0x000fce0000000f00 */
.L_x_13569:
[----:B------:R-:W-:Y:S05]  /*7c90*/  BSYNC B1 ;  /* 0x0000000000017941 */ /* 0x000fea0003800000 */
.L_x_13567:
        /* <DEDUP_REMOVED lines=16> */
.L_x_13573:
[----:B------:R-:W-:Y:S05]  /*7da0*/  BSYNC B2 ;  /* 0x0000000000027941 */ /* 0x000fea0003800000 */
.L_x_13572:
        /* <DEDUP_REMOVED lines=44> */
.L_x_13571:
[----:B------:R-:W-:Y:S05]  /*8070*/  BSYNC B1 ;  /* 0x0000000000017941 */ /* 0x000fea0003800000 */
.L_x_13570:
        /* <DEDUP_REMOVED lines=9> */
.L_x_13566:
        /* <DEDUP_REMOVED lines=12> */
.L_x_13575:
[----:B------:R-:W-:-:S07]  /*81d0*/  MOV R48, R113 ;  /* 0x0000007100307202 */ /* 0x000fce0000000f00 */
.L_x_13576:
[----:B------:R-:W-:Y:S05]  /*81e0*/  BSYNC B1 ;  /* 0x0000000000017941 */ /* 0x000fea0003800000 */
.L_x_13574:
        /* <DEDUP_REMOVED lines=16> */
.L_x_13580:
[----:B------:R-:W-:Y:S05]  /*82f0*/  BSYNC B2 ;  /* 0x0000000000027941 */ /* 0x000fea0003800000 */
.L_x_13579:
        /* <DEDUP_REMOVED lines=40> */
[----:B------:R-:W-:-:S03]  /*8580*/  LOP3.LUT R108, R113, UR36, R108, 0x96, !PT ;  /* 0x00000024716c7c12 */ /* 0x000fc6000f8e966c */
[----:B------:R-:W-:Y:S01]  /*8590*/  IMAD.MOV.U32 R113, RZ, RZ, R112 ;  /* 0x000000ffff717224 */ /* 0x000fe200078e0070 */
[----:B------:R-:W-:Y:S02]  /*85a0*/  LOP3.LUT R109, R47, UR37, R62, 0x96, !PT ;  /* 0x000000252f6d7c12 */ /* 0x000fe4000f8e963e */
[----:B------:R-:W-:-:S07]  /*85b0*/  MOV R112, R46 ;  /* 0x0000002e00707202 */ /* 0x000fce0000000f00 */
.L_x_13578:
[----:B------:R-:W-:Y:S05]  /*85c0*/  BSYNC B1 ;  /* 0x0000000000017941 */ /* 0x000fea0003800000 */
.L_x_13577:
        /* <DEDUP_REMOVED lines=13> */
.L_x_13581:
        /* <DEDUP_REMOVED lines=12> */
.L_x_13584:
[----:B------:R-:W-:-:S07]  /*8760*/  IMAD.MOV.U32 R47, RZ, RZ, R113 ;  /* 0x000000ffff2f7224 */ /* 0x000fce00078e0071 */
.L_x_13585:
[----:B------:R-:W-:Y:S05]  /*8770*/  BSYNC B1 ;  /* 0x0000000000017941 */ /* 0x000fea0003800000 */
.L_x_13583:
        /* <DEDUP_REMOVED lines=16> */
.L_x_13589:
[----:B------:R-:W-:Y:S05]  /*8880*/  BSYNC B2 ;  /* 0x0000000000027941 */ /* 0x000fea0003800000 */
.L_x_13588:
        /* <DEDUP_REMOVED lines=44> */
.L_x_13587:
[----:B------:R-:W-:Y:S05]  /*8b50*/  BSYNC B1 ;  /* 0x0000000000017941 */ /* 0x000fea0003800000 */
.L_x_13586:
        /* <DEDUP_REMOVED lines=9> */
.L_x_13582:
        /* <DEDUP_REMOVED lines=12> */
.L_x_13591:
[----:B------:R-:W-:-:S07]  /*8cb0*/  MOV R47, R113 ;  /* 0x00000071002f7202 */ /* 0x000fce0000000f00 */
.L_x_13592:
[----:B------:R-:W-:Y:S05]  /*8cc0*/  BSYNC B1 ;  /* 0x0000000000017941 */ /* 0x000fea0003800000 */
.L_x_13590:
        /* <DEDUP_REMOVED lines=16> */
.L_x_13596:
[----:B------:R-:W-:Y:S05]  /*8dd0*/  BSYNC B2 ;  /* 0x0000000000027941 */ /* 0x000fea0003800000 */
.L_x_13595:
        /* <DEDUP_REMOVED lines=44> */
.L_x_13594:
[----:B------:R-:W-:Y:S05]  /*90a0*/  BSYNC B1 ;  /* 0x0000000000017941 */ /* 0x000fea0003800000 */
.L_x_13593:
        /* <DEDUP_REMOVED lines=13> */
.L_x_13597:
        /* <DEDUP_REMOVED lines=12> */
.L_x_13600:
[----:B------:R-:W-:-:S07]  /*9240*/  IMAD.MOV.U32 R103, RZ, RZ, R113 ;  /* 0x000000ffff677224 */ /* 0x000fce00078e0071 */
.L_x_13601:
[----:B------:R-:W-:Y:S05]  /*9250*/  BSYNC B1 ;  /* 0x0000000000017941 */ /* 0x000fea0003800000 */
.L_x_13599:
        /* <DEDUP_REMOVED lines=16> */
.L_x_13605:
[----:B------:R-:W-:Y:S05]  /*9360*/  BSYNC B2 ;  /* 0x0000000000027941 */ /* 0x000fea0003800000 */
.L_x_13604:
        /* <DEDUP_REMOVED lines=44> */
.L_x_13603:
[----:B------:R-:W-:Y:S05]  /*9630*/  BSYNC B1 ;  /* 0x0000000000017941 */ /* 0x000fea0003800000 */
.L_x_13602:
        /* <DEDUP_REMOVED lines=9> */
.L_x_13598:
        /* <DEDUP_REMOVED lines=12> */
.L_x_13607:
[----:B------:R-:W-:-:S07]  /*9790*/  MOV R111, R113 ;  /* 0x00000071006f7202 */ /* 0x000fce0000000f00 */
.L_x_13608:
[----:B------:R-:W-:Y:S05]  /*97a0*/  BSYNC B1 ;  /* 0x0000000000017941 */ /* 0x000fea0003800000 */
.L_x_13606:
        /* <DEDUP_REMOVED lines=16> */
.L_x_13612:
[----:B------:R-:W-:Y:S05]  /*98b0*/  BSYNC B2 ;  /* 0x0000000000027941 */ /* 0x000fea0003800000 */
.L_x_13611:
        /* <DEDUP_REMOVED lines=44> */
.L_x_13610:
[----:B------:R-:W-:Y:S05]  /*9b80*/  BSYNC B1 ;  /* 0x0000000000017941 */ /* 0x000fea0003800000 */
.L_x_13609:
        /* <DEDUP_REMOVED lines=13> */
.L_x_13613:
        /* <DEDUP_REMOVED lines=12> */
.L_x_13616:
[----:B------:R-:W-:-:S07]  /*9d20*/  IMAD.MOV.U32 R49, RZ, RZ, R113 ;  /* 0x000000ffff317224 */ /* 0x000fce00078e0071 */
.L_x_13617:
[----:B------:R-:W-:Y:S05]  /*9d30*/  BSYNC B1 ;  /* 0x0000000000017941 */ /* 0x000fea0003800000 */
.L_x_13615:
        /* <DEDUP_REMOVED lines=16> */
.L_x_13621:
[----:B------:R-:W-:Y:S05]  /*9e40*/  BSYNC B2 ;  /* 0x0000000000027941 */ /* 0x000fea0003800000 */
.L_x_13620:
        /* <DEDUP_REMOVED lines=44> */
.L_x_13619:
[----:B------:R-:W-:Y:S05]  /*a110*/  BSYNC B1 ;  /* 0x0000000000017941 */ /* 0x000fea0003800000 */
.L_x_13618:
        /* <DEDUP_REMOVED lines=9> */
.L_x_13614:
        /* <DEDUP_REMOVED lines=12> */
.L_x_13623:
[----:B------:R-:W-:-:S07]  /*a270*/  MOV R49, R113 ;  /* 0x0000007100317202 */ /* 0x000fce0000000f00 */
.L_x_13624:
[----:B------:R-:W-:Y:S05]  /*a280*/  BSYNC B1 ;  /* 0x0000000000017941 */ /* 0x000fea0003800000 */
.L_x_13622:
        /* <DEDUP_REMOVED lines=16> */
.L_x_13628:
[----:B------:R-:W-:Y:S05]  /*a390*/  BSYNC B2 ;  /* 0x0000000000027941 */ /* 0x000fea0003800000 */
.L_x_13627:
        /* <DEDUP_REMOVED lines=44> */
.L_x_13626:
[----:B------:R-:W-:Y:S05]  /*a660*/  BSYNC B1 ;  /* 0x0000000000017941 */ /* 0x000fea0003800000 */
.L_x_13625:
        /* <DEDUP_REMOVED lines=12> */
.L_x_13629:
        /* <DEDUP_REMOVED lines=12> */
.L_x_13632:
[----:B------:R-:W-:-:S07]  /*a7f0*/  IMAD.MOV.U32 R50, RZ, RZ, R113 ;  /* 0x000000ffff327224 */ /* 0x000fce00078e0071 */
.L_x_13633:
[----:B------:R-:W-:Y:S05]  /*a800*/  BSYNC B1 ;  /* 0x0000000000017941 */ /* 0x000fea0003800000 */
.L_x_13631:
        /* <DEDUP_REMOVED lines=16> */
.L_x_13637:
[----:B------:R-:W-:Y:S05]  /*a910*/  BSYNC B2 ;  /* 0x0000000000027941 */ /* 0x000fea0003800000 */
.L_x_13636:
        /* <DEDUP_REMOVED lines=44> */
.L_x_13635:
[----:B------:R-:W-:Y:S05]  /*abe0*/  BSYNC B1 ;  /* 0x0000000000017941 */ /* 0x000fea0003800000 */
.L_x_13634:
        /* <DEDUP_REMOVED lines=9> */
.L_x_13630:
        /* <DEDUP_REMOVED lines=12> */
.L_x_13639:
[----:B------:R-:W-:-:S07]  /*ad40*/  MOV R50, R113 ;  /* 0x0000007100327202 */ /* 0x000fce0000000f00 */
.L_x_13640:
[----:B------:R-:W-:Y:S05]  /*ad50*/  BSYNC B1 ;  /* 0x0000000000017941 */ /* 0x000fea0003800000 */
.L_x_13638:
        /* <DEDUP_REMOVED lines=16> */
.L_x_13644:
[----:B------:R-:W-:Y:S05]  /*ae60*/  BSYNC B2 ;  /* 0x0000000000027941 */ /* 0x000fea0003800000 */
.L_x_13643:
        /* <DEDUP_REMOVED lines=44> */
.L_x_13642:
[----:B------:R-:W-:Y:S05]  /*b130*/  BSYNC B1 ;  /* 0x0000000000017941 */ /* 0x000fea0003800000 */
.L_x_13641:
        /* <DEDUP_REMOVED lines=12> */
.L_x_13645:
        /* <DEDUP_REMOVED lines=12> */
.L_x_13648:
[----:B------:R-:W-:-:S07]  /*b2c0*/  IMAD.MOV.U32 R100, RZ, RZ, R113 ;  /* 0x000000ffff647224 */ /* 0x000fce00078e0071 */
.L_x_13649:
[----:B------:R-:W-:Y:S05]  /*b2d0*/  BSYNC B1 ;  /* 0x0000000000017941 */ /* 0x000fea0003800000 */
.L_x_13647:
        /* <DEDUP_REMOVED lines=16> */
.L_x_13653:
[----:B------:R-:W-:Y:S05]  /*b3e0*/  BSYNC B2 ;  /* 0x0000000000027941 */ /* 0x000fea0003800000 */
.L_x_13652:
        /* <DEDUP_REMOVED lines=44> */
.L_x_13651:
[----:B------:R-:W-:Y:S05]  /*b6b0*/  BSYNC B1 ;  /* 0x0000000000017941 */ /* 0x000fea0003800000 */
.L_x_13650:
        /* <DEDUP_REMOVED lines=9> */
.L_x_13646:
        /* <DEDUP_REMOVED lines=12> */
.L_x_13655:
[----:B------:R-:W-:-:S07]  /*b810*/  MOV R111, R113 ;  /* 0x00000071006f7202 */ /* 0x000fce0000000f00 */
.L_x_13656:
[----:B------:R-:W-:Y:S05]  /*b820*/  BSYNC B1 ;  /* 0x0000000000017941 */ /* 0x000fea0003800000 */
.L_x_13654:
        /* <DEDUP_REMOVED lines=16> */
.L_x_13660:
[----:B------:R-:W-:Y:S05]  /*b930*/  BSYNC B2 ;  /* 0x0000000000027941 */ /* 0x000fea0003800000 */
.L_x_13659:
        /* <DEDUP_REMOVED lines=44> */
.L_x_13658:
[----:B------:R-:W-:Y:S05]  /*bc00*/  BSYNC B1 ;  /* 0x0000000000017941 */ /* 0x000fea0003800000 */
.L_x_13657:
        /* <DEDUP_REMOVED lines=12> */
.L_x_13661:
        /* <DEDUP_REMOVED lines=12> */
.L_x_13664:
[----:B------:R-:W-:-:S07]  /*bd90*/  IMAD.MOV.U32 R99, RZ, RZ, R113 ;  /* 0x000000ffff637224 */ /* 0x000fce00078e0071 */
.L_x_13665:
[----:B------:R-:W-:Y:S05]  /*bda0*/  BSYNC B1 ;  /* 0x0000000000017941 */ /* 0x000fea0003800000 */
.L_x_13663:
        /* <DEDUP_REMOVED lines=16> */
.L_x_13669:
[----:B------:R-:W-:Y:S05]  /*beb0*/  BSYNC B2 ;  /* 0x0000000000027941 */ /* 0x000fea0003800000 */
.L_x_13668:
        /* <DEDUP_REMOVED lines=43> */
[----:B------:R-:W-:-:S07]  /*c170*/  MOV R112, R62 ;  /* 0x0000003e00707202 */ /* 0x000fce0000000f00 */
.L_x_13667:
[----:B------:R-:W-:Y:S05]  /*c180*/  BSYNC B1 ;  /* 0x0000000000017941 */ /* 0x000fea0003800000 */
.L_x_13666:
        /* <DEDUP_REMOVED lines=9> */
.L_x_13662:
        /* <DEDUP_REMOVED lines=15> */
[C---:B------:R-:W-:Y:S01]  /*c310*/  SHF.L.U32 R121, R61.reuse, 0x3, RZ ;  /* 0x000000033d797819 */ /* 0x040fe200000006ff */
        /* <DEDUP_REMOVED lines=35> */
.L_x_13670:
[----:B------:R-:W-:-:S07]  /*c550*/  IADD3 R61, R61, 0x100, RZ ;  /* 0x000001003d3d7810 */ /* 0x000fce0007ffe0ff */
.L_x_13541:
[----:B------:R-:W-:Y:S05]  /*c560*/  BSYNC B0 ;  /* 0x0000000000007941 */ /* 0x000fea0003800000 */
.L_x_13540:
        /* <DEDUP_REMOVED lines=30> */
.L_x_13674:
[----:B------:R-:W-:-:S07]  /*c750*/  IMAD.MOV.U32 R116, RZ, RZ, R113 ;  /* 0x000000ffff747224 */ /* 0x000fce00078e0071 */
.L_x_13675:
[----:B------:R-:W-:Y:S05]  /*c760*/  BSYNC B1 ;  /* 0x0000000000017941 */ /* 0x000fea0003800000 */
.L_x_13673:
        /* <DEDUP_REMOVED lines=16> */
.L_x_13679:
[----:B------:R-:W-:Y:S05]  /*c870*/  BSYNC B2 ;  /* 0x0000000000027941 */ /* 0x000fea0003800000 */
.L_x_13678:
        /* <DEDUP_REMOVED lines=44> */
.L_x_13677:
[----:B------:R-:W-:Y:S05]  /*cb40*/  BSYNC B1 ;  /* 0x0000000000017941 */ /* 0x000fea0003800000 */
.L_x_13676:
        /* <DEDUP_REMOVED lines=18> */
.L_x_13680:
        /* <DEDUP_REMOVED lines=12> */
.L_x_13683:
[----:B------:R-:W-:-:S07]  /*cd30*/  IMAD.MOV.U32 R53, RZ, RZ, R113 ;  /* 0x000000ffff357224 */ /* 0x000fce00078e0071 */
.L_x_13684:
[----:B------:R-:W-:Y:S05]  /*cd40*/  BSYNC B1 ;  /* 0x0000000000017941 */ /* 0x000fea0003800000 */
.L_x_13682:
        /* <DEDUP_REMOVED lines=16> */
.L_x_13688:
[----:B------:R-:W-:Y:S05]  /*ce50*/  BSYNC B2 ;  /* 0x0000000000027941 */ /* 0x000fea0003800000 */
.L_x_13687:
        /* <DEDUP_REMOVED lines=44> */
.L_x_13686:
[----:B------:R-:W-:Y:S05]  /*d120*/  BSYNC B1 ;  /* 0x0000000000017941 */ /* 0x000fea0003800000 */
.L_x_13685:
        /* <DEDUP_REMOVED lines=9> */
.L_x_13681:
        /* <DEDUP_REMOVED lines=12> */
.L_x_13690:
[----:B------:R-:W-:-:S07]  /*d280*/  MOV R53, R113 ;  /* 0x0000007100357202 */ /* 0x000fce0000000f00 */
.L_x_13691:
[----:B------:R-:W-:Y:S05]  /*d290*/  BSYNC B1 ;  /* 0x0000000000017941 */ /* 0x000fea0003800000 */
.L_x_13689:
        /* <DEDUP_REMOVED lines=16> */
.L_x_13695:
[----:B------:R-:W-:Y:S05]  /*d3a0*/  BSYNC B2 ;  /* 0x0000000000027941 */ /* 0x000fea0003800000 */
.L_x_13694:
        /* <DEDUP_REMOVED lines=44> */
.L_x_13693:
[----:B------:R-:W-:Y:S05]  /*d670*/  BSYNC B1 ;  /* 0x0000000000017941 */ /* 0x000fea0003800000 */
.L_x_13692:
        /* <DEDUP_REMOVED lines=13> */
.L_x_13696:
        /* <DEDUP_REMOVED lines=12> */
.L_x_13699:
[----:B------:R-:W-:-:S07]  /*d810*/  IMAD.MOV.U32 R56, RZ, RZ, R113 ;  /* 0x000000ffff387224 */ /* 0x000fce00078e0071 */
.L_x_13700:
[----:B------:R-:W-:Y:S05]  /*d820*/  BSYNC B1 ;  /* 0x0000000000017941 */ /* 0x000fea0003800000 */
.L_x_13698:
        /* <DEDUP_REMOVED lines=16> */
.L_x_13704:
[----:B------:R-:W-:Y:S05]  /*d930*/  BSYNC B2 ;  /* 0x0000000000027941 */ /* 0x000fea0003800000 */
.L_x_13703:
        /* <DEDUP_REMOVED lines=44> */
.L_x_13702:
[----:B------:R-:W-:Y:S05]  /*dc00*/  BSYNC B1 ;  /* 0x0000000000017941 */ /* 0x000fea0003800000 */
.L_x_13701:
        /* <DEDUP_REMOVED lines=9> */
.L_x_13697:
        /* <DEDUP_REMOVED lines=12> */
.L_x_13706:
[----:B------:R-:W-:-:S07]  /*dd60*/  MOV R56, R113 ;  /* 0x0000007100387202 */ /* 0x000fce0000000f00 */
.L_x_13707:
[----:B------:R-:W-:Y:S05]  /*dd70*/  BSYNC B1 ;  /* 0x0000000000017941 */ /* 0x000fea0003800000 */
.L_x_13705:
        /* <DEDUP_REMOVED lines=16> */
.L_x_13711:
[----:B------:R-:W-:Y:S05]  /*de80*/  BSYNC B2 ;  /* 0x0000000000027941 */ /* 0x000fea0003800000 */
.L_x_13710:
        /* <DEDUP_REMOVED lines=40> */
[----:B------:R-:W-:Y:S02]  /*e110*/  LOP3.LUT R108, R113, UR36, R108, 0x96, !PT ;  /* 0x00000024716c7c12 */ /* 0x000fe4000f8e966c */
[----:B------:R-:W-:Y:S01]  /*e120*/  MOV R113, R112 ;  /* 0x0000007000717202 */ /* 0x000fe20000000f00 */
[----:B------:R-:W-:Y:S01]  /*e130*/  IMAD.MOV.U32 R112, RZ, RZ, R54 ;  /* 0x000000ffff707224 */ /* 0x000fe200078e0036 */
[----:B------:R-:W-:-:S07]  /*e140*/  LOP3.LUT R109, R55, UR37, R62, 0x96, !PT ;  /* 0x00000025376d7c12 */ /* 0x000fce000f8e963e */
.L_x_13709:
[----:B------:R-:W-:Y:S05]  /*e150*/  BSYNC B1 ;  /* 0x0000000000017941 */ /* 0x000fea0003800000 */
.L_x_13708:
        /* <DEDUP_REMOVED lines=13> */
.L_x_13712:
        /* <DEDUP_REMOVED lines=12> */
.L_x_13715:
[----:B------:R-:W-:-:S07]  /*e2f0*/  IMAD.MOV.U32 R55, RZ, RZ, R113 ;  /* 0x000000ffff377224 */ /* 0x000fce00078e0071 */
.L_x_13716:
[----:B------:R-:W-:Y:S05]  /*e300*/  BSYNC B1 ;  /* 0x0000000000017941 */ /* 0x000fea0003800000 */
.L_x_13714:
        /* <DEDUP_REMOVED lines=16> */
.L_x_13720:
[----:B------:R-:W-:Y:S05]  /*e410*/  BSYNC B2 ;  /* 0x0000000000027941 */ /* 0x000fea0003800000 */
.L_x_13719:
        /* <DEDUP_REMOVED lines=44> */
.L_x_13718:
[----:B------:R-:W-:Y:S05]  /*e6e0*/  BSYNC B1 ;  /* 0x0000000000017941 */ /* 0x000fea0003800000 */
.L_x_13717:
        /* <DEDUP_REMOVED lines=9> */
.L_x_13713:
        /* <DEDUP_REMOVED lines=12> */
.L_x_13722:
[----:B------:R-:W-:-:S07]  /*e840*/  MOV R55, R113 ;  /* 0x0000007100377202 */ /* 0x000fce0000000f00 */
.L_x_13723:
[----:B------:R-:W-:Y:S05]  /*e850*/  BSYNC B1 ;  /* 0x0000000000017941 */ /* 0x000fea0003800000 */
.L_x_13721:
        /* <DEDUP_REMOVED lines=16> */
.L_x_13727:
[----:B------:R-:W-:Y:S05]  /*e960*/  BSYNC B2 ;  /* 0x0000000000027941 */ /* 0x000fea0003800000 */
.L_x_13726:
        /* <DEDUP_REMOVED lines=44> */
.L_x_13725:
[----:B------:R-:W-:Y:S05]  /*ec30*/  BSYNC B1 ;  /* 0x0000000000017941 */ /* 0x000fea0003800000 */
.L_x_13724:
        /* <DEDUP_REMOVED lines=13> */
.L_x_13728:
        /* <DEDUP_REMOVED lines=12> */
.L_x_13731:
[----:B------:R-:W-:-:S07]  /*edd0*/  IMAD.MOV.U32 R103, RZ, RZ, R113 ;  /* 0x000000ffff677224 */ /* 0x000fce00078e0071 */
.L_x_13732:
[----:B------:R-:W-:Y:S05]  /*ede0*/  BSYNC B1 ;  /* 0x0000000000017941 */ /* 0x000fea0003800000 */
.L_x_13730:
        /* <DEDUP_REMOVED lines=16> */
.L_x_13736:
[----:B------:R-:W-:Y:S05]  /*eef0*/  BSYNC B2 ;  /* 0x0000000000027941 */ /* 0x000fea0003800000 */
.L_x_13735:
        /* <DEDUP_REMOVED lines=44> */
.L_x_13734:
[----:B------:R-:W-:Y:S05]  /*f1c0*/  BSYNC B1 ;  /* 0x0000000000017941 */ /* 0x000fea0003800000 */
.L_x_13733:
        /* <DEDUP_REMOVED lines=9> */
.L_x_13729:
        /* <DEDUP_REMOVED lines=12> */
.L_x_13738:
[----:B------:R-:W-:-:S07]  /*f320*/  MOV R111, R113 ;  /* 0x00000071006f7202 */ /* 0x000fce0000000f00 */
.L_x_13739:
[----:B------:R-:W-:Y:S05]  /*f330*/  BSYNC B1 ;  /* 0x0000000000017941 */ /* 0x000fea0003800000 */
.L_x_13737:
        /* <DEDUP_REMOVED lines=16> */
.L_x_13743:
[----:B------:R-:W-:Y:S05]  /*f440*/  BSYNC B2 ;  /* 0x0000000000027941 */ /* 0x000fea0003800000 */
.L_x_13742:
        /* <DEDUP_REMOVED lines=44> */
.L_x_13741:
[----:B------:R-:W-:Y:S05]  /*f710*/  BSYNC B1 ;  /* 0x0000000000017941 */ /* 0x000fea0003800000 */
.L_x_13740:
        /* <DEDUP_REMOVED lines=13> */
.L_x_13744:
        /* <DEDUP_REMOVED lines=12> */
.L_x_13747:
[----:B------:R-:W-:-:S07]  /*f8b0*/  IMAD.MOV.U32 R57, RZ, RZ, R113 ;  /* 0x000000ffff397224 */ /* 0x000fce00078e0071 */
.L_x_13748:
[----:B------:R-:W-:Y:S05]  /*f8c0*/  BSYNC B1 ;  /* 0x0000000000017941 */ /* 0x000fea0003800000 */
.L_x_13746:
        /* <DEDUP_REMOVED lines=16> */
.L_x_13752:
[----:B------:R-:W-:Y:S05]  /*f9d0*/  BSYNC B2 ;  /* 0x0000000000027941 */ /* 0x000fea0003800000 */
.L_x_13751:
        /* <DEDUP_REMOVED lines=44> */
.L_x_13750:
[----:B------:R-:W-:Y:S05]  /*fca0*/  BSYNC B1 ;  /* 0x0000000000017941 */ /* 0x000fea0003800000 */
.L_x_13749:
        /* <DEDUP_REMOVED lines=9> */
.L_x_13745:
        /* <DEDUP_REMOVED lines=12> */
.L_x_13754:
[----:B------:R-:W-:-:S07]  /*fe00*/  MOV R57, R113 ;  /* 0x0000007100397202 */ /* 0x000fce0000000f00 */
.L_x_13755:
[----:B------:R-:W-:Y:S05]  /*fe10*/  BSYNC B1 ;  /* 0x0000000000017941 */ /* 0x000fea0003800000 */
.L_x_13753:
        /* <DEDUP_REMOVED lines=16> */
.L_x_13759:
[----:B------:R-:W-:Y:S05]  /*ff20*/  BSYNC B2 ;  /* 0x0000000000027941 */ /* 0x000fea0003800000 */
.L_x_13758:
        /* <DEDUP_REMOVED lines=44> */
.L_x_13757:
[----:B------:R-:W-:Y:S05]  /*101f0*/  BSYNC B1 ;  /* 0x0000000000017941 */ /* 0x000fea0003800000 */
.L_x_13756:
        /* <DEDUP_REMOVED lines=12> */
.L_x_13760:
        /* <DEDUP_REMOVED lines=12> */
.L_x_13763:
[----:B------:R-:W-:-:S07]  /*10380*/  IMAD.MOV.U32 R58, RZ, RZ, R113 ;  /* 0x000000ffff3a7224 */ /* 0x000fce00078e0071 */
.L_x_13764:
[----:B------:R-:W-:Y:S05]  /*10390*/  BSYNC B1 ;  /* 0x0000000000017941 */ /* 0x000fea0003800000 */
.L_x_13762:
        /* <DEDUP_REMOVED lines=16> */
.L_x_13768:
[----:B------:R-:W-:Y:S05]  /*104a0*/  BSYNC B2 ;  /* 0x0000000000027941 */ /* 0x000fea0003800000 */
.L_x_13767:
        /* <DEDUP_REMOVED lines=44> */
.L_x_13766:
[----:B------:R-:W-:Y:S05]  /*10770*/  BSYNC B1 ;  /* 0x0000000000017941 */ /* 0x000fea0003800000 */
.L_x_13765:
        /* <DEDUP_REMOVED lines=9> */
.L_x_13761:
        /* <DEDUP_REMOVED lines=12> */
.L_x_13770:
[----:B------:R-:W-:-:S07]  /*108d0*/  MOV R58, R113 ;  /* 0x00000071003a7202 */ /* 0x000fce0000000f00 */
.L_x_13771:
[----:B------:R-:W-:Y:S05]  /*108e0*/  BSYNC B1 ;  /* 0x0000000000017941 */ /* 0x000fea0003800000 */
.L_x_13769:
        /* <DEDUP_REMOVED lines=16> */
.L_x_13775:
[----:B------:R-:W-:Y:S05]  /*109f0*/  BSYNC B2 ;  /* 0x0000000000027941 */ /* 0x000fea0003800000 */
.L_x_13774:
        /* <DEDUP_REMOVED lines=44> */
.L_x_13773:
[----:B------:R-:W-:Y:S05]  /*10cc0*/  BSYNC B1 ;  /* 0x0000000000017941 */ /* 0x000fea0003800000 */
.L_x_13772:
        /* <DEDUP_REMOVED lines=12> */
.L_x_13776:
        /* <DEDUP_REMOVED lines=12> */
.L_x_13779:
[----:B------:R-:W-:-:S07]  /*10e50*/  IMAD.MOV.U32 R100, RZ, RZ, R113 ;  /* 0x000000ffff647224 */ /* 0x000fce00078e0071 */
.L_x_13780:
[----:B------:R-:W-:Y:S05]  /*10e60*/  BSYNC B1 ;  /* 0x0000000000017941 */ /* 0x000fea0003800000 */
.L_x_13778:
        /* <DEDUP_REMOVED lines=16> */
.L_x_13784:
[----:B------:R-:W-:Y:S05]  /*10f70*/  BSYNC B2 ;  /* 0x0000000000027941 */ /* 0x000fea0003800000 */
.L_x_13783:
        /* <DEDUP_REMOVED lines=44> */
.L_x_13782:
[----:B------:R-:W-:Y:S05]  /*11240*/  BSYNC B1 ;  /* 0x0000000000017941 */ /* 0x000fea0003800000 */
.L_x_13781:
        /* <DEDUP_REMOVED lines=9> */
.L_x_13777:
        /* <DEDUP_REMOVED lines=12> */
.L_x_13786:
[----:B------:R-:W-:-:S07]  /*113a0*/  MOV R111, R113 ;  /* 0x00000071006f7202 */ /* 0x000fce0000000f00 */
.L_x_13787:
[----:B------:R-:W-:Y:S05]  /*113b0*/  BSYNC B1 ;  /* 0x0000000000017941 */ /* 0x000fea0003800000 */
.L_x_13785:
        /* <DEDUP_REMOVED lines=16> */
.L_x_13791:
[----:B------:R-:W-:Y:S05]  /*114c0*/  BSYNC B2 ;  /* 0x0000000000027941 */ /* 0x000fea0003800000 */
.L_x_13790:
        /* <DEDUP_REMOVED lines=44> */
.L_x_13789:
[----:B------:R-:W-:Y:S05]  /*11790*/  BSYNC B1 ;  /* 0x0000000000017941 */ /* 0x000fea0003800000 */
.L_x_13788:
        /* <DEDUP_REMOVED lines=12> */
.L_x_13792:
        /* <DEDUP_REMOVED lines=12> */
.L_x_13795:
[----:B------:R-:W-:-:S07]  /*11920*/  IMAD.MOV.U32 R99, RZ, RZ, R113 ;  /* 0x000000ffff637224 */ /* 0x000fce00078e0071 */
.L_x_13796:
[----:B------:R-:W-:Y:S05]  /*11930*/  BSYNC B1 ;  /* 0x0000000000017941 */ /* 0x000fea0003800000 */
.L_x_13794:
        /* <DEDUP_REMOVED lines=16> */
.L_x_13800:
[----:B------:R-:W-:Y:S05]  /*11a40*/  BSYNC B2 ;  /* 0x0000000000027941 */ /* 0x000fea0003800000 */
.L_x_13799:
        /* <DEDUP_REMOVED lines=44> */
.L_x_13798:
[----:B------:R-:W-:Y:S05]  /*11d10*/  BSYNC B1 ;  /* 0x0000000000017941 */ /* 0x000fea0003800000 */
.L_x_13797:
        /* <DEDUP_REMOVED lines=9> */
.L_x_13793:
        /* <DEDUP_REMOVED lines=51> */
.L_x_13672:
[----:B------:R-:W-:Y:S05]  /*120e0*/  BSYNC B0 ;  /* 0x0000000000007941 */ /* 0x000fea0003800000 */
.L_x_13671:
        /* <DEDUP_REMOVED lines=104> */
.L_x_13819:
        /* <DEDUP_REMOVED lines=98> */
[----:B------:R-:W-:Y:S01]  /*12d90*/  FFMA.FTZ R60, R18, R61, R10 ;  /* 0x0000003d123c7223 */ /* 0x000fe2000001000a */
[----:B------:R-:W-:Y:S01]  /*12da0*/  FFMA.FTZ R61, R17, R62, R9 ;  /* 0x0000003e113d7223 */ /* 0x000fe20000010009 */
[----:B------:R-:W-:Y:S01]  /*12db0*/  FADD.FTZ R62, R38, -R118 ;  /* 0x80000076263e7221 */ /* 0x000fe20000010000 */
[C---:B------:R-:W-:Y:S01]  /*12dc0*/  FMUL.FTZ R122, R119.reuse, R122 ;  /* 0x0000007a777a7220 */ /* 0x040fe20000410000 */
[----:B------:R-:W-:-:S02]  /*12dd0*/  FMUL.FTZ R120, R119, R120 ;  /* 0x0000007877787220 */ /* 0x000fc40000410000 */
[----:B------:R-:W-:Y:S01]  /*12de0*/  FMUL.FTZ R121, R119, R62 ;  /* 0x0000003e77797220 */ /* 0x000fe20000410000 */
[----:B------:R-:W-:Y:S01]  /*12df0*/  FADD.FTZ R62, R40, -R118 ;  /* 0x80000076283e7221 */ /* 0x000fe20000010000 */
[----:B------:R-:W-:Y:S01]  /*12e00*/  F2FP.F16.F32.PACK_AB R60, R61, R60 ;  /* 0x0000003c3d3c723e */ /* 0x000fe200000000ff */
        /* <DEDUP_REMOVED lines=12> */
[----:B------:R-:W-:Y:S02]  /*12ed0*/  F2FP.F16.F32.PACK_AB R62, R122, R63 ;  /* 0x0000003f7a3e723e */ /* 0x000fe400000000ff */
[----:B------:R-:W-:Y:S02]  /*12ee0*/  F2FP.F16.F32.PACK_AB R61, R120, R121 ;  /* 0x00000079783d723e */ /* 0x000fe400000000ff */
[----:B------:R-:W-:-:S05]  /*12ef0*/  F2FP.F16.F32.PACK_AB R63, R124, R123 ;  /* 0x0000007b7c3f723e */ /* 0x000fca00000000ff */
[----:B------:R1:W-:Y:S02]  /*12f00*/  STG.E.128 desc[UR4][R116.64], R60 ;  /* 0x0000003c74007986 */ /* 0x0003e4000c101d04 */
.L_x_13803:
[----:B------:R-:W-:Y:S05]  /*12f10*/  BSYNC B0 ;  /* 0x0000000000007941 */ /* 0x000fea0003800000 */
.L_x_13802:
        /* <DEDUP_REMOVED lines=30> */
[----:B------:R-:W-:Y:S01]  /*13100*/  F2FP.F16.F32.PACK_AB R62, R122, R63 ;  /* 0x0000003f7a3e723e */ /* 0x000fe200000000ff */
[----:B------:R-:W-:Y:S01]  /*13110*/  VIADD R107, R107, 0x100 ;  /* 0x000001006b6b7836 */ /* 0x000fe20000000000 */
[----:B------:R-:W-:Y:S02]  /*13120*/  F2FP.F16.F32.PACK_AB R61, R120, R121 ;  /* 0x00000079783d723e */ /* 0x000fe400000000ff */
[----:B------:R-:W-:-:S05]  /*13130*/  F2FP.F16.F32.PACK_AB R63, R124, R123 ;  /* 0x0000007b7c3f723e */ /* 0x000fca00000000ff */
[----:B------:R2:W-:Y:S02]  /*13140*/  STG.E.128 desc[UR4][R116.64], R60 ;  /* 0x0000003c74007986 */ /* 0x0005e4000c101d04 */
.L_x_13805:
[----:B------:R-:W-:Y:S05]  /*13150*/  BSYNC B0 ;  /* 0x0000000000007941 */ /* 0x000fea0003800000 */
.L_x_13804:
        /* <DEDUP_REMOVED lines=16> */
[----:B------:R-:W-:Y:S01]  /*13260*/  FFMA.FTZ R122, R91, R61, R98 ;  /* 0x0000003d5b7a7223 */ /* 0x000fe20000010062 */
        /* <DEDUP_REMOVED lines=11> */
[----:B------:R-:W-:-:S02]  /*13320*/  F2FP.F16.F32.PACK_AB R63, R122, R63 ;  /* 0x0000003f7a3f723e */ /* 0x000fc400000000ff */
[----:B------:R-:W-:Y:S02]  /*13330*/  F2FP.F16.F32.PACK_AB R62, R119, R62 ;  /* 0x0000003e773e723e */ /* 0x000fe400000000ff */
[----:B------:R-:W-:Y:S01]  /*13340*/  F2FP.F16.F32.PACK_AB R61, R120, R61 ;  /* 0x0000003d783d723e */ /* 0x000fe200000000ff */
[----:B0-----:R-:W-:Y:S01]  /*13350*/  IMAD.WIDE.U32 R116, R107, 0x10, R116 ;  /* 0x000000106b747825 */ /* 0x001fe200078e0074 */
[----:B------:R-:W-:-:S05]  /*13360*/  F2FP.F16.F32.PACK_AB R60, R60, R121 ;  /* 0x000000793c3c723e */ /* 0x000fca00000000ff */
[----:B------:R3:W-:Y:S02]  /*13370*/  STG.E.128 desc[UR4][R116.64], R60 ;  /* 0x0000003c74007986 */ /* 0x0007e4000c101d04 */
.L_x_13807:
[----:B------:R-:W-:Y:S05]  /*13380*/  BSYNC B0 ;  /* 0x0000000000007941 */ /* 0x000fea0003800000 */
.L_x_13806:
[----:B------:R-:W-:Y:S02]  /*13390*/  IADD3 R19, R19, UR18, RZ ;  /* 0x0000001213137c10 */ /* 0x000fe4000fffe0ff */
[----:B0123--:R-:W-:Y:S02]  /*133a0*/  SEL R60, RZ, 0x1, P1 ;  /* 0x00000001ff3c7807 */ /* 0x00ffe40000800000 */
[----:B------:R-:W-:-:S13]  /*133b0*/  ISETP.GE.AND P0, PT, R19, UR19, PT ;  /* 0x0000001313007c0c */ /* 0x000fda000bf06270 */
[----:B------:R-:W-:Y:S05]  /*133c0*/  @!P0 BRA `(.L_x_13808) ;  /* 0xfffffed8008c8947 */ /* 0x000fea000383ffff */
[----:B------:R-:W-:Y:S05]  /*133d0*/  EXIT ;  /* 0x000000000000794d */ /* 0x000fea0003800000 */
.L_x_13801:
[----:B------:R-:W-:Y:S01]  /*133e0*/  HFMA2.MMA R116, -RZ, RZ, 0, 5.9604644775390625e-08 ;  /* 0x00000001ff747435 */ /* 0x000fe200000001ff */
[----:B------:R-:W-:Y:S01]  /*133f0*/  IMAD.MOV.U32 R125, RZ, RZ, R61 ;  /* 0x000000ffff7d7224 */ /* 0x000fe200078e003d */
[----:B------:R-:W-:Y:S01]  /*13400*/  MOV R118, 0xffffffff ;  /* 0xffffffff00767802 */ /* 0x000fe20000000f00 */
[----:B------:R-:W-:-:S08]  /*13410*/  IMAD.MOV.U32 R117, RZ, RZ, 0x1f ;  /* 0x0000001fff757424 */ /* 0x000fd000078e00ff */
[----:B------:R-:W-:Y:S05]  /*13420*/  WARPSYNC.COLLECTIVE R118, `(.L_x_13809) ;  /* 0x0000000076087348 */ /* 0x000fea0003c00000 */
[----:B------:R0:W1:Y:S02]  /*13430*/  SHFL.BFLY P4, R123, R125, R116, R117 ;  /* 0x0c0000747d7b7389 */ /* 0x0000640000080075 */
[----:B01----:R-:W-:Y:S01]  /*13440*/  ENDCOLLECTIVE ;  /* 0x000000000000791b */ /* 0x003fe20003800000 */
.L_x_13809:
[----:B------:R-:W-:Y:S02]  /*13450*/  IMAD.MOV.U32 R116, RZ, RZ, 0x2 ;  /* 0x00000002ff747424 */ /* 0x000fe400078e00ff */
[----:B------:R-:W-:-:S04]  /*13460*/  IMAD.MOV.U32 R60, RZ, RZ, R123 ;  /* 0x000000ffff3c7224 */ /* 0x000fc800078e007b */
[----:B------:R-:W-:-:S05]  /*13470*/  FADD.FTZ R119, R61, R60 ;  /* 0x0000003c3d777221 */ /* 0x000fca0000010000 */
[----:B------:R-:W-:-:S07]  /*13480*/  MOV R125, R119 ;  /* 0x00000077007d7202 */ /* 0x000fce0000000f00 */
[----:B------:R-:W-:Y:S05]  /*13490*/  WARPSYNC.COLLECTIVE R118, `(.L_x_13810) ;  /* 0x0000000076087348 */ /* 0x000fea0003c00000 */
[----:B------:R0:W1:Y:S02]  /*134a0*/  SHFL.BFLY P4, R123, R125, R116, R117 ;  /* 0x0c0000747d7b7389 */ /* 0x0000640000080075 */
[----:B01----:R-:W-:Y:S01]  /*134b0*/  ENDCOLLECTIVE ;  /* 0x000000000000791b */ /* 0x003fe20003800000 */
.L_x_13810:
[----:B------:R-:W-:Y:S01]  /*134c0*/  HFMA2.MMA R116, -RZ, RZ, 0, 2.384185791015625e-07 ;  /* 0x00000004ff747435 */ /* 0x000fe200000001ff */
[----:B------:R-:W-:-:S05]  /*134d0*/  MOV R60, R123 ;  /* 0x0000007b003c7202 */ /* 0x000fca0000000f00 */
[----:B------:R-:W-:-:S04]  /*134e0*/  FADD.FTZ R120, R119, R60 ;  /* 0x0000003c77787221 */ /* 0x000fc80000010000 */
[----:B------:R-:W-:-:S07]  /*134f0*/  IMAD.MOV.U32 R125, RZ, RZ, R120 ;  /* 0x000000ffff7d7224 */ /* 0x000fce00078e0078 */
[----:B------:R-:W-:Y:S05]  /*13500*/  WARPSYNC.COLLECTIVE R118, `(.L_x_13811) ;  /* 0x0000000076087348 */ /* 0x000fea0003c00000 */
[----:B------:R0:W1:Y:S02]  /*13510*/  SHFL.BFLY P4, R123, R125, R116, R117 ;  /* 0x0c0000747d7b7389 */ /* 0x0000640000080075 */
[----:B01----:R-:W-:Y:S01]  /*13520*/  ENDCOLLECTIVE ;  /* 0x000000000000791b */ /* 0x003fe20003800000 */
.L_x_13811:
[----:B------:R-:W-:Y:S02]  /*13530*/  IMAD.MOV.U32 R116, RZ, RZ, 0x8 ;  /* 0x00000008ff747424 */ /* 0x000fe400078e00ff */
[----:B------:R-:W-:-:S04]  /*13540*/  IMAD.MOV.U32 R121, RZ, RZ, R123 ;  /* 0x000000ffff797224 */ /* 0x000fc800078e007b */
[----:B------:R-:W-:-:S05]  /*13550*/  FADD.FTZ R121, R120, R121 ;  /* 0x0000007978797221 */ /* 0x000fca0000010000 */
[----:B------:R-:W-:-:S07]  /*13560*/  MOV R125, R121 ;  /* 0x00000079007d7202 */ /* 0x000fce0000000f00 */
[----:B------:R-:W-:Y:S05]  /*13570*/  WARPSYNC.COLLECTIVE R118, `(.L_x_13812) ;  /* 0x0000000076087348 */ /* 0x000fea0003c00000 */
[----:B------:R0:W1:Y:S02]  /*13580*/  SHFL.BFLY P4, R123, R125, R116, R117 ;  /* 0x0c0000747d7b7389 */ /* 0x0000640000080075 */
[----:B01----:R-:W-:Y:S01]  /*13590*/  ENDCOLLECTIVE ;  /* 0x000000000000791b */ /* 0x003fe20003800000 */
.L_x_13812:
[----:B------:R-:W-:Y:S01]  /*135a0*/  HFMA2.MMA R116, -RZ, RZ, 0, 9.5367431640625e-07 ;  /* 0x00000010ff747435 */ /* 0x000fe200000001ff */
[----:B------:R-:W-:-:S05]  /*135b0*/  MOV R60, R123 ;  /* 0x0000007b003c7202 */ /* 0x000fca0000000f00 */
[----:B------:R-:W-:-:S04]  /*135c0*/  FADD.FTZ R122, R121, R60 ;  /* 0x0000003c797a7221 */ /* 0x000fc80000010000 */
[----:B------:R-:W-:-:S07]  /*135d0*/  IMAD.MOV.U32 R125, RZ, RZ, R122 ;  /* 0x000000ffff7d7224 */ /* 0x000fce00078e007a */
[----:B------:R-:W-:Y:S05]  /*135e0*/  WARPSYNC.COLLECTIVE R118, `(.L_x_13813) ;  /* 0x0000000076087348 */ /* 0x000fea0003c00000 */
[----:B------:R0:W1:Y:S02]  /*135f0*/  SHFL.BFLY P4, R123, R125, R116, R117 ;  /* 0x0c0000747d7b7389 */ /* 0x0000640000080075 */
[----:B01----:R-:W-:Y:S01]  /*13600*/  ENDCOLLECTIVE ;  /* 0x000000000000791b */ /* 0x003fe20003800000 */
.L_x_13813:
        /* <DEDUP_REMOVED lines=57> */
.L_x_13814:
[----:B------:R-:W-:Y:S01]  /*139a0*/  HFMA2.MMA R116, -RZ, RZ, 0, 1.1920928955078125e-07 ;  /* 0x00000002ff747435 */ /* 0x000fe200000001ff */
[----:B------:R-:W-:-:S05]  /*139b0*/  MOV R120, R123 ;  /* 0x0000007b00787202 */ /* 0x000fca0000000f00 */
[----:B------:R-:W-:-:S04]  /*139c0*/  FADD.FTZ R120, R61, R120 ;  /* 0x000000783d787221 */ /* 0x000fc80000010000 */
[----:B------:R-:W-:-:S07]  /*139d0*/  IMAD.MOV.U32 R125, RZ, RZ, R120 ;  /* 0x000000ffff7d7224 */ /* 0x000fce00078e0078 */
[----:B------:R-:W-:Y:S05]  /*139e0*/  WARPSYNC.COLLECTIVE R118, `(.L_x_13815) ;  /* 0x0000000076087348 */ /* 0x000fea0003c00000 */
[----:B------:R0:W1:Y:S02]  /*139f0*/  SHFL.BFLY P4, R123, R125, R116, R117 ;  /* 0x0c0000747d7b7389 */ /* 0x0000640000080075 */
[----:B01----:R-:W-:Y:S01]  /*13a00*/  ENDCOLLECTIVE ;  /* 0x000000000000791b */ /* 0x003fe20003800000 */
.L_x_13815:
[----:B------:R-:W-:Y:S02]  /*13a10*/  IMAD.MOV.U32 R116, RZ, RZ, 0x4 ;  /* 0x00000004ff747424 */ /* 0x000fe400078e00ff */
[----:B------:R-:W-:-:S04]  /*13a20*/  IMAD.MOV.U32 R119, RZ, RZ, R123 ;  /* 0x000000ffff777224 */ /* 0x000fc800078e007b */
[----:B------:R-:W-:-:S05]  /*13a30*/  FADD.FTZ R119, R120, R119 ;  /* 0x0000007778777221 */ /* 0x000fca0000010000 */
[----:B------:R-:W-:-:S07]  /*13a40*/  MOV R125, R119 ;  /* 0x00000077007d7202 */ /* 0x000fce0000000f00 */
[----:B------:R-:W-:Y:S05]  /*13a50*/  WARPSYNC.COLLECTIVE R118, `(.L_x_13816) ;  /* 0x0000000076087348 */ /* 0x000fea0003c00000 */
[----:B------:R0:W1:Y:S02]  /*13a60*/  SHFL.BFLY P4, R123, R125, R116, R117 ;  /* 0x0c0000747d7b7389 */ /* 0x0000640000080075 */
[----:B01----:R-:W-:Y:S01]  /*13a70*/  ENDCOLLECTIVE ;  /* 0x000000000000791b */ /* 0x003fe20003800000 */
.L_x_13816:
[----:B------:R-:W-:Y:S01]  /*13a80*/  HFMA2.MMA R116, -RZ, RZ, 0, 4.76837158203125e-07 ;  /* 0x00000008ff747435 */ /* 0x000fe200000001ff */
[----:B------:R-:W-:-:S05]  /*13a90*/  MOV R122, R123 ;  /* 0x0000007b007a7202 */ /* 0x000fca0000000f00 */
[----:B------:R-:W-:-:S04]  /*13aa0*/  FADD.FTZ R122, R119, R122 ;  /* 0x0000007a777a7221 */ /* 0x000fc80000010000 */
[----:B------:R-:W-:-:S07]  /*13ab0*/  IMAD.MOV.U32 R125, RZ, RZ, R122 ;  /* 0x000000ffff7d7224 */ /* 0x000fce00078e007a */
[----:B------:R-:W-:Y:S05]  /*13ac0*/  WARPSYNC.COLLECTIVE R118, `(.L_x_13817) ;  /* 0x0000000076087348 */ /* 0x000fea0003c00000 */
[----:B------:R0:W1:Y:S02]  /*13ad0*/  SHFL.BFLY P4, R123, R125, R116, R117 ;  /* 0x0c0000747d7b7389 */ /* 0x0000640000080075 */
[----:B01----:R-:W-:Y:S01]  /*13ae0*/  ENDCOLLECTIVE ;  /* 0x000000000000791b */ /* 0x003fe20003800000 */
.L_x_13817:
[----:B------:R-:W-:Y:S02]  /*13af0*/  IMAD.MOV.U32 R116, RZ, RZ, 0x10 ;  /* 0x00000010ff747424 */ /* 0x000fe400078e00ff */
[----:B------:R-:W-:-:S04]  /*13b00*/  IMAD.MOV.U32 R121, RZ, RZ, R123 ;  /* 0x000000ffff797224 */ /* 0x000fc800078e007b */
[----:B------:R-:W-:-:S05]  /*13b10*/  FADD.FTZ R121, R122, R121 ;  /* 0x000000797a797221 */ /* 0x000fca0000010000 */
[----:B------:R-:W-:-:S07]  /*13b20*/  MOV R125, R121 ;  /* 0x00000079007d7202 */ /* 0x000fce0000000f00 */
[----:B------:R-:W-:Y:S05]  /*13b30*/  WARPSYNC.COLLECTIVE R118, `(.L_x_13818) ;  /* 0x0000000076087348 */ /* 0x000fea0003c00000 */
[----:B------:R0:W1:Y:S02]  /*13b40*/  SHFL.BFLY P4, R123, R125, R116, R117 ;  /* 0x0c0000747d7b7389 */ /* 0x0000640000080075 */
[----:B01----:R-:W-:Y:S01]  /*13b50*/  ENDCOLLECTIVE ;  /* 0x000000000000791b */ /* 0x003fe20003800000 */
.L_x_13818:
[----:B------:R-:W-:Y:S01]  /*13b60*/  MOV R124, R123 ;  /* 0x0000007b007c7202 */ /* 0x000fe20000000f00 */
[----:B------:R-:W-:Y:S06]  /*13b70*/  BRA `(.L_x_13819) ;  /* 0xffffffe800fc7947 */ /* 0x000fec000383ffff */
.L_x_13820:
        /* <DEDUP_REMOVED lines=16> */
.L_x_20594:


//--------------------- .text._ZN10layer_norm31ln_parallel_residual_fwd_kernelINS_13Kernel_traitsI6__halfS2_fS2_fjLj6144ELj1ELj1ELj8ELj16ENS_18Kernel_traits_baseILj6144ES2_S2_fS2_fjLj256EEEEELb1ELb1ELb1EEEvNS_9FwdParamsE --------------------------
	.section	.text._ZN10layer_norm31ln_parallel_residual_fwd_kernelINS_13Kernel_traitsI6__halfS2_fS2_fjLj6144ELj1ELj1ELj8ELj16ENS_18Kernel_traits_baseILj6144ES2_S2_fS2_fjLj256EEEEELb1ELb1ELb1EEEvNS_9FwdParamsE,"ax",@progbits
	.align	128
        .global         _ZN10layer_norm31ln_parallel_residual_fwd_kernelINS_13Kernel_traitsI6__halfS2_fS2_fjLj6144ELj1ELj1ELj8ELj16ENS_18Kernel_traits_baseILj6144ES2_S2_fS2_fjLj256EEEEELb1ELb1ELb1EEEvNS_9FwdParamsE
        .type           _ZN10layer_norm31ln_parallel_residual_fwd_kernelINS_13Kernel_traitsI6__halfS2_fS2_fjLj6144ELj1ELj1ELj8ELj16ENS_18Kernel_traits_baseILj6144ES2_S2_fS2_fjLj256EEEEELb1ELb1ELb1EEEvNS_9FwdParamsE,@function
        .size           _ZN10layer_norm31ln_parallel_residual_fwd_kernelINS_13Kernel_traitsI6__halfS2_fS2_fjLj6144ELj1ELj1ELj8ELj16ENS_18Kernel_traits_baseILj6144ES2_S2_fS2_fjLj256EEEEELb1ELb1ELb1EEEvNS_9FwdParamsE,(.L_x_20595 - _ZN10layer_norm31ln_parallel_residual_fwd_kernelINS_13Kernel_traitsI6__halfS2_fS2_fjLj6144ELj1ELj1ELj8ELj16ENS_18Kernel_traits_baseILj6144ES2_S2_fS2_fjLj256EEEEELb1ELb1ELb1EEEvNS_9FwdParamsE)
        .other          _ZN10layer_norm31ln_parallel_residual_fwd_kernelINS_13Kernel_traitsI6__halfS2_fS2_fjLj6144ELj1ELj1ELj8ELj16ENS_18Kernel_traits_baseILj6144ES2_S2_fS2_fjLj256EEEEELb1ELb1ELb1EEEvNS_9FwdParamsE,@"STO_CUDA_ENTRY STV_DEFAULT"
_ZN10layer_norm31ln_parallel_residual_fwd_kernelINS_13Kernel_traitsI6__halfS2_fS2_fjLj6144ELj1ELj1ELj8ELj16ENS_18Kernel_traits_baseILj6144ES2_S2_fS2_fjLj256EEEEELb1ELb1ELb1EEEvNS_9FwdParamsE:
.text._ZN10layer_norm31ln_parallel_residual_fwd_kernelINS_13Kernel_traitsI6__halfS2_fS2_fjLj6144ELj1ELj1ELj8ELj16ENS_18Kernel_traits_baseILj6144ES2_S2_fS2_fjLj256EEEEELb1ELb1ELb1EEEvNS_9FwdParamsE:
        /* <DEDUP_REMOVED lines=21> */
[----:B------:R-:W-:Y:S01]  /*0150*/  LEA.HI R64, R66, UR8, RZ, 0x18 ;  /* 0x0000000842407c11 */ /* 0x000fe2000f8fc0ff */
[----:B------:R-:W-:Y:S01]  /*0160*/  ULDC.64 UR8, c[0x0][0x260] ;  /* 0x0000980000087ab9 */ /* 0x000fe20000000a00 */
        /* <DEDUP_REMOVED lines=20> */
[----:B------:R-:W-:-:S04]  /*02b0*/  LOP3.LUT R7, R5, UR19, R8, 0x96, !PT ;  /* 0x0000001305077c12 */ /* 0x000fc8000f8e9608 */
[----:B------:R-:W-:Y:S01]  /*02c0*/  LOP3.LUT R8, R3, UR20, R6, 0x96, !PT ;  /* 0x0000001403087c12 */ /* 0x000fe2000f8e9606 */
[----:B------:R-:W-:Y:S01]  /*02d0*/  UIADD3 UR21, UR6, -0x255992d5, URZ ;  /* 0xdaa66d2b06157890 */ /* 0x000fe2000fffe03f */
[----:B------:R-:W-:Y:S01]  /*02e0*/  IMAD.WIDE.U32 R6, R7, -0x2daee0ad, RZ ;  /* 0xd2511f5307067825 */ /* 0x000fe200078e00ff */
[----:B------:R-:W-:-:S03]  /*02f0*/  UIADD3 UR22, UR7, 0x32370b8f, URZ ;  /* 0x32370b8f07167890 */ /* 0x000fc6000fffe03f */
[----:B------:R-:W-:-:S03]  /*0300*/  IMAD.WIDE.U32 R8, R8, -0x326172a9, RZ ;  /* 0xcd9e8d5708087825 */ /* 0x000fc600078e00ff */
[----:B------:R-:W-:Y:S02]  /*0310*/  LOP3.LUT R12, R7, UR22, R2, 0x96, !PT ;  /* 0x00000016070c7c12 */ /* 0x000fe4000f8e9602 */
[----:B------:R-:W-:Y:S01]  /*0320*/  LOP3.LUT R4, R9, UR21, R4, 0x96, !PT ;  /* 0x0000001509047c12 */ /* 0x000fe2000f8e9604 */
[----:B------:R-:W-:Y:S02]  /*0330*/  UIADD3 UR23, UR6, 0x78dde6e4, URZ ;  /* 0x78dde6e406177890 */ /* 0x000fe4000fffe03f */
        /* <DEDUP_REMOVED lines=8> */
[----:B------:R-:W-:-:S03]  /*03c0*/  IMAD.WIDE.U32 R6, R6, -0x326172a9, RZ ;  /* 0xcd9e8d5706067825 */ /* 0x000fc600078e00ff */
[----:B------:R-:W-:Y:S02]  /*03d0*/  LOP3.LUT R16, R15, UR26, R4, 0x96, !PT ;  /* 0x0000001a0f107c12 */ /* 0x000fe4000f8e9604 */
[----:B------:R-:W-:Y:S01]  /*03e0*/  LOP3.LUT R12, R7, UR25, R12, 0x96, !PT ;  /* 0x00000019070c7c12 */ /* 0x000fe2000f8e960c */
[----:B------:R-:W-:Y:S01]  /*03f0*/  UIADD3 UR27, UR6, -0x4ab325aa, URZ ;  /* 0xb54cda56061b7890 */ /* 0x000fe2000fffe03f */
[----:B------:R-:W-:Y:S01]  /*0400*/  ISETP.NE.U32.AND P0, PT, RZ, UR10, PT ;  /* 0x0000000aff007c0c */ /* 0x000fe2000bf05070 */
[----:B------:R-:W-:Y:S01]  /*0410*/  UIADD3 UR28, UR7, 0x646e171e, URZ ;  /* 0x646e171e071c7890 */ /* 0x000fe2000fffe03f */
[----:B------:R-:W-:-:S04]  /*0420*/  IMAD.WIDE.U32 R16, R16, -0x326172a9, RZ ;  /* 0xcd9e8d5710107825 */ /* 0x000fc800078e00ff */
[----:B------:R-:W-:Y:S01]  /*0430*/  IMAD.WIDE.U32 R12, R12, -0x2daee0ad, RZ ;  /* 0xd2511f530c0c7825 */ /* 0x000fe200078e00ff */
[----:B------:R-:W-:Y:S02]  /*0440*/  ISETP.NE.AND.EX P0, PT, RZ, UR11, PT, P0 ;  /* 0x0000000bff007c0c */ /* 0x000fe4000bf05300 */
[----:B------:R-:W-:Y:S01]  /*0450*/  IADD3 R2, P1, R0, UR10, RZ ;  /* 0x0000000a00027c10 */ /* 0x000fe2000ff3e0ff */
[----:B------:R-:W-:Y:S01]  /*0460*/  ULDC UR10, c[0x0][0x214] ;  /* 0x00008500000a7ab9 */ /* 0x000fe20000000800 */
[----:B------:R-:W-:Y:S02]  /*0470*/  LOP3.LUT R15, R17, UR27, R6, 0x96, !PT ;  /* 0x0000001b110f7c12 */ /* 0x000fe4000f8e9606 */
[----:B------:R-:W-:Y:S01]  /*0480*/  LOP3.LUT R18, R13, UR28, R14, 0x96, !PT ;  /* 0x0000001c0d127c12 */ /* 0x000fe2000f8e960e */
[----:B------:R-:W-:Y:S01]  /*0490*/  IMAD.X R3, RZ, RZ, UR11, P1 ;  /* 0x0000000bff037e24 */ /* 0x000fe200088e06ff */
[----:B------:R-:W-:Y:S01]  /*04a0*/  UIADD3 UR30, UR7, 0x1fd5c5a3, URZ ;  /* 0x1fd5c5a3071e7890 */ /* 0x000fe2000fffe03f */
[----:B------:R-:W-:Y:S01]  /*04b0*/  IMAD.WIDE.U32 R14, R15, -0x2daee0ad, RZ ;  /* 0xd2511f530f0e7825 */ /* 0x000fe200078e00ff */
[----:B------:R-:W-:Y:S01]  /*04c0*/  UIADD3 UR29, UR6, 0x5384540f, URZ ;  /* 0x5384540f061d7890 */ /* 0x000fe2000fffe03f */
[----:B------:R-:W-:-:S02]  /*04d0*/  ISETP.GE.AND P1, PT, R64, UR10, PT ;  /* 0x0000000a40007c0c */ /* 0x000fc4000bf26270 */
[----:B------:R-:W-:Y:S01]  /*04e0*/  IMAD.WIDE.U32 R18, R18, -0x326172a9, RZ ;  /* 0xcd9e8d5712127825 */ /* 0x000fe200078e00ff */
[----:B------:R-:W-:Y:S01]  /*04f0*/  LOP3.LUT R42, R15, UR30, R12, 0x96, !PT ;  /* 0x0000001e0f2a7c12 */ /* 0x000fe2000f8e960c */
[----:B------:R-:W5:Y:S03]  /*0500*/  @P0 LDG.E.128 R8, desc[UR4][R2.64] ;  /* 0x0000000402080981 */ /* 0x000f66000c1e1d00 */
[----:B------:R-:W-:Y:S01]  /*0510*/  LOP3.LUT R41, R19, UR29, R16, 0x96, !PT ;  /* 0x0000001d13297c12 */ /* 0x000fe2000f8e9610 */
[----:B------:R-:W5:Y:S01]  /*0520*/  @P0 LDG.E.128 R4, desc[UR4][R2.64+0x1000] ;  /* 0x0010000402040981 */ /* 0x000f62000c1e1d00 */
[----:B------:R-:W-:-:S03]  /*0530*/  UIADD3 UR31, UR6, -0xe443238, URZ ;  /* 0xf1bbcdc8061f7890 */ /* 0x000fc6000fffe03f */
[----:B------:R0:W5:Y:S01]  /*0540*/  @P0 LDG.E.128 R36, desc[UR4][R2.64+0x2000] ;  /* 0x0020000402240981 */ /* 0x000162000c1e1d00 */
[----:B------:R-:W-:Y:S01]  /*0550*/  UIADD3 UR32, UR7, -0x24c28bd8, URZ ;  /* 0xdb3d742807207890 */ /* 0x000fe2000fffe03f */
[----:B------:R-:W-:-:S04]  /*0560*/  IMAD.HI.U32 R15, R42, -0x326172a9, RZ ;  /* 0xcd9e8d572a0f7827 */ /* 0x000fc800078e00ff */
[----:B------:R-:W-:Y:S01]  /*0570*/  IMAD.HI.U32 R13, R41, -0x2daee0ad, RZ ;  /* 0xd2511f53290d7827 */ /* 0x000fe200078e00ff */
[----:B0-----:R-:W-:Y:S02]  /*0580*/  IADD3 R2, P2, R0, UR8, RZ ;  /* 0x0000000800027c10 */ /* 0x001fe4000ff5e0ff */
[----:B------:R-:W-:-:S03]  /*0590*/  LOP3.LUT R0, R15, UR31, R18, 0x96, !PT ;  /* 0x0000001f0f007c12 */ /* 0x000fc6000f8e9612 */
[----:B------:R-:W-:Y:S01]  /*05a0*/  IMAD.X R3, RZ, RZ, UR9, P2 ;  /* 0x00000009ff037e24 */ /* 0x000fe200090e06ff */
        /* <DEDUP_REMOVED lines=11> */
[--C-:B------:R-:W-:Y:S01]  /*0660*/  HADD2.F32 R62, -RZ, R9.reuse.H0_H0 ;  /* 0x20000009ff3e7230 */ /* 0x100fe20000004100 */
[----:B------:R-:W-:Y:S01]  /*0670*/  UIADD3 UR33, UR6, -0x700cb87f, URZ ;  /* 0x8ff3478106217890 */ /* 0x000fe2000fffe03f */
[----:B------:R-:W-:Y:S01]  /*0680*/  HADD2.F32 R61, -RZ, R9.H1_H1 ;  /* 0x30000009ff3d7230 */ /* 0x000fe20000004100 */
[----:B------:R-:W-:Y:S01]  /*0690*/  UIADD3 UR34, UR7, -0x695add53, URZ ;  /* 0x96a522ad07227890 */ /* 0x000fe2000fffe03f */
[--C-:B------:R-:W-:Y:S01]  /*06a0*/  HADD2.F32 R60, -RZ, R10.reuse.H0_H0 ;  /* 0x2000000aff3c7230 */ /* 0x100fe20000004100 */
[----:B------:R-:W-:Y:S01]  /*06b0*/  ULDC.64 UR8, c[0x0][0x228] ;  /* 0x00008a0000087ab9 */ /* 0x000fe20000000a00 */
[----:B------:R-:W-:Y:S01]  /*06c0*/  HADD2.F32 R23, -RZ, R10.H1_H1 ;  /* 0x3000000aff177230 */ /* 0x000fe20000004100 */
[----:B------:R-:W-:Y:S01]  /*06d0*/  ISETP.NE.U32.AND P0, PT, RZ, UR8, PT ;  /* 0x00000008ff007c0c */ /* 0x000fe2000bf05070 */
[--C-:B------:R-:W-:Y:S01]  /*06e0*/  HADD2.F32 R10, -RZ, R37.reuse.H0_H0 ;  /* 0x20000025ff0a7230 */ /* 0x100fe20000004100 */
[----:B------:R-:W-:Y:S01]  /*06f0*/  HFMA2.MMA R112, -RZ, RZ, 0, 5.9604644775390625e-08 ;  /* 0x00000001ff707435 */ /* 0x000fe200000001ff */
[----:B------:R-:W-:Y:S01]  /*0700*/  HADD2.F32 R9, -RZ, R37.H1_H1 ;  /* 0x30000025ff097230 */ /* 0x000fe20000004100 */
[----:B------:R-:W-:Y:S01]  /*0710*/  LOP3.LUT R109, R40, 0x3, RZ, 0xc0, !PT ;  /* 0x00000003286d7812 */ /* 0x000fe200078ec0ff */
[--C-:B------:R-:W-:Y:S01]  /*0720*/  HADD2.F32 R20, -RZ, R4.reuse.H0_H0 ;  /* 0x20000004ff147230 */ /* 0x100fe20000004100 */
[----:B------:R-:W-:Y:S01]  /*0730*/  LOP3.LUT R102, R66, 0xff, RZ, 0xc0, !PT ;  /* 0x000000ff42667812 */ /* 0x000fe200078ec0ff */
[----:B------:R-:W-:Y:S01]  /*0740*/  HADD2.F32 R19, -RZ, R4.H1_H1 ;  /* 0x30000004ff137230 */ /* 0x000fe20000004100 */
[----:B------:R-:W-:Y:S01]  /*0750*/  ULDC.U8 UR8, c[0x0][0x2a0] ;  /* 0x0000a80000087ab9 */ /* 0x000fe20000000000 */
[----:B------:R-:W-:Y:S01]  /*0760*/  IMAD R37, R41, -0x2daee0ad, RZ ;  /* 0xd2511f5329257824 */ /* 0x000fe200078e02ff */
[----:B------:R-:W-:Y:S01]  /*0770*/  ISETP.NE.AND.EX P0, PT, RZ, UR9, PT, P0 ;  /* 0x00000009ff007c0c */ /* 0x000fe2000bf05300 */
[----:B------:R-:W-:Y:S01]  /*0780*/  IMAD R41, R42, -0x326172a9, RZ ;  /* 0xcd9e8d572a297824 */ /* 0x000fe200078e02ff */
[----:B------:R-:W-:Y:S01]  /*0790*/  ULDC UR9, c[0x0][0x218] ;  /* 0x0000860000097ab9 */ /* 0x000fe20000000800 */
[----:B------:R-:W-:Y:S01]  /*07a0*/  IMAD.HI.U32 R4, R104, -0x326172a9, RZ ;  /* 0xcd9e8d5768047827 */ /* 0x000fe200078e00ff */
[----:B------:R-:W-:Y:S01]  /*07b0*/  ULDC UR12, c[0x0][0x290] ;  /* 0x0000a400000c7ab9 */ /* 0x000fe20000000800 */
[----:B------:R-:W-:-:S02]  /*07c0*/  UISETP.NE.AND UP0, UPT, UR8, URZ, UPT ;  /* 0x0000003f0800728c */ /* 0x000fc4000bf05270 */
[----:B0-----:R-:W-:Y:S01]  /*07d0*/  IMAD.WIDE.U32 R2, R0, -0x2daee0ad, RZ ;  /* 0xd2511f5300027825 */ /* 0x001fe200078e00ff */
[----:B------:R-:W-:Y:S01]  /*07e0*/  LOP3.LUT R4, R4, UR33, R41, 0x96, !PT ;  /* 0x0000002104047c12 */ /* 0x000fe2000f8e9629 */
[----:B------:R-:W-:Y:S01]  /*07f0*/  ULDC.64 UR36, c[0x0][0x228] ;  /* 0x00008a0000247ab9 */ /* 0x000fe20000000a00 */
[----:B------:R-:W-:Y:S01]  /*0800*/  ULDC.64 UR10, c[0x0][0x230] ;  /* 0x00008c00000a7ab9 */ /* 0x000fe20000000a00 */
[--C-:B------:R-:W-:Y:S01]  /*0810*/  HADD2.F32 R65, -RZ, R8.reuse.H0_H0 ;  /* 0x20000008ff417230 */ /* 0x100fe20000004100 */
[----:B------:R-:W-:Y:S01]  /*0820*/  LOP3.LUT R3, R3, UR34, R37, 0x96, !PT ;  /* 0x0000002203037c12 */ /* 0x000fe2000f8e9625 */
        /* <DEDUP_REMOVED lines=18> */
[----:B------:R-:W-:Y:S02]  /*0950*/  IMAD.MOV.U32 R103, RZ, RZ, RZ ;  /* 0x000000ffff677224 */ /* 0x000fe400078e00ff */
        /* <DEDUP_REMOVED lines=24> */
.L_x_14209:
        /* <DEDUP_REMOVED lines=28> */
.L_x_13822:
[----:B------:R-:W-:-:S07]  /*0ca0*/  MOV R34, R104 ;  /* 0x0000006800227202 */ /* 0x000fce0000000f00 */
.L_x_13823:
[----:B------:R-:W-:Y:S05]  /*0cb0*/  BSYNC B0 ;  /* 0x0000000000007941 */ /* 0x000fea0003800000 */
.L_x_13821:
        /* <DEDUP_REMOVED lines=16> */
.L_x_13827:
[----:B------:R-:W-:Y:S05]  /*0dc0*/  BSYNC B1 ;  /* 0x0000000000017941 */ /* 0x000fea0003800000 */
.L_x_13826:
        /* <DEDUP_REMOVED lines=42> */
[----:B------:R-:W-:-:S07]  /*1070*/  LOP3.LUT R3, R3, UR34, R28, 0x96, !PT ;  /* 0x0000002203037c12 */ /* 0x000fce000f8e961c */
.L_x_13825:
[----:B------:R-:W-:Y:S05]  /*1080*/  BSYNC B0 ;  /* 0x0000000000007941 */ /* 0x000fea0003800000 */
.L_x_13824:
        /* <DEDUP_REMOVED lines=18> */
.L_x_13828:
        /* <DEDUP_REMOVED lines=12> */
.L_x_13831:
[----:B------:R-:W-:-:S07]  /*1270*/  IMAD.MOV.U32 R33, RZ, RZ, R104 ;  /* 0x000000ffff217224 */ /* 0x000fce00078e0068 */
.L_x_13832:
[----:B------:R-:W-:Y:S05]  /*1280*/  BSYNC B0 ;  /* 0x0000000000007941 */ /* 0x000fea0003800000 */
.L_x_13830:
        /* <DEDUP_REMOVED lines=16> */
.L_x_13836:
[----:B------:R-:W-:Y:S05]  /*1390*/  BSYNC B1 ;  /* 0x0000000000017941 */ /* 0x000fea0003800000 */
.L_x_13835:
        /* <DEDUP_REMOVED lines=43> */
.L_x_13834:
[----:B------:R-:W-:Y:S05]  /*1650*/  BSYNC B0 ;  /* 0x0000000000007941 */ /* 0x000fea0003800000 */
.L_x_13833:
        /* <DEDUP_REMOVED lines=9> */
.L_x_13829:
        /* <DEDUP_REMOVED lines=12> */
.L_x_13838:
[----:B------:R-:W-:-:S07]  /*17b0*/  IMAD.MOV.U32 R33, RZ, RZ, R104 ;  /* 0x000000ffff217224 */ /* 0x000fce00078e0068 */
.L_x_13839:
[----:B------:R-:W-:Y:S05]  /*17c0*/  BSYNC B0 ;  /* 0x0000000000007941 */ /* 0x000fea0003800000 */
.L_x_13837:
        /* <DEDUP_REMOVED lines=16> */
.L_x_13843:
[----:B------:R-:W-:Y:S05]  /*18d0*/  BSYNC B1 ;  /* 0x0000000000017941 */ /* 0x000fea0003800000 */
.L_x_13842:
        /* <DEDUP_REMOVED lines=40> */
[----:B------:R-:W-:Y:S02]  /*1b60*/  LOP3.LUT R4, R31, UR33, R34, 0x96, !PT ;  /* 0x000000211f047c12 */ /* 0x000fe4000f8e9622 */
[----:B------:R-:W-:Y:S02]  /*1b70*/  MOV R104, R30 ;  /* 0x0000001e00687202 */ /* 0x000fe40000000f00 */
[----:B------:R-:W-:-:S07]  /*1b80*/  LOP3.LUT R3, R3, UR34, R28, 0x96, !PT ;  /* 0x0000002203037c12 */ /* 0x000fce000f8e961c */
.L_x_13841:
[----:B------:R-:W-:Y:S05]  /*1b90*/  BSYNC B0 ;  /* 0x0000000000007941 */ /* 0x000fea0003800000 */
.L_x_13840:
        /* <DEDUP_REMOVED lines=13> */
.L_x_13844:
        /* <DEDUP_REMOVED lines=12> */
.L_x_13847:
[----:B------:R-:W-:-:S07]  /*1d30*/  IMAD.MOV.U32 R24, RZ, RZ, R104 ;  /* 0x000000ffff187224 */ /* 0x000fce00078e0068 */
.L_x_13848:
[----:B------:R-:W-:Y:S05]  /*1d40*/  BSYNC B0 ;  /* 0x0000000000007941 */ /* 0x000fea0003800000 */
.L_x_13846:
        /* <DEDUP_REMOVED lines=16> */
.L_x_13852:
[----:B------:R-:W-:Y:S05]  /*1e50*/  BSYNC B1 ;  /* 0x0000000000017941 */ /* 0x000fea0003800000 */
.L_x_13851:
        /* <DEDUP_REMOVED lines=43> */
.L_x_13850:
[----:B------:R-:W-:Y:S05]  /*2110*/  BSYNC B0 ;  /* 0x0000000000007941 */ /* 0x000fea0003800000 */
.L_x_13849:
        /* <DEDUP_REMOVED lines=9> */
.L_x_13845:
        /* <DEDUP_REMOVED lines=12> */
.L_x_13854:
[----:B------:R-:W-:-:S07]  /*2270*/  IMAD.MOV.U32 R24, RZ, RZ, R104 ;  /* 0x000000ffff187224 */ /* 0x000fce00078e0068 */
.L_x_13855:
[----:B------:R-:W-:Y:S05]  /*2280*/  BSYNC B0 ;  /* 0x0000000000007941 */ /* 0x000fea0003800000 */
.L_x_13853:
        /* <DEDUP_REMOVED lines=16> */
.L_x_13859:
[----:B------:R-:W-:Y:S05]  /*2390*/  BSYNC B1 ;  /* 0x0000000000017941 */ /* 0x000fea0003800000 */
.L_x_13858:
        /* <DEDUP_REMOVED lines=43> */
.L_x_13857:
[----:B------:R-:W-:Y:S05]  /*2650*/  BSYNC B0 ;  /* 0x0000000000007941 */ /* 0x000fea0003800000 */
.L_x_13856:
        /* <DEDUP_REMOVED lines=13> */
.L_x_13860:
        /* <DEDUP_REMOVED lines=12> */
.L_x_13863:
[----:B------:R-:W-:-:S07]  /*27f0*/  IMAD.MOV.U32 R24, RZ, RZ, R104 ;  /* 0x000000ffff187224 */ /* 0x000fce00078e0068 */
.L_x_13864:
[----:B------:R-:W-:Y:S05]  /*2800*/  BSYNC B0 ;  /* 0x0000000000007941 */ /* 0x000fea0003800000 */
.L_x_13862:
        /* <DEDUP_REMOVED lines=16> */
.L_x_13868:
[----:B------:R-:W-:Y:S05]  /*2910*/  BSYNC B1 ;  /* 0x0000000000017941 */ /* 0x000fea0003800000 */
.L_x_13867:
        /* <DEDUP_REMOVED lines=43> */
.L_x_13866:
[----:B------:R-:W-:Y:S05]  /*2bd0*/  BSYNC B0 ;  /* 0x0000000000007941 */ /* 0x000fea0003800000 */
.L_x_13865:
        /* <DEDUP_REMOVED lines=9> */
.L_x_13861:
        /* <DEDUP_REMOVED lines=12> */
.L_x_13870:
[----:B------:R-:W-:-:S07]  /*2d30*/  IMAD.MOV.U32 R24, RZ, RZ, R104 ;  /* 0x000000ffff187224 */ /* 0x000fce00078e0068 */
.L_x_13871:
[----:B------:R-:W-:Y:S05]  /*2d40*/  BSYNC B0 ;  /* 0x0000000000007941 */ /* 0x000fea0003800000 */
.L_x_13869:
        /* <DEDUP_REMOVED lines=16> */
.L_x_13875:
[----:B------:R-:W-:Y:S05]  /*2e50*/  BSYNC B1 ;  /* 0x0000000000017941 */ /* 0x000fea0003800000 */
.L_x_13874:
        /* <DEDUP_REMOVED lines=43> */
.L_x_13873:
[----:B------:R-:W-:Y:S05]  /*3110*/  BSYNC B0 ;  /* 0x0000000000007941 */ /* 0x000fea0003800000 */
.L_x_13872:
        /* <DEDUP_REMOVED lines=13> */
.L_x_13876:
        /* <DEDUP_REMOVED lines=12> */
.L_x_13879:
[----:B------:R-:W-:-:S07]  /*32b0*/  IMAD.MOV.U32 R36, RZ, RZ, R104 ;  /* 0x000000ffff247224 */ /* 0x000fce00078e0068 */
.L_x_13880:
[----:B------:R-:W-:Y:S05]  /*32c0*/  BSYNC B0 ;  /* 0x0000000000007941 */ /* 0x000fea0003800000 */
.L_x_13878:
        /* <DEDUP_REMOVED lines=16> */
.L_x_13884:
[----:B------:R-:W-:Y:S05]  /*33d0*/  BSYNC B1 ;  /* 0x0000000000017941 */ /* 0x000fea0003800000 */
.L_x_13883:
        /* <DEDUP_REMOVED lines=42> */
[----:B------:R-:W-:-:S11]  /*3680*/  HFMA2.MMA R24, -RZ, RZ, 0, 0 ;  /* 0x00000000ff187435 */ /* 0x000fd600000001ff */
.L_x_13882:
[----:B------:R-:W-:Y:S05]  /*3690*/  BSYNC B0 ;  /* 0x0000000000007941 */ /* 0x000fea0003800000 */
.L_x_13881:
        /* <DEDUP_REMOVED lines=9> */
.L_x_13877:
        /* <DEDUP_REMOVED lines=12> */
.L_x_13886:
[----:B------:R-:W-:-:S07]  /*37f0*/  IMAD.MOV.U32 R36, RZ, RZ, R104 ;  /* 0x000000ffff247224 */ /* 0x000fce00078e0068 */
.L_x_13887:
[----:B------:R-:W-:Y:S05]  /*3800*/  BSYNC B0 ;  /* 0x0000000000007941 */ /* 0x000fea0003800000 */
.L_x_13885:
        /* <DEDUP_REMOVED lines=16> */
.L_x_13891:
[----:B------:R-:W-:Y:S05]  /*3910*/  BSYNC B1 ;  /* 0x0000000000017941 */ /* 0x000fea0003800000 */
.L_x_13890:
        /* <DEDUP_REMOVED lines=43> */
.L_x_13889:
[----:B------:R-:W-:Y:S05]  /*3bd0*/  BSYNC B0 ;  /* 0x0000000000007941 */ /* 0x000fea0003800000 */
.L_x_13888:
        /* <DEDUP_REMOVED lines=13> */
.L_x_13892:
        /* <DEDUP_REMOVED lines=12> */
.L_x_13895:
[----:B------:R-:W-:-:S07]  /*3d70*/  IMAD.MOV.U32 R37, RZ, RZ, R104 ;  /* 0x000000ffff257224 */ /* 0x000fce00078e0068 */
.L_x_13896:
[----:B------:R-:W-:Y:S05]  /*3d80*/  BSYNC B0 ;  /* 0x0000000000007941 */ /* 0x000fea0003800000 */
.L_x_13894:
        /* <DEDUP_REMOVED lines=16> */
.L_x_13900:
[----:B------:R-:W-:Y:S05]  /*3e90*/  BSYNC B1 ;  /* 0x0000000000017941 */ /* 0x000fea0003800000 */
.L_x_13899:
        /* <DEDUP_REMOVED lines=43> */
.L_x_13898:
[----:B------:R-:W-:Y:S05]  /*4150*/  BSYNC B0 ;  /* 0x0000000000007941 */ /* 0x000fea0003800000 */
.L_x_13897:
        /* <DEDUP_REMOVED lines=9> */
.L_x_13893:
        /* <DEDUP_REMOVED lines=12> */
.L_x_13902:
[----:B------:R-:W-:-:S07]  /*42b0*/  IMAD.MOV.U32 R37, RZ, RZ, R104 ;  /* 0x000000ffff257224 */ /* 0x000fce00078e0068 */
.L_x_13903:
[----:B------:R-:W-:Y:S05]  /*42c0*/  BSYNC B0 ;  /* 0x0000000000007941 */ /* 0x000fea0003800000 */
.L_x_13901:
        /* <DEDUP_REMOVED lines=16> */
.L_x_13907:
[----:B------:R-:W-:Y:S05]  /*43d0*/  BSYNC B1 ;  /* 0x0000000000017941 */ /* 0x000fea0003800000 */
.L_x_13906:
        /* <DEDUP_REMOVED lines=43> */
.L_x_13905:
[----:B------:R-:W-:Y:S05]  /*4690*/  BSYNC B0 ;  /* 0x0000000000007941 */ /* 0x000fea0003800000 */
.L_x_13904:
        /* <DEDUP_REMOVED lines=12> */
.L_x_13908:
        /* <DEDUP_REMOVED lines=12> */
.L_x_13911:
[----:B------:R-:W-:-:S07]  /*4820*/  IMAD.MOV.U32 R26, RZ, RZ, R104 ;  /* 0x000000ffff1a7224 */ /* 0x000fce00078e0068 */
.L_x_13912:
[----:B------:R-:W-:Y:S05]  /*4830*/  BSYNC B0 ;  /* 0x0000000000007941 */ /* 0x000fea0003800000 */
.L_x_13910:
        /* <DEDUP_REMOVED lines=16> */
.L_x_13916:
[----:B------:R-:W-:Y:S05]  /*4940*/  BSYNC B1 ;  /* 0x0000000000017941 */ /* 0x000fea0003800000 */
.L_x_13915:
        /* <DEDUP_REMOVED lines=43> */
.L_x_13914:
[----:B------:R-:W-:Y:S05]  /*4c00*/  BSYNC B0 ;  /* 0x0000000000007941 */ /* 0x000fea0003800000 */
.L_x_13913:
        /* <DEDUP_REMOVED lines=9> */
.L_x_13909:
        /* <DEDUP_REMOVED lines=12> */
.L_x_13918:
[----:B------:R-:W-:-:S07]  /*4d60*/  IMAD.MOV.U32 R26, RZ, RZ, R104 ;  /* 0x000000ffff1a7224 */ /* 0x000fce00078e0068 */
.L_x_13919:
[----:B------:R-:W-:Y:S05]  /*4d70*/  BSYNC B0 ;  /* 0x0000000000007941 */ /* 0x000fea0003800000 */
.L_x_13917:
        /* <DEDUP_REMOVED lines=16> */
.L_x_13923:
[----:B------:R-:W-:Y:S05]  /*4e80*/  BSYNC B1 ;  /* 0x0000000000017941 */ /* 0x000fea0003800000 */
.L_x_13922:
        /* <DEDUP_REMOVED lines=43> */
.L_x_13921:
[----:B------:R-:W-:Y:S05]  /*5140*/  BSYNC B0 ;  /* 0x0000000000007941 */ /* 0x000fea0003800000 */
.L_x_13920:
        /* <DEDUP_REMOVED lines=12> */
.L_x_13924:
        /* <DEDUP_REMOVED lines=12> */
.L_x_13927:
[----:B------:R-:W-:-:S07]  /*52d0*/  IMAD.MOV.U32 R26, RZ, RZ, R104 ;  /* 0x000000ffff1a7224 */ /* 0x000fce00078e0068 */
.L_x_13928:
[----:B------:R-:W-:Y:S05]  /*52e0*/  BSYNC B0 ;  /* 0x0000000000007941 */ /* 0x000fea0003800000 */
.L_x_13926:
        /* <DEDUP_REMOVED lines=16> */
.L_x_13932:
[----:B------:R-:W-:Y:S05]  /*53f0*/  BSYNC B1 ;  /* 0x0000000000017941 */ /* 0x000fea0003800000 */
.L_x_13931:
        /* <DEDUP_REMOVED lines=43> */
.L_x_13930:
[----:B------:R-:W-:Y:S05]  /*56b0*/  BSYNC B0 ;  /* 0x0000000000007941 */ /* 0x000fea0003800000 */
.L_x_13929:
        /* <DEDUP_REMOVED lines=9> */
.L_x_13925:
        /* <DEDUP_REMOVED lines=12> */
.L_x_13934:
[----:B------:R-:W-:-:S07]  /*5810*/  IMAD.MOV.U32 R26, RZ, RZ, R104 ;  /* 0x000000ffff1a7224 */ /* 0x000fce00078e0068 */
.L_x_13935:
[----:B------:R-:W-:Y:S05]  /*5820*/  BSYNC B0 ;  /* 0x0000000000007941 */ /* 0x000fea0003800000 */
.L_x_13933:
        /* <DEDUP_REMOVED lines=16> */
.L_x_13939:
[----:B------:R-:W-:Y:S05]  /*5930*/  BSYNC B1 ;  /* 0x0000000000017941 */ /* 0x000fea0003800000 */
.L_x_13938:
        /* <DEDUP_REMOVED lines=43> */
.L_x_13937:
[----:B------:R-:W-:Y:S05]  /*5bf0*/  BSYNC B0 ;  /* 0x0000000000007941 */ /* 0x000fea0003800000 */
.L_x_13936:
        /* <DEDUP_REMOVED lines=12> */
.L_x_13940:
        /* <DEDUP_REMOVED lines=12> */
.L_x_13943:
[----:B------:R-:W-:-:S07]  /*5d80*/  IMAD.MOV.U32 R30, RZ, RZ, R104 ;  /* 0x000000ffff1e7224 */ /* 0x000fce00078e0068 */
.L_x_13944:
[----:B------:R-:W-:Y:S05]  /*5d90*/  BSYNC B0 ;  /* 0x0000000000007941 */ /* 0x000fea0003800000 */
.L_x_13942:
        /* <DEDUP_REMOVED lines=18> */
.L_x_13948:
[----:B------:R-:W-:Y:S05]  /*5ec0*/  BSYNC B1 ;  /* 0x0000000000017941 */ /* 0x000fea0003800000 */
.L_x_13947:
        /* <DEDUP_REMOVED lines=43> */
.L_x_13946:
[----:B------:R-:W-:Y:S05]  /*6180*/  BSYNC B0 ;  /* 0x0000000000007941 */ /* 0x000fea0003800000 */
.L_x_13945:
        /* <DEDUP_REMOVED lines=9> */
.L_x_13941:
[----:B------:R-:W0:Y:S01]  /*6220*/  LDC.64 R114, c[0x0][0x238] ;  /* 0x00008e00ff727b82 */ /* 0x000e220000000a00 */
[----:B------:R-:W-:Y:S01]  /*6230*/  P2R R24, PR, RZ, 0x4 ;  /* 0x00000004ff187803 */ /* 0x000fe20000000000 */
[----:B------:R-:W-:Y:S01]  /*6240*/  VIADD R113, R108, 0x100 ;  /* 0x000001006c717836 */ /* 0x000fe20000000000 */
        /* <DEDUP_REMOVED lines=9> */
[----:B------:R-:W-:Y:S02]  /*62e0*/  ISETP.NE.AND P6, PT, R32, RZ, PT ;  /* 0x000000ff2000720c */ /* 0x000fe40003fc5270 */
[----:B------:R-:W-:Y:S02]  /*62f0*/  SEL R32, RZ, 0x1, P2 ;  /* 0x00000001ff207807 */ /* 0x000fe40001000000 */
[----:B------:R-:W-:Y:S02]  /*6300*/  ISETP.NE.AND P2, PT, R24, RZ, PT ;  /* 0x000000ff1800720c */ /* 0x000fe40003f45270 */
[----:B------:R-:W-:Y:S01]  /*6310*/  SEL R26, RZ, 0x1, P3 ;  /* 0x00000001ff1a7807 */ /* 0x000fe20001800000 */
[----:B------:R-:W-:Y:S01]  /*6320*/  IMAD.WIDE.U32 R32, R32, 0x1000000, RZ ;  /* 0x0100000020207825 */ /* 0x000fe200078e00ff */
[----:B------:R-:W-:Y:S01]  /*6330*/  SEL R24, RZ, 0x1, P4 ;  /* 0x00000001ff187807 */ /* 0x000fe20002000000 */
[----:B------:R-:W3:Y:S01]  /*6340*/  @P1 LDC.64 R28, c[0x0][0x230] ;  /* 0x00008c00ff1c1b82 */ /* 0x000ee20000000a00 */
[----:B------:R-:W-:Y:S01]  /*6350*/  LOP3.LUT R34, R25, R27, R58, 0xfe, !PT ;  /* 0x0000001b19227212 */ /* 0x000fe200078efe3a */
[----:B------:R-:W-:Y:S01]  /*6360*/  IMAD.WIDE.U32 R26, R26, 0x10000, RZ ;  /* 0x000100001a1a7825 */ /* 0x000fe200078e00ff */
[----:B------:R-:W-:-:S03]  /*6370*/  SEL R59, RZ, 0x1, P5 ;  /* 0x00000001ff3b7807 */ /* 0x000fc60002800000 */
[----:B------:R-:W-:Y:S01]  /*6380*/  IMAD.WIDE.U32 R24, R24, 0x100, RZ ;  /* 0x0000010018187825 */ /* 0x000fe200078e00ff */
[----:B------:R-:W-:Y:S02]  /*6390*/  LOP3.LUT R59, R33, R34, R59, 0xfe, !PT ;  /* 0x00000022213b7212 */ /* 0x000fe400078efe3b */
[----:B------:R-:W-:Y:S01]  /*63a0*/  SEL R33, RZ, 0x1, P6 ;  /* 0x00000001ff217807 */ /* 0x000fe20003000000 */
[----:B0-----:R-:W-:Y:S01]  /*63b0*/  IMAD.WIDE.U32 R34, R108, 0x20, R114 ;  /* 0x000000206c227825 */ /* 0x001fe200078e0072 */
[----:B------:R-:W-:Y:S02]  /*63c0*/  LOP3.LUT R32, R24, R32, R26, 0xfe, !PT ;  /* 0x0000002018207212 */ /* 0x000fe400078efe1a */
[----:B------:R-:W-:Y:S01]  /*63d0*/  LOP3.LUT R25, R25, R59, R27, 0xfe, !PT ;  /* 0x0000003b19197212 */ /* 0x000fe200078efe1b */
[----:B------:R-:W-:Y:S01]  /*63e0*/  IMAD.WIDE.U32 R26, R113, 0x10, R56 ;  /* 0x00000010711a7825 */ /* 0x000fe200078e0038 */
[----:B------:R-:W-:Y:S01]  /*63f0*/  LOP3.LUT R24, R32, R33, RZ, 0xfc, !PT ;  /* 0x0000002120187212 */ /* 0x000fe200078efcff */
[----:B------:R0:W-:Y:S02]  /*6400*/  STG.E.128 desc[UR4][R34.64], R40 ;  /* 0x0000002822007986 */ /* 0x0001e4000c101d04 */
[----:B-1----:R-:W-:-:S02]  /*6410*/  IMAD.WIDE.U32 R32, R108, 0x8, R82 ;  /* 0x000000086c207825 */ /* 0x002fc400078e0052 */
[----:B------:R0:W-:Y:S02]  /*6420*/  STG.E.128 desc[UR4][R34.64+0x10], R36 ;  /* 0x0000102422007986 */ /* 0x0001e4000c101d04 */
[C---:B--2---:R-:W-:Y:S02]  /*6430*/  @P0 IMAD.WIDE.U32 R30, R113.reuse, 0x10, R30 ;  /* 0x00000010711e0825 */ /* 0x044fe400078e001e */
[----:B------:R0:W-:Y:S02]  /*6440*/  STG.E.64 desc[UR4][R32.64], R24 ;  /* 0x0000001820007986 */ /* 0x0001e4000c101b04 */
[----:B---3--:R-:W-:Y:S01]  /*6450*/  @P1 IMAD.WIDE.U32 R28, R113, 0x20, R28 ;  /* 0x00000020711c1825 */ /* 0x008fe200078e001c */
        /* <DEDUP_REMOVED lines=21> */
.L_x_13949:
        /* <DEDUP_REMOVED lines=16> */
.L_x_13951:
[----:B------:R-:W-:-:S07]  /*66b0*/  IMAD.MOV.U32 R34, RZ, RZ, R104 ;  /* 0x000000ffff227224 */ /* 0x000fce00078e0068 */
.L_x_13952:
[----:B------:R-:W-:Y:S05]  /*66c0*/  BSYNC B0 ;  /* 0x0000000000007941 */ /* 0x000fea0003800000 */
.L_x_13950:
        /* <DEDUP_REMOVED lines=16> */
.L_x_13956:
[----:B------:R-:W-:Y:S05]  /*67d0*/  BSYNC B1 ;  /* 0x0000000000017941 */ /* 0x000fea0003800000 */
.L_x_13955:
        /* <DEDUP_REMOVED lines=43> */
.L_x_13954:
[----:B------:R-:W-:Y:S05]  /*6a90*/  BSYNC B0 ;  /* 0x0000000000007941 */ /* 0x000fea0003800000 */
.L_x_13953:
        /* <DEDUP_REMOVED lines=13> */
.L_x_13957:
        /* <DEDUP_REMOVED lines=12> */
.L_x_13960:
[----:B------:R-:W-:-:S07]  /*6c30*/  IMAD.MOV.U32 R33, RZ, RZ, R104 ;  /* 0x000000ffff217224 */ /* 0x000fce00078e0068 */
.L_x_13961:
[----:B------:R-:W-:Y:S05]  /*6c40*/  BSYNC B0 ;  /* 0x0000000000007941 */ /* 0x000fea0003800000 */
.L_x_13959:
        /* <DEDUP_REMOVED lines=16> */
.L_x_13965:
[----:B------:R-:W-:Y:S05]  /*6d50*/  BSYNC B1 ;  /* 0x0000000000017941 */ /* 0x000fea0003800000 */
.L_x_13964:
        /* <DEDUP_REMOVED lines=43> */
.L_x_13963:
[----:B------:R-:W-:Y:S05]  /*7010*/  BSYNC B0 ;  /* 0x0000000000007941 */ /* 0x000fea0003800000 */
.L_x_13962:
        /* <DEDUP_REMOVED lines=9> */
.L_x_13958:
        /* <DEDUP_REMOVED lines=12> */
.L_x_13967:
[----:B------:R-:W-:-:S07]  /*7170*/  IMAD.MOV.U32 R33, RZ, RZ, R104 ;  /* 0x000000ffff217224 */ /* 0x000fce00078e0068 */
.L_x_13968:
[----:B------:R-:W-:Y:S05]  /*7180*/  BSYNC B0 ;  /* 0x0000000000007941 */ /* 0x000fea0003800000 */
.L_x_13966:
        /* <DEDUP_REMOVED lines=16> */
.L_x_13972:
[----:B------:R-:W-:Y:S05]  /*7290*/  BSYNC B1 ;  /* 0x0000000000017941 */ /* 0x000fea0003800000 */
.L_x_13971:
        /* <DEDUP_REMOVED lines=43> */
.L_x_13970:
[----:B------:R-:W-:Y:S05]  /*7550*/  BSYNC B0 ;  /* 0x0000000000007941 */ /* 0x000fea0003800000 */
.L_x_13969:
        /* <DEDUP_REMOVED lines=13> */
.L_x_13973:
        /* <DEDUP_REMOVED lines=12> */
.L_x_13976:
[----:B------:R-:W-:-:S07]  /*76f0*/  IMAD.MOV.U32 R24, RZ, RZ, R104 ;  /* 0x000000ffff187224 */ /* 0x000fce00078e0068 */
.L_x_13977:
[----:B------:R-:W-:Y:S05]  /*7700*/  BSYNC B0 ;  /* 0x0000000000007941 */ /* 0x000fea0003800000 */
.L_x_13975:
        /* <DEDUP_REMOVED lines=16> */
.L_x_13981:
[----:B------:R-:W-:Y:S05]  /*7810*/  BSYNC B1 ;  /* 0x0000000000017941 */ /* 0x000fea0003800000 */
.L_x_13980:
        /* <DEDUP_REMOVED lines=43> */
.L_x_13979:
[----:B------:R-:W-:Y:S05]  /*7ad0*/  BSYNC B0 ;  /* 0x0000000000007941 */ /* 0x000fea0003800000 */
.L_x_13978:
        /* <DEDUP_REMOVED lines=9> */
.L_x_13974:
        /* <DEDUP_REMOVED lines=12> */
.L_x_13983:
[----:B------:R-:W-:-:S07]  /*7c30*/  IMAD.MOV.U32 R24, RZ, RZ, R104 ;  /* 0x000000ffff187224 */ /* 0x000fce00078e0068 */
.L_x_13984:
[----:B------:R-:W-:Y:S05]  /*7c40*/  BSYNC B0 ;  /* 0x0000000000007941 */ /* 0x000fea0003800000 */
.L_x_13982:
        /* <DEDUP_REMOVED lines=16> */
.L_x_13988:
[----:B------:R-:W-:Y:S05]  /*7d50*/  BSYNC B1 ;  /* 0x0000000000017941 */ /* 0x000fea0003800000 */
.L_x_13987:
        /* <DEDUP_REMOVED lines=43> */
.L_x_13986:
[----:B------:R-:W-:Y:S05]  /*8010*/  BSYNC B0 ;  /* 0x0000000000007941 */ /* 0x000fea0003800000 */
.L_x_13985:
        /* <DEDUP_REMOVED lines=13> */
.L_x_13989:
        /* <DEDUP_REMOVED lines=12> */
.L_x_13992:
[----:B------:R-:W-:-:S07]  /*81b0*/  IMAD.MOV.U32 R24, RZ, RZ, R104 ;  /* 0x000000ffff187224 */ /* 0x000fce00078e0068 */
.L_x_13993:
[----:B------:R-:W-:Y:S05]  /*81c0*/  BSYNC B0 ;  /* 0x0000000000007941 */ /* 0x000fea0003800000 */
.L_x_13991:
        /* <DEDUP_REMOVED lines=16> */
.L_x_13997:
[----:B------:R-:W-:Y:S05]  /*82d0*/  BSYNC B1 ;  /* 0x0000000000017941 */ /* 0x000fea0003800000 */
.L_x_13996:
        /* <DEDUP_REMOVED lines=43> */
.L_x_13995:
[----:B------:R-:W-:Y:S05]  /*8590*/  BSYNC B0 ;  /* 0x0000000000007941 */ /* 0x000fea0003800000 */
.L_x_13994:
        /* <DEDUP_REMOVED lines=9> */
.L_x_13990:
        /* <DEDUP_REMOVED lines=12> */
.L_x_13999:
[----:B------:R-:W-:-:S07]  /*86f0*/  IMAD.MOV.U32 R24, RZ, RZ, R104 ;  /* 0x000000ffff187224 */ /* 0x000fce00078e0068 */
.L_x_14000:
[----:B------:R-:W-:Y:S05]  /*8700*/  BSYNC B0 ;  /* 0x0000000000007941 */ /* 0x000fea0003800000 */
.L_x_13998:
        /* <DEDUP_REMOVED lines=16> */
.L_x_14004:
[----:B------:R-:W-:Y:S05]  /*8810*/  BSYNC B1 ;  /* 0x0000000000017941 */ /* 0x000fea0003800000 */
.L_x_14003:
        /* <DEDUP_REMOVED lines=43> */
.L_x_14002:
[----:B------:R-:W-:Y:S05]  /*8ad0*/  BSYNC B0 ;  /* 0x0000000000007941 */ /* 0x000fea0003800000 */
.L_x_14001:
        /* <DEDUP_REMOVED lines=13> */
.L_x_14005:
        /* <DEDUP_REMOVED lines=12> */
.L_x_14008:
[----:B------:R-:W-:-:S07]  /*8c70*/  IMAD.MOV.U32 R58, RZ, RZ, R104 ;  /* 0x000000ffff3a7224 */ /* 0x000fce00078e0068 */
.L_x_14009:
[----:B------:R-:W-:Y:S05]  /*8c80*/  BSYNC B0 ;  /* 0x0000000000007941 */ /* 0x000fea0003800000 */
.L_x_14007:
        /* <DEDUP_REMOVED lines=16> */
.L_x_14013:
[----:B------:R-:W-:Y:S05]  /*8d90*/  BSYNC B1 ;  /* 0x0000000000017941 */ /* 0x000fea0003800000 */
.L_x_14012:
        /* <DEDUP_REMOVED lines=43> */
.L_x_14011:
[----:B------:R-:W-:Y:S05]  /*9050*/  BSYNC B0 ;  /* 0x0000000000007941 */ /* 0x000fea0003800000 */
.L_x_14010:
        /* <DEDUP_REMOVED lines=9> */
.L_x_14006:
        /* <DEDUP_REMOVED lines=12> */
.L_x_14015:
[----:B------:R-:W-:-:S07]  /*91b0*/  IMAD.MOV.U32 R58, RZ, RZ, R104 ;  /* 0x000000ffff3a7224 */ /* 0x000fce00078e0068 */
.L_x_14016:
[----:B------:R-:W-:Y:S05]  /*91c0*/  BSYNC B0 ;  /* 0x0000000000007941 */ /* 0x000fea0003800000 */
.L_x_14014:
        /* <DEDUP_REMOVED lines=16> */
.L_x_14020:
[----:B------:R-:W-:Y:S05]  /*92d0*/  BSYNC B1 ;  /* 0x0000000000017941 */ /* 0x000fea0003800000 */
.L_x_14019:
        /* <DEDUP_REMOVED lines=43> */
.L_x_14018:
[----:B------:R-:W-:Y:S05]  /*9590*/  BSYNC B0 ;  /* 0x0000000000007941 */ /* 0x000fea0003800000 */
.L_x_14017:
        /* <DEDUP_REMOVED lines=13> */
.L_x_14021:
        /* <DEDUP_REMOVED lines=12> */
.L_x_14024:
[----:B------:R-:W-:-:S07]  /*9730*/  IMAD.MOV.U32 R29, RZ, RZ, R104 ;  /* 0x000000ffff1d7224 */ /* 0x000fce00078e0068 */
.L_x_14025:
[----:B------:R-:W-:Y:S05]  /*9740*/  BSYNC B0 ;  /* 0x0000000000007941 */ /* 0x000fea0003800000 */
.L_x_14023:
        /* <DEDUP_REMOVED lines=16> */
.L_x_14029:
[----:B------:R-:W-:Y:S05]  /*9850*/  BSYNC B1 ;  /* 0x0000000000017941 */ /* 0x000fea0003800000 */
.L_x_14028:
        /* <DEDUP_REMOVED lines=43> */
.L_x_14027:
[----:B------:R-:W-:Y:S05]  /*9b10*/  BSYNC B0 ;  /* 0x0000000000007941 */ /* 0x000fea0003800000 */
.L_x_14026:
        /* <DEDUP_REMOVED lines=9> */
.L_x_14022:
        /* <DEDUP_REMOVED lines=12> */
.L_x_14031:
[----:B------:R-:W-:-:S07]  /*9c70*/  IMAD.MOV.U32 R29, RZ, RZ, R104 ;  /* 0x000000ffff1d7224 */ /* 0x000fce00078e0068 */
.L_x_14032:
[----:B------:R-:W-:Y:S05]  /*9c80*/  BSYNC B0 ;  /* 0x0000000000007941 */ /* 0x000fea0003800000 */
.L_x_14030:
        /* <DEDUP_REMOVED lines=16> */
.L_x_14036:
[----:B------:R-:W-:Y:S05]  /*9d90*/  BSYNC B1 ;  /* 0x0000000000017941 */ /* 0x000fea0003800000 */
.L_x_14035:
        /* <DEDUP_REMOVED lines=43> */
.L_x_14034:
[----:B------:R-:W-:Y:S05]  /*a050*/  BSYNC B0 ;  /* 0x0000000000007941 */ /* 0x000fea0003800000 */
.L_x_14033:
        /* <DEDUP_REMOVED lines=12> */
.L_x_14037:
        /* <DEDUP_REMOVED lines=12> */
.L_x_14040:
[----:B------:R-:W-:-:S07]  /*a1e0*/  IMAD.MOV.U32 R26, RZ, RZ, R104 ;  /* 0x000000ffff1a7224 */ /* 0x000fce00078e0068 */
.L_x_14041:
[----:B------:R-:W-:Y:S05]  /*a1f0*/  BSYNC B0 ;  /* 0x0000000000007941 */ /* 0x000fea0003800000 */
.L_x_14039:
        /* <DEDUP_REMOVED lines=16> */
.L_x_14045:
[----:B------:R-:W-:Y:S05]  /*a300*/  BSYNC B1 ;  /* 0x0000000000017941 */ /* 0x000fea0003800000 */
.L_x_14044:
        /* <DEDUP_REMOVED lines=43> */
.L_x_14043:
[----:B------:R-:W-:Y:S05]  /*a5c0*/  BSYNC B0 ;  /* 0x0000000000007941 */ /* 0x000fea0003800000 */
.L_x_14042:
        /* <DEDUP_REMOVED lines=9> */
.L_x_14038:
        /* <DEDUP_REMOVED lines=12> */
.L_x_14047:
[----:B------:R-:W-:-:S07]  /*a720*/  IMAD.MOV.U32 R26, RZ, RZ, R104 ;  /* 0x000000ffff1a7224 */ /* 0x000fce00078e0068 */
.L_x_14048:
[----:B------:R-:W-:Y:S05]  /*a730*/  BSYNC B0 ;  /* 0x0000000000007941 */ /* 0x000fea0003800000 */
.L_x_14046:
        /* <DEDUP_REMOVED lines=16> */
.L_x_14052:
[----:B------:R-:W-:Y:S05]  /*a840*/  BSYNC B1 ;  /* 0x0000000000017941 */ /* 0x000fea0003800000 */
.L_x_14051:
        /* <DEDUP_REMOVED lines=43> */
.L_x_14050:
[----:B------:R-:W-:Y:S05]  /*ab00*/  BSYNC B0 ;  /* 0x0000000000007941 */ /* 0x000fea0003800000 */
.L_x_14049:
        /* <DEDUP_REMOVED lines=12> */
.L_x_14053:
        /* <DEDUP_REMOVED lines=12> */
.L_x_14056:
[----:B------:R-:W-:-:S07]  /*ac90*/  IMAD.MOV.U32 R26, RZ, RZ, R104 ;  /* 0x000000ffff1a7224 */ /* 0x000fce00078e0068 */
.L_x_14057:
[----:B------:R-:W-:Y:S05]  /*aca0*/  BSYNC B0 ;  /* 0x0000000000007941 */ /* 0x000fea0003800000 */
.L_x_14055:
        /* <DEDUP_REMOVED lines=16> */
.L_x_14061:
[----:B------:R-:W-:Y:S05]  /*adb0*/  BSYNC B1 ;  /* 0x0000000000017941 */ /* 0x000fea0003800000 */
.L_x_14060:
        /* <DEDUP_REMOVED lines=43> */
.L_x_14059:
[----:B------:R-:W-:Y:S05]  /*b070*/  BSYNC B0 ;  /* 0x0000000000007941 */ /* 0x000fea0003800000 */
.L_x_14058:
        /* <DEDUP_REMOVED lines=9> */
.L_x_14054:
        /* <DEDUP_REMOVED lines=12> */
.L_x_14063:
[----:B------:R-:W-:-:S07]  /*b1d0*/  IMAD.MOV.U32 R26, RZ, RZ, R104 ;  /* 0x000000ffff1a7224 */ /* 0x000fce00078e0068 */
.L_x_14064:
[----:B------:R-:W-:Y:S05]  /*b1e0*/  BSYNC B0 ;  /* 0x0000000000007941 */ /* 0x000fea0003800000 */
.L_x_14062:
        /* <DEDUP_REMOVED lines=16> */
.L_x_14068:
[----:B------:R-:W-:Y:S05]  /*b2f0*/  BSYNC B1 ;  /* 0x0000000000017941 */ /* 0x000fea0003800000 */
.L_x_14067:
        /* <DEDUP_REMOVED lines=43> */
.L_x_14066:
[----:B------:R-:W-:Y:S05]  /*b5b0*/  BSYNC B0 ;  /* 0x0000000000007941 */ /* 0x000fea0003800000 */
.L_x_14065:
        /* <DEDUP_REMOVED lines=12> */
.L_x_14069:
        /* <DEDUP_REMOVED lines=12> */
.L_x_14072:
[----:B------:R-:W-:-:S07]  /*b740*/  IMAD.MOV.U32 R101, RZ, RZ, R104 ;  /* 0x000000ffff657224 */ /* 0x000fce00078e0068 */
.L_x_14073:
[----:B------:R-:W-:Y:S05]  /*b750*/  BSYNC B0 ;  /* 0x0000000000007941 */ /* 0x000fea0003800000 */
.L_x_14071:
        /* <DEDUP_REMOVED lines=18> */
.L_x_14077:
[----:B------:R-:W-:Y:S05]  /*b880*/  BSYNC B1 ;  /* 0x0000000000017941 */ /* 0x000fea0003800000 */
.L_x_14076:
        /* <DEDUP_REMOVED lines=43> */
.L_x_14075:
[----:B------:R-:W-:Y:S05]  /*bb40*/  BSYNC B0 ;  /* 0x0000000000007941 */ /* 0x000fea0003800000 */
.L_x_14074:
        /* <DEDUP_REMOVED lines=9> */
.L_x_14070:
        /* <DEDUP_REMOVED lines=16> */
[----:B------:R0:W-:Y:S01]  /*bce0*/  STG.E.128 desc[UR4][R118.64], R32 ;  /* 0x0000002076007986 */ /* 0x0001e2000c101d04 */
        /* <DEDUP_REMOVED lines=34> */
.L_x_14078:
        /* <DEDUP_REMOVED lines=20> */
.L_x_14080:
[----:B------:R-:W-:-:S07]  /*c050*/  IMAD.MOV.U32 R118, RZ, RZ, R104 ;  /* 0x000000ffff767224 */ /* 0x000fce00078e0068 */
.L_x_14081:
[----:B------:R-:W-:Y:S05]  /*c060*/  BSYNC B0 ;  /* 0x0000000000007941 */ /* 0x000fea0003800000 */
.L_x_14079:
        /* <DEDUP_REMOVED lines=16> */
.L_x_14085:
[----:B------:R-:W-:Y:S05]  /*c170*/  BSYNC B1 ;  /* 0x0000000000017941 */ /* 0x000fea0003800000 */
.L_x_14084:
        /* <DEDUP_REMOVED lines=42> */
[----:B------:R-:W-:-:S07]  /*c420*/  LOP3.LUT R3, R3, UR34, R24, 0x96, !PT ;  /* 0x0000002203037c12 */ /* 0x000fce000f8e9618 */
.L_x_14083:
[----:B------:R-:W-:Y:S05]  /*c430*/  BSYNC B0 ;  /* 0x0000000000007941 */ /* 0x000fea0003800000 */
.L_x_14082:
        /* <DEDUP_REMOVED lines=13> */
.L_x_14086:
        /* <DEDUP_REMOVED lines=12> */
.L_x_14089:
[----:B------:R-:W-:-:S07]  /*c5d0*/  IMAD.MOV.U32 R25, RZ, RZ, R104 ;  /* 0x000000ffff197224 */ /* 0x000fce00078e0068 */
.L_x_14090:
[----:B------:R-:W-:Y:S05]  /*c5e0*/  BSYNC B0 ;  /* 0x0000000000007941 */ /* 0x000fea0003800000 */
.L_x_14088:
        /* <DEDUP_REMOVED lines=16> */
.L_x_14094:
[----:B------:R-:W-:Y:S05]  /*c6f0*/  BSYNC B1 ;  /* 0x0000000000017941 */ /* 0x000fea0003800000 */
.L_x_14093:
        /* <DEDUP_REMOVED lines=43> */
.L_x_14092:
[----:B------:R-:W-:Y:S05]  /*c9b0*/  BSYNC B0 ;  /* 0x0000000000007941 */ /* 0x000fea0003800000 */
.L_x_14091:
        /* <DEDUP_REMOVED lines=9> */
.L_x_14087:
        /* <DEDUP_REMOVED lines=12> */
.L_x_14096:
[----:B------:R-:W-:-:S07]  /*cb10*/  IMAD.MOV.U32 R25, RZ, RZ, R104 ;  /* 0x000000ffff197224 */ /* 0x000fce00078e0068 */
.L_x_14097:
[----:B------:R-:W-:Y:S05]  /*cb20*/  BSYNC B0 ;  /* 0x0000000000007941 */ /* 0x000fea0003800000 */
.L_x_14095:
        /* <DEDUP_REMOVED lines=16> */
.L_x_14101:
[----:B------:R-:W-:Y:S05]  /*cc30*/  BSYNC B1 ;  /* 0x0000000000017941 */ /* 0x000fea0003800000 */
.L_x_14100:
        /* <DEDUP_REMOVED lines=36> */
[----:B------:R-:W-:-:S04]  /*ce80*/  HFMA2.MMA R27, -RZ, RZ, 0, 0 ;  /* 0x00000000ff1b7435 */ /* 0x000fc800000001ff */
[----:B------:R-:W-:Y:S01]  /*ce90*/  LOP3.LUT R3, R3, UR31, R118, 0x96, !PT ;  /* 0x0000001f03037c12 */ /* 0x000fe2000f8e9676 */
[----:B------:R-:W-:-:S04]  /*cea0*/  IMAD.WIDE.U32 R118, R119, -0x326172a9, RZ ;  /* 0xcd9e8d5777767825 */ /* 0x000fc800078e00ff */
[----:B------:R-:W-:Y:S01]  /*ceb0*/  IMAD.MOV.U32 R104, RZ, RZ, R118 ;  /* 0x000000ffff687224 */ /* 0x000fe200078e0076 */
[----:B------:R-:W-:Y:S01]  /*cec0*/  LOP3.LUT R4, R119, UR33, R2, 0x96, !PT ;  /* 0x0000002177047c12 */ /* 0x000fe2000f8e9602 */
[----:B------:R-:W-:-:S05]  /*ced0*/  IMAD.WIDE.U32 R2, R3, -0x2daee0ad, RZ ;  /* 0xd2511f5303027825 */ /* 0x000fca00078e00ff */
[----:B------:R-:W-:-:S07]  /*cee0*/  LOP3.LUT R3, R3, UR34, R26, 0x96, !PT ;  /* 0x0000002203037c12 */ /* 0x000fce000f8e961a */
.L_x_14099:
[----:B------:R-:W-:Y:S05]  /*cef0*/  BSYNC B0 ;  /* 0x0000000000007941 */ /* 0x000fea0003800000 */
.L_x_14098:
        /* <DEDUP_REMOVED lines=13> */
.L_x_14102:
        /* <DEDUP_REMOVED lines=12> */
.L_x_14105:
[----:B------:R-:W-:-:S07]  /*d090*/  IMAD.MOV.U32 R56, RZ, RZ, R104 ;  /* 0x000000ffff387224 */ /* 0x000fce00078e0068 */
.L_x_14106:
[----:B------:R-:W-:Y:S05]  /*d0a0*/  BSYNC B0 ;  /* 0x0000000000007941 */ /* 0x000fea0003800000 */
.L_x_14104:
        /* <DEDUP_REMOVED lines=16> */
.L_x_14110:
[----:B------:R-:W-:Y:S05]  /*d1b0*/  BSYNC B1 ;  /* 0x0000000000017941 */ /* 0x000fea0003800000 */
.L_x_14109:
        /* <DEDUP_REMOVED lines=43> */
.L_x_14108:
[----:B------:R-:W-:Y:S05]  /*d470*/  BSYNC B0 ;  /* 0x0000000000007941 */ /* 0x000fea0003800000 */
.L_x_14107:
        /* <DEDUP_REMOVED lines=9> */
.L_x_14103:
        /* <DEDUP_REMOVED lines=12> */
.L_x_14112:
[----:B------:R-:W-:-:S07]  /*d5d0*/  IMAD.MOV.U32 R56, RZ, RZ, R104 ;  /* 0x000000ffff387224 */ /* 0x000fce00078e0068 */
.L_x_14113:
[----:B------:R-:W-:Y:S05]  /*d5e0*/  BSYNC B0 ;  /* 0x0000000000007941 */ /* 0x000fea0003800000 */
.L_x_14111:
        /* <DEDUP_REMOVED lines=16> */
.L_x_14117:
[----:B------:R-:W-:Y:S05]  /*d6f0*/  BSYNC B1 ;  /* 0x0000000000017941 */ /* 0x000fea0003800000 */
.L_x_14116:
        /* <DEDUP_REMOVED lines=42> */
[----:B------:R-:W-:-:S07]  /*d9a0*/  LOP3.LUT R3, R3, UR34, R26, 0x96, !PT ;  /* 0x0000002203037c12 */ /* 0x000fce000f8e961a */
.L_x_14115:
[----:B------:R-:W-:Y:S05]  /*d9b0*/  BSYNC B0 ;  /* 0x0000000000007941 */ /* 0x000fea0003800000 */
.L_x_14114:
        /* <DEDUP_REMOVED lines=13> */
.L_x_14118:
        /* <DEDUP_REMOVED lines=12> */
.L_x_14121:
[----:B------:R-:W-:-:S07]  /*db50*/  IMAD.MOV.U32 R27, RZ, RZ, R104 ;  /* 0x000000ffff1b7224 */ /* 0x000fce00078e0068 */
.L_x_14122:
[----:B------:R-:W-:Y:S05]  /*db60*/  BSYNC B0 ;  /* 0x0000000000007941 */ /* 0x000fea0003800000 */
.L_x_14120:
        /* <DEDUP_REMOVED lines=16> */
.L_x_14126:
[----:B------:R-:W-:Y:S05]  /*dc70*/  BSYNC B1 ;  /* 0x0000000000017941 */ /* 0x000fea0003800000 */
.L_x_14125:
        /* <DEDUP_REMOVED lines=43> */
.L_x_14124:
[----:B------:R-:W-:Y:S05]  /*df30*/  BSYNC B0 ;  /* 0x0000000000007941 */ /* 0x000fea0003800000 */
.L_x_14123:
        /* <DEDUP_REMOVED lines=9> */
.L_x_14119:
        /* <DEDUP_REMOVED lines=12> */
.L_x_14128:
[----:B------:R-:W-:-:S07]  /*e090*/  IMAD.MOV.U32 R27, RZ, RZ, R104 ;  /* 0x000000ffff1b7224 */ /* 0x000fce00078e0068 */
.L_x_14129:
[----:B------:R-:W-:Y:S05]  /*e0a0*/  BSYNC B0 ;  /* 0x0000000000007941 */ /* 0x000fea0003800000 */
.L_x_14127:
        /* <DEDUP_REMOVED lines=16> */
.L_x_14133:
[----:B------:R-:W-:Y:S05]  /*e1b0*/  BSYNC B1 ;  /* 0x0000000000017941 */ /* 0x000fea0003800000 */
.L_x_14132:
        /* <DEDUP_REMOVED lines=42> */
[----:B------:R-:W-:-:S07]  /*e460*/  LOP3.LUT R3, R3, UR34, R120, 0x96, !PT ;  /* 0x0000002203037c12 */ /* 0x000fce000f8e9678 */
.L_x_14131:
[----:B------:R-:W-:Y:S05]  /*e470*/  BSYNC B0 ;  /* 0x0000000000007941 */ /* 0x000fea0003800000 */
.L_x_14130:
        /* <DEDUP_REMOVED lines=13> */
.L_x_14134:
        /* <DEDUP_REMOVED lines=12> */
.L_x_14137:
[----:B------:R-:W-:-:S07]  /*e610*/  IMAD.MOV.U32 R97, RZ, RZ, R104 ;  /* 0x000000ffff617224 */ /* 0x000fce00078e0068 */
.L_x_14138:
[----:B------:R-:W-:Y:S05]  /*e620*/  BSYNC B0 ;  /* 0x0000000000007941 */ /* 0x000fea0003800000 */
.L_x_14136:
        /* <DEDUP_REMOVED lines=16> */
.L_x_14142:
[----:B------:R-:W-:Y:S05]  /*e730*/  BSYNC B1 ;  /* 0x0000000000017941 */ /* 0x000fea0003800000 */
.L_x_14141:
        /* <DEDUP_REMOVED lines=43> */
.L_x_14140:
[----:B------:R-:W-:Y:S05]  /*e9f0*/  BSYNC B0 ;  /* 0x0000000000007941 */ /* 0x000fea0003800000 */
.L_x_14139:
        /* <DEDUP_REMOVED lines=9> */
.L_x_14135:
        /* <DEDUP_REMOVED lines=12> */
.L_x_14144:
[----:B------:R-:W-:-:S07]  /*eb50*/  IMAD.MOV.U32 R109, RZ, RZ, R104 ;  /* 0x000000ffff6d7224 */ /* 0x000fce00078e0068 */
.L_x_14145:
[----:B------:R-:W-:Y:S05]  /*eb60*/  BSYNC B0 ;  /* 0x0000000000007941 */ /* 0x000fea0003800000 */
.L_x_14143:
        /* <DEDUP_REMOVED lines=16> */
.L_x_14149:
[----:B------:R-:W-:Y:S05]  /*ec70*/  BSYNC B1 ;  /* 0x0000000000017941 */ /* 0x000fea0003800000 */
.L_x_14148:
[----:B------:R-:W-:Y:S01]  /*ec80*/  LOP3.LUT R2, R2, UR7, R103, 0x96, !PT ;  /* 0x0000000702027c12 */ /* 0x000fe2000f8e9667 */
[----:B------:R-:W-:Y:S01]  /*ec90*/  IMAD.HI.U32 R4, R107, -0x326172a9, RZ ;  /* 0xcd9e8d576b047827 */ /* 0x000fe200078e00ff */
[----:B------:R-:W-:-:S03]  /*eca0*/  HFMA2.MMA R121, -RZ, RZ, 0, 0 ;  /* 0x00000000ff797435 */ /* 0x000fc600000001ff */
        /* <DEDUP_REMOVED lines=40> */
.L_x_14147:
[----:B------:R-:W-:Y:S05]  /*ef30*/  BSYNC B0 ;  /* 0x0000000000007941 */ /* 0x000fea0003800000 */
.L_x_14146:
        /* <DEDUP_REMOVED lines=13> */
.L_x_14150:
        /* <DEDUP_REMOVED lines=12> */
.L_x_14153:
[----:B------:R-:W-:-:S07]  /*f0d0*/  IMAD.MOV.U32 R57, RZ, RZ, R104 ;  /* 0x000000ffff397224 */ /* 0x000fce00078e0068 */
.L_x_14154:
[----:B------:R-:W-:Y:S05]  /*f0e0*/  BSYNC B0 ;  /* 0x0000000000007941 */ /* 0x000fea0003800000 */
.L_x_14152:
        /* <DEDUP_REMOVED lines=16> */
.L_x_14158:
[----:B------:R-:W-:Y:S05]  /*f1f0*/  BSYNC B1 ;  /* 0x0000000000017941 */ /* 0x000fea0003800000 */
.L_x_14157:
        /* <DEDUP_REMOVED lines=8> */
[----:B------:R-:W-:Y:S01]  /*f280*/  IMAD.WIDE.U32 R122, R109, -0x2daee0ad, RZ ;  /* 0xd2511f536d7a7825 */ /* 0x000fe200078e00ff */
[----:B------:R-:W-:Y:S02]  /*f290*/  HFMA2.MMA R109, -RZ, RZ, 0, 0 ;  /* 0x00000000ff6d7435 */ /* 0x000fe400000001ff */
        /* <DEDUP_REMOVED lines=33> */
.L_x_14156:
[----:B------:R-:W-:Y:S05]  /*f4b0*/  BSYNC B0 ;  /* 0x0000000000007941 */ /* 0x000fea0003800000 */
.L_x_14155:
        /* <DEDUP_REMOVED lines=9> */
.L_x_14151:
        /* <DEDUP_REMOVED lines=12> */
.L_x_14160:
[----:B------:R-:W-:-:S07]  /*f610*/  IMAD.MOV.U32 R57, RZ, RZ, R104 ;  /* 0x000000ffff397224 */ /* 0x000fce00078e0068 */
.L_x_14161:
[----:B------:R-:W-:Y:S05]  /*f620*/  BSYNC B0 ;  /* 0x0000000000007941 */ /* 0x000fea0003800000 */
.L_x_14159:
        /* <DEDUP_REMOVED lines=16> */
.L_x_14165:
[----:B------:R-:W-:Y:S05]  /*f730*/  BSYNC B1 ;  /* 0x0000000000017941 */ /* 0x000fea0003800000 */
.L_x_14164:
        /* <DEDUP_REMOVED lines=43> */
.L_x_14163:
[----:B------:R-:W-:Y:S05]  /*f9f0*/  BSYNC B0 ;  /* 0x0000000000007941 */ /* 0x000fea0003800000 */
.L_x_14162:
        /* <DEDUP_REMOVED lines=12> */
.L_x_14166:
        /* <DEDUP_REMOVED lines=12> */
.L_x_14169:
[----:B------:R-:W-:-:S07]  /*fb80*/  IMAD.MOV.U32 R58, RZ, RZ, R104 ;  /* 0x000000ffff3a7224 */ /* 0x000fce00078e0068 */
.L_x_14170:
[----:B------:R-:W-:Y:S05]  /*fb90*/  BSYNC B0 ;  /* 0x0000000000007941 */ /* 0x000fea0003800000 */
.L_x_14168:
        /* <DEDUP_REMOVED lines=16> */
.L_x_14174:
[----:B------:R-:W-:Y:S05]  /*fca0*/  BSYNC B1 ;  /* 0x0000000000017941 */ /* 0x000fea0003800000 */
.L_x_14173:
        /* <DEDUP_REMOVED lines=43> */
.L_x_14172:
[----:B------:R-:W-:Y:S05]  /*ff60*/  BSYNC B0 ;  /* 0x0000000000007941 */ /* 0x000fea0003800000 */
.L_x_14171:
        /* <DEDUP_REMOVED lines=9> */
.L_x_14167:
        /* <DEDUP_REMOVED lines=12> */
.L_x_14176:
[----:B------:R-:W-:-:S07]  /*100c0*/  IMAD.MOV.U32 R58, RZ, RZ, R104 ;  /* 0x000000ffff3a7224 */ /* 0x000fce00078e0068 */
.L_x_14177:
[----:B------:R-:W-:Y:S05]  /*100d0*/  BSYNC B0 ;  /* 0x0000000000007941 */ /* 0x000fea0003800000 */
.L_x_14175:
        /* <DEDUP_REMOVED lines=16> */
.L_x_14181:
[----:B------:R-:W-:Y:S05]  /*101e0*/  BSYNC B1 ;  /* 0x0000000000017941 */ /* 0x000fea0003800000 */
.L_x_14180:
        /* <DEDUP_REMOVED lines=43> */
.L_x_14179:
[----:B------:R-:W-:Y:S05]  /*104a0*/  BSYNC B0 ;  /* 0x0000000000007941 */ /* 0x000fea0003800000 */
.L_x_14178:
        /* <DEDUP_REMOVED lines=12> */
.L_x_14182:
        /* <DEDUP_REMOVED lines=12> */
.L_x_14185:
[----:B------:R-:W-:-:S07]  /*10630*/  IMAD.MOV.U32 R100, RZ, RZ, R104 ;  /* 0x000000ffff647224 */ /* 0x000fce00078e0068 */
.L_x_14186:
[----:B------:R-:W-:Y:S05]  /*10640*/  BSYNC B0 ;  /* 0x0000000000007941 */ /* 0x000fea0003800000 */
.L_x_14184:
        /* <DEDUP_REMOVED lines=16> */
.L_x_14190:
[----:B------:R-:W-:Y:S05]  /*10750*/  BSYNC B1 ;  /* 0x0000000000017941 */ /* 0x000fea0003800000 */
.L_x_14189:
        /* <DEDUP_REMOVED lines=42> */
[----:B------:R-:W-:-:S11]  /*10a00*/  HFMA2.MMA R122, -RZ, RZ, 0, 0 ;  /* 0x00000000ff7a7435 */ /* 0x000fd600000001ff */
.L_x_14188:
[----:B------:R-:W-:Y:S05]  /*10a10*/  BSYNC B0 ;  /* 0x0000000000007941 */ /* 0x000fea0003800000 */
.L_x_14187:
        /* <DEDUP_REMOVED lines=9> */
.L_x_14183:
        /* <DEDUP_REMOVED lines=12> */
.L_x_14192:
[----:B------:R-:W-:-:S07]  /*10b70*/  IMAD.MOV.U32 R109, RZ, RZ, R104 ;  /* 0x000000ffff6d7224 */ /* 0x000fce00078e0068 */
.L_x_14193:
[----:B------:R-:W-:Y:S05]  /*10b80*/  BSYNC B0 ;  /* 0x0000000000007941 */ /* 0x000fea0003800000 */
.L_x_14191:
        /* <DEDUP_REMOVED lines=16> */
.L_x_14197:
[----:B------:R-:W-:Y:S05]  /*10c90*/  BSYNC B1 ;  /* 0x0000000000017941 */ /* 0x000fea0003800000 */
.L_x_14196:
        /* <DEDUP_REMOVED lines=43> */
.L_x_14195:
[----:B------:R-:W-:Y:S05]  /*10f50*/  BSYNC B0 ;  /* 0x0000000000007941 */ /* 0x000fea0003800000 */
.L_x_14194:
        /* <DEDUP_REMOVED lines=12> */
.L_x_14198:
        /* <DEDUP_REMOVED lines=12> */
.L_x_14201:
[----:B------:R-:W-:-:S07]  /*110e0*/  IMAD.MOV.U32 R101, RZ, RZ, R104 ;  /* 0x000000ffff657224 */ /* 0x000fce00078e0068 */
.L_x_14202:
[----:B------:R-:W-:Y:S05]  /*110f0*/  BSYNC B0 ;  /* 0x0000000000007941 */ /* 0x000fea0003800000 */
.L_x_14200:
        /* <DEDUP_REMOVED lines=16> */
.L_x_14206:
[----:B------:R-:W-:Y:S05]  /*11200*/  BSYNC B1 ;  /* 0x0000000000017941 */ /* 0x000fea0003800000 */
.L_x_14205:
        /* <DEDUP_REMOVED lines=43> */
.L_x_14204:
[----:B------:R-:W-:Y:S05]  /*114c0*/  BSYNC B0 ;  /* 0x0000000000007941 */ /* 0x000fea0003800000 */
.L_x_14203:
        /* <DEDUP_REMOVED lines=9> */
.L_x_14199:
        /* <DEDUP_REMOVED lines=10> */
[----:B------:R-:W-:Y:S01]  /*11600*/  ISETP.NE.AND P5, PT, R119, RZ, PT ;  /* 0x000000ff7700720c */ /* 0x000fe20003fa5270 */
[----:B------:R-:W-:Y:S01]  /*11610*/  IMAD.WIDE.U32 R118, R118, 0x1000000, RZ ;  /* 0x0100000076767825 */ /* 0x000fe200078e00ff */
[----:B------:R-:W-:-:S02]  /*11620*/  LOP3.LUT R84, R84, R111, R85, 0xfe, !PT ;  /* 0x0000006f54547212 */ /* 0x000fc400078efe55 */
[----:B------:R-:W-:Y:S02]  /*11630*/  SEL R111, RZ, 0x1, P5 ;  /* 0x00000001ff6f7807 */ /* 0x000fe40002800000 */
[----:B------:R-:W-:Y:S02]  /*11640*/  ISETP.NE.AND P6, PT, R117, RZ, PT ;  /* 0x000000ff7500720c */ /* 0x000fe40003fc5270 */
[----:B------:R-:W-:Y:S02]  /*11650*/  ISETP.NE.AND P1, PT, R116, RZ, PT ;  /* 0x000000ff7400720c */ /* 0x000fe40003f25270 */
[----:B------:R-:W-:Y:S02]  /*11660*/  LOP3.LUT R111, R119, R84, R111, 0xfe, !PT ;  /* 0x00000054776f7212 */ /* 0x000fe400078efe6f */
[----:B------:R-:W-:Y:S02]  /*11670*/  SEL R116, RZ, 0x1, P6 ;  /* 0x00000001ff747807 */ /* 0x000fe40003000000 */
[----:B------:R-:W-:-:S02]  /*11680*/  SEL R84, RZ, 0x1, P2 ;  /* 0x00000001ff547807 */ /* 0x000fc40001000000 */
        /* <DEDUP_REMOVED lines=55> */
.L_x_14207:
        /* <DEDUP_REMOVED lines=72> */
.L_x_14220:
        /* <DEDUP_REMOVED lines=71> */
[----:B------:R-:W-:-:S03]  /*122f0*/  FMUL.FTZ R112, R112, R116 ;  /* 0x0000007470707220 */ /* 0x000fc60000410000 */
[----:B------:R-:W0:Y:S01]  /*12300*/  SHFL.IDX PT, R111, R111, RZ, 0x1f ;  /* 0x00001fff6f6f7589 */ /* 0x000e2200000e0000 */
[----:B------:R-:W-:Y:S02]  /*12310*/  FFMA.FTZ R116, R114, R112, R83 ;  /* 0x0000007072747223 */ /* 0x000fe40000010053 */
[----:B------:R-:W1:Y:S03]  /*12320*/  LDC R114, c[0x0][0x2d8] ;  /* 0x0000b600ff727b82 */ /* 0x000e660000000800 */
[----:B------:R-:W1:Y:S01]  /*12330*/  SHFL.IDX PT, R83, R116, RZ, 0x1f ;  /* 0x00001fff74537589 */ /* 0x000e6200000e0000 */
[C---:B0-----:R-:W-:Y:S01]  /*12340*/  FMUL.FTZ R84, R111.reuse, R111 ;  /* 0x0000006f6f547220 */ /* 0x041fe20000410000 */
[----:B------:R-:W-:-:S04]  /*12350*/  FSEL R112, R111, RZ, P4 ;  /* 0x000000ff6f707208 */ /* 0x000fc80002000000 */
[----:B------:R-:W-:Y:S01]  /*12360*/  FSEL R115, R84, RZ, !P3 ;  /* 0x000000ff54737208 */ /* 0x000fe20005800000 */
[----:B-1----:R-:W-:Y:S01]  /*12370*/  FFMA.FTZ R114, R83, UR12, R114 ;  /* 0x0000000c53727c23 */ /* 0x002fe20008010072 */
[C---:B------:R-:W-:Y:S01]  /*12380*/  FADD.FTZ R84, -R112.reuse, R40 ;  /* 0x0000002870547221 */ /* 0x040fe20000010100 */
[----:B------:R-:W0:Y:S01]  /*12390*/  @!P2 LDC.64 R82, c[0x0][0x250] ;  /* 0x00009400ff52ab82 */ /* 0x000e220000000a00 */
[----:B------:R-:W-:Y:S01]  /*123a0*/  FADD.FTZ R85, -R112, R41 ;  /* 0x0000002970557221 */ /* 0x000fe20000010100 */
[----:B------:R-:W-:Y:S01]  /*123b0*/  FADD.FTZ R115, R114, R115 ;  /* 0x0000007372737221 */ /* 0x000fe20000010000 */
[C---:B------:R-:W-:Y:S01]  /*123c0*/  FADD.FTZ R120, -R112.reuse, R24 ;  /* 0x0000001870787221 */ /* 0x040fe20000010100 */
[C---:B------:R-:W-:Y:S01]  /*123d0*/  FADD.FTZ R122, -R112.reuse, R25 ;  /* 0x00000019707a7221 */ /* 0x040fe20000010100 */
[C---:B------:R-:W-:Y:S01]  /*123e0*/  FADD.FTZ R42, -R112.reuse, R42 ;  /* 0x0000002a702a7221 */ /* 0x040fe20000010100 */
[C---:B------:R-:W-:Y:S01]  /*123f0*/  FADD.FTZ R43, -R112.reuse, R43 ;  /* 0x0000002b702b7221 */ /* 0x040fe20000010100 */
[C---:B------:R-:W-:Y:S01]  /*12400*/  FADD.FTZ R38, -R112.reuse, R38 ;  /* 0x0000002670267221 */ /* 0x040fe20000010100 */
[----:B------:R-:W1:Y:S01]  /*12410*/  @!P2 LDC.64 R40, c[0x0][0x258] ;  /* 0x00009600ff28ab82 */ /* 0x000e620000000a00 */
[----:B------:R-:W2:Y:S01]  /*12420*/  MUFU.RSQ R115, R115 ;  /* 0x0000007300737308 */ /* 0x000ea20000001400 */
[C---:B------:R-:W-:Y:S01]  /*12430*/  FADD.FTZ R124, -R112.reuse, R27 ;  /* 0x0000001b707c7221 */ /* 0x040fe20000010100 */
        /* <DEDUP_REMOVED lines=15> */
[C---:B--2---:R-:W-:Y:S01]  /*12530*/  FMUL.FTZ R27, R115.reuse, R42 ;  /* 0x0000002a731b7220 */ /* 0x044fe20000410000 */
[C---:B------:R-:W-:Y:S01]  /*12540*/  FADD.FTZ R57, -R112.reuse, R57 ;  /* 0x0000003970397221 */ /* 0x040fe20000010100 */
[C---:B------:R-:W-:Y:S01]  /*12550*/  FADD.FTZ R58, -R112.reuse, R58 ;  /* 0x0000003a703a7221 */ /* 0x040fe20000010100 */
[----:B------:R-:W-:Y:S01]  /*12560*/  FMUL.FTZ R42, R115, R43 ;  /* 0x0000002b732a7220 */ /* 0x000fe20000410000 */
[----:B------:R-:W-:Y:S01]  /*12570*/  FADD.FTZ R112, -R112, R59 ;  /* 0x0000003b70707221 */ /* 0x000fe20000010100 */
[----:B------:R0:W-:Y:S01]  /*12580*/  @!P2 STG.E desc[UR4][R82.64], R111 ;  /* 0x0000006f5200a986 */ /* 0x0001e2000c101904 */
[----:B-1----:R-:W-:-:S04]  /*12590*/  @!P2 IMAD.WIDE R28, R64, 0x4, R40 ;  /* 0x00000004401ca825 */ /* 0x002fc800078e0228 */
[C---:B------:R-:W-:Y:S01]  /*125a0*/  FMUL.FTZ R59, R115.reuse, R38 ;  /* 0x00000026733b7220 */ /* 0x040fe20000410000 */
[C---:B------:R-:W-:Y:S01]  /*125b0*/  FMUL.FTZ R40, R115.reuse, R85 ;  /* 0x0000005573287220 */ /* 0x040fe20000410000 */
[C---:B------:R-:W-:Y:S01]  /*125c0*/  FMUL.FTZ R41, R115.reuse, R36 ;  /* 0x0000002473297220 */ /* 0x040fe20000410000 */
[C---:B------:R-:W-:Y:S01]  /*125d0*/  FMUL.FTZ R38, R115.reuse, R39 ;  /* 0x0000002773267220 */ /* 0x040fe20000410000 */
[C---:B------:R-:W-:Y:S01]  /*125e0*/  FMUL.FTZ R39, R115.reuse, R34 ;  /* 0x0000002273277220 */ /* 0x040fe20000410000 */
[----:B------:R-:W-:Y:S01]  /*125f0*/  FFMA.FTZ R85, R42, R70, R61 ;  /* 0x000000462a557223 */ /* 0x000fe2000001003d */
[C---:B------:R-:W-:Y:S01]  /*12600*/  FMUL.FTZ R36, R115.reuse, R37 ;  /* 0x0000002573247220 */ /* 0x040fe20000410000 */
[C---:B------:R-:W-:Y:S01]  /*12610*/  FMUL.FTZ R34, R115.reuse, R35 ;  /* 0x0000002373227220 */ /* 0x040fe20000410000 */
[C---:B------:R-:W-:Y:S01]  /*12620*/  FMUL.FTZ R35, R115.reuse, R114 ;  /* 0x0000007273237220 */ /* 0x040fe20000410000 */
[C---:B------:R-:W-:Y:S01]  /*12630*/  FMUL.FTZ R37, R115.reuse, R26 ;  /* 0x0000001a73257220 */ /* 0x040fe20000410000 */
[----:B0-----:R-:W-:Y:S01]  /*12640*/  FMUL.FTZ R83, R115, R30 ;  /* 0x0000001e73537220 */ /* 0x001fe20000410000 */
[----:B------:R-:W-:Y:S01]  /*12650*/  FFMA.FTZ R30, R27, R67, R62 ;  /* 0x000000431b1e7223 */ /* 0x000fe2000001003e */
[----:B------:R-:W-:Y:S01]  /*12660*/  FMUL.FTZ R43, R115, R56 ;  /* 0x00000038732b7220 */ /* 0x000fe20000410000 */
[----:B------:R-:W-:Y:S01]  /*12670*/  FFMA.FTZ R27, R59, R71, R22 ;  /* 0x000000473b1b7223 */ /* 0x000fe20000010016 */
[C---:B------:R-:W-:Y:S01]  /*12680*/  FMUL.FTZ R84, R115.reuse, R84 ;  /* 0x0000005473547220 */ /* 0x040fe20000410000 */
[C---:B------:R-:W-:Y:S01]  /*12690*/  FMUL.FTZ R116, R115.reuse, R116 ;  /* 0x0000007473747220 */ /* 0x040fe20000410000 */
[----:B------:R-:W-:Y:S01]  /*126a0*/  FMUL.FTZ R56, R115, R57 ;  /* 0x0000003973387220 */ /* 0x000fe20000410000 */
[----:B------:R-:W-:Y:S01]  /*126b0*/  FFMA.FTZ R26, R41, R69, R60 ;  /* 0x00000045291a7223 */ /* 0x000fe2000001003c */
[----:B------:R-:W-:Y:S01]  /*126c0*/  FFMA.FTZ R59, R40, R68, R63 ;  /* 0x00000044283b7223 */ /* 0x000fe2000001003f */
[C---:B------:R-:W-:Y:S01]  /*126d0*/  FMUL.FTZ R57, R115.reuse, R58 ;  /* 0x0000003a73397220 */ /* 0x040fe20000410000 */
[----:B------:R-:W-:Y:S01]  /*126e0*/  FMUL.FTZ R112, R115, R112 ;  /* 0x0000007073707220 */ /* 0x000fe20000410000 */
[----:B---3--:R-:W-:Y:S01]  /*126f0*/  IMAD.WIDE.U32 R40, R113, 0x10, R24 ;  /* 0x0000001071287825 */ /* 0x008fe200078e0018 */
[----:B------:R-:W-:Y:S01]  /*12700*/  F2FP.F16.F32.PACK_AB R25, R85, R30 ;  /* 0x0000001e5519723e */ /* 0x000fe200000000ff */
[----:B------:R0:W-:Y:S02]  /*12710*/  @!P2 STG.E desc[UR4][R28.64], R115 ;  /* 0x000000731c00a986 */ /* 0x0001e4000c101904 */
        /* <DEDUP_REMOVED lines=8> */
[C---:B------:R-:W-:Y:S01]  /*127a0*/  FMUL.FTZ R32, R115.reuse, R33 ;  /* 0x0000002173207220 */ /* 0x040fe20000410000 */
[C---:B------:R-:W-:Y:S01]  /*127b0*/  FMUL.FTZ R118, R115.reuse, R118 ;  /* 0x0000007673767220 */ /* 0x040fe20000410000 */
[----:B------:R-:W-:Y:S01]  /*127c0*/  FMUL.FTZ R124, R115, R124 ;  /* 0x0000007c737c7220 */ /* 0x000fe20000410000 */
[----:B0-----:R-:W-:Y:S01]  /*127d0*/  FFMA.FTZ R29, R39, R75, R18 ;  /* 0x0000004b271d7223 */ /* 0x001fe20000010012 */
[C---:B------:R-:W-:Y:S01]  /*127e0*/  FMUL.FTZ R33, R115.reuse, R120 ;  /* 0x0000007873217220 */ /* 0x040fe20000410000 */
[----:B------:R-:W-:Y:S01]  /*127f0*/  FMUL.FTZ R122, R115, R122 ;  /* 0x0000007a737a7220 */ /* 0x000fe20000410000 */
[----:B------:R-:W-:Y:S01]  /*12800*/  FFMA.FTZ R111, R36, R72, R23 ;  /* 0x00000048246f7223 */ /* 0x000fe20000010017 */
[----:B------:R-:W-:Y:S01]  /*12810*/  F2FP.F16.F32.PACK_AB R27, R38, R27 ;  /* 0x0000001b261b723e */ /* 0x000fe200000000ff */
        /* <DEDUP_REMOVED lines=9> */
[----:B------:R-:W-:Y:S01]  /*128b0*/  LEA R38, P2, R108, UR14, 0x4 ;  /* 0x0000000e6c267c11 */ /* 0x000fe2000f8420ff */
[----:B------:R-:W-:Y:S01]  /*128c0*/  FFMA.FTZ R34, R43, R89, R8 ;  /* 0x000000592b227223 */ /* 0x000fe20000010008 */
[----:B------:R-:W-:Y:S01]  /*128d0*/  FFMA.FTZ R124, R124, R90, R9 ;  /* 0x0000005a7c7c7223 */ /* 0x000fe20000010009 */
[----:B------:R-:W-:Y:S01]  /*128e0*/  FFMA.FTZ R57, R56, R92, R7 ;  /* 0x0000005c38397223 */ /* 0x000fe20000010007 */
[----:B------:R-:W-:Y:S01]  /*128f0*/  FFMA.FTZ R32, R33, R81, R12 ;  /* 0x0000005121207223 */ /* 0x000fe2000001000c */
[----:B------:R-:W-:Y:S01]  /*12900*/  FFMA.FTZ R43, R122, R88, R11 ;  /* 0x000000587a2b7223 */ /* 0x000fe2000001000b */
[----:B------:R-:W-:-:S02]  /*12910*/  LEA R36, P3, R110, UR14, 0x4 ;  /* 0x0000000e6e247c11 */ /* 0x000fc4000f8620ff */
[----:B------:R-:W-:Y:S02]  /*12920*/  F2FP.F16.F32.PACK_AB R26, R111, R26 ;  /* 0x0000001a6f1a723e */ /* 0x000fe400000000ff */
[----:B------:R-:W-:Y:S02]  /*12930*/  LEA.HI.X R39, R108, UR15, RZ, 0x4, P2 ;  /* 0x0000000f6c277c11 */ /* 0x000fe400090f24ff */
[----:B------:R-:W-:Y:S02]  /*12940*/  F2FP.F16.F32.PACK_AB R31, R118, R31 ;  /* 0x0000001f761f723e */ /* 0x000fe400000000ff */
[----:B------:R-:W-:Y:S01]  /*12950*/  F2FP.F16.F32.PACK_AB R28, R59, R28 ;  /* 0x0000001c3b1c723e */ /* 0x000fe200000000ff */
[----:B------:R0:W-:Y:S01]  /*12960*/  STG.E.128 desc[UR4][R38.64], R24 ;  /* 0x0000001826007986 */ /* 0x0001e2000c101d04 */
[----:B------:R-:W-:Y:S02]  /*12970*/  F2FP.F16.F32.PACK_AB R33, R124, R37 ;  /* 0x000000257c21723e */ /* 0x000fe400000000ff */
[----:B------:R-:W-:Y:S01]  /*12980*/  F2FP.F16.F32.PACK_AB R34, R57, R34 ;  /* 0x000000223922723e */ /* 0x000fe200000000ff */
[----:B------:R0:W-:Y:S01]  /*12990*/  STG.E.128 desc[UR4][R40.64], R28 ;  /* 0x0000001c28007986 */ /* 0x0001e2000c101d04 */
[----:B------:R-:W-:-:S02]  /*129a0*/  LEA.HI.X R37, R110, UR15, RZ, 0x4, P3 ;  /* 0x0000000f6e257c11 */ /* 0x000fc400098f24ff */
[----:B------:R-:W-:Y:S02]  /*129b0*/  F2FP.F16.F32.PACK_AB R32, R43, R32 ;  /* 0x000000202b20723e */ /* 0x000fe400000000ff */
[----:B------:R-:W-:Y:S02]  /*129c0*/  IADD3 R64, R64, UR16, RZ ;  /* 0x0000001040407c10 */ /* 0x000fe4000fffe0ff */
[----:B------:R-:W-:Y:S01]  /*129d0*/  SEL R112, RZ, 0x1, P1 ;  /* 0x00000001ff707807 */ /* 0x000fe20000800000 */
[----:B------:R0:W-:Y:S01]  /*129e0*/  STG.E.128 desc[UR4][R36.64], R32 ;  /* 0x0000002024007986 */ /* 0x0001e2000c101d04 */
[----:B------:R-:W-:-:S13]  /*129f0*/  ISETP.GE.AND P2, PT, R64, UR17, PT ;  /* 0x0000001140007c0c */ /* 0x000fda000bf46270 */
[----:B------:R-:W-:Y:S05]  /*12a00*/  @!P2 BRA `(.L_x_14209) ;  /* 0xfffffee00034a947 */ /* 0x000fea000383ffff */
[----:B------:R-:W-:Y:S05]  /*12a10*/  EXIT ;  /* 0x000000000000794d */ /* 0x000fea0003800000 */
.L_x_14208:
[----:B------:R-:W-:Y:S01]  /*12a20*/  HFMA2.MMA R121, -RZ, RZ, 0, 1.847743988037109375e-06 ;  /* 0x0000001fff797435 */ /* 0x000fe200000001ff */
[----:B------:R-:W-:Y:S02]  /*12a30*/  IMAD.MOV.U32 R120, RZ, RZ, 0x1 ;  /* 0x00000001ff787424 */ /* 0x000fe400078e00ff */
[----:B------:R-:W-:-:S08]  /*12a40*/  IMAD.MOV.U32 R119, RZ, RZ, -0x1 ;  /* 0xffffffffff777424 */ /* 0x000fd000078e00ff */
[----:B0-----:R-:W-:Y:S05]  /*12a50*/  WARPSYNC.COLLECTIVE R119, `(.L_x_14210) ;  /* 0x0000000077087348 */ /* 0x001fea0003c00000 */
[----:B------:R1:W2:Y:S02]  /*12a60*/  SHFL.BFLY P3, R117, R118, R120, R121 ;  /* 0x0c00007876757389 */ /* 0x0002a40000060079 */
[----:B012---:R-:W-:Y:S01]  /*12a70*/  ENDCOLLECTIVE ;  /* 0x000000000000791b */ /* 0x007fe20003800000 */
.L_x_14210:
[----:B------:R-:W-:Y:S01]  /*12a80*/  HFMA2.MMA R120, -RZ, RZ, 0, 1.1920928955078125e-07 ;  /* 0x00000002ff787435 */ /* 0x000fe200000001ff */
[----:B------:R-:W-:-:S05]  /*12a90*/  MOV R83, R117 ;  /* 0x0000007500537202 */ /* 0x000fca0000000f00 */
[----:B------:R-:W-:-:S04]  /*12aa0*/  FADD.FTZ R84, R118, R83 ;  /* 0x0000005376547221 */ /* 0x000fc80000010000 */
[----:B------:R-:W-:-:S07]  /*12ab0*/  IMAD.MOV.U32 R118, RZ, RZ, R84 ;  /* 0x000000ffff767224 */ /* 0x000fce00078e0054 */
[----:B------:R-:W-:Y:S05]  /*12ac0*/  WARPSYNC.COLLECTIVE R119, `(.L_x_14211) ;  /* 0x0000000077087348 */ /* 0x000fea0003c00000 */
[----:B------:R0:W1:Y:S02]  /*12ad0*/  SHFL.BFLY P3, R117, R118, R120, R121 ;  /* 0x0c00007876757389 */ /* 0x0000640000060079 */
[----:B01----:R-:W-:Y:S01]  /*12ae0*/  ENDCOLLECTIVE ;  /* 0x000000000000791b */ /* 0x003fe20003800000 */
.L_x_14211:
[----:B------:R-:W-:Y:S02]  /*12af0*/  IMAD.MOV.U32 R120, RZ, RZ, 0x4 ;  /* 0x00000004ff787424 */ /* 0x000fe400078e00ff */
[----:B------:R-:W-:-:S04]  /*12b00*/  IMAD.MOV.U32 R83, RZ, RZ, R117 ;  /* 0x000000ffff537224 */ /* 0x000fc800078e0075 */
[----:B------:R-:W-:-:S05]  /*12b10*/  FADD.FTZ R85, R84, R83 ;  /* 0x0000005354557221 */ /* 0x000fca0000010000 */
[----:B------:R-:W-:-:S07]  /*12b20*/  MOV R118, R85 ;  /* 0x0000005500767202 */ /* 0x000fce0000000f00 */
[----:B------:R-:W-:Y:S05]  /*12b30*/  WARPSYNC.COLLECTIVE R119, `(.L_x_14212) ;  /* 0x0000000077087348 */ /* 0x000fea0003c00000 */
[----:B------:R0:W1:Y:S02]  /*12b40*/  SHFL.BFLY P3, R117, R118, R120, R121 ;  /* 0x0c00007876757389 */ /* 0x0000640000060079 */
[----:B01----:R-:W-:Y:S01]  /*12b50*/  ENDCOLLECTIVE ;  /* 0x000000000000791b */ /* 0x003fe20003800000 */
.L_x_14212:
[----:B------:R-:W-:Y:S01]  /*12b60*/  HFMA2.MMA R120, -RZ, RZ, 0, 4.76837158203125e-07 ;  /* 0x00000008ff787435 */ /* 0x000fe200000001ff */
[----:B------:R-:W-:-:S05]  /*12b70*/  MOV R82, R117 ;  /* 0x0000007500527202 */ /* 0x000fca0000000f00 */
[----:B------:R-:W-:-:S04]  /*12b80*/  FADD.FTZ R114, R85, R82 ;  /* 0x0000005255727221 */ /* 0x000fc80000010000 */
[----:B------:R-:W-:-:S07]  /*12b90*/  IMAD.MOV.U32 R118, RZ, RZ, R114 ;  /* 0x000000ffff767224 */ /* 0x000fce00078e0072 */
[----:B------:R-:W-:Y:S05]  /*12ba0*/  WARPSYNC.COLLECTIVE R119, `(.L_x_14213) ;  /* 0x0000000077087348 */ /* 0x000fea0003c00000 */
[----:B------:R0:W1:Y:S02]  /*12bb0*/  SHFL.BFLY P3, R117, R118, R120, R121 ;  /* 0x0c00007876757389 */ /* 0x0000640000060079 */
[----:B01----:R-:W-:Y:S01]  /*12bc0*/  ENDCOLLECTIVE ;  /* 0x000000000000791b */ /* 0x003fe20003800000 */
.L_x_14213:
[----:B------:R-:W-:Y:S02]  /*12bd0*/  IMAD.MOV.U32 R120, RZ, RZ, 0x10 ;  /* 0x00000010ff787424 */ /* 0x000fe400078e00ff */
[----:B------:R-:W-:-:S04]  /*12be0*/  IMAD.MOV.U32 R83, RZ, RZ, R117 ;  /* 0x000000ffff537224 */ /* 0x000fc800078e0075 */
[----:B------:R-:W-:-:S05]  /*12bf0*/  FADD.FTZ R115, R114, R83 ;  /* 0x0000005372737221 */ /* 0x000fca0000010000 */
[----:B------:R-:W-:-:S07]  /*12c00*/  MOV R118, R115 ;  /* 0x0000007300767202 */ /* 0x000fce0000000f00 */
[----:B------:R-:W-:Y:S05]  /*12c10*/  WARPSYNC.COLLECTIVE R119, `(.L_x_14214) ;  /* 0x0000000077087348 */ /* 0x000fea0003c00000 */
[----:B------:R0:W1:Y:S02]  /*12c20*/  SHFL.BFLY P3, R117, R118, R120, R121 ;  /* 0x0c00007876757389 */ /* 0x0000640000060079 */
[----:B01----:R-:W-:Y:S01]  /*12c30*/  ENDCOLLECTIVE ;  /* 0x000000000000791b */ /* 0x003fe20003800000 */
.L_x_14214:
        /* <DEDUP_REMOVED lines=56> */
.L_x_14215:
[----:B------:R-:W-:Y:S02]  /*12fc0*/  IMAD.MOV.U32 R120, RZ, RZ, 0x2 ;  /* 0x00000002ff787424 */ /* 0x000fe400078e00ff */
[----:B------:R-:W-:-:S04]  /*12fd0*/  IMAD.MOV.U32 R84, RZ, RZ, R117 ;  /* 0x000000ffff547224 */ /* 0x000fc800078e0075 */
[----:B------:R-:W-:-:S05]  /*12fe0*/  FADD.FTZ R84, R83, R84 ;  /* 0x0000005453547221 */ /* 0x000fca0000010000 */
[----:B------:R-:W-:-:S07]  /*12ff0*/  MOV R118, R84 ;  /* 0x0000005400767202 */ /* 0x000fce0000000f00 */
[----:B------:R-:W-:Y:S05]  /*13000*/  WARPSYNC.COLLECTIVE R119, `(.L_x_14216) ;  /* 0x0000000077087348 */ /* 0x000fea0003c00000 */
[----:B------:R0:W1:Y:S02]  /*13010*/  SHFL.BFLY P3, R117, R118, R120, R121 ;  /* 0x0c00007876757389 */ /* 0x0000640000060079 */
[----:B01----:R-:W-:Y:S01]  /*13020*/  ENDCOLLECTIVE ;  /* 0x000000000000791b */ /* 0x003fe20003800000 */
.L_x_14216:
[----:B------:R-:W-:Y:S01]  /*13030*/  HFMA2.MMA R120, -RZ, RZ, 0, 2.384185791015625e-07 ;  /* 0x00000004ff787435 */ /* 0x000fe200000001ff */
[----:B------:R-:W-:-:S05]  /*13040*/  MOV R85, R117 ;  /* 0x0000007500557202 */ /* 0x000fca0000000f00 */
[----:B------:R-:W-:-:S04]  /*13050*/  FADD.FTZ R85, R84, R85 ;  /* 0x0000005554557221 */ /* 0x000fc80000010000 */
[----:B------:R-:W-:-:S07]  /*13060*/  IMAD.MOV.U32 R118, RZ, RZ, R85 ;  /* 0x000000ffff767224 */ /* 0x000fce00078e0055 */
[----:B------:R-:W-:Y:S05]  /*13070*/  WARPSYNC.COLLECTIVE R119, `(.L_x_14217) ;  /* 0x0000000077087348 */ /* 0x000fea0003c00000 */
[----:B------:R0:W1:Y:S02]  /*13080*/  SHFL.BFLY P3, R117, R118, R120, R121 ;  /* 0x0c00007876757389 */ /* 0x0000640000060079 */
[----:B01----:R-:W-:Y:S01]  /*13090*/  ENDCOLLECTIVE ;  /* 0x000000000000791b */ /* 0x003fe20003800000 */
.L_x_14217:
[----:B------:R-:W-:Y:S02]  /*130a0*/  IMAD.MOV.U32 R120, RZ, RZ, 0x8 ;  /* 0x00000008ff787424 */ /* 0x000fe400078e00ff */
[----:B------:R-:W-:-:S04]  /*130b0*/  IMAD.MOV.U32 R114, RZ, RZ, R117 ;  /* 0x000000ffff727224 */ /* 0x000fc800078e0075 */
[----:B------:R-:W-:-:S05]  /*130c0*/  FADD.FTZ R114, R85, R114 ;  /* 0x0000007255727221 */ /* 0x000fca0000010000 */
[----:B------:R-:W-:-:S07]  /*130d0*/  MOV R118, R114 ;  /* 0x0000007200767202 */ /* 0x000fce0000000f00 */
[----:B------:R-:W-:Y:S05]  /*130e0*/  WARPSYNC.COLLECTIVE R119, `(.L_x_14218) ;  /* 0x0000000077087348 */ /* 0x000fea0003c00000 */
[----:B------:R0:W1:Y:S02]  /*130f0*/  SHFL.BFLY P3, R117, R118, R120, R121 ;  /* 0x0c00007876757389 */ /* 0x0000640000060079 */
[----:B01----:R-:W-:Y:S01]  /*13100*/  ENDCOLLECTIVE ;  /* 0x000000000000791b */ /* 0x003fe20003800000 */
.L_x_14218:
[----:B------:R-:W-:Y:S01]  /*13110*/  HFMA2.MMA R120, -RZ, RZ, 0, 9.5367431640625e-07 ;  /* 0x00000010ff787435 */ /* 0x000fe200000001ff */
[----:B------:R-:W-:-:S05]  /*13120*/  MOV R115, R117 ;  /* 0x0000007500737202 */ /* 0x000fca0000000f00 */
[----:B------:R-:W-:-:S04]  /*13130*/  FADD.FTZ R116, R114, R115 ;  /* 0x0000007372747221 */ /* 0x000fc80000010000 */
[----:B------:R-:W-:-:S07]  /*13140*/  IMAD.MOV.U32 R118, RZ, RZ, R116 ;  /* 0x000000ffff767224 */ /* 0x000fce00078e0074 */
[----:B------:R-:W-:Y:S05]  /*13150*/  WARPSYNC.COLLECTIVE R119, `(.L_x_14219) ;  /* 0x0000000077087348 */ /* 0x000fea0003c00000 */
[----:B------:R0:W1:Y:S02]  /*13160*/  SHFL.BFLY P3, R117, R118, R120, R121 ;  /* 0x0c00007876757389 */ /* 0x0000640000060079 */
[----:B01----:R-:W-:Y:S01]  /*13170*/  ENDCOLLECTIVE ;  /* 0x000000000000791b */ /* 0x003fe20003800000 */
.L_x_14219:
[----:B------:R-:W-:Y:S05]  /*13180*/  BRA `(.L_x_14220) ;  /* 0xffffffec003c7947 */ /* 0x000fea000383ffff */
.L_x_14221:
        /* <DEDUP_REMOVED lines=15> */
.L_x_20595:


//--------------------- .text._ZN10layer_norm31ln_parallel_residual_fwd_kernelINS_13Kernel_traitsIf6__halffS2_fjLj6144ELj1ELj1ELj8ELj16ENS_18Kernel_traits_baseILj6144EfS2_fS2_fjLj256EEEEELb0ELb0ELb0EEEvNS_9FwdParamsE --------------------------
	.section	.text._ZN10layer_norm31ln_parallel_residual_fwd_kernelINS_13Kernel_traitsIf6__halffS2_fjLj6144ELj1ELj1ELj8ELj16ENS_18Kernel_traits_baseILj6144EfS2_fS2_fjLj256EEEEELb0ELb0ELb0EEEvNS_9FwdParamsE,"ax",@progbits
	.align	128
        .global         _ZN10layer_norm31ln_parallel_residual_fwd_kernelINS_13Kernel_traitsIf6__halffS2_fjLj6144ELj1ELj1ELj8ELj16ENS_18Kernel_traits_baseILj6144EfS2_fS2_fjLj256EEEEELb0ELb0ELb0EEEvNS_9FwdParamsE
        .type           _ZN10layer_norm31ln_parallel_residual_fwd_kernelINS_13Kernel_traitsIf6__halffS2_fjLj6144ELj1ELj1ELj8ELj16ENS_18Kernel_traits_baseILj6144EfS2_fS2_fjLj256EEEEELb0ELb0ELb0EEEvNS_9FwdParamsE,@function
        .size           _ZN10layer_norm31ln_parallel_residual_fwd_kernelINS_13Kernel_traitsIf6__halffS2_fjLj6144ELj1ELj1ELj8ELj16ENS_18Kernel_traits_baseILj6144EfS2_fS2_fjLj256EEEEELb0ELb0ELb0EEEvNS_9FwdParamsE,(.L_x_20596 - _ZN10layer_norm31ln_parallel_residual_fwd_kernelINS_13Kernel_traitsIf6__halffS2_fjLj6144ELj1ELj1ELj8ELj16ENS_18Kernel_traits_baseILj6144EfS2_fS2_fjLj256EEEEELb0ELb0ELb0EEEvNS_9FwdParamsE)
        .other          _ZN10layer_norm31ln_parallel_residual_fwd_kernelINS_13Kernel_traitsIf6__halffS2_fjLj6144ELj1ELj1ELj8ELj16ENS_18Kernel_traits_baseILj6144EfS2_fS2_fjLj256EEEEELb0ELb0ELb0EEEvNS_9FwdParamsE,@"STO_CUDA_ENTRY STV_DEFAULT"
_ZN10layer_norm31ln_parallel_residual_fwd_kernelINS_13Kernel_traitsIf6__halffS2_fjLj6144ELj1ELj1ELj8ELj16ENS_18Kernel_traits_baseILj6144EfS2_fS2_fjLj256EEEEELb0ELb0ELb0EEEvNS_9FwdParamsE:
.text._ZN10layer_norm31ln_parallel_residual_fwd_kernelINS_13Kernel_traitsIf6__halffS2_fjLj6144ELj1ELj1ELj8ELj16ENS_18Kernel_traits_baseILj6144EfS2_fS2_fjLj256EEEEELb0ELb0ELb0EEEvNS_9FwdParamsE:
        /* <DEDUP_REMOVED lines=49> */
.L_x_14223:
[----:B------:R-:W-:Y:S05]  /*0310*/  BSYNC B0 ;  /* 0x0000000000007941 */ /* 0x000fea0003800000 */
.L_x_14222:
        /* <DEDUP_REMOVED lines=36> */
.L_x_14225:
[----:B------:R-:W-:Y:S05]  /*0560*/  BSYNC B0 ;  /* 0x0000000000007941 */ /* 0x000fea0003800000 */
.L_x_14224:
        /* <DEDUP_REMOVED lines=35> */
.L_x_14227:
[----:B------:R-:W-:Y:S05]  /*07a0*/  BSYNC B0 ;  /* 0x0000000000007941 */ /* 0x000fea0003800000 */
.L_x_14226:
        /* <DEDUP_REMOVED lines=32> */
.L_x_14289:
        /* <DEDUP_REMOVED lines=22> */
[----:B------:R-:W-:Y:S01]  /*0b10*/  ISETP.NE.AND.EX P1, PT, RZ, UR7, PT, P1 ;  /* 0x00000007ff007c0c */ /* 0x000fe2000bf25310 */
[----:B----4-:R-:W-:-:S12]  /*0b20*/  HADD2.F32 R112, -RZ, R144.H0_H0 ;  /* 0x20000090ff707230 */ /* 0x010fd80000004100 */
[----:B0-----:R-:W-:Y:S05]  /*0b30*/  @P1 BRA `(.L_x_14230) ;  /* 0x00000000000c1947 */ /* 0x001fea0003800000 */
[----:B------:R-:W-:Y:S05]  /*0b40*/  @!P0 BRA `(.L_x_14231) ;  /* 0x0000000000148947 */ /* 0x000fea0003800000 */
[----:B-----5:R-:W-:Y:S01]  /*0b50*/  FADD.FTZ R112, R104, R112 ;  /* 0x0000007068707221 */ /* 0x020fe20000010000 */
[----:B------:R-:W-:Y:S06]  /*0b60*/  BRA `(.L_x_14231) ;  /* 0x00000000000c7947 */ /* 0x000fec0003800000 */
.L_x_14230:
[----:B-----5:R-:W-:-:S05]  /*0b70*/  HADD2.F32 R113, -RZ, R100.H0_H0 ;  /* 0x20000064ff717230 */ /* 0x020fca0000004100 */
[----:B------:R-:W-:-:S04]  /*0b80*/  FADD.FTZ R112, R113, R112 ;  /* 0x0000007071707221 */ /* 0x000fc80000010000 */
[----:B------:R-:W-:-:S07]  /*0b90*/  @P0 FADD.FTZ R112, R104, R112 ;  /* 0x0000007068700221 */ /* 0x000fce0000010000 */
.L_x_14231:
[----:B------:R-:W-:Y:S01]  /*0ba0*/  HADD2.F32 R113, -RZ, R144.H1_H1 ;  /* 0x30000090ff717230 */ /* 0x000fe20000004100 */
[----:B------:R-:W-:Y:S06]  /*0bb0*/  @P1 BRA `(.L_x_14232) ;  /* 0x00000000000c1947 */ /* 0x000fec0003800000 */
[----:B------:R-:W-:Y:S05]  /*0bc0*/  @!P0 BRA `(.L_x_14233) ;  /* 0x0000000000148947 */ /* 0x000fea0003800000 */
[----:B-----5:R-:W-:Y:S01]  /*0bd0*/  FADD.FTZ R113, R105, R113 ;  /* 0x0000007169717221 */ /* 0x020fe20000010000 */
[----:B------:R-:W-:Y:S06]  /*0be0*/  BRA `(.L_x_14233) ;  /* 0x00000000000c7947 */ /* 0x000fec0003800000 */
.L_x_14232:
[----:B-----5:R-:W-:-:S05]  /*0bf0*/  HADD2.F32 R114, -RZ, R100.H1_H1 ;  /* 0x30000064ff727230 */ /* 0x020fca0000004100 */
[----:B------:R-:W-:-:S04]  /*0c00*/  FADD.FTZ R113, R114, R113 ;  /* 0x0000007172717221 */ /* 0x000fc80000010000 */
[----:B------:R-:W-:-:S07]  /*0c10*/  @P0 FADD.FTZ R113, R105, R113 ;  /* 0x0000007169710221 */ /* 0x000fce0000010000 */
.L_x_14233:
[----:B------:R-:W-:Y:S01]  /*0c20*/  HADD2.F32 R114, -RZ, R145.H0_H0 ;  /* 0x20000091ff727230 */ /* 0x000fe20000004100 */
[----:B------:R-:W-:Y:S06]  /*0c30*/  @P1 BRA `(.L_x_14234) ;  /* 0x00000000000c1947 */ /* 0x000fec0003800000 */
[----:B------:R-:W-:Y:S05]  /*0c40*/  @!P0 BRA `(.L_x_14235) ;  /* 0x0000000000148947 */ /* 0x000fea0003800000 */
[----:B-----5:R-:W-:Y:S01]  /*0c50*/  FADD.FTZ R114, R106, R114 ;  /* 0x000000726a727221 */ /* 0x020fe20000010000 */
[----:B------:R-:W-:Y:S06]  /*0c60*/  BRA `(.L_x_14235) ;  /* 0x00000000000c7947 */ /* 0x000fec0003800000 */
.L_x_14234:
[----:B-----5:R-:W-:-:S05]  /*0c70*/  HADD2.F32 R115, -RZ, R101.H0_H0 ;  /* 0x20000065ff737230 */ /* 0x020fca0000004100 */
[----:B------:R-:W-:-:S04]  /*0c80*/  FADD.FTZ R114, R115, R114 ;  /* 0x0000007273727221 */ /* 0x000fc80000010000 */
[----:B------:R-:W-:-:S07]  /*0c90*/  @P0 FADD.FTZ R114, R106, R114 ;  /* 0x000000726a720221 */ /* 0x000fce0000010000 */
.L_x_14235:
[----:B------:R-:W-:Y:S01]  /*0ca0*/  HADD2.F32 R115, -RZ, R145.H1_H1 ;  /* 0x30000091ff737230 */ /* 0x000fe20000004100 */
[----:B------:R-:W-:Y:S06]  /*0cb0*/  @P1 BRA `(.L_x_14236) ;  /* 0x00000000000c1947 */ /* 0x000fec0003800000 */
[----:B------:R-:W-:Y:S05]  /*0cc0*/  @!P0 BRA `(.L_x_14237) ;  /* 0x0000000000148947 */ /* 0x000fea0003800000 */
[----:B-----5:R-:W-:Y:S01]  /*0cd0*/  FADD.FTZ R115, R107, R115 ;  /* 0x000000736b737221 */ /* 0x020fe20000010000 */
[----:B------:R-:W-:Y:S06]  /*0ce0*/  BRA `(.L_x_14237) ;  /* 0x00000000000c7947 */ /* 0x000fec0003800000 */
.L_x_14236:
[----:B-----5:R-:W-:-:S05]  /*0cf0*/  HADD2.F32 R116, -RZ, R101.H1_H1 ;  /* 0x30000065ff747230 */ /* 0x020fca0000004100 */
[----:B------:R-:W-:-:S04]  /*0d00*/  FADD.FTZ R115, R116, R115 ;  /* 0x0000007374737221 */ /* 0x000fc80000010000 */
[----:B------:R-:W-:-:S07]  /*0d10*/  @P0 FADD.FTZ R115, R107, R115 ;  /* 0x000000736b730221 */ /* 0x000fce0000010000 */
.L_x_14237:
[----:B------:R-:W-:Y:S01]  /*0d20*/  HADD2.F32 R116, -RZ, R146.H0_H0 ;  /* 0x20000092ff747230 */ /* 0x000fe20000004100 */
[----:B------:R-:W-:Y:S06]  /*0d30*/  @P1 BRA `(.L_x_14238) ;  /* 0x00000000000c1947 */ /* 0x000fec0003800000 */
[----:B------:R-:W-:Y:S05]  /*0d40*/  @!P0 BRA `(.L_x_14239) ;  /* 0x0000000000148947 */ /* 0x000fea0003800000 */
[----:B-----5:R-:W-:Y:S01]  /*0d50*/  FADD.FTZ R116, R108, R116 ;  /* 0x000000746c747221 */ /* 0x020fe20000010000 */
[----:B------:R-:W-:Y:S06]  /*0d60*/  BRA `(.L_x_14239) ;  /* 0x00000000000c7947 */ /* 0x000fec0003800000 */
.L_x_14238:
[----:B-----5:R-:W-:-:S05]  /*0d70*/  HADD2.F32 R117, -RZ, R102.H0_H0 ;  /* 0x20000066ff757230 */ /* 0x020fca0000004100 */
[----:B------:R-:W-:-:S04]  /*0d80*/  FADD.FTZ R116, R117, R116 ;  /* 0x0000007475747221 */ /* 0x000fc80000010000 */
[----:B------:R-:W-:-:S07]  /*0d90*/  @P0 FADD.FTZ R116, R108, R116 ;  /* 0x000000746c740221 */ /* 0x000fce0000010000 */
.L_x_14239:
[----:B------:R-:W-:Y:S01]  /*0da0*/  HADD2.F32 R117, -RZ, R146.H1_H1 ;  /* 0x30000092ff757230 */ /* 0x000fe20000004100 */
[----:B------:R-:W-:Y:S06]  /*0db0*/  @P1 BRA `(.L_x_14240) ;  /* 0x00000000000c1947 */ /* 0x000fec0003800000 */
[----:B------:R-:W-:Y:S05]  /*0dc0*/  @!P0 BRA `(.L_x_14241) ;  /* 0x0000000000148947 */ /* 0x000fea0003800000 */
[----:B-----5:R-:W-:Y:S01]  /*0dd0*/  FADD.FTZ R117, R109, R117 ;  /* 0x000000756d757221 */ /* 0x020fe20000010000 */
[----:B------:R-:W-:Y:S06]  /*0de0*/  BRA `(.L_x_14241) ;  /* 0x00000000000c7947 */ /* 0x000fec0003800000 */
.L_x_14240:
[----:B-----5:R-:W-:-:S05]  /*0df0*/  HADD2.F32 R118, -RZ, R102.H1_H1 ;  /* 0x30000066ff767230 */ /* 0x020fca0000004100 */
[----:B------:R-:W-:-:S04]  /*0e00*/  FADD.FTZ R117, R118, R117 ;  /* 0x0000007576757221 */ /* 0x000fc80000010000 */
[----:B------:R-:W-:-:S07]  /*0e10*/  @P0 FADD.FTZ R117, R109, R117 ;  /* 0x000000756d750221 */ /* 0x000fce0000010000 */
.L_x_14241:
[----:B------:R-:W-:Y:S01]  /*0e20*/  HADD2.F32 R118, -RZ, R147.H0_H0 ;  /* 0x20000093ff767230 */ /* 0x000fe20000004100 */
[----:B------:R-:W-:Y:S06]  /*0e30*/  @P1 BRA `(.L_x_14242) ;  /* 0x00000000000c1947 */ /* 0x000fec0003800000 */
[----:B------:R-:W-:Y:S05]  /*0e40*/  @!P0 BRA `(.L_x_14243) ;  /* 0x0000000000148947 */ /* 0x000fea0003800000 */
[----:B-----5:R-:W-:Y:S01]  /*0e50*/  FADD.FTZ R118, R110, R118 ;  /* 0x000000766e767221 */ /* 0x020fe20000010000 */
[----:B------:R-:W-:Y:S06]  /*0e60*/  BRA `(.L_x_14243) ;  /* 0x00000000000c7947 */ /* 0x000fec0003800000 */
.L_x_14242:
[----:B-----5:R-:W-:-:S05]  /*0e70*/  HADD2.F32 R119, -RZ, R103.H0_H0 ;  /* 0x20000067ff777230 */ /* 0x020fca0000004100 */
[----:B------:R-:W-:-:S04]  /*0e80*/  FADD.FTZ R118, R119, R118 ;  /* 0x0000007677767221 */ /* 0x000fc80000010000 */
[----:B------:R-:W-:-:S07]  /*0e90*/  @P0 FADD.FTZ R118, R110, R118 ;  /* 0x000000766e760221 */ /* 0x000fce0000010000 */
.L_x_14243:
[----:B------:R-:W-:Y:S01]  /*0ea0*/  HADD2.F32 R119, -RZ, R147.H1_H1 ;  /* 0x30000093ff777230 */ /* 0x000fe20000004100 */
[----:B------:R-:W-:Y:S06]  /*0eb0*/  @P1 BRA `(.L_x_14244) ;  /* 0x00000000000c1947 */ /* 0x000fec0003800000 */
[----:B------:R-:W-:Y:S05]  /*0ec0*/  @!P0 BRA `(.L_x_14245) ;  /* 0x0000000000148947 */ /* 0x000fea0003800000 */
[----:B-----5:R-:W-:Y:S01]  /*0ed0*/  FADD.FTZ R119, R111, R119 ;  /* 0x000000776f777221 */ /* 0x020fe20000010000 */
[----:B------:R-:W-:Y:S06]  /*0ee0*/  BRA `(.L_x_14245) ;  /* 0x00000000000c7947 */ /* 0x000fec0003800000 */
.L_x_14244:
[----:B-----5:R-:W-:-:S05]  /*0ef0*/  HADD2.F32 R142, -RZ, R103.H1_H1 ;  /* 0x30000067ff8e7230 */ /* 0x020fca0000004100 */
[----:B------:R-:W-:-:S04]  /*0f00*/  FADD.FTZ R119, R142, R119 ;  /* 0x000000778e777221 */ /* 0x000fc80000010000 */
[----:B------:R-:W-:-:S07]  /*0f10*/  @P0 FADD.FTZ R119, R111, R119 ;  /* 0x000000776f770221 */ /* 0x000fce0000010000 */
.L_x_14245:
[C---:B------:R-:W-:Y:S02]  /*0f20*/  LEA R142, P0, R140.reuse, UR10, 0x5 ;  /* 0x0000000a8c8e7c11 */ /* 0x040fe4000f8028ff */
[C---:B------:R-:W-:Y:S02]  /*0f30*/  IADD3 R141, R140.reuse, 0x100, RZ ;  /* 0x000001008c8d7810 */ /* 0x040fe40007ffe0ff */
[----:B------:R-:W-:-:S05]  /*0f40*/  LEA.HI.X R143, R140, UR11, RZ, 0x5, P0 ;  /* 0x0000000b8c8f7c11 */ /* 0x000fca00080f2cff */
[----:B------:R4:W-:Y:S04]  /*0f50*/  STG.E.128 desc[UR4][R142.64], R112 ;  /* 0x000000708e007986 */ /* 0x0009e8000c101d04 */
[----:B------:R4:W-:Y:S02]  /*0f60*/  STG.E.128 desc[UR4][R142.64+0x10], R116 ;  /* 0x000010748e007986 */ /* 0x0009e4000c101d04 */
.L_x_14229:
[----:B------:R-:W-:Y:S05]  /*0f70*/  BSYNC B0 ;  /* 0x0000000000007941 */ /* 0x000fea0003800000 */
.L_x_14228:
        /* <DEDUP_REMOVED lines=23> */
.L_x_14248:
[----:B-----5:R-:W-:-:S05]  /*10f0*/  HADD2.F32 R121, -RZ, R100.H0_H0 ;  /* 0x20000064ff797230 */ /* 0x020fca0000004100 */
[----:B------:R-:W-:-:S04]  /*1100*/  FADD.FTZ R120, R121, R120 ;  /* 0x0000007879787221 */ /* 0x000fc80000010000 */
[----:B------:R-:W-:-:S07]  /*1110*/  @P0 FADD.FTZ R120, R104, R120 ;  /* 0x0000007868780221 */ /* 0x000fce0000010000 */
.L_x_14249:
[----:B------:R-:W-:Y:S01]  /*1120*/  HADD2.F32 R121, -RZ, R144.H1_H1 ;  /* 0x30000090ff797230 */ /* 0x000fe20000004100 */
[----:B------:R-:W-:Y:S06]  /*1130*/  @P1 BRA `(.L_x_14250) ;  /* 0x00000000000c1947 */ /* 0x000fec0003800000 */
[----:B------:R-:W-:Y:S05]  /*1140*/  @!P0 BRA `(.L_x_14251) ;  /* 0x0000000000148947 */ /* 0x000fea0003800000 */
[----:B-----5:R-:W-:Y:S01]  /*1150*/  FADD.FTZ R121, R105, R121 ;  /* 0x0000007969797221 */ /* 0x020fe20000010000 */
[----:B------:R-:W-:Y:S06]  /*1160*/  BRA `(.L_x_14251) ;  /* 0x00000000000c7947 */ /* 0x000fec0003800000 */
.L_x_14250:
[----:B-----5:R-:W-:-:S05]  /*1170*/  HADD2.F32 R122, -RZ, R100.H1_H1 ;  /* 0x30000064ff7a7230 */ /* 0x020fca0000004100 */
[----:B------:R-:W-:-:S04]  /*1180*/  FADD.FTZ R121, R122, R121 ;  /* 0x000000797a797221 */ /* 0x000fc80000010000 */
[----:B------:R-:W-:-:S07]  /*1190*/  @P0 FADD.FTZ R121, R105, R121 ;  /* 0x0000007969790221 */ /* 0x000fce0000010000 */
.L_x_14251:
[----:B------:R-:W-:Y:S01]  /*11a0*/  HADD2.F32 R122, -RZ, R145.H0_H0 ;  /* 0x20000091ff7a7230 */ /* 0x000fe20000004100 */
[----:B------:R-:W-:Y:S06]  /*11b0*/  @P1 BRA `(.L_x_14252) ;  /* 0x00000000000c1947 */ /* 0x000fec0003800000 */
[----:B------:R-:W-:Y:S05]  /*11c0*/  @!P0 BRA `(.L_x_14253) ;  /* 0x0000000000148947 */ /* 0x000fea0003800000 */
[----:B-----5:R-:W-:Y:S01]  /*11d0*/  FADD.FTZ R122, R106, R122 ;  /* 0x0000007a6a7a7221 */ /* 0x020fe20000010000 */
[----:B------:R-:W-:Y:S06]  /*11e0*/  BRA `(.L_x_14253) ;  /* 0x00000000000c7947 */ /* 0x000fec0003800000 */
.L_x_14252:
[----:B-----5:R-:W-:-:S05]  /*11f0*/  HADD2.F32 R123, -RZ, R101.H0_H0 ;  /* 0x20000065ff7b7230 */ /* 0x020fca0000004100 */
[----:B------:R-:W-:-:S04]  /*1200*/  FADD.FTZ R122, R123, R122 ;  /* 0x0000007a7b7a7221 */ /* 0x000fc80000010000 */
[----:B------:R-:W-:-:S07]  /*1210*/  @P0 FADD.FTZ R122, R106, R122 ;  /* 0x0000007a6a7a0221 */ /* 0x000fce0000010000 */
.L_x_14253:
[----:B------:R-:W-:Y:S01]  /*1220*/  HADD2.F32 R123, -RZ, R145.H1_H1 ;  /* 0x30000091ff7b7230 */ /* 0x000fe20000004100 */
[----:B------:R-:W-:Y:S06]  /*1230*/  @P1 BRA `(.L_x_14254) ;  /* 0x00000000000c1947 */ /* 0x000fec0003800000 */
[----:B------:R-:W-:Y:S05]  /*1240*/  @!P0 BRA `(.L_x_14255) ;  /* 0x0000000000148947 */ /* 0x000fea0003800000 */
[----:B-----5:R-:W-:Y:S01]  /*1250*/  FADD.FTZ R123, R107, R123 ;  /* 0x0000007b6b7b7221 */ /* 0x020fe20000010000 */
[----:B------:R-:W-:Y:S06]  /*1260*/  BRA `(.L_x_14255) ;  /* 0x00000000000c7947 */ /* 0x000fec0003800000 */
.L_x_14254:
[----:B-----5:R-:W-:-:S05]  /*1270*/  HADD2.F32 R124, -RZ, R101.H1_H1 ;  /* 0x30000065ff7c7230 */ /* 0x020fca0000004100 */
[----:B------:R-:W-:-:S04]  /*1280*/  FADD.FTZ R123, R124, R123 ;  /* 0x0000007b7c7b7221 */ /* 0x000fc80000010000 */
[----:B------:R-:W-:-:S07]  /*1290*/  @P0 FADD.FTZ R123, R107, R123 ;  /* 0x0000007b6b7b0221 */ /* 0x000fce0000010000 */
.L_x_14255:
[----:B------:R-:W-:Y:S01]  /*12a0*/  HADD2.F32 R124, -RZ, R146.H0_H0 ;  /* 0x20000092ff7c7230 */ /* 0x000fe20000004100 */
[----:B------:R-:W-:Y:S06]  /*12b0*/  @P1 BRA `(.L_x_14256) ;  /* 0x00000000000c1947 */ /* 0x000fec0003800000 */
[----:B------:R-:W-:Y:S05]  /*12c0*/  @!P0 BRA `(.L_x_14257) ;  /* 0x0000000000148947 */ /* 0x000fea0003800000 */
[----:B-----5:R-:W-:Y:S01]  /*12d0*/  FADD.FTZ R124, R108, R124 ;  /* 0x0000007c6c7c7221 */ /* 0x020fe20000010000 */
[----:B------:R-:W-:Y:S06]  /*12e0*/  BRA `(.L_x_14257) ;  /* 0x00000000000c7947 */ /* 0x000fec0003800000 */
.L_x_14256:
[----:B-----5:R-:W-:-:S05]  /*12f0*/  HADD2.F32 R125, -RZ, R102.H0_H0 ;  /* 0x20000066ff7d7230 */ /* 0x020fca0000004100 */
[----:B------:R-:W-:-:S04]  /*1300*/  FADD.FTZ R124, R125, R124 ;  /* 0x0000007c7d7c7221 */ /* 0x000fc80000010000 */
[----:B------:R-:W-:-:S07]  /*1310*/  @P0 FADD.FTZ R124, R108, R124 ;  /* 0x0000007c6c7c0221 */ /* 0x000fce0000010000 */
.L_x_14257:
[----:B------:R-:W-:Y:S01]  /*1320*/  HADD2.F32 R125, -RZ, R146.H1_H1 ;  /* 0x30000092ff7d7230 */ /* 0x000fe20000004100 */
[----:B------:R-:W-:Y:S06]  /*1330*/  @P1 BRA `(.L_x_14258) ;  /* 0x00000000000c1947 */ /* 0x000fec0003800000 */
[----:B------:R-:W-:Y:S05]  /*1340*/  @!P0 BRA `(.L_x_14259) ;  /* 0x0000000000148947 */ /* 0x000fea0003800000 */
[----:B-----5:R-:W-:Y:S01]  /*1350*/  FADD.FTZ R125, R109, R125 ;  /* 0x0000007d6d7d7221 */ /* 0x020fe20000010000 */
[----:B------:R-:W-:Y:S06]  /*1360*/  BRA `(.L_x_14259) ;  /* 0x00000000000c7947 */ /* 0x000fec0003800000 */
.L_x_14258:
[----:B-----5:R-:W-:-:S05]  /*1370*/  HADD2.F32 R126, -RZ, R102.H1_H1 ;  /* 0x30000066ff7e7230 */ /* 0x020fca0000004100 */
[----:B------:R-:W-:-:S04]  /*1380*/  FADD.FTZ R125, R126, R125 ;  /* 0x0000007d7e7d7221 */ /* 0x000fc80000010000 */
[----:B------:R-:W-:-:S07]  /*1390*/  @P0 FADD.FTZ R125, R109, R125 ;  /* 0x0000007d6d7d0221 */ /* 0x000fce0000010000 */
.L_x_14259:
[----:B------:R-:W-:Y:S01]  /*13a0*/  HADD2.F32 R126, -RZ, R147.H0_H0 ;  /* 0x20000093ff7e7230 */ /* 0x000fe20000004100 */
[----:B------:R-:W-:Y:S06]  /*13b0*/  @P1 BRA `(.L_x_14260) ;  /* 0x00000000000c1947 */ /* 0x000fec0003800000 */
[----:B------:R-:W-:Y:S05]  /*13c0*/  @!P0 BRA `(.L_x_14261) ;  /* 0x0000000000148947 */ /* 0x000fea0003800000 */
[----:B-----5:R-:W-:Y:S01]  /*13d0*/  FADD.FTZ R126, R110, R126 ;  /* 0x0000007e6e7e7221 */ /* 0x020fe20000010000 */
[----:B------:R-:W-:Y:S06]  /*13e0*/  BRA `(.L_x_14261) ;  /* 0x00000000000c7947 */ /* 0x000fec0003800000 */
.L_x_14260:
[----:B-----5:R-:W-:-:S05]  /*13f0*/  HADD2.F32 R127, -RZ, R103.H0_H0 ;  /* 0x20000067ff7f7230 */ /* 0x020fca0000004100 */
[----:B------:R-:W-:-:S04]  /*1400*/  FADD.FTZ R126, R127, R126 ;  /* 0x0000007e7f7e7221 */ /* 0x000fc80000010000 */
[----:B------:R-:W-:-:S07]  /*1410*/  @P0 FADD.FTZ R126, R110, R126 ;  /* 0x0000007e6e7e0221 */ /* 0x000fce0000010000 */
.L_x_14261:
[----:B------:R-:W-:Y:S01]  /*1420*/  HADD2.F32 R127, -RZ, R147.H1_H1 ;  /* 0x30000093ff7f7230 */ /* 0x000fe20000004100 */
[----:B------:R-:W-:Y:S06]  /*1430*/  @P1 BRA `(.L_x_14262) ;  /* 0x00000000000c1947 */ /* 0x000fec0003800000 */
[----:B------:R-:W-:Y:S05]  /*1440*/  @!P0 BRA `(.L_x_14263) ;  /* 0x0000000000148947 */ /* 0x000fea0003800000 */
[----:B-----5:R-:W-:Y:S01]  /*1450*/  FADD.FTZ R127, R111, R127 ;  /* 0x0000007f6f7f7221 */ /* 0x020fe20000010000 */
[----:B------:R-:W-:Y:S06]  /*1460*/  BRA `(.L_x_14263) ;  /* 0x00000000000c7947 */ /* 0x000fec0003800000 */
.L_x_14262:
[----:B----45:R-:W-:-:S05]  /*1470*/  HADD2.F32 R142, -RZ, R103.H1_H1 ;  /* 0x30000067ff8e7230 */ /* 0x030fca0000004100 */
[----:B------:R-:W-:-:S04]  /*1480*/  FADD.FTZ R127, R142, R127 ;  /* 0x0000007f8e7f7221 */ /* 0x000fc80000010000 */
[----:B------:R-:W-:-:S07]  /*1490*/  @P0 FADD.FTZ R127, R111, R127 ;  /* 0x0000007f6f7f0221 */ /* 0x000fce0000010000 */
.L_x_14263:
[----:B----4-:R-:W-:-:S04]  /*14a0*/  LEA R142, P0, R141, UR10, 0x5 ;  /* 0x0000000a8d8e7c11 */ /* 0x010fc8000f8028ff */
[C---:B------:R-:W-:Y:S02]  /*14b0*/  LEA.HI.X R143, R141.reuse, UR11, RZ, 0x5, P0 ;  /* 0x0000000b8d8f7c11 */ /* 0x040fe400080f2cff */
[----:B------:R-:W-:-:S03]  /*14c0*/  IADD3 R141, R141, 0x100, RZ ;  /* 0x000001008d8d7810 */ /* 0x000fc60007ffe0ff */
[----:B------:R0:W-:Y:S04]  /*14d0*/  STG.E.128 desc[UR4][R142.64], R120 ;  /* 0x000000788e007986 */ /* 0x0001e8000c101d04 */
[----:B------:R0:W-:Y:S02]  /*14e0*/  STG.E.128 desc[UR4][R142.64+0x10], R124 ;  /* 0x0000107c8e007986 */ /* 0x0001e4000c101d04 */
.L_x_14247:
[----:B------:R-:W-:Y:S05]  /*14f0*/  BSYNC B0 ;  /* 0x0000000000007941 */ /* 0x000fea0003800000 */
.L_x_14246:
        /* <DEDUP_REMOVED lines=23> */
.L_x_14266:
[----:B-----5:R-:W-:-:S05]  /*1670*/  HADD2.F32 R129, -RZ, R100.H0_H0 ;  /* 0x20000064ff817230 */ /* 0x020fca0000004100 */
[----:B------:R-:W-:-:S04]  /*1680*/  FADD.FTZ R128, R129, R128 ;  /* 0x0000008081807221 */ /* 0x000fc80000010000 */
[----:B------:R-:W-:-:S07]  /*1690*/  @P0 FADD.FTZ R128, R104, R128 ;  /* 0x0000008068800221 */ /* 0x000fce0000010000 */
.L_x_14267:
[----:B------:R-:W-:Y:S01]  /*16a0*/  HADD2.F32 R129, -RZ, R144.H1_H1 ;  /* 0x30000090ff817230 */ /* 0x000fe20000004100 */
[----:B------:R-:W-:Y:S06]  /*16b0*/  @P1 BRA `(.L_x_14268) ;  /* 0x00000000000c1947 */ /* 0x000fec0003800000 */
[----:B------:R-:W-:Y:S05]  /*16c0*/  @!P0 BRA `(.L_x_14269) ;  /* 0x0000000000148947 */ /* 0x000fea0003800000 */
[----:B-----5:R-:W-:Y:S01]  /*16d0*/  FADD.FTZ R129, R105, R129 ;  /* 0x0000008169817221 */ /* 0x020fe20000010000 */
[----:B------:R-:W-:Y:S06]  /*16e0*/  BRA `(.L_x_14269) ;  /* 0x00000000000c7947 */ /* 0x000fec0003800000 */
.L_x_14268:
[----:B-----5:R-:W-:-:S05]  /*16f0*/  HADD2.F32 R130, -RZ, R100.H1_H1 ;  /* 0x30000064ff827230 */ /* 0x020fca0000004100 */
[----:B------:R-:W-:-:S04]  /*1700*/  FADD.FTZ R129, R130, R129 ;  /* 0x0000008182817221 */ /* 0x000fc80000010000 */
[----:B------:R-:W-:-:S07]  /*1710*/  @P0 FADD.FTZ R129, R105, R129 ;  /* 0x0000008169810221 */ /* 0x000fce0000010000 */
.L_x_14269:
[----:B------:R-:W-:Y:S01]  /*1720*/  HADD2.F32 R130, -RZ, R145.H0_H0 ;  /* 0x20000091ff827230 */ /* 0x000fe20000004100 */
[----:B------:R-:W-:Y:S06]  /*1730*/  @P1 BRA `(.L_x_14270) ;  /* 0x00000000000c1947 */ /* 0x000fec0003800000 */
[----:B------:R-:W-:Y:S05]  /*1740*/  @!P0 BRA `(.L_x_14271) ;  /* 0x0000000000148947 */ /* 0x000fea0003800000 */
[----:B-----5:R-:W-:Y:S01]  /*1750*/  FADD.FTZ R130, R106, R130 ;  /* 0x000000826a827221 */ /* 0x020fe20000010000 */
[----:B------:R-:W-:Y:S06]  /*1760*/  BRA `(.L_x_14271) ;  /* 0x00000000000c7947 */ /* 0x000fec0003800000 */
.L_x_14270:
[----:B-----5:R-:W-:-:S05]  /*1770*/  HADD2.F32 R131, -RZ, R101.H0_H0 ;  /* 0x20000065ff837230 */ /* 0x020fca0000004100 */
[----:B------:R-:W-:-:S04]  /*1780*/  FADD.FTZ R130, R131, R130 ;  /* 0x0000008283827221 */ /* 0x000fc80000010000 */
[----:B------:R-:W-:-:S07]  /*1790*/  @P0 FADD.FTZ R130, R106, R130 ;  /* 0x000000826a820221 */ /* 0x000fce0000010000 */
.L_x_14271:
[----:B------:R-:W-:Y:S01]  /*17a0*/  HADD2.F32 R131, -RZ, R145.H1_H1 ;  /* 0x30000091ff837230 */ /* 0x000fe20000004100 */
[----:B------:R-:W-:Y:S06]  /*17b0*/  @P1 BRA `(.L_x_14272) ;  /* 0x00000000000c1947 */ /* 0x000fec0003800000 */
[----:B------:R-:W-:Y:S05]  /*17c0*/  @!P0 BRA `(.L_x_14273) ;  /* 0x0000000000148947 */ /* 0x000fea0003800000 */
[----:B-----5:R-:W-:Y:S01]  /*17d0*/  FADD.FTZ R131, R107, R131 ;  /* 0x000000836b837221 */ /* 0x020fe20000010000 */
[----:B------:R-:W-:Y:S06]  /*17e0*/  BRA `(.L_x_14273) ;  /* 0x00000000000c7947 */ /* 0x000fec0003800000 */
.L_x_14272:
[----:B-----5:R-:W-:-:S05]  /*17f0*/  HADD2.F32 R132, -RZ, R101.H1_H1 ;  /* 0x30000065ff847230 */ /* 0x020fca0000004100 */
[----:B------:R-:W-:-:S04]  /*1800*/  FADD.FTZ R131, R132, R131 ;  /* 0x0000008384837221 */ /* 0x000fc80000010000 */
[----:B------:R-:W-:-:S07]  /*1810*/  @P0 FADD.FTZ R131, R107, R131 ;  /* 0x000000836b830221 */ /* 0x000fce0000010000 */
.L_x_14273:
[----:B------:R-:W-:Y:S01]  /*1820*/  HADD2.F32 R132, -RZ, R146.H0_H0 ;  /* 0x20000092ff847230 */ /* 0x000fe20000004100 */
[----:B------:R-:W-:Y:S06]  /*1830*/  @P1 BRA `(.L_x_14274) ;  /* 0x00000000000c1947 */ /* 0x000fec0003800000 */
[----:B------:R-:W-:Y:S05]  /*1840*/  @!P0 BRA `(.L_x_14275) ;  /* 0x0000000000148947 */ /* 0x000fea0003800000 */
[----:B-----5:R-:W-:Y:S01]  /*1850*/  FADD.FTZ R132, R108, R132 ;  /* 0x000000846c847221 */ /* 0x020fe20000010000 */
[----:B------:R-:W-:Y:S06]  /*1860*/  BRA `(.L_x_14275) ;  /* 0x00000000000c7947 */ /* 0x000fec0003800000 */
.L_x_14274:
[----:B-----5:R-:W-:-:S05]  /*1870*/  HADD2.F32 R133, -RZ, R102.H0_H0 ;  /* 0x20000066ff857230 */ /* 0x020fca0000004100 */
[----:B------:R-:W-:-:S04]  /*1880*/  FADD.FTZ R132, R133, R132 ;  /* 0x0000008485847221 */ /* 0x000fc80000010000 */
[----:B------:R-:W-:-:S07]  /*1890*/  @P0 FADD.FTZ R132, R108, R132 ;  /* 0x000000846c840221 */ /* 0x000fce0000010000 */
.L_x_14275:
[----:B------:R-:W-:Y:S01]  /*18a0*/  HADD2.F32 R133, -RZ, R146.H1_H1 ;  /* 0x30000092ff857230 */ /* 0x000fe20000004100 */
[----:B------:R-:W-:Y:S06]  /*18b0*/  @P1 BRA `(.L_x_14276) ;  /* 0x00000000000c1947 */ /* 0x000fec0003800000 */
[----:B------:R-:W-:Y:S05]  /*18c0*/  @!P0 BRA `(.L_x_14277) ;  /* 0x0000000000148947 */ /* 0x000fea0003800000 */
[----:B-----5:R-:W-:Y:S01]  /*18d0*/  FADD.FTZ R133, R109, R133 ;  /* 0x000000856d857221 */ /* 0x020fe20000010000 */
[----:B------:R-:W-:Y:S06]  /*18e0*/  BRA `(.L_x_14277) ;  /* 0x00000000000c7947 */ /* 0x000fec0003800000 */
.L_x_14276:
[----:B-----5:R-:W-:-:S05]  /*18f0*/  HADD2.F32 R134, -RZ, R102.H1_H1 ;  /* 0x30000066ff867230 */ /* 0x020fca0000004100 */
[----:B------:R-:W-:-:S04]  /*1900*/  FADD.FTZ R133, R134, R133 ;  /* 0x0000008586857221 */ /* 0x000fc80000010000 */
[----:B------:R-:W-:-:S07]  /*1910*/  @P0 FADD.FTZ R133, R109, R133 ;  /* 0x000000856d850221 */ /* 0x000fce0000010000 */
.L_x_14277:
[----:B------:R-:W-:Y:S01]  /*1920*/  HADD2.F32 R134, -RZ, R147.H0_H0 ;  /* 0x20000093ff867230 */ /* 0x000fe20000004100 */
[----:B------:R-:W-:Y:S06]  /*1930*/  @P1 BRA `(.L_x_14278) ;  /* 0x00000000000c1947 */ /* 0x000fec0003800000 */
[----:B------:R-:W-:Y:S05]  /*1940*/  @!P0 BRA `(.L_x_14279) ;  /* 0x0000000000148947 */ /* 0x000fea0003800000 */
[----:B-----5:R-:W-:Y:S01]  /*1950*/  FADD.FTZ R134, R110, R134 ;  /* 0x000000866e867221 */ /* 0x020fe20000010000 */
[----:B------:R-:W-:Y:S06]  /*1960*/  BRA `(.L_x_14279) ;  /* 0x00000000000c7947 */ /* 0x000fec0003800000 */
.L_x_14278:
[----:B-----5:R-:W-:-:S05]  /*1970*/  HADD2.F32 R135, -RZ, R103.H0_H0 ;  /* 0x20000067ff877230 */ /* 0x020fca0000004100 */
[----:B------:R-:W-:-:S04]  /*1980*/  FADD.FTZ R134, R135, R134 ;  /* 0x0000008687867221 */ /* 0x000fc80000010000 */
[----:B------:R-:W-:-:S07]  /*1990*/  @P0 FADD.FTZ R134, R110, R134 ;  /* 0x000000866e860221 */ /* 0x000fce0000010000 */
.L_x_14279:
[----:B------:R-:W-:Y:S01]  /*19a0*/  HADD2.F32 R135, -RZ, R147.H1_H1 ;  /* 0x30000093ff877230 */ /* 0x000fe20000004100 */
[----:B------:R-:W-:Y:S06]  /*19b0*/  @P1 BRA `(.L_x_14280) ;  /* 0x00000000000c1947 */ /* 0x000fec0003800000 */
[----:B------:R-:W-:Y:S05]  /*19c0*/  @!P0 BRA `(.L_x_14281) ;  /* 0x0000000000148947 */ /* 0x000fea0003800000 */
[----:B-----5:R-:W-:Y:S01]  /*19d0*/  FADD.FTZ R135, R111, R135 ;  /* 0x000000876f877221 */ /* 0x020fe20000010000 */
[----:B------:R-:W-:Y:S06]  /*19e0*/  BRA `(.L_x_14281) ;  /* 0x00000000000c7947 */ /* 0x000fec0003800000 */
.L_x_14280:
[----:B----45:R-:W-:-:S05]  /*19f0*/  HADD2.F32 R142, -RZ, R103.H1_H1 ;  /* 0x30000067ff8e7230 */ /* 0x030fca0000004100 */
[----:B------:R-:W-:-:S04]  /*1a00*/  FADD.FTZ R135, R142, R135 ;  /* 0x000000878e877221 */ /* 0x000fc80000010000 */
[----:B------:R-:W-:-:S07]  /*1a10*/  @P0 FADD.FTZ R135, R111, R135 ;  /* 0x000000876f870221 */ /* 0x000fce0000010000 */
.L_x_14281:
[----:B----4-:R-:W-:-:S04]  /*1a20*/  LEA R142, P0, R141, UR10, 0x5 ;  /* 0x0000000a8d8e7c11 */ /* 0x010fc8000f8028ff */
[----:B------:R-:W-:-:S05]  /*1a30*/  LEA.HI.X R143, R141, UR11, RZ, 0x5, P0 ;  /* 0x0000000b8d8f7c11 */ /* 0x000fca00080f2cff */
[----:B------:R0:W-:Y:S04]  /*1a40*/  STG.E.128 desc[UR4][R142.64], R128 ;  /* 0x000000808e007986 */ /* 0x0001e8000c101d04 */
[----:B------:R0:W-:Y:S02]  /*1a50*/  STG.E.128 desc[UR4][R142.64+0x10], R132 ;  /* 0x000010848e007986 */ /* 0x0001e4000c101d04 */
.L_x_14265:
[----:B------:R-:W-:Y:S05]  /*1a60*/  BSYNC B0 ;  /* 0x0000000000007941 */ /* 0x000fea0003800000 */
.L_x_14264:
        /* <DEDUP_REMOVED lines=104> */
.L_x_14300:
        /* <DEDUP_REMOVED lines=110> */
[----:B------:R-:W-:Y:S01]  /*27d0*/  F2FP.F16.F32.PACK_AB R145, R146, R145 ;  /* 0x000000919291723e */ /* 0x000fe200000000ff */
[----:B------:R-:W-:Y:S01]  /*27e0*/  FFMA.FTZ R146, R24, R153, R8 ;  /* 0x0000009918927223 */ /* 0x000fe20000010008 */
[----:B------:R-:W-:Y:S01]  /*27f0*/  F2FP.F16.F32.PACK_AB R144, R143, R144 ;  /* 0x000000908f90723e */ /* 0x000fe200000000ff */
[----:B------:R-:W-:Y:S01]  /*2800*/  FFMA.FTZ R147, R25, R156, R9 ;  /* 0x0000009c19937223 */ /* 0x000fe20000010009 */
[----:B------:R-:W0:Y:S01]  /*2810*/  LDC.64 R142, c[0x0][0x2b8] ;  /* 0x0000ae00ff8e7b82 */ /* 0x000e220000000a00 */
[-C--:B------:R-:W-:Y:S01]  /*2820*/  FFMA.FTZ R148, R26, R155.reuse, R10 ;  /* 0x0000009b1a947223 */ /* 0x080fe2000001000a */
[----:B------:R-:W-:Y:S01]  /*2830*/  FFMA.FTZ R149, R27, R158, R11 ;  /* 0x0000009e1b957223 */ /* 0x000fe2000001000b */
[----:B------:R-:W-:Y:S01]  /*2840*/  FFMA.FTZ R155, R34, R155, R18 ;  /* 0x0000009b229b7223 */ /* 0x000fe20000010012 */
[----:B------:R-:W-:Y:S01]  /*2850*/  F2FP.F16.F32.PACK_AB R146, R147, R146 ;  /* 0x000000929392723e */ /* 0x000fe200000000ff */
[----:B------:R-:W-:Y:S01]  /*2860*/  FFMA.FTZ R158, R35, R158, R19 ;  /* 0x0000009e239e7223 */ /* 0x000fe20000010013 */
[----:B------:R-:W-:Y:S01]  /*2870*/  FFMA.FTZ R153, R32, R153, R16 ;  /* 0x0000009920997223 */ /* 0x000fe20000010010 */
[----:B------:R-:W-:Y:S01]  /*2880*/  F2FP.F16.F32.PACK_AB R147, R149, R148 ;  /* 0x000000949593723e */ /* 0x000fe200000000ff */
[----:B------:R-:W-:Y:S01]  /*2890*/  FFMA.FTZ R156, R33, R156, R17 ;  /* 0x0000009c219c7223 */ /* 0x000fe20000010011 */
[----:B------:R-:W1:Y:S01]  /*28a0*/  LDC.64 R148, c[0x0][0x2c0] ;  /* 0x0000b000ff947b82 */ /* 0x000e620000000a00 */
[----:B------:R-:W-:Y:S01]  /*28b0*/  FFMA.FTZ R141, R28, R141, R12 ;  /* 0x0000008d1c8d7223 */ /* 0x000fe2000001000c */
[----:B------:R-:W-:Y:S01]  /*28c0*/  FFMA.FTZ R151, R30, R151, R14 ;  /* 0x000000971e977223 */ /* 0x000fe2000001000e */
[----:B------:R-:W-:Y:S01]  /*28d0*/  FFMA.FTZ R152, R31, R152, R15 ;  /* 0x000000981f987223 */ /* 0x000fe2000001000f */
[----:B------:R-:W-:Y:S01]  /*28e0*/  FFMA.FTZ R150, R29, R150, R13 ;  /* 0x000000961d967223 */ /* 0x000fe2000001000d */
[----:B------:R-:W-:-:S02]  /*28f0*/  F2FP.F16.F32.PACK_AB R159, R158, R155 ;  /* 0x0000009b9e9f723e */ /* 0x000fc400000000ff */
[----:B------:R-:W-:Y:S02]  /*2900*/  F2FP.F16.F32.PACK_AB R158, R156, R153 ;  /* 0x000000999c9e723e */ /* 0x000fe400000000ff */
[----:B------:R-:W-:Y:S02]  /*2910*/  F2FP.F16.F32.PACK_AB R157, R152, R151 ;  /* 0x00000097989d723e */ /* 0x000fe400000000ff */
[----:B------:R-:W-:Y:S01]  /*2920*/  F2FP.F16.F32.PACK_AB R156, R150, R141 ;  /* 0x0000008d969c723e */ /* 0x000fe200000000ff */
[----:B0-----:R-:W-:-:S05]  /*2930*/  IMAD.WIDE.U32 R142, R140, 0x10, R142 ;  /* 0x000000108c8e7825 */ /* 0x001fca00078e008e */
[----:B------:R1:W-:Y:S02]  /*2940*/  STG.E.128 desc[UR4][R142.64], R144 ;  /* 0x000000908e007986 */ /* 0x0003e4000c101d04 */
[C---:B-1----:R-:W-:Y:S01]  /*2950*/  IMAD.WIDE.U32 R142, R140.reuse, 0x10, R148 ;  /* 0x000000108c8e7825 */ /* 0x042fe200078e0094 */
[----:B------:R-:W-:-:S04]  /*2960*/  IADD3 R140, R140, 0x100, RZ ;  /* 0x000001008c8c7810 */ /* 0x000fc80007ffe0ff */
[----:B------:R0:W-:Y:S03]  /*2970*/  STG.E.128 desc[UR4][R142.64], R156 ;  /* 0x0000009c8e007986 */ /* 0x0001e6000c101d04 */
.L_x_14284:
[----:B------:R-:W-:Y:S05]  /*2980*/  BSYNC B0 ;  /* 0x0000000000007941 */ /* 0x000fea0003800000 */
.L_x_14283:
        /* <DEDUP_REMOVED lines=40> */
[----:B------:R-:W-:-:S02]  /*2c10*/  F2FP.F16.F32.PACK_AB R159, R158, R155 ;  /* 0x0000009b9e9f723e */ /* 0x000fc400000000ff */
[----:B------:R-:W-:Y:S02]  /*2c20*/  F2FP.F16.F32.PACK_AB R158, R156, R153 ;  /* 0x000000999c9e723e */ /* 0x000fe400000000ff */
[----:B------:R-:W-:Y:S02]  /*2c30*/  F2FP.F16.F32.PACK_AB R157, R152, R151 ;  /* 0x00000097989d723e */ /* 0x000fe400000000ff */
[----:B------:R-:W-:Y:S01]  /*2c40*/  F2FP.F16.F32.PACK_AB R156, R150, R141 ;  /* 0x0000008d969c723e */ /* 0x000fe200000000ff */
[----:B0-----:R-:W-:-:S05]  /*2c50*/  IMAD.WIDE.U32 R142, R140, 0x10, R142 ;  /* 0x000000108c8e7825 */ /* 0x001fca00078e008e */
[----:B------:R3:W-:Y:S01]  /*2c60*/  STG.E.128 desc[UR4][R142.64], R144 ;  /* 0x000000908e007986 */ /* 0x0007e2000c101d04 */
[C---:B-1----:R-:W-:Y:S01]  /*2c70*/  IMAD.WIDE.U32 R148, R140.reuse, 0x10, R148 ;  /* 0x000000108c947825 */ /* 0x042fe200078e0094 */
[----:B------:R-:W-:-:S04]  /*2c80*/  IADD3 R140, R140, 0x100, RZ ;  /* 0x000001008c8c7810 */ /* 0x000fc80007ffe0ff */
[----:B------:R3:W-:Y:S03]  /*2c90*/  STG.E.128 desc[UR4][R148.64], R156 ;  /* 0x0000009c94007986 */ /* 0x0007e6000c101d04 */
.L_x_14286:
[----:B------:R-:W-:Y:S05]  /*2ca0*/  BSYNC B0 ;  /* 0x0000000000007941 */ /* 0x000fea0003800000 */
.L_x_14285:
        /* <DEDUP_REMOVED lines=25> */
[----:B------:R-:W-:Y:S01]  /*2e40*/  F2FP.F16.F32.PACK_AB R147, R0, R147 ;  /* 0x000000930093723e */ /* 0x000fe200000000ff */
[----:B------:R-:W-:Y:S01]  /*2e50*/  FFMA.FTZ R148, R92, R141, R76 ;  /* 0x0000008d5c947223 */ /* 0x000fe2000001004c */
[----:B------:R-:W-:Y:S01]  /*2e60*/  F2FP.F16.F32.PACK_AB R151, R142, R151 ;  /* 0x000000978e97723e */ /* 0x000fe200000000ff */
[----:B------:R-:W-:Y:S01]  /*2e70*/  FFMA.FTZ R145, R86, R149, R70 ;  /* 0x0000009556917223 */ /* 0x000fe20000010046 */
[----:B------:R-:W-:Y:S01]  /*2e80*/  F2FP.F16.F32.PACK_AB R144, R143, R144 ;  /* 0x000000908f90723e */ /* 0x000fe200000000ff */
        /* <DEDUP_REMOVED lines=11> */
[----:B------:R-:W-:Y:S02]  /*2f40*/  F2FP.F16.F32.PACK_AB R148, R141, R148 ;  /* 0x000000948d94723e */ /* 0x000fe400000000ff */
[----:B------:R-:W-:Y:S02]  /*2f50*/  F2FP.F16.F32.PACK_AB R150, R158, R155 ;  /* 0x0000009b9e96723e */ /* 0x000fe400000000ff */
[----:B------:R-:W-:Y:S01]  /*2f60*/  F2FP.F16.F32.PACK_AB R149, R156, R149 ;  /* 0x000000959c95723e */ /* 0x000fe200000000ff */
[----:B-1----:R-:W-:-:S04]  /*2f70*/  IMAD.WIDE.U32 R142, R140, 0x10, R142 ;  /* 0x000000108c8e7825 */ /* 0x002fc800078e008e */
[----:B0-----:R-:W-:Y:S01]  /*2f80*/  IMAD.WIDE.U32 R140, R140, 0x10, R152 ;  /* 0x000000108c8c7825 */ /* 0x001fe200078e0098 */
[----:B------:R4:W-:Y:S04]  /*2f90*/  STG.E.128 desc[UR4][R142.64], R144 ;  /* 0x000000908e007986 */ /* 0x0009e8000c101d04 */
[----:B------:R4:W-:Y:S02]  /*2fa0*/  STG.E.128 desc[UR4][R140.64], R148 ;  /* 0x000000948c007986 */ /* 0x0009e4000c101d04 */
.L_x_14288:
[----:B------:R-:W-:Y:S05]  /*2fb0*/  BSYNC B0 ;  /* 0x0000000000007941 */ /* 0x000fea0003800000 */
.L_x_14287:
[----:B------:R-:W-:Y:S02]  /*2fc0*/  IADD3 R137, R137, UR14, RZ ;  /* 0x0000000e89897c10 */ /* 0x000fe4000fffe0ff */
[----:B-1----:R-:W-:Y:S02]  /*2fd0*/  SEL R0, RZ, 0x1, P1 ;  /* 0x00000001ff007807 */ /* 0x002fe40000800000 */
[----:B------:R-:W-:-:S13]  /*2fe0*/  ISETP.GE.AND P0, PT, R137, UR15, PT ;  /* 0x0000000f89007c0c */ /* 0x000fda000bf06270 */
[----:B------:R-:W-:Y:S05]  /*2ff0*/  @!P0 BRA `(.L_x_14289) ;  /* 0xffffffd8006c8947 */ /* 0x000fea000383ffff */
[----:B------:R-:W-:Y:S05]  /*3000*/  EXIT ;  /* 0x000000000000794d */ /* 0x000fea0003800000 */
.L_x_14282:
[----:B------:R-:W-:Y:S01]  /*3010*/  HFMA2.MMA R152, -RZ, RZ, 0, 5.9604644775390625e-08 ;  /* 0x00000001ff987435 */ /* 0x000fe200000001ff */
[----:B------:R-:W-:Y:S02]  /*3020*/  MOV R151, R145 ;  /* 0x0000009100977202 */ /* 0x000fe40000000f00 */
[----:B------:R-:W-:Y:S02]  /*3030*/  MOV R153, 0x1f ;  /* 0x0000001f00997802 */ /* 0x000fe40000000f00 */
[----:B------:R-:W-:-:S07]  /*3040*/  MOV R148, 0xffffffff ;  /* 0xffffffff00947802 */ /* 0x000fce0000000f00 */
[----:B-123-5:R-:W-:Y:S05]  /*3050*/  WARPSYNC.COLLECTIVE R148, `(.L_x_14290) ;  /* 0x0000000094087348 */ /* 0x02efea0003c00000 */
[----:B------:R0:W4:Y:S02]  /*3060*/  SHFL.BFLY P6, R150, R151, R152, R153 ;  /* 0x0c00009897967389 */ /* 0x00012400000c0099 */
[----:B012345:R-:W-:Y:S01]  /*3070*/  ENDCOLLECTIVE ;  /* 0x000000000000791b */ /* 0x03ffe20003800000 */
.L_x_14290:
[----:B------:R-:W-:Y:S01]  /*3080*/  HFMA2.MMA R152, -RZ, RZ, 0, 1.1920928955078125e-07 ;  /* 0x00000002ff987435 */ /* 0x000fe200000001ff */
[----:B------:R-:W-:-:S05]  /*3090*/  MOV R0, R150 ;  /* 0x0000009600007202 */ /* 0x000fca0000000f00 */
[----:B------:R-:W-:-:S05]  /*30a0*/  FADD.FTZ R144, R145, R0 ;  /* 0x0000000091907221 */ /* 0x000fca0000010000 */
[----:B------:R-:W-:-:S07]  /*30b0*/  MOV R151, R144 ;  /* 0x0000009000977202 */ /* 0x000fce0000000f00 */
[----:B------:R-:W-:Y:S05]  /*30c0*/  WARPSYNC.COLLECTIVE R148, `(.L_x_14291) ;  /* 0x0000000094087348 */ /* 0x000fea0003c00000 */
[----:B------:R0:W1:Y:S02]  /*30d0*/  SHFL.BFLY P6, R150, R151, R152, R153 ;  /* 0x0c00009897967389 */ /* 0x00006400000c0099 */
[----:B01----:R-:W-:Y:S01]  /*30e0*/  ENDCOLLECTIVE ;  /* 0x000000000000791b */ /* 0x003fe20003800000 */
.L_x_14291:
[----:B------:R-:W-:Y:S01]  /*30f0*/  HFMA2.MMA R152, -RZ, RZ, 0, 2.384185791015625e-07 ;  /* 0x00000004ff987435 */ /* 0x000fe200000001ff */
[----:B------:R-:W-:-:S05]  /*3100*/  MOV R147, R150 ;  /* 0x0000009600937202 */ /* 0x000fca0000000f00 */
[----:B------:R-:W-:-:S05]  /*3110*/  FADD.FTZ R147, R144, R147 ;  /* 0x0000009390937221 */ /* 0x000fca0000010000 */
[----:B------:R-:W-:-:S07]  /*3120*/  MOV R151, R147 ;  /* 0x0000009300977202 */ /* 0x000fce0000000f00 */
[----:B------:R-:W-:Y:S05]  /*3130*/  WARPSYNC.COLLECTIVE R148, `(.L_x_14292) ;  /* 0x0000000094087348 */ /* 0x000fea0003c00000 */
[----:B------:R0:W1:Y:S02]  /*3140*/  SHFL.BFLY P6, R150, R151, R152, R153 ;  /* 0x0c00009897967389 */ /* 0x00006400000c0099 */
[----:B01----:R-:W-:Y:S01]  /*3150*/  ENDCOLLECTIVE ;  /* 0x000000000000791b */ /* 0x003fe20003800000 */
.L_x_14292:
[----:B------:R-:W-:Y:S01]  /*3160*/  HFMA2.MMA R152, -RZ, RZ, 0, 4.76837158203125e-07 ;  /* 0x00000008ff987435 */ /* 0x000fe200000001ff */
[----:B------:R-:W-:-:S05]  /*3170*/  MOV R0, R150 ;  /* 0x0000009600007202 */ /* 0x000fca0000000f00 */
[----:B------:R-:W-:-:S05]  /*3180*/  FADD.FTZ R146, R147, R0 ;  /* 0x0000000093927221 */ /* 0x000fca0000010000 */
[----:B------:R-:W-:-:S07]  /*3190*/  MOV R151, R146 ;  /* 0x0000009200977202 */ /* 0x000fce0000000f00 */
[----:B------:R-:W-:Y:S05]  /*31a0*/  WARPSYNC.COLLECTIVE R148, `(.L_x_14293) ;  /* 0x0000000094087348 */ /* 0x000fea0003c00000 */
[----:B------:R0:W1:Y:S02]  /*31b0*/  SHFL.BFLY P6, R150, R151, R152, R153 ;  /* 0x0c00009897967389 */ /* 0x00006400000c0099 */
[----:B01----:R-:W-:Y:S01]  /*31c0*/  ENDCOLLECTIVE ;  /* 0x000000000000791b */ /* 0x003fe20003800000 */
.L_x_14293:
[----:B------:R-:W-:Y:S01]  /*31d0*/  HFMA2.MMA R152, -RZ, RZ, 0, 9.5367431640625e-07 ;  /* 0x00000010ff987435 */ /* 0x000fe200000001ff */
[----:B------:R-:W-:-:S05]  /*31e0*/  MOV R149, R150 ;  /* 0x0000009600957202 */ /* 0x000fca0000000f00 */
[----:B------:R-:W-:-:S05]  /*31f0*/  FADD.FTZ R149, R146, R149 ;  /* 0x0000009592957221 */ /* 0x000fca0000010000 */
[----:B------:R-:W-:-:S07]  /*3200*/  MOV R151, R149 ;  /* 0x0000009500977202 */ /* 0x000fce0000000f00 */
[----:B------:R-:W-:Y:S05]  /*3210*/  WARPSYNC.COLLECTIVE R148, `(.L_x_14294) ;  /* 0x0000000094087348 */ /* 0x000fea0003c00000 */
[----:B------:R0:W1:Y:S02]  /*3220*/  SHFL.BFLY P6, R150, R151, R152, R153 ;  /* 0x0c00009897967389 */ /* 0x00006400000c0099 */
[----:B01----:R-:W-:Y:S01]  /*3230*/  ENDCOLLECTIVE ;  /* 0x000000000000791b */ /* 0x003fe20003800000 */
.L_x_14294:
        /* <DEDUP_REMOVED lines=57> */
.L_x_14295:
[----:B------:R-:W-:Y:S01]  /*35d0*/  HFMA2.MMA R152, -RZ, RZ, 0, 1.1920928955078125e-07 ;  /* 0x00000002ff987435 */ /* 0x000fe200000001ff */
[----:B------:R-:W-:-:S05]  /*35e0*/  MOV R145, R150 ;  /* 0x0000009600917202 */ /* 0x000fca0000000f00 */
[----:B------:R-:W-:-:S05]  /*35f0*/  FADD.FTZ R145, R0, R145 ;  /* 0x0000009100917221 */ /* 0x000fca0000010000 */
[----:B------:R-:W-:-:S07]  /*3600*/  MOV R151, R145 ;  /* 0x0000009100977202 */ /* 0x000fce0000000f00 */
[----:B------:R-:W-:Y:S05]  /*3610*/  WARPSYNC.COLLECTIVE R148, `(.L_x_14296) ;  /* 0x0000000094087348 */ /* 0x000fea0003c00000 */
[----:B------:R0:W1:Y:S02]  /*3620*/  SHFL.BFLY P6, R150, R151, R152, R153 ;  /* 0x0c00009897967389 */ /* 0x00006400000c0099 */
[----:B01----:R-:W-:Y:S01]  /*3630*/  ENDCOLLECTIVE ;  /* 0x000000000000791b */ /* 0x003fe20003800000 */
.L_x_14296:
[----:B------:R-:W-:Y:S01]  /*3640*/  HFMA2.MMA R152, -RZ, RZ, 0, 2.384185791015625e-07 ;  /* 0x00000004ff987435 */ /* 0x000fe200000001ff */
[----:B------:R-:W-:-:S05]  /*3650*/  MOV R144, R150 ;  /* 0x0000009600907202 */ /* 0x000fca0000000f00 */
[----:B------:R-:W-:-:S05]  /*3660*/  FADD.FTZ R144, R145, R144 ;  /* 0x0000009091907221 */ /* 0x000fca0000010000 */
[----:B------:R-:W-:-:S07]  /*3670*/  MOV R151, R144 ;  /* 0x0000009000977202 */ /* 0x000fce0000000f00 */
[----:B------:R-:W-:Y:S05]  /*3680*/  WARPSYNC.COLLECTIVE R148, `(.L_x_14297) ;  /* 0x0000000094087348 */ /* 0x000fea0003c00000 */
[----:B------:R0:W1:Y:S02]  /*3690*/  SHFL.BFLY P6, R150, R151, R152, R153 ;  /* 0x0c00009897967389 */ /* 0x00006400000c0099 */
[----:B01----:R-:W-:Y:S01]  /*36a0*/  ENDCOLLECTIVE ;  /* 0x000000000000791b */ /* 0x003fe20003800000 */
.L_x_14297:
[----:B------:R-:W-:Y:S01]  /*36b0*/  HFMA2.MMA R152, -RZ, RZ, 0, 4.76837158203125e-07 ;  /* 0x00000008ff987435 */ /* 0x000fe200000001ff */
[----:B------:R-:W-:-:S05]  /*36c0*/  MOV R147, R150 ;  /* 0x0000009600937202 */ /* 0x000fca0000000f00 */
[----:B------:R-:W-:-:S05]  /*36d0*/  FADD.FTZ R147, R144, R147 ;  /* 0x0000009390937221 */ /* 0x000fca0000010000 */
[----:B------:R-:W-:-:S07]  /*36e0*/  MOV R151, R147 ;  /* 0x0000009300977202 */ /* 0x000fce0000000f00 */
[----:B------:R-:W-:Y:S05]  /*36f0*/  WARPSYNC.COLLECTIVE R148, `(.L_x_14298) ;  /* 0x0000000094087348 */ /* 0x000fea0003c00000 */
[----:B------:R0:W1:Y:S02]  /*3700*/  SHFL.BFLY P6, R150, R151, R152, R153 ;  /* 0x0c00009897967389 */ /* 0x00006400000c0099 */
[----:B01----:R-:W-:Y:S01]  /*3710*/  ENDCOLLECTIVE ;  /* 0x000000000000791b */ /* 0x003fe20003800000 */
.L_x_14298:
[----:B------:R-:W-:Y:S01]  /*3720*/  HFMA2.MMA R152, -RZ, RZ, 0, 9.5367431640625e-07 ;  /* 0x00000010ff987435 */ /* 0x000fe200000001ff */
[----:B------:R-:W-:-:S05]  /*3730*/  MOV R146, R150 ;  /* 0x0000009600927202 */ /* 0x000fca0000000f00 */
[----:B------:R-:W-:-:S05]  /*3740*/  FADD.FTZ R146, R147, R146 ;  /* 0x0000009293927221 */ /* 0x000fca0000010000 */
[----:B------:R-:W-:-:S07]  /*3750*/  MOV R151, R146 ;  /* 0x0000009200977202 */ /* 0x000fce0000000f00 */
[----:B------:R-:W-:Y:S05]  /*3760*/  WARPSYNC.COLLECTIVE R148, `(.L_x_14299) ;  /* 0x0000000094087348 */ /* 0x000fea0003c00000 */
[----:B------:R0:W1:Y:S02]  /*3770*/  SHFL.BFLY P6, R150, R151, R152, R153 ;  /* 0x0c00009897967389 */ /* 0x00006400000c0099 */
[----:B01----:R-:W-:Y:S01]  /*3780*/  ENDCOLLECTIVE ;  /* 0x000000000000791b */ /* 0x003fe20003800000 */
.L_x_14299:
[----:B------:R-:W-:Y:S01]  /*3790*/  MOV R149, R150 ;  /* 0x0000009600957202 */ /* 0x000fe20000000f00 */
[----:B------:R-:W-:Y:S06]  /*37a0*/  BRA `(.L_x_14300) ;  /* 0xffffffe800507947 */ /* 0x000fec000383ffff */
.L_x_14301:
        /* <DEDUP_REMOVED lines=13> */
.L_x_20596:


//--------------------- .text._ZN10layer_norm31ln_parallel_residual_fwd_kernelINS_13Kernel_traitsIf6__halffS2_fjLj6144ELj1ELj1ELj8ELj16ENS_18Kernel_traits_baseILj6144EfS2_fS2_fjLj256EEEEELb0ELb0ELb1EEEvNS_9FwdParamsE --------------------------
	.section	.text._ZN10layer_norm31ln_parallel_residual_fwd_kernelINS_13Kernel_traitsIf6__halffS2_fjLj6144ELj1ELj1ELj8ELj16ENS_18Kernel_traits_baseILj6144EfS2_fS2_fjLj256EEEEELb0ELb0ELb1EEEvNS_9FwdParamsE,"ax",@progbits
	.align	128
        .global         _ZN10layer_norm31ln_parallel_residual_fwd_kernelINS_13Kernel_traitsIf6__halffS2_fjLj6144ELj1ELj1ELj8ELj16ENS_18Kernel_traits_baseILj6144EfS2_fS2_fjLj256EEEEELb0ELb0ELb1EEEvNS_9FwdParamsE
        .type           _ZN10layer_norm31ln_parallel_residual_fwd_kernelINS_13Kernel_traitsIf6__halffS2_fjLj6144ELj1ELj1ELj8ELj16ENS_18Kernel_traits_baseILj6144EfS2_fS2_fjLj256EEEEELb0ELb0ELb1EEEvNS_9FwdParamsE,@function
        .size           _ZN10layer_norm31ln_parallel_residual_fwd_kernelINS_13Kernel_traitsIf6__halffS2_fjLj6144ELj1ELj1ELj8ELj16ENS_18Kernel_traits_baseILj6144EfS2_fS2_fjLj256EEEEELb0ELb0ELb1EEEvNS_9FwdParamsE,(.L_x_20597 - _ZN10layer_norm31ln_parallel_residual_fwd_kernelINS_13Kernel_traitsIf6__halffS2_fjLj6144ELj1ELj1ELj8ELj16ENS_18Kernel_traits_baseILj6144EfS2_fS2_fjLj256EEEEELb0ELb0ELb1EEEvNS_9FwdParamsE)
        .other          _ZN10layer_norm31ln_parallel_residual_fwd_kernelINS_13Kernel_traitsIf6__halffS2_fjLj6144ELj1ELj1ELj8ELj16ENS_18Kernel_traits_baseILj6144EfS2_fS2_fjLj256EEEEELb0ELb0ELb1EEEvNS_9FwdParamsE,@"STO_CUDA_ENTRY STV_DEFAULT"
_ZN10layer_norm31ln_parallel_residual_fwd_kernelINS_13Kernel_traitsIf6__halffS2_fjLj6144ELj1ELj1ELj8ELj16ENS_18Kernel_traits_baseILj6144EfS2_fS2_fjLj256EEEEELb0ELb0ELb1EEEvNS_9FwdParamsE:
.text._ZN10layer_norm31ln_parallel_residual_fwd_kernelINS_13Kernel_traitsIf6__halffS2_fjLj6144ELj1ELj1ELj8ELj16ENS_18Kernel_traits_baseILj6144EfS2_fS2_fjLj256EEEEELb0ELb0ELb1EEEvNS_9FwdParamsE:
        /* <DEDUP_REMOVED lines=96> */
.L_x_14351:
        /* <DEDUP_REMOVED lines=23> */
.L_x_14302:
[----:B-----5:R-:W-:-:S05]  /*0770*/  HADD2.F32 R113, -RZ, R100.H0_H0 ;  /* 0x20000064ff717230 */ /* 0x020fca0000004100 */
[----:B------:R-:W-:-:S04]  /*0780*/  FADD.FTZ R112, R112, R113 ;  /* 0x0000007170707221 */ /* 0x000fc80000010000 */
[----:B------:R-:W-:-:S07]  /*0790*/  @P1 FADD.FTZ R112, R104, R112 ;  /* 0x0000007068701221 */ /* 0x000fce0000010000 */
.L_x_14303:
[----:B------:R-:W-:Y:S01]  /*07a0*/  HADD2.F32 R113, -RZ, R120.H1_H1 ;  /* 0x30000078ff717230 */ /* 0x000fe20000004100 */
[----:B------:R-:W-:Y:S06]  /*07b0*/  @P2 BRA `(.L_x_14304) ;  /* 0x00000000000c2947 */ /* 0x000fec0003800000 */
[----:B------:R-:W-:Y:S05]  /*07c0*/  @!P1 BRA `(.L_x_14305) ;  /* 0x0000000000149947 */ /* 0x000fea0003800000 */
[----:B-----5:R-:W-:Y:S01]  /*07d0*/  FADD.FTZ R113, R105, R113 ;  /* 0x0000007169717221 */ /* 0x020fe20000010000 */
[----:B------:R-:W-:Y:S06]  /*07e0*/  BRA `(.L_x_14305) ;  /* 0x00000000000c7947 */ /* 0x000fec0003800000 */
.L_x_14304:
[----:B-----5:R-:W-:-:S05]  /*07f0*/  HADD2.F32 R114, -RZ, R100.H1_H1 ;  /* 0x30000064ff727230 */ /* 0x020fca0000004100 */
[----:B------:R-:W-:-:S04]  /*0800*/  FADD.FTZ R113, R113, R114 ;  /* 0x0000007271717221 */ /* 0x000fc80000010000 */
[----:B------:R-:W-:-:S07]  /*0810*/  @P1 FADD.FTZ R113, R105, R113 ;  /* 0x0000007169711221 */ /* 0x000fce0000010000 */
.L_x_14305:
[----:B------:R-:W-:Y:S01]  /*0820*/  HADD2.F32 R114, -RZ, R121.H0_H0 ;  /* 0x20000079ff727230 */ /* 0x000fe20000004100 */
[----:B------:R-:W-:Y:S06]  /*0830*/  @P2 BRA `(.L_x_14306) ;  /* 0x00000000000c2947 */ /* 0x000fec0003800000 */
[----:B------:R-:W-:Y:S05]  /*0840*/  @!P1 BRA `(.L_x_14307) ;  /* 0x0000000000149947 */ /* 0x000fea0003800000 */
[----:B-----5:R-:W-:Y:S01]  /*0850*/  FADD.FTZ R114, R106, R114 ;  /* 0x000000726a727221 */ /* 0x020fe20000010000 */
[----:B------:R-:W-:Y:S06]  /*0860*/  BRA `(.L_x_14307) ;  /* 0x00000000000c7947 */ /* 0x000fec0003800000 */
.L_x_14306:
[----:B-----5:R-:W-:-:S05]  /*0870*/  HADD2.F32 R115, -RZ, R101.H0_H0 ;  /* 0x20000065ff737230 */ /* 0x020fca0000004100 */
[----:B------:R-:W-:-:S04]  /*0880*/  FADD.FTZ R114, R114, R115 ;  /* 0x0000007372727221 */ /* 0x000fc80000010000 */
[----:B------:R-:W-:-:S07]  /*0890*/  @P1 FADD.FTZ R114, R106, R114 ;  /* 0x000000726a721221 */ /* 0x000fce0000010000 */
.L_x_14307:
[----:B------:R-:W-:Y:S01]  /*08a0*/  HADD2.F32 R115, -RZ, R121.H1_H1 ;  /* 0x30000079ff737230 */ /* 0x000fe20000004100 */
[----:B------:R-:W-:Y:S06]  /*08b0*/  @P2 BRA `(.L_x_14308) ;  /* 0x00000000000c2947 */ /* 0x000fec0003800000 */
[----:B------:R-:W-:Y:S05]  /*08c0*/  @!P1 BRA `(.L_x_14309) ;  /* 0x0000000000149947 */ /* 0x000fea0003800000 */
[----:B-----5:R-:W-:Y:S01]  /*08d0*/  FADD.FTZ R115, R107, R115 ;  /* 0x000000736b737221 */ /* 0x020fe20000010000 */
[----:B------:R-:W-:Y:S06]  /*08e0*/  BRA `(.L_x_14309) ;  /* 0x00000000000c7947 */ /* 0x000fec0003800000 */
.L_x_14308:
[----:B-----5:R-:W-:-:S05]  /*08f0*/  HADD2.F32 R116, -RZ, R101.H1_H1 ;  /* 0x30000065ff747230 */ /* 0x020fca0000004100 */
[----:B------:R-:W-:-:S04]  /*0900*/  FADD.FTZ R115, R115, R116 ;  /* 0x0000007473737221 */ /* 0x000fc80000010000 */
[----:B------:R-:W-:-:S07]  /*0910*/  @P1 FADD.FTZ R115, R107, R115 ;  /* 0x000000736b731221 */ /* 0x000fce0000010000 */
.L_x_14309:
[----:B------:R-:W-:Y:S01]  /*0920*/  HADD2.F32 R116, -RZ, R122.H0_H0 ;  /* 0x2000007aff747230 */ /* 0x000fe20000004100 */
[----:B------:R-:W-:Y:S06]  /*0930*/  @P2 BRA `(.L_x_14310) ;  /* 0x00000000000c2947 */ /* 0x000fec0003800000 */
[----:B------:R-:W-:Y:S05]  /*0940*/  @!P1 BRA `(.L_x_14311) ;  /* 0x0000000000149947 */ /* 0x000fea0003800000 */
[----:B-----5:R-:W-:Y:S01]  /*0950*/  FADD.FTZ R116, R108, R116 ;  /* 0x000000746c747221 */ /* 0x020fe20000010000 */
[----:B------:R-:W-:Y:S06]  /*0960*/  BRA `(.L_x_14311) ;  /* 0x00000000000c7947 */ /* 0x000fec0003800000 */
.L_x_14310:
[----:B-----5:R-:W-:-:S05]  /*0970*/  HADD2.F32 R117, -RZ, R102.H0_H0 ;  /* 0x20000066ff757230 */ /* 0x020fca0000004100 */
[----:B------:R-:W-:-:S04]  /*0980*/  FADD.FTZ R116, R116, R117 ;  /* 0x0000007574747221 */ /* 0x000fc80000010000 */
[----:B------:R-:W-:-:S07]  /*0990*/  @P1 FADD.FTZ R116, R108, R116 ;  /* 0x000000746c741221 */ /* 0x000fce0000010000 */
.L_x_14311:
[----:B------:R-:W-:Y:S01]  /*09a0*/  HADD2.F32 R117, -RZ, R122.H1_H1 ;  /* 0x3000007aff757230 */ /* 0x000fe20000004100 */
[----:B------:R-:W-:Y:S06]  /*09b0*/  @P2 BRA `(.L_x_14312) ;  /* 0x00000000000c2947 */ /* 0x000fec0003800000 */
[----:B------:R-:W-:Y:S05]  /*09c0*/  @!P1 BRA `(.L_x_14313) ;  /* 0x0000000000149947 */ /* 0x000fea0003800000 */
[----:B-----5:R-:W-:Y:S01]  /*09d0*/  FADD.FTZ R117, R109, R117 ;  /* 0x000000756d757221 */ /* 0x020fe20000010000 */
[----:B------:R-:W-:Y:S06]  /*09e0*/  BRA `(.L_x_14313) ;  /* 0x00000000000c7947 */ /* 0x000fec0003800000 */
.L_x_14312:
[----:B-----5:R-:W-:-:S05]  /*09f0*/  HADD2.F32 R118, -RZ, R102.H1_H1 ;  /* 0x30000066ff767230 */ /* 0x020fca0000004100 */
[----:B------:R-:W-:-:S04]  /*0a00*/  FADD.FTZ R117, R117, R118 ;  /* 0x0000007675757221 */ /* 0x000fc80000010000 */
[----:B------:R-:W-:-:S07]  /*0a10*/  @P1 FADD.FTZ R117, R109, R117 ;  /* 0x000000756d751221 */ /* 0x000fce0000010000 */
.L_x_14313:
[----:B------:R-:W-:Y:S01]  /*0a20*/  HADD2.F32 R118, -RZ, R123.H0_H0 ;  /* 0x2000007bff767230 */ /* 0x000fe20000004100 */
[----:B------:R-:W-:Y:S06]  /*0a30*/  @P2 BRA `(.L_x_14314) ;  /* 0x00000000000c2947 */ /* 0x000fec0003800000 */
[----:B------:R-:W-:Y:S05]  /*0a40*/  @!P1 BRA `(.L_x_14315) ;  /* 0x0000000000149947 */ /* 0x000fea0003800000 */
[----:B-----5:R-:W-:Y:S01]  /*0a50*/  FADD.FTZ R118, R110, R118 ;  /* 0x000000766e767221 */ /* 0x020fe20000010000 */
[----:B------:R-:W-:Y:S06]  /*0a60*/  BRA `(.L_x_14315) ;  /* 0x00000000000c7947 */ /* 0x000fec0003800000 */
.L_x_14314:
[----:B-----5:R-:W-:-:S05]  /*0a70*/  HADD2.F32 R119, -RZ, R103.H0_H0 ;  /* 0x20000067ff777230 */ /* 0x020fca0000004100 */
[----:B------:R-:W-:-:S04]  /*0a80*/  FADD.FTZ R118, R118, R119 ;  /* 0x0000007776767221 */ /* 0x000fc80000010000 */
[----:B------:R-:W-:-:S07]  /*0a90*/  @P1 FADD.FTZ R118, R110, R118 ;  /* 0x000000766e761221 */ /* 0x000fce0000010000 */
.L_x_14315:
[----:B------:R-:W-:Y:S01]  /*0aa0*/  HADD2.F32 R119, -RZ, R123.H1_H1 ;  /* 0x3000007bff777230 */ /* 0x000fe20000004100 */
[----:B------:R-:W-:Y:S06]  /*0ab0*/  @P2 BRA `(.L_x_14316) ;  /* 0x00000000000c2947 */ /* 0x000fec0003800000 */
[----:B------:R-:W-:Y:S05]  /*0ac0*/  @!P1 BRA `(.L_x_14317) ;  /* 0x0000000000149947 */ /* 0x000fea0003800000 */
[----:B-----5:R-:W-:Y:S01]  /*0ad0*/  FADD.FTZ R119, R111, R119 ;  /* 0x000000776f777221 */ /* 0x020fe20000010000 */
[----:B------:R-:W-:Y:S06]  /*0ae0*/  BRA `(.L_x_14317) ;  /* 0x00000000000c7947 */ /* 0x000fec0003800000 */
.L_x_14316:
[----:B-----5:R-:W-:-:S05]  /*0af0*/  HADD2.F32 R120, -RZ, R103.H1_H1 ;  /* 0x30000067ff787230 */ /* 0x020fca0000004100 */
[----:B------:R-:W-:-:S04]  /*0b00*/  FADD.FTZ R119, R119, R120 ;  /* 0x0000007877777221 */ /* 0x000fc80000010000 */
[----:B------:R-:W-:-:S07]  /*0b10*/  @P1 FADD.FTZ R119, R111, R119 ;  /* 0x000000776f771221 */ /* 0x000fce0000010000 */
.L_x_14317:
        /* <DEDUP_REMOVED lines=19> */
.L_x_14318:
[----:B-----5:R-:W-:-:S05]  /*0c50*/  HADD2.F32 R121, -RZ, R100.H0_H0 ;  /* 0x20000064ff797230 */ /* 0x020fca0000004100 */
[----:B------:R-:W-:-:S04]  /*0c60*/  FADD.FTZ R120, R121, R120 ;  /* 0x0000007879787221 */ /* 0x000fc80000010000 */
[----:B------:R-:W-:-:S07]  /*0c70*/  @P1 FADD.FTZ R120, R104, R120 ;  /* 0x0000007868781221 */ /* 0x000fce0000010000 */
.L_x_14319:
[----:B------:R-:W-:Y:S01]  /*0c80*/  HADD2.F32 R121, -RZ, R132.H1_H1 ;  /* 0x30000084ff797230 */ /* 0x000fe20000004100 */
[----:B------:R-:W-:Y:S06]  /*0c90*/  @P2 BRA `(.L_x_14320) ;  /* 0x00000000000c2947 */ /* 0x000fec0003800000 */
[----:B------:R-:W-:Y:S05]  /*0ca0*/  @!P1 BRA `(.L_x_14321) ;  /* 0x0000000000149947 */ /* 0x000fea0003800000 */
[----:B-----5:R-:W-:Y:S01]  /*0cb0*/  FADD.FTZ R121, R105, R121 ;  /* 0x0000007969797221 */ /* 0x020fe20000010000 */
[----:B------:R-:W-:Y:S06]  /*0cc0*/  BRA `(.L_x_14321) ;  /* 0x00000000000c7947 */ /* 0x000fec0003800000 */
.L_x_14320:
[----:B-----5:R-:W-:-:S05]  /*0cd0*/  HADD2.F32 R122, -RZ, R100.H1_H1 ;  /* 0x30000064ff7a7230 */ /* 0x020fca0000004100 */
[----:B------:R-:W-:-:S04]  /*0ce0*/  FADD.FTZ R121, R122, R121 ;  /* 0x000000797a797221 */ /* 0x000fc80000010000 */
[----:B------:R-:W-:-:S07]  /*0cf0*/  @P1 FADD.FTZ R121, R105, R121 ;  /* 0x0000007969791221 */ /* 0x000fce0000010000 */
.L_x_14321:
[----:B------:R-:W-:Y:S01]  /*0d00*/  HADD2.F32 R122, -RZ, R133.H0_H0 ;  /* 0x20000085ff7a7230 */ /* 0x000fe20000004100 */
[----:B------:R-:W-:Y:S06]  /*0d10*/  @P2 BRA `(.L_x_14322) ;  /* 0x00000000000c2947 */ /* 0x000fec0003800000 */
[----:B------:R-:W-:Y:S05]  /*0d20*/  @!P1 BRA `(.L_x_14323) ;  /* 0x0000000000149947 */ /* 0x000fea0003800000 */
[----:B-----5:R-:W-:Y:S01]  /*0d30*/  FADD.FTZ R122, R106, R122 ;  /* 0x0000007a6a7a7221 */ /* 0x020fe20000010000 */
[----:B------:R-:W-:Y:S06]  /*0d40*/  BRA `(.L_x_14323) ;  /* 0x00000000000c7947 */ /* 0x000fec0003800000 */
.L_x_14322:
[----:B-----5:R-:W-:-:S05]  /*0d50*/  HADD2.F32 R123, -RZ, R101.H0_H0 ;  /* 0x20000065ff7b7230 */ /* 0x020fca0000004100 */
[----:B------:R-:W-:-:S04]  /*0d60*/  FADD.FTZ R122, R123, R122 ;  /* 0x0000007a7b7a7221 */ /* 0x000fc80000010000 */
[----:B------:R-:W-:-:S07]  /*0d70*/  @P1 FADD.FTZ R122, R106, R122 ;  /* 0x0000007a6a7a1221 */ /* 0x000fce0000010000 */
.L_x_14323:
[----:B------:R-:W-:Y:S01]  /*0d80*/  HADD2.F32 R123, -RZ, R133.H1_H1 ;  /* 0x30000085ff7b7230 */ /* 0x000fe20000004100 */
[----:B------:R-:W-:Y:S06]  /*0d90*/  @P2 BRA `(.L_x_14324) ;  /* 0x00000000000c2947 */ /* 0x000fec0003800000 */
[----:B------:R-:W-:Y:S05]  /*0da0*/  @!P1 BRA `(.L_x_14325) ;  /* 0x0000000000149947 */ /* 0x000fea0003800000 */
[----:B-----5:R-:W-:Y:S01]  /*0db0*/  FADD.FTZ R123, R107, R123 ;  /* 0x0000007b6b7b7221 */ /* 0x020fe20000010000 */
[----:B------:R-:W-:Y:S06]  /*0dc0*/  BRA `(.L_x_14325) ;  /* 0x00000000000c7947 */ /* 0x000fec0003800000 */
.L_x_14324:
[----:B-----5:R-:W-:-:S05]  /*0dd0*/  HADD2.F32 R124, -RZ, R101.H1_H1 ;  /* 0x30000065ff7c7230 */ /* 0x020fca0000004100 */
[----:B------:R-:W-:-:S04]  /*0de0*/  FADD.FTZ R123, R124, R123 ;  /* 0x0000007b7c7b7221 */ /* 0x000fc80000010000 */
[----:B------:R-:W-:-:S07]  /*0df0*/  @P1 FADD.FTZ R123, R107, R123 ;  /* 0x0000007b6b7b1221 */ /* 0x000fce0000010000 */
.L_x_14325:
[----:B------:R-:W-:Y:S01]  /*0e00*/  HADD2.F32 R124, -RZ, R134.H0_H0 ;  /* 0x20000086ff7c7230 */ /* 0x000fe20000004100 */
[----:B------:R-:W-:Y:S06]  /*0e10*/  @P2 BRA `(.L_x_14326) ;  /* 0x00000000000c2947 */ /* 0x000fec0003800000 */
[----:B------:R-:W-:Y:S05]  /*0e20*/  @!P1 BRA `(.L_x_14327) ;  /* 0x0000000000149947 */ /* 0x000fea0003800000 */
[----:B-----5:R-:W-:Y:S01]  /*0e30*/  FADD.FTZ R124, R108, R124 ;  /* 0x0000007c6c7c7221 */ /* 0x020fe20000010000 */
[----:B------:R-:W-:Y:S06]  /*0e40*/  BRA `(.L_x_14327) ;  /* 0x00000000000c7947 */ /* 0x000fec0003800000 */
.L_x_14326:
[----:B-----5:R-:W-:-:S05]  /*0e50*/  HADD2.F32 R125, -RZ, R102.H0_H0 ;  /* 0x20000066ff7d7230 */ /* 0x020fca0000004100 */
[----:B------:R-:W-:-:S04]  /*0e60*/  FADD.FTZ R124, R125, R124 ;  /* 0x0000007c7d7c7221 */ /* 0x000fc80000010000 */
[----:B------:R-:W-:-:S07]  /*0e70*/  @P1 FADD.FTZ R124, R108, R124 ;  /* 0x0000007c6c7c1221 */ /* 0x000fce0000010000 */
.L_x_14327:
[----:B------:R-:W-:Y:S01]  /*0e80*/  HADD2.F32 R125, -RZ, R134.H1_H1 ;  /* 0x30000086ff7d7230 */ /* 0x000fe20000004100 */
[----:B------:R-:W-:Y:S06]  /*0e90*/  @P2 BRA `(.L_x_14328) ;  /* 0x00000000000c2947 */ /* 0x000fec0003800000 */
[----:B------:R-:W-:Y:S05]  /*0ea0*/  @!P1 BRA `(.L_x_14329) ;  /* 0x0000000000149947 */ /* 0x000fea0003800000 */
[----:B-----5:R-:W-:Y:S01]  /*0eb0*/  FADD.FTZ R125, R109, R125 ;  /* 0x0000007d6d7d7221 */ /* 0x020fe20000010000 */
[----:B------:R-:W-:Y:S06]  /*0ec0*/  BRA `(.L_x_14329) ;  /* 0x00000000000c7947 */ /* 0x000fec0003800000 */
.L_x_14328:
[----:B-----5:R-:W-:-:S05]  /*0ed0*/  HADD2.F32 R126, -RZ, R102.H1_H1 ;  /* 0x30000066ff7e7230 */ /* 0x020fca0000004100 */
[----:B------:R-:W-:-:S04]  /*0ee0*/  FADD.FTZ R125, R126, R125 ;  /* 0x0000007d7e7d7221 */ /* 0x000fc80000010000 */
[----:B------:R-:W-:-:S07]  /*0ef0*/  @P1 FADD.FTZ R125, R109, R125 ;  /* 0x0000007d6d7d1221 */ /* 0x000fce0000010000 */
.L_x_14329:
[----:B------:R-:W-:Y:S01]  /*0f00*/  HADD2.F32 R126, -RZ, R135.H0_H0 ;  /* 0x20000087ff7e7230 */ /* 0x000fe20000004100 */
[----:B------:R-:W-:Y:S06]  /*0f10*/  @P2 BRA `(.L_x_14330) ;  /* 0x00000000000c2947 */ /* 0x000fec0003800000 */
[----:B------:R-:W-:Y:S05]  /*0f20*/  @!P1 BRA `(.L_x_14331) ;  /* 0x0000000000149947 */ /* 0x000fea0003800000 */
[----:B-----5:R-:W-:Y:S01]  /*0f30*/  FADD.FTZ R126, R110, R126 ;  /* 0x0000007e6e7e7221 */ /* 0x020fe20000010000 */
[----:B------:R-:W-:Y:S06]  /*0f40*/  BRA `(.L_x_14331) ;  /* 0x00000000000c7947 */ /* 0x000fec0003800000 */
.L_x_14330:
[----:B-----5:R-:W-:-:S05]  /*0f50*/  HADD2.F32 R127, -RZ, R103.H0_H0 ;  /* 0x20000067ff7f7230 */ /* 0x020fca0000004100 */
[----:B------:R-:W-:-:S04]  /*0f60*/  FADD.FTZ R126, R127, R126 ;  /* 0x0000007e7f7e7221 */ /* 0x000fc80000010000 */
[----:B------:R-:W-:-:S07]  /*0f70*/  @P1 FADD.FTZ R126, R110, R126 ;  /* 0x0000007e6e7e1221 */ /* 0x000fce0000010000 */
.L_x_14331:
[----:B------:R-:W-:Y:S01]  /*0f80*/  HADD2.F32 R127, -RZ, R135.H1_H1 ;  /* 0x30000087ff7f7230 */ /* 0x000fe20000004100 */
[----:B------:R-:W-:Y:S06]  /*0f90*/  @P2 BRA `(.L_x_14332) ;  /* 0x00000000000c2947 */ /* 0x000fec0003800000 */
[----:B------:R-:W-:Y:S05]  /*0fa0*/  @!P1 BRA `(.L_x_14333) ;  /* 0x0000000000149947 */ /* 0x000fea0003800000 */
[----:B-----5:R-:W-:Y:S01]  /*0fb0*/  FADD.FTZ R127, R111, R127 ;  /* 0x0000007f6f7f7221 */ /* 0x020fe20000010000 */
[----:B------:R-:W-:Y:S06]  /*0fc0*/  BRA `(.L_x_14333) ;  /* 0x00000000000c7947 */ /* 0x000fec0003800000 */
.L_x_14332:
[----:B-----5:R-:W-:-:S05]  /*0fd0*/  HADD2.F32 R128, -RZ, R103.H1_H1 ;  /* 0x30000067ff807230 */ /* 0x020fca0000004100 */
[----:B------:R-:W-:-:S04]  /*0fe0*/  FADD.FTZ R127, R128, R127 ;  /* 0x0000007f807f7221 */ /* 0x000fc80000010000 */
[----:B------:R-:W-:-:S07]  /*0ff0*/  @P1 FADD.FTZ R127, R111, R127 ;  /* 0x0000007f6f7f1221 */ /* 0x000fce0000010000 */
.L_x_14333:
[C---:B------:R-:W-:Y:S02]  /*1000*/  LEA R128, P4, R143.reuse, UR10, 0x5 ;  /* 0x0000000a8f807c11 */ /* 0x040fe4000f8828ff */
        /* <DEDUP_REMOVED lines=18> */
.L_x_14334:
[----:B-----5:R-:W-:-:S05]  /*1130*/  HADD2.F32 R129, -RZ, R100.H0_H0 ;  /* 0x20000064ff817230 */ /* 0x020fca0000004100 */
[----:B------:R-:W-:-:S04]  /*1140*/  FADD.FTZ R132, R129, R132 ;  /* 0x0000008481847221 */ /* 0x000fc80000010000 */
[----:B------:R-:W-:-:S07]  /*1150*/  @P1 FADD.FTZ R132, R104, R132 ;  /* 0x0000008468841221 */ /* 0x000fce0000010000 */
.L_x_14335:
[----:B------:R-:W-:Y:S01]  /*1160*/  HADD2.F32 R133, -RZ, R148.H1_H1 ;  /* 0x30000094ff857230 */ /* 0x000fe20000004100 */
[----:B------:R-:W-:Y:S06]  /*1170*/  @P2 BRA `(.L_x_14336) ;  /* 0x00000000000c2947 */ /* 0x000fec0003800000 */
[----:B------:R-:W-:Y:S05]  /*1180*/  @!P1 BRA `(.L_x_14337) ;  /* 0x0000000000149947 */ /* 0x000fea0003800000 */
[----:B-----5:R-:W-:Y:S01]  /*1190*/  FADD.FTZ R133, R105, R133 ;  /* 0x0000008569857221 */ /* 0x020fe20000010000 */
[----:B------:R-:W-:Y:S06]  /*11a0*/  BRA `(.L_x_14337) ;  /* 0x00000000000c7947 */ /* 0x000fec0003800000 */
.L_x_14336:
[----:B-----5:R-:W-:-:S05]  /*11b0*/  HADD2.F32 R128, -RZ, R100.H1_H1 ;  /* 0x30000064ff807230 */ /* 0x020fca0000004100 */
[----:B------:R-:W-:-:S04]  /*11c0*/  FADD.FTZ R133, R128, R133 ;  /* 0x0000008580857221 */ /* 0x000fc80000010000 */
[----:B------:R-:W-:-:S07]  /*11d0*/  @P1 FADD.FTZ R133, R105, R133 ;  /* 0x0000008569851221 */ /* 0x000fce0000010000 */
.L_x_14337:
[----:B------:R-:W-:Y:S01]  /*11e0*/  HADD2.F32 R134, -RZ, R149.H0_H0 ;  /* 0x20000095ff867230 */ /* 0x000fe20000004100 */
[----:B------:R-:W-:Y:S06]  /*11f0*/  @P2 BRA `(.L_x_14338) ;  /* 0x00000000000c2947 */ /* 0x000fec0003800000 */
[----:B------:R-:W-:Y:S05]  /*1200*/  @!P1 BRA `(.L_x_14339) ;  /* 0x0000000000149947 */ /* 0x000fea0003800000 */
[----:B-----5:R-:W-:Y:S01]  /*1210*/  FADD.FTZ R134, R106, R134 ;  /* 0x000000866a867221 */ /* 0x020fe20000010000 */
[----:B------:R-:W-:Y:S06]  /*1220*/  BRA `(.L_x_14339) ;  /* 0x00000000000c7947 */ /* 0x000fec0003800000 */
.L_x_14338:
[----:B-----5:R-:W-:-:S05]  /*1230*/  HADD2.F32 R129, -RZ, R101.H0_H0 ;  /* 0x20000065ff817230 */ /* 0x020fca0000004100 */
[----:B------:R-:W-:-:S04]  /*1240*/  FADD.FTZ R134, R129, R134 ;  /* 0x0000008681867221 */ /* 0x000fc80000010000 */
[----:B------:R-:W-:-:S07]  /*1250*/  @P1 FADD.FTZ R134, R106, R134 ;  /* 0x000000866a861221 */ /* 0x000fce0000010000 */
.L_x_14339:
[----:B------:R-:W-:Y:S01]  /*1260*/  HADD2.F32 R135, -RZ, R149.H1_H1 ;  /* 0x30000095ff877230 */ /* 0x000fe20000004100 */
[----:B------:R-:W-:Y:S06]  /*1270*/  @P2 BRA `(.L_x_14340) ;  /* 0x00000000000c2947 */ /* 0x000fec0003800000 */
[----:B------:R-:W-:Y:S05]  /*1280*/  @!P1 BRA `(.L_x_14341) ;  /* 0x0000000000149947 */ /* 0x000fea0003800000 */
[----:B-----5:R-:W-:Y:S01]  /*1290*/  FADD.FTZ R135, R107, R135 ;  /* 0x000000876b877221 */ /* 0x020fe20000010000 */
[----:B------:R-:W-:Y:S06]  /*12a0*/  BRA `(.L_x_14341) ;  /* 0x00000000000c7947 */ /* 0x000fec0003800000 */
.L_x_14340:
[----:B-----5:R-:W-:-:S05]  /*12b0*/  HADD2.F32 R128, -RZ, R101.H1_H1 ;  /* 0x30000065ff807230 */ /* 0x020fca0000004100 */
[----:B------:R-:W-:-:S04]  /*12c0*/  FADD.FTZ R135, R128, R135 ;  /* 0x0000008780877221 */ /* 0x000fc80000010000 */
[----:B------:R-:W-:-:S07]  /*12d0*/  @P1 FADD.FTZ R135, R107, R135 ;  /* 0x000000876b871221 */ /* 0x000fce0000010000 */
.L_x_14341:
[----:B------:R-:W-:Y:S01]  /*12e0*/  HADD2.F32 R128, -RZ, R150.H0_H0 ;  /* 0x20000096ff807230 */ /* 0x000fe20000004100 */
[----:B------:R-:W-:Y:S06]  /*12f0*/  @P2 BRA `(.L_x_14342) ;  /* 0x00000000000c2947 */ /* 0x000fec0003800000 */
[----:B------:R-:W-:Y:S05]  /*1300*/  @!P1 BRA `(.L_x_14343) ;  /* 0x0000000000149947 */ /* 0x000fea0003800000 */
[----:B-----5:R-:W-:Y:S01]  /*1310*/  FADD.FTZ R128, R108, R128 ;  /* 0x000000806c807221 */ /* 0x020fe20000010000 */
[----:B------:R-:W-:Y:S06]  /*1320*/  BRA `(.L_x_14343) ;  /* 0x00000000000c7947 */ /* 0x000fec0003800000 */
.L_x_14342:
[----:B-----5:R-:W-:-:S05]  /*1330*/  HADD2.F32 R129, -RZ, R102.H0_H0 ;  /* 0x20000066ff817230 */ /* 0x020fca0000004100 */
[----:B------:R-:W-:-:S04]  /*1340*/  FADD.FTZ R128, R129, R128 ;  /* 0x0000008081807221 */ /* 0x000fc80000010000 */
[----:B------:R-:W-:-:S07]  /*1350*/  @P1 FADD.FTZ R128, R108, R128 ;  /* 0x000000806c801221 */ /* 0x000fce0000010000 */
.L_x_14343:
[----:B------:R-:W-:Y:S01]  /*1360*/  HADD2.F32 R129, -RZ, R150.H1_H1 ;  /* 0x30000096ff817230 */ /* 0x000fe20000004100 */
[----:B------:R-:W-:Y:S06]  /*1370*/  @P2 BRA `(.L_x_14344) ;  /* 0x00000000000c2947 */ /* 0x000fec0003800000 */
[----:B------:R-:W-:Y:S05]  /*1380*/  @!P1 BRA `(.L_x_14345) ;  /* 0x0000000000149947 */ /* 0x000fea0003800000 */
[----:B-----5:R-:W-:Y:S01]  /*1390*/  FADD.FTZ R129, R109, R129 ;  /* 0x000000816d817221 */ /* 0x020fe20000010000 */
[----:B------:R-:W-:Y:S06]  /*13a0*/  BRA `(.L_x_14345) ;  /* 0x00000000000c7947 */ /* 0x000fec0003800000 */
.L_x_14344:
[----:B-----5:R-:W-:-:S05]  /*13b0*/  HADD2.F32 R130, -RZ, R102.H1_H1 ;  /* 0x30000066ff827230 */ /* 0x020fca0000004100 */
[----:B------:R-:W-:-:S04]  /*13c0*/  FADD.FTZ R129, R130, R129 ;  /* 0x0000008182817221 */ /* 0x000fc80000010000 */
[----:B------:R-:W-:-:S07]  /*13d0*/  @P1 FADD.FTZ R129, R109, R129 ;  /* 0x000000816d811221 */ /* 0x000fce0000010000 */
.L_x_14345:
[----:B------:R-:W-:Y:S01]  /*13e0*/  HADD2.F32 R130, -RZ, R151.H0_H0 ;  /* 0x20000097ff827230 */ /* 0x000fe20000004100 */
[----:B------:R-:W-:Y:S06]  /*13f0*/  @P2 BRA `(.L_x_14346) ;  /* 0x00000000000c2947 */ /* 0x000fec0003800000 */
[----:B------:R-:W-:Y:S05]  /*1400*/  @!P1 BRA `(.L_x_14347) ;  /* 0x0000000000149947 */ /* 0x000fea0003800000 */
[----:B-----5:R-:W-:Y:S01]  /*1410*/  FADD.FTZ R130, R110, R130 ;  /* 0x000000826e827221 */ /* 0x020fe20000010000 */
[----:B------:R-:W-:Y:S06]  /*1420*/  BRA `(.L_x_14347) ;  /* 0x00000000000c7947 */ /* 0x000fec0003800000 */
.L_x_14346:
[----:B-----5:R-:W-:-:S05]  /*1430*/  HADD2.F32 R131, -RZ, R103.H0_H0 ;  /* 0x20000067ff837230 */ /* 0x020fca0000004100 */
[----:B------:R-:W-:-:S04]  /*1440*/  FADD.FTZ R130, R131, R130 ;  /* 0x0000008283827221 */ /* 0x000fc80000010000 */
[----:B------:R-:W-:-:S07]  /*1450*/  @P1 FADD.FTZ R130, R110, R130 ;  /* 0x000000826e821221 */ /* 0x000fce0000010000 */
.L_x_14347:
[----:B------:R-:W-:Y:S01]  /*1460*/  HADD2.F32 R131, -RZ, R151.H1_H1 ;  /* 0x30000097ff837230 */ /* 0x000fe20000004100 */
[----:B------:R-:W-:Y:S06]  /*1470*/  @P2 BRA `(.L_x_14348) ;  /* 0x00000000000c2947 */ /* 0x000fec0003800000 */
[----:B------:R-:W-:Y:S05]  /*1480*/  @!P1 BRA `(.L_x_14349) ;  /* 0x0000000000149947 */ /* 0x000fea0003800000 */
[----:B-----5:R-:W-:Y:S01]  /*1490*/  FADD.FTZ R131, R111, R131 ;  /* 0x000000836f837221 */ /* 0x020fe20000010000 */
[----:B------:R-:W-:Y:S06]  /*14a0*/  BRA `(.L_x_14349) ;  /* 0x00000000000c7947 */ /* 0x000fec0003800000 */
.L_x_14348:
[----:B-----5:R-:W-:-:S05]  /*14b0*/  HADD2.F32 R144, -RZ, R103.H1_H1 ;  /* 0x30000067ff907230 */ /* 0x020fca0000004100 */
[----:B------:R-:W-:-:S04]  /*14c0*/  FADD.FTZ R131, R144, R131 ;  /* 0x0000008390837221 */ /* 0x000fc80000010000 */
[----:B------:R-:W-:-:S07]  /*14d0*/  @P1 FADD.FTZ R131, R111, R131 ;  /* 0x000000836f831221 */ /* 0x000fce0000010000 */
.L_x_14349:
        /* <DEDUP_REMOVED lines=100> */
.L_x_14362:
        /* <DEDUP_REMOVED lines=15> */
[----:B------:R-:W-:Y:S02]  /*1c10*/  @!P4 LEA R149, R146, R147, 0x3 ;  /* 0x000000939295c211 */ /* 0x000fe400078e18ff */
[----:B------:R-:W-:Y:S02]  /*1c20*/  CS2R R146, SRZ ;  /* 0x0000000000927805 */ /* 0x000fe4000001ff00 */
[----:B------:R-:W-:Y:S01]  /*1c30*/  @!P4 MOV R148, 0x300 ;  /* 0x000003000094c802 */ /* 0x000fe20000000f00 */
[----:B------:R-:W-:Y:S01]  /*1c40*/  BAR.SYNC.DEFER_BLOCKING 0x0 ;  /* 0x0000000000007b1d */ /* 0x000fe20000010000 */
[----:B------:R-:W-:-:S05]  /*1c50*/  LOP3.LUT P2, RZ, R141, 0x1f, R2, 0xf8, !PT ;  /* 0x0000001f8dff7812 */ /* 0x000fca000784f802 */
[----:B------:R-:W2:Y:S01]  /*1c60*/  SHFL.DOWN PT, R151, R148, 0x4, 0x1f ;  /* 0x08801f0094977f89 */ /* 0x000ea200000e0000 */
[----:B-1----:R-:W-:-:S03]  /*1c70*/  I2FP.F32.S32 R145, R148 ;  /* 0x0000009400917245 */ /* 0x002fc60000201400 */
[----:B------:R-:W1:Y:S01]  /*1c80*/  @!P4 LDS.64 R146, [R149] ;  /* 0x000000009592c984 */ /* 0x000e620000000a00 */
[----:B--2---:R-:W-:Y:S02]  /*1c90*/  I2FP.F32.S32 R154, R151 ;  /* 0x00000097009a7245 */ /* 0x004fe40000201400 */
[----:B0-----:R-:W-:-:S04]  /*1ca0*/  IADD3 R150, R151, R148, RZ ;  /* 0x0000009497967210 */ /* 0x001fc80007ffe0ff */
        /* <DEDUP_REMOVED lines=88> */
[----:B--2---:R-:W-:Y:S01]  /*2230*/  F2FP.F16.F32.PACK_AB R112, R117, R0 ;  /* 0x000000007570723e */ /* 0x004fe200000000ff */
[----:B------:R-:W-:Y:S01]  /*2240*/  FFMA.FTZ R117, R58, R119, R10 ;  /* 0x000000773a757223 */ /* 0x000fe2000001000a */
[----:B------:R-:W-:Y:S01]  /*2250*/  FFMA.FTZ R113, R54, R123, R6 ;  /* 0x0000007b36717223 */ /* 0x000fe20000010006 */
[----:B------:R-:W-:Y:S01]  /*2260*/  FFMA.FTZ R0, R55, R152, R7 ;  /* 0x0000009837007223 */ /* 0x000fe20000010007 */
[----:B------:R-:W-:Y:S01]  /*2270*/  SHF.R.U32.HI R153, RZ, 0x1c, R140 ;  /* 0x0000001cff997819 */ /* 0x000fe2000001168c */
[----:B------:R-:W-:Y:S01]  /*2280*/  FFMA.FTZ R119, R82, R119, R34 ;  /* 0x0000007752777223 */ /* 0x000fe20000010022 */
[----:B------:R-:W-:Y:S01]  /*2290*/  FFMA.FTZ R122, R83, R122, R35 ;  /* 0x0000007a537a7223 */ /* 0x000fe20000010023 */
[----:B0-----:R-:W-:Y:S01]  /*22a0*/  FFMA.FTZ R115, R57, R120, R9 ;  /* 0x0000007839737223 */ /* 0x001fe20000010009 */
[----:B------:R-:W-:Y:S01]  /*22b0*/  F2FP.F16.F32.PACK_AB R113, R0, R113 ;  /* 0x000000710071723e */ /* 0x000fe200000000ff */
[----:B------:R-:W-:Y:S01]  /*22c0*/  FADD.FTZ R146, -R149, R128 ;  /* 0x0000008095927221 */ /* 0x000fe20000010100 */
[C---:B------:R-:W-:Y:S01]  /*22d0*/  FMUL.FTZ R131, R169.reuse, R158 ;  /* 0x0000009ea9837220 */ /* 0x040fe20000410000 */
[----:B------:R-:W-:Y:S01]  /*22e0*/  FMUL.FTZ R128, R169, R159 ;  /* 0x0000009fa9807220 */ /* 0x000fe20000410000 */
[----:B------:R-:W-:Y:S01]  /*22f0*/  F2FP.F16.F32.PACK_AB R114, R115, R116 ;  /* 0x000000747372723e */ /* 0x000fe200000000ff */
[----:B------:R-:W-:Y:S01]  /*2300*/  FFMA.FTZ R121, R76, R121, R28 ;  /* 0x000000794c797223 */ /* 0x000fe2000001001c */
[----:B------:R-:W-:Y:S01]  /*2310*/  IADD3 R116, P2, R148, UR14, RZ ;  /* 0x0000000e94747c10 */ /* 0x000fe2000ff5e0ff */
[----:B------:R-:W-:Y:S01]  /*2320*/  FFMA.FTZ R0, R77, R118, R29 ;  /* 0x000000764d007223 */ /* 0x000fe2000001001d */
[----:B------:R-:W-:Y:S01]  /*2330*/  F2FP.F16.F32.PACK_AB R115, R124, R117 ;  /* 0x000000757c73723e */ /* 0x000fe200000000ff */
[----:B------:R-:W-:Y:S01]  /*2340*/  FADD.FTZ R164, -R149, R133 ;  /* 0x0000008595a47221 */ /* 0x000fe20000010100 */
[----:B------:R-:W-:Y:S01]  /*2350*/  IADD3.X R117, R153, UR15, RZ, P2, !PT ;  /* 0x0000000f99757c10 */ /* 0x000fe200097fe4ff */
[----:B------:R-:W-:Y:S01]  /*2360*/  FADD.FTZ R150, -R149, R130 ;  /* 0x0000008295967221 */ /* 0x000fe20000010100 */
[----:B------:R-:W-:Y:S01]  /*2370*/  F2FP.F16.F32.PACK_AB R119, R122, R119 ;  /* 0x000000777a77723e */ /* 0x000fe200000000ff */
[----:B------:R-:W-:Y:S01]  /*2380*/  FFMA.FTZ R122, R62, R131, R14 ;  /* 0x000000833e7a7223 */ /* 0x000fe2000001000e */
[C---:B------:R-:W-:Y:S01]  /*2390*/  FMUL.FTZ R133, R169.reuse, R160 ;  /* 0x000000a0a9857220 */ /* 0x040fe20000410000 */
[----:B------:R0:W-:Y:S01]  /*23a0*/  STG.E.128 desc[UR4][R116.64], R112 ;  /* 0x0000007074007986 */ /* 0x0001e2000c101d04 */
[----:B------:R-:W-:Y:S01]  /*23b0*/  FMUL.FTZ R130, R169, R161 ;  /* 0x000000a1a9827220 */ /* 0x000fe20000410000 */
[C---:B------:R-:W-:Y:S01]  /*23c0*/  FADD.FTZ R162, -R149.reuse, R126 ;  /* 0x0000007e95a27221 */ /* 0x040fe20000010100 */
[C---:B------:R-:W-:Y:S01]  /*23d0*/  FADD.FTZ R163, -R149.reuse, R127 ;  /* 0x0000007f95a37221 */ /* 0x040fe20000010100 */
        /* <DEDUP_REMOVED lines=14> */
[----:B0-----:R-:W-:Y:S01]  /*24c0*/  FFMA.FTZ R113, R63, R128, R15 ;  /* 0x000000803f717223 */ /* 0x001fe2000001000f */
[----:B------:R-:W-:Y:S01]  /*24d0*/  F2FP.F16.F32.PACK_AB R116, R0, R121 ;  /* 0x000000790074723e */ /* 0x000fe200000000ff */
[C---:B------:R-:W-:Y:S01]  /*24e0*/  FMUL.FTZ R140, R169.reuse, R129 ;  /* 0x00000081a98c7220 */ /* 0x040fe20000410000 */
[----:B------:R-:W-:Y:S01]  /*24f0*/  IADD3 R112, P2, R148, UR16, RZ ;  /* 0x0000001094707c10 */ /* 0x000fe2000ff5e0ff */
[----:B------:R-:W-:Y:S01]  /*2500*/  FMUL.FTZ R147, R169, R134 ;  /* 0x00000086a9937220 */ /* 0x000fe20000410000 */
[----:B------:R-:W-:Y:S01]  /*2510*/  F2FP.F16.F32.PACK_AB R121, R113, R122 ;  /* 0x0000007a7179723e */ /* 0x000fe200000000ff */
        /* <DEDUP_REMOVED lines=10> */
[C---:B------:R-:W-:Y:S01]  /*25c0*/  FMUL.FTZ R134, R169.reuse, R165 ;  /* 0x000000a5a9867220 */ /* 0x040fe20000410000 */
[----:B------:R-:W-:Y:S01]  /*25d0*/  SHF.R.U32.HI R143, RZ, 0x1c, R143 ;  /* 0x0000001cff8f7819 */ /* 0x000fe2000001168f */
[----:B------:R-:W-:Y:S01]  /*25e0*/  FMUL.FTZ R164, R169, R164 ;  /* 0x000000a4a9a47220 */ /* 0x000fe20000410000 */
[----:B------:R-:W-:Y:S01]  /*25f0*/  IADD3 R124, P4, R144, UR14, RZ ;  /* 0x0000000e907c7c10 */ /* 0x000fe2000ff9e0ff */
[----:B------:R0:W-:Y:S01]  /*2600*/  STG.E.128 desc[UR4][R112.64], R116 ;  /* 0x0000007470007986 */ /* 0x0001e2000c101d04 */
[----:B------:R-:W-:Y:S01]  /*2610*/  F2FP.F16.F32.PACK_AB R120, R129, R120 ;  /* 0x000000788178723e */ /* 0x000fe200000000ff */
[----:B------:R-:W-:Y:S01]  /*2620*/  FFMA.FTZ R114, R88, R133, R40 ;  /* 0x0000008558727223 */ /* 0x000fe20000010028 */
[----:B------:R-:W-:Y:S01]  /*2630*/  F2FP.F16.F32.PACK_AB R123, R0, R123 ;  /* 0x0000007b007b723e */ /* 0x000fe200000000ff */
[----:B------:R-:W-:Y:S01]  /*2640*/  FFMA.FTZ R0, R68, R145, R20 ;  /* 0x0000009144007223 */ /* 0x000fe20000010014 */
[----:B------:R-:W-:Y:S01]  /*2650*/  IADD3.X R125, R143, UR15, RZ, P4, !PT ;  /* 0x0000000f8f7d7c10 */ /* 0x000fe2000a7fe4ff */
[----:B------:R-:W-:Y:S01]  /*2660*/  FFMA.FTZ R133, R69, R164, R21 ;  /* 0x000000a445857223 */ /* 0x000fe20000010015 */
        /* <DEDUP_REMOVED lines=13> */
[----:B------:R-:W-:Y:S01]  /*2740*/  F2FP.F16.F32.PACK_AB R116, R133, R0 ;  /* 0x000000008574723e */ /* 0x000fe200000000ff */
[-C--:B------:R-:W-:Y:S01]  /*2750*/  FFMA.FTZ R119, R73, R140.reuse, R25 ;  /* 0x0000008c49777223 */ /* 0x080fe20000010019 */
[----:B------:R-:W-:Y:S01]  /*2760*/  FFMA.FTZ R0, R74, R151, R26 ;  /* 0x000000974a007223 */ /* 0x000fe2000001001a */
[----:B------:R-:W-:Y:S01]  /*2770*/  FFMA.FTZ R140, R97, R140, R49 ;  /* 0x0000008c618c7223 */ /* 0x000fe20000010031 */
[----:B------:R-:W-:Y:S01]  /*2780*/  F2FP.F16.F32.PACK_AB R117, R118, R117 ;  /* 0x000000757675723e */ /* 0x000fe200000000ff */
        /* <DEDUP_REMOVED lines=13> */
[----:B------:R-:W-:-:S02]  /*2860*/  F2FP.F16.F32.PACK_AB R118, R119, R118 ;  /* 0x000000767776723e */ /* 0x000fc400000000ff */
[----:B------:R-:W-:Y:S02]  /*2870*/  IADD3 R124, P5, R124, UR16, RZ ;  /* 0x000000107c7c7c10 */ /* 0x000fe4000ffbe0ff */
[----:B------:R-:W-:Y:S02]  /*2880*/  F2FP.F16.F32.PACK_AB R119, R121, R0 ;  /* 0x000000007977723e */ /* 0x000fe400000000ff */
[----:B------:R-:W-:Y:S02]  /*2890*/  F2FP.F16.F32.PACK_AB R115, R132, R115 ;  /* 0x000000738473723e */ /* 0x000fe400000000ff */
[----:B------:R-:W-:Y:S02]  /*28a0*/  F2FP.F16.F32.PACK_AB R114, R129, R114 ;  /* 0x000000728172723e */ /* 0x000fe400000000ff */
[----:B------:R-:W-:Y:S02]  /*28b0*/  F2FP.F16.F32.PACK_AB R113, R128, R131 ;  /* 0x000000838071723e */ /* 0x000fe400000000ff */
[----:B------:R-:W-:-:S02]  /*28c0*/  F2FP.F16.F32.PACK_AB R112, R126, R127 ;  /* 0x0000007f7e70723e */ /* 0x000fc400000000ff */
[----:B------:R-:W-:Y:S02]  /*28d0*/  IADD3.X R121, R143, UR17, RZ, P2, !PT ;  /* 0x000000118f797c10 */ /* 0x000fe400097fe4ff */
[----:B------:R-:W-:Y:S02]  /*28e0*/  F2FP.F16.F32.PACK_AB R150, R140, R149 ;  /* 0x000000958c96723e */ /* 0x000fe400000000ff */
[----:B------:R-:W-:Y:S01]  /*28f0*/  IADD3.X R123, R142, UR15, RZ, P4, !PT ;  /* 0x0000000f8e7b7c10 */ /* 0x000fe2000a7fe4ff */
[----:B------:R0:W-:Y:S01]  /*2900*/  STG.E.128 desc[UR4][R120.64], R112 ;  /* 0x0000007078007986 */ /* 0x0001e2000c101d04 */
[----:B------:R-:W-:Y:S02]  /*2910*/  F2FP.F16.F32.PACK_AB R151, R166, R151 ;  /* 0x00000097a697723e */ /* 0x000fe400000000ff */
[----:B------:R-:W-:Y:S01]  /*2920*/  F2FP.F16.F32.PACK_AB R149, R134, R147 ;  /* 0x000000938695723e */ /* 0x000fe200000000ff */
[----:B------:R0:W-:Y:S01]  /*2930*/  STG.E.128 desc[UR4][R122.64], R116 ;  /* 0x000000747a007986 */ /* 0x0001e2000c101d04 */
[----:B------:R-:W-:-:S02]  /*2940*/  F2FP.F16.F32.PACK_AB R148, R164, R145 ;  /* 0x00000091a494723e */ /* 0x000fc400000000ff */
[----:B------:R-:W-:Y:S02]  /*2950*/  IADD3.X R125, R142, UR17, RZ, P5, !PT ;  /* 0x000000118e7d7c10 */ /* 0x000fe4000affe4ff */
[----:B------:R-:W-:Y:S02]  /*2960*/  IADD3 R138, R138, UR18, RZ ;  /* 0x000000128a8a7c10 */ /* 0x000fe4000fffe0ff */
[----:B------:R-:W-:Y:S01]  /*2970*/  SEL R0, RZ, 0x1, P1 ;  /* 0x00000001ff007807 */ /* 0x000fe20000800000 */
[----:B------:R0:W-:Y:S01]  /*2980*/  STG.E.128 desc[UR4][R124.64], R148 ;  /* 0x000000947c007986 */ /* 0x0001e2000c101d04 */
[----:B------:R-:W-:-:S13]  /*2990*/  ISETP.GE.AND P2, PT, R138, UR19, PT ;  /* 0x000000138a007c0c */ /* 0x000fda000bf46270 */
[----:B------:R-:W-:Y:S05]  /*29a0*/  @!P2 BRA `(.L_x_14351) ;  /* 0xffffffdc0014a947 */ /* 0x000fea000383ffff */
[----:B------:R-:W-:Y:S05]  /*29b0*/  EXIT ;  /* 0x000000000000794d */ /* 0x000fea0003800000 */
.L_x_14350:
[----:B------:R-:W-:Y:S01]  /*29c0*/  HFMA2.MMA R153, -RZ, RZ, 0, 5.9604644775390625e-08 ;  /* 0x00000001ff997435 */ /* 0x000fe200000001ff */
[----:B------:R-:W-:Y:S02]  /*29d0*/  MOV R154, R0 ;  /* 0x00000000009a7202 */ /* 0x000fe40000000f00 */
[----:B------:R-:W-:Y:S02]  /*29e0*/  MOV R156, 0x1f ;  /* 0x0000001f009c7802 */ /* 0x000fe40000000f00 */
[----:B------:R-:W-:-:S07]  /*29f0*/  MOV R151, 0xffffffff ;  /* 0xffffffff00977802 */ /* 0x000fce0000000f00 */
[----:B-----5:R-:W-:Y:S05]  /*2a00*/  WARPSYNC.COLLECTIVE R151, `(.L_x_14352) ;  /* 0x0000000097087348 */ /* 0x020fea0003c00000 */
[----:B------:R0:W1:Y:S02]  /*2a10*/  SHFL.BFLY P2, R152, R154, R153, R156 ;  /* 0x0c0000999a987389 */ /* 0x000064000004009c */
[----:B01---5:R-:W-:Y:S01]  /*2a20*/  ENDCOLLECTIVE ;  /* 0x000000000000791b */ /* 0x023fe20003800000 */
.L_x_14352:
[----:B------:R-:W-:Y:S01]  /*2a30*/  HFMA2.MMA R153, -RZ, RZ, 0, 1.1920928955078125e-07 ;  /* 0x00000002ff997435 */ /* 0x000fe200000001ff */
[----:B------:R-:W-:-:S05]  /*2a40*/  MOV R145, R152 ;  /* 0x0000009800917202 */ /* 0x000fca0000000f00 */
[----:B------:R-:W-:-:S05]  /*2a50*/  FADD.FTZ R145, R0, R145 ;  /* 0x0000009100917221 */ /* 0x000fca0000010000 */
[----:B------:R-:W-:-:S07]  /*2a60*/  MOV R154, R145 ;  /* 0x00000091009a7202 */ /* 0x000fce0000000f00 */
[----:B------:R-:W-:Y:S05]  /*2a70*/  WARPSYNC.COLLECTIVE R151, `(.L_x_14353) ;  /* 0x0000000097087348 */ /* 0x000fea0003c00000 */
[----:B------:R0:W1:Y:S02]  /*2a80*/  SHFL.BFLY P2, R152, R154, R153, R156 ;  /* 0x0c0000999a987389 */ /* 0x000064000004009c */
[----:B01----:R-:W-:Y:S01]  /*2a90*/  ENDCOLLECTIVE ;  /* 0x000000000000791b */ /* 0x003fe20003800000 */
.L_x_14353:
[----:B------:R-:W-:Y:S01]  /*2aa0*/  HFMA2.MMA R153, -RZ, RZ, 0, 2.384185791015625e-07 ;  /* 0x00000004ff997435 */ /* 0x000fe200000001ff */
[----:B------:R-:W-:-:S05]  /*2ab0*/  MOV R144, R152 ;  /* 0x0000009800907202 */ /* 0x000fca0000000f00 */
[----:B------:R-:W-:-:S05]  /*2ac0*/  FADD.FTZ R147, R145, R144 ;  /* 0x0000009091937221 */ /* 0x000fca0000010000 */
[----:B------:R-:W-:-:S07]  /*2ad0*/  MOV R154, R147 ;  /* 0x00000093009a7202 */ /* 0x000fce0000000f00 */
[----:B------:R-:W-:Y:S05]  /*2ae0*/  WARPSYNC.COLLECTIVE R151, `(.L_x_14354) ;  /* 0x0000000097087348 */ /* 0x000fea0003c00000 */
[----:B------:R0:W1:Y:S02]  /*2af0*/  SHFL.BFLY P2, R152, R154, R153, R156 ;  /* 0x0c0000999a987389 */ /* 0x000064000004009c */
[----:B01----:R-:W-:Y:S01]  /*2b00*/  ENDCOLLECTIVE ;  /* 0x000000000000791b */ /* 0x003fe20003800000 */
.L_x_14354:
[----:B------:R-:W-:Y:S01]  /*2b10*/  HFMA2.MMA R153, -RZ, RZ, 0, 4.76837158203125e-07 ;  /* 0x00000008ff997435 */ /* 0x000fe200000001ff */
[----:B------:R-:W-:-:S05]  /*2b20*/  MOV R144, R152 ;  /* 0x0000009800907202 */ /* 0x000fca0000000f00 */
[----:B------:R-:W-:-:S05]  /*2b30*/  FADD.FTZ R148, R147, R144 ;  /* 0x0000009093947221 */ /* 0x000fca0000010000 */
[----:B------:R-:W-:-:S07]  /*2b40*/  MOV R154, R148 ;  /* 0x00000094009a7202 */ /* 0x000fce0000000f00 */
[----:B------:R-:W-:Y:S05]  /*2b50*/  WARPSYNC.COLLECTIVE R151, `(.L_x_14355) ;  /* 0x0000000097087348 */ /* 0x000fea0003c00000 */
[----:B------:R0:W1:Y:S02]  /*2b60*/  SHFL.BFLY P2, R152, R154, R153, R156 ;  /* 0x0c0000999a987389 */ /* 0x000064000004009c */
[----:B01----:R-:W-:Y:S01]  /*2b70*/  ENDCOLLECTIVE ;  /* 0x000000000000791b */ /* 0x003fe20003800000 */
.L_x_14355:
[----:B------:R-:W-:Y:S01]  /*2b80*/  HFMA2.MMA R153, -RZ, RZ, 0, 9.5367431640625e-07 ;  /* 0x00000010ff997435 */ /* 0x000fe200000001ff */
[----:B------:R-:W-:-:S05]  /*2b90*/  MOV R149, R152 ;  /* 0x0000009800957202 */ /* 0x000fca0000000f00 */
[----:B------:R-:W-:-:S05]  /*2ba0*/  FADD.FTZ R149, R148, R149 ;  /* 0x0000009594957221 */ /* 0x000fca0000010000 */
[----:B------:R-:W-:-:S07]  /*2bb0*/  MOV R154, R149 ;  /* 0x00000095009a7202 */ /* 0x000fce0000000f00 */
[----:B------:R-:W-:Y:S05]  /*2bc0*/  WARPSYNC.COLLECTIVE R151, `(.L_x_14356) ;  /* 0x0000000097087348 */ /* 0x000fea0003c00000 */
[----:B------:R0:W1:Y:S02]  /*2bd0*/  SHFL.BFLY P2, R152, R154, R153, R156 ;  /* 0x0c0000999a987389 */ /* 0x000064000004009c */
[----:B01----:R-:W-:Y:S01]  /*2be0*/  ENDCOLLECTIVE ;  /* 0x000000000000791b */ /* 0x003fe20003800000 */
.L_x_14356:
        /* <DEDUP_REMOVED lines=56> */
.L_x_14357:
[----:B------:R-:W-:Y:S01]  /*2f70*/  HFMA2.MMA R153, -RZ, RZ, 0, 1.1920928955078125e-07 ;  /* 0x00000002ff997435 */ /* 0x000fe200000001ff */
[----:B------:R-:W-:-:S05]  /*2f80*/  MOV R145, R152 ;  /* 0x0000009800917202 */ /* 0x000fca0000000f00 */
[----:B------:R-:W-:-:S05]  /*2f90*/  FADD.FTZ R145, R0, R145 ;  /* 0x0000009100917221 */ /* 0x000fca0000010000 */
[----:B------:R-:W-:-:S07]  /*2fa0*/  MOV R154, R145 ;  /* 0x00000091009a7202 */ /* 0x000fce0000000f00 */
[----:B------:R-:W-:Y:S05]  /*2fb0*/  WARPSYNC.COLLECTIVE R151, `(.L_x_14358) ;  /* 0x0000000097087348 */ /* 0x000fea0003c00000 */
[----:B------:R0:W1:Y:S02]  /*2fc0*/  SHFL.BFLY P2, R152, R154, R153, R156 ;  /* 0x0c0000999a987389 */ /* 0x000064000004009c */
[----:B01----:R-:W-:Y:S01]  /*2fd0*/  ENDCOLLECTIVE ;  /* 0x000000000000791b */ /* 0x003fe20003800000 */
.L_x_14358:
[----:B------:R-:W-:Y:S01]  /*2fe0*/  HFMA2.MMA R153, -RZ, RZ, 0, 2.384185791015625e-07 ;  /* 0x00000004ff997435 */ /* 0x000fe200000001ff */
[----:B------:R-:W-:-:S05]  /*2ff0*/  MOV R148, R152 ;  /* 0x0000009800947202 */ /* 0x000fca0000000f00 */
[----:B------:R-:W-:-:S05]  /*3000*/  FADD.FTZ R148, R145, R148 ;  /* 0x0000009491947221 */ /* 0x000fca0000010000 */
[----:B------:R-:W-:-:S07]  /*3010*/  MOV R154, R148 ;  /* 0x00000094009a7202 */ /* 0x000fce0000000f00 */
[----:B------:R-:W-:Y:S05]  /*3020*/  WARPSYNC.COLLECTIVE R151, `(.L_x_14359) ;  /* 0x0000000097087348 */ /* 0x000fea0003c00000 */
[----:B------:R0:W1:Y:S02]  /*3030*/  SHFL.BFLY P2, R152, R154, R153, R156 ;  /* 0x0c0000999a987389 */ /* 0x000064000004009c */
[----:B01----:R-:W-:Y:S01]  /*3040*/  ENDCOLLECTIVE ;  /* 0x000000000000791b */ /* 0x003fe20003800000 */
.L_x_14359:
[----:B------:R-:W-:Y:S01]  /*3050*/  HFMA2.MMA R153, -RZ, RZ, 0, 4.76837158203125e-07 ;  /* 0x00000008ff997435 */ /* 0x000fe200000001ff */
[----:B------:R-:W-:-:S05]  /*3060*/  MOV R147, R152 ;  /* 0x0000009800937202 */ /* 0x000fca0000000f00 */
[----:B------:R-:W-:-:S05]  /*3070*/  FADD.FTZ R147, R148, R147 ;  /* 0x0000009394937221 */ /* 0x000fca0000010000 */
[----:B------:R-:W-:-:S07]  /*3080*/  MOV R154, R147 ;  /* 0x00000093009a7202 */ /* 0x000fce0000000f00 */
[----:B------:R-:W-:Y:S05]  /*3090*/  WARPSYNC.COLLECTIVE R151, `(.L_x_14360) ;  /* 0x0000000097087348 */ /* 0x000fea0003c00000 */
[----:B------:R0:W1:Y:S02]  /*30a0*/  SHFL.BFLY P2, R152, R154, R153, R156 ;  /* 0x0c0000999a987389 */ /* 0x000064000004009c */
[----:B01----:R-:W-:Y:S01]  /*30b0*/  ENDCOLLECTIVE ;  /* 0x000000000000791b */ /* 0x003fe20003800000 */
.L_x_14360:
[----:B------:R-:W-:Y:S01]  /*30c0*/  HFMA2.MMA R153, -RZ, RZ, 0, 9.5367431640625e-07 ;  /* 0x00000010ff997435 */ /* 0x000fe200000001ff */
[----:B------:R-:W-:-:S05]  /*30d0*/  MOV R150, R152 ;  /* 0x0000009800967202 */ /* 0x000fca0000000f00 */
[----:B------:R-:W-:-:S05]  /*30e0*/  FADD.FTZ R150, R147, R150 ;  /* 0x0000009693967221 */ /* 0x000fca0000010000 */
[----:B------:R-:W-:-:S07]  /*30f0*/  MOV R154, R150 ;  /* 0x00000096009a7202 */ /* 0x000fce0000000f00 */
[----:B------:R-:W-:Y:S05]  /*3100*/  WARPSYNC.COLLECTIVE R151, `(.L_x_14361) ;  /* 0x0000000097087348 */ /* 0x000fea0003c00000 */
[----:B------:R0:W1:Y:S02]  /*3110*/  SHFL.BFLY P2, R152, R154, R153, R156 ;  /* 0x0c0000999a987389 */ /* 0x000064000004009c */
[----:B01----:R-:W-:Y:S01]  /*3120*/  ENDCOLLECTIVE ;  /* 0x000000000000791b */ /* 0x003fe20003800000 */
.L_x_14361:
[----:B------:R-:W-:Y:S01]  /*3130*/  MOV R149, R152 ;  /* 0x0000009800957202 */ /* 0x000fe20000000f00 */
[----:B------:R-:W-:Y:S06]  /*3140*/  BRA `(.L_x_14362) ;  /* 0xffffffe800747947 */ /* 0x000fec000383ffff */
.L_x_14363:
        /* <DEDUP_REMOVED lines=11> */
.L_x_20597:


//--------------------- .text._ZN10layer_norm31ln_parallel_residual_fwd_kernelINS_13Kernel_traitsIf6__halffS2_fjLj6144ELj1ELj1ELj8ELj16ENS_18Kernel_traits_baseILj6144EfS2_fS2_fjLj256EEEEELb0ELb1ELb0EEEvNS_9FwdParamsE --------------------------
	.section	.text._ZN10layer_norm31ln_parallel_residual_fwd_kernelINS_13Kernel_traitsIf6__halffS2_fjLj6144ELj1ELj1ELj8ELj16ENS_18Kernel_traits_baseILj6144EfS2_fS2_fjLj256EEEEELb0ELb1ELb0EEEvNS_9FwdParamsE,"ax",@progbits
	.align	128
        .global         _ZN10layer_norm31ln_parallel_residual_fwd_kernelINS_13Kernel_traitsIf6__halffS2_fjLj6144ELj1ELj1ELj8ELj16ENS_18Kernel_traits_baseILj6144EfS2_fS2_fjLj256EEEEELb0ELb1ELb0EEEvNS_9FwdParamsE
        .type           _ZN10layer_norm31ln_parallel_residual_fwd_kernelINS_13Kernel_traitsIf6__halffS2_fjLj6144ELj1ELj1ELj8ELj16ENS_18Kernel_traits_baseILj6144EfS2_fS2_fjLj256EEEEELb0ELb1ELb0EEEvNS_9FwdParamsE,@function
        .size           _ZN10layer_norm31ln_parallel_residual_fwd_kernelINS_13Kernel_traitsIf6__halffS2_fjLj6144ELj1ELj1ELj8ELj16ENS_18Kernel_traits_baseILj6144EfS2_fS2_fjLj256EEEEELb0ELb1ELb0EEEvNS_9FwdParamsE,(.L_x_20598 - _ZN10layer_norm31ln_parallel_residual_fwd_kernelINS_13Kernel_traitsIf6__halffS2_fjLj6144ELj1ELj1ELj8ELj16ENS_18Kernel_traits_baseILj6144EfS2_fS2_fjLj256EEEEELb0ELb1ELb0EEEvNS_9FwdParamsE)
        .other          _ZN10layer_norm31ln_parallel_residual_fwd_kernelINS_13Kernel_traitsIf6__halffS2_fjLj6144ELj1ELj1ELj8ELj16ENS_18Kernel_traits_baseILj6144EfS2_fS2_fjLj256EEEEELb0ELb1ELb0EEEvNS_9FwdParamsE,@"STO_CUDA_ENTRY STV_DEFAULT"
_ZN10layer_norm31ln_parallel_residual_fwd_kernelINS_13Kernel_traitsIf6__halffS2_fjLj6144ELj1ELj1ELj8ELj16ENS_18Kernel_traits_baseILj6144EfS2_fS2_fjLj256EEEEELb0ELb1ELb0EEEvNS_9FwdParamsE:
.text._ZN10layer_norm31ln_parallel_residual_fwd_kernelINS_13Kernel_traitsIf6__halffS2_fjLj6144ELj1ELj1ELj8ELj16ENS_18Kernel_traits_baseILj6144EfS2_fS2_fjLj256EEEEELb0ELb1ELb0EEEvNS_9FwdParamsE:
        /* <DEDUP_REMOVED lines=31> */
.L_x_14365:
[----:B------:R-:W-:Y:S05]  /*01f0*/  BSYNC B0 ;  /* 0x0000000000007941 */ /* 0x000fea0003800000 */
.L_x_14364:
        /* <DEDUP_REMOVED lines=18> */
.L_x_14367:
[----:B------:R-:W-:Y:S05]  /*0320*/  BSYNC B0 ;  /* 0x0000000000007941 */ /* 0x000fea0003800000 */
.L_x_14366:
[----:B------:R-:W-:Y:S04]  /*0330*/  BSSY B0, `(.L_x_14368) ;  /* 0x0000011000007945 */ /* 0x000fe80003800000 */
[----:B------:R-:W-:Y:S05]  /*0340*/  @!P3 BRA `(.L_x_14369) ;  /* 0x00000000003cb947 */ /* 0x000fea0003800000 */
[----:B------:R-:W2:Y:S01]  /*0350*/  LDC.64 R52, c[0x0][0x260] ;  /* 0x00009800ff347b82 */ /* 0x000ea20000000a00 */
        /* <DEDUP_REMOVED lines=8> */
[----:B--2---:R-:W-:-:S03]  /*03e0*/  IMAD.WIDE.U32 R52, R9, 0x20, R52 ;  /* 0x0000002009347825 */ /* 0x004fc600078e0034 */
[----:B------:R-:W-:Y:S02]  /*03f0*/  @P0 LEA.HI.X R55, R9, UR7, RZ, 0x5, P1 ;  /* 0x0000000709370c11 */ /* 0x000fe400088f2cff */
[----:B------:R2:W5:Y:S04]  /*0400*/  LDG.E.128 R8, desc[UR4][R52.64] ;  /* 0x0000000434087981 */ /* 0x000568000c1e1d00 */
[----:B------:R2:W5:Y:S04]  /*0410*/  @P0 LDG.E.128 R16, desc[UR4][R54.64] ;  /* 0x0000000436100981 */ /* 0x000568000c1e1d00 */
[----:B------:R2:W5:Y:S04]  /*0420*/  @P0 LDG.E.128 R12, desc[UR4][R54.64+0x10] ;  /* 0x00001004360c0981 */ /* 0x000568000c1e1d00 */
[----:B01----:R2:W5:Y:S02]  /*0430*/  LDG.E.128 R4, desc[UR4][R52.64+0x10] ;  /* 0x0000100434047981 */ /* 0x003564000c1e1d00 */
.L_x_14369:
[----:B------:R-:W-:Y:S05]  /*0440*/  BSYNC B0 ;  /* 0x0000000000007941 */ /* 0x000fea0003800000 */
.L_x_14368:
[----:B------:R-:W3:Y:S02]  /*0450*/  S2UR UR6, SR_CTAID.X ;  /* 0x00000000000679c3 */ /* 0x000ee40000002500 */
[----:B---3--:R-:W-:Y:S01]  /*0460*/  LEA.HI R93, R2, UR6, RZ, 0x18 ;  /* 0x00000006025d7c11 */ /* 0x008fe2000f8fc0ff */
[----:B------:R-:W-:-:S03]  /*0470*/  ULDC UR6, c[0x0][0x214] ;  /* 0x0000850000067ab9 */ /* 0x000fc60000000800 */
[----:B------:R-:W-:-:S13]  /*0480*/  ISETP.GE.AND P0, PT, R93, UR6, PT ;  /* 0x000000065d007c0c */ /* 0x000fda000bf06270 */
[----:B------:R-:W-:Y:S05]  /*0490*/  @P0 EXIT ;  /* 0x000000000000094d */ /* 0x000fea0003800000 */
[----:B------:R-:W-:Y:S01]  /*04a0*/  SHF.R.S32.HI R0, RZ, 0x3, R0 ;  /* 0x00000003ff007819 */ /* 0x000fe20000011400 */
[----:B------:R-:W-:Y:S01]  /*04b0*/  ULDC.U8 UR6, c[0x0][0x2a0] ;  /* 0x0000a80000067ab9 */ /* 0x000fe20000000000 */
[----:B--2---:R-:W-:Y:S01]  /*04c0*/  LOP3.LUT R53, R2, 0xe0, RZ, 0xc0, !PT ;  /* 0x000000e002357812 */ /* 0x004fe200078ec0ff */
        /* <DEDUP_REMOVED lines=24> */
.L_x_14431:
[----:B0--34-:R-:W-:Y:S01]  /*0650*/  IMAD R88, R93, UR13, RZ ;  /* 0x0000000d5d587c24 */ /* 0x019fe2000f8e02ff */
[----:B------:R-:W-:Y:S04]  /*0660*/  BSSY B0, `(.L_x_14370) ;  /* 0x000005b000007945 */ /* 0x000fe80003800000 */
[----:B------:R-:W-:-:S04]  /*0670*/  SHF.R.S32.HI R89, RZ, 0x1f, R88 ;  /* 0x0000001fff597819 */ /* 0x000fc80000011458 */
[----:B------:R-:W-:-:S04]  /*0680*/  LEA.HI R89, R89, R88, RZ, 0x3 ;  /* 0x0000005859597211 */ /* 0x000fc800078f18ff */
[----:B------:R-:W-:-:S04]  /*0690*/  LEA.HI.SX32 R96, R89, R92, 0x1d ;  /* 0x0000005c59607211 */ /* 0x000fc800078feaff */
[----:B------:R-:W-:Y:S01]  /*06a0*/  MOV R88, R96 ;  /* 0x0000006000587202 */ /* 0x000fe20000000f00 */
[----:B-----5:R-:W-:Y:S06]  /*06b0*/  @!P5 BRA `(.L_x_14371) ;  /* 0x000000040054d947 */ /* 0x020fec0003800000 */
        /* <DEDUP_REMOVED lines=9> */
[----:B--2---:R2:W5:Y:S01]  /*0750*/  @P1 LDG.E.128 R52, desc[UR4][R88.64] ;  /* 0x0000000458341981 */ /* 0x004562000c1e1d00 */
[----:B------:R-:W-:-:S03]  /*0760*/  @P0 LEA.HI.X R67, R96, UR9, RZ, 0x5, P2 ;  /* 0x0000000960430c11 */ /* 0x000fc600090f2cff */
[----:B------:R-:W4:Y:S04]  /*0770*/  LDG.E.128 R68, desc[UR4][R68.64] ;  /* 0x0000000444447981 */ /* 0x000f28000c1e1d00 */
[----:B------:R2:W5:Y:S04]  /*0780*/  @P0 LDG.E.128 R56, desc[UR4][R66.64] ;  /* 0x0000000442380981 */ /* 0x000568000c1e1d00 */
[----:B------:R2:W5:Y:S01]  /*0790*/  @P0 LDG.E.128 R60, desc[UR4][R66.64+0x10] ;  /* 0x00001004423c0981 */ /* 0x000562000c1e1d00 */
[----:B------:R-:W-:-:S04]  /*07a0*/  ISETP.NE.U32.AND P1, PT, RZ, UR6, PT ;  /* 0x00000006ff007c0c */ /* 0x000fc8000bf25070 */
[----:B------:R-:W-:Y:S01]  /*07b0*/  ISETP.NE.AND.EX P1, PT, RZ, UR7, PT, P1 ;  /* 0x00000007ff007c0c */ /* 0x000fe2000bf25310 */
[----:B----4-:R-:W-:-:S12]  /*07c0*/  HADD2.F32 R64, -RZ, R68.H0_H0 ;  /* 0x20000044ff407230 */ /* 0x010fd80000004100 */
[----:B--2---:R-:W-:Y:S05]  /*07d0*/  @P1 BRA `(.L_x_14372) ;  /* 0x00000000000c1947 */ /* 0x004fea0003800000 */
[----:B------:R-:W-:Y:S05]  /*07e0*/  @!P0 BRA `(.L_x_14373) ;  /* 0x0000000000148947 */ /* 0x000fea0003800000 */
[----:B-----5:R-:W-:Y:S01]  /*07f0*/  FADD.FTZ R64, R56, R64 ;  /* 0x0000004038407221 */ /* 0x020fe20000010000 */
[----:B------:R-:W-:Y:S06]  /*0800*/  BRA `(.L_x_14373) ;  /* 0x00000000000c7947 */ /* 0x000fec0003800000 */
.L_x_14372:
[----:B-----5:R-:W-:-:S05]  /*0810*/  HADD2.F32 R65, -RZ, R52.H0_H0 ;  /* 0x20000034ff417230 */ /* 0x020fca0000004100 */
[----:B------:R-:W-:-:S04]  /*0820*/  FADD.FTZ R64, R65, R64 ;  /* 0x0000004041407221 */ /* 0x000fc80000010000 */
[----:B------:R-:W-:-:S07]  /*0830*/  @P0 FADD.FTZ R64, R56, R64 ;  /* 0x0000004038400221 */ /* 0x000fce0000010000 */
.L_x_14373:
[----:B------:R-:W-:Y:S01]  /*0840*/  HADD2.F32 R65, -RZ, R68.H1_H1 ;  /* 0x30000044ff417230 */ /* 0x000fe20000004100 */
[----:B------:R-:W-:Y:S06]  /*0850*/  @P1 BRA `(.L_x_14374) ;  /* 0x00000000000c1947 */ /* 0x000fec0003800000 */
[----:B------:R-:W-:Y:S05]  /*0860*/  @!P0 BRA `(.L_x_14375) ;  /* 0x0000000000148947 */ /* 0x000fea0003800000 */
[----:B-----5:R-:W-:Y:S01]  /*0870*/  FADD.FTZ R65, R57, R65 ;  /* 0x0000004139417221 */ /* 0x020fe20000010000 */
[----:B------:R-:W-:Y:S06]  /*0880*/  BRA `(.L_x_14375) ;  /* 0x00000000000c7947 */ /* 0x000fec0003800000 */
.L_x_14374:
[----:B-----5:R-:W-:-:S05]  /*0890*/  HADD2.F32 R66, -RZ, R52.H1_H1 ;  /* 0x30000034ff427230 */ /* 0x020fca0000004100 */
[----:B------:R-:W-:-:S04]  /*08a0*/  FADD.FTZ R65, R66, R65 ;  /* 0x0000004142417221 */ /* 0x000fc80000010000 */
[----:B------:R-:W-:-:S07]  /*08b0*/  @P0 FADD.FTZ R65, R57, R65 ;  /* 0x0000004139410221 */ /* 0x000fce0000010000 */
.L_x_14375:
[----:B------:R-:W-:Y:S01]  /*08c0*/  HADD2.F32 R66, -RZ, R69.H0_H0 ;  /* 0x20000045ff427230 */ /* 0x000fe20000004100 */
[----:B------:R-:W-:Y:S06]  /*08d0*/  @P1 BRA `(.L_x_14376) ;  /* 0x00000000000c1947 */ /* 0x000fec0003800000 */
[----:B------:R-:W-:Y:S05]  /*08e0*/  @!P0 BRA `(.L_x_14377) ;  /* 0x0000000000148947 */ /* 0x000fea0003800000 */
[----:B-----5:R-:W-:Y:S01]  /*08f0*/  FADD.FTZ R66, R58, R66 ;  /* 0x000000423a427221 */ /* 0x020fe20000010000 */
[----:B------:R-:W-:Y:S06]  /*0900*/  BRA `(.L_x_14377) ;  /* 0x00000000000c7947 */ /* 0x000fec0003800000 */
.L_x_14376:
[----:B-----5:R-:W-:-:S05]  /*0910*/  HADD2.F32 R67, -RZ, R53.H0_H0 ;  /* 0x20000035ff437230 */ /* 0x020fca0000004100 */
[----:B------:R-:W-:-:S04]  /*0920*/  FADD.FTZ R66, R67, R66 ;  /* 0x0000004243427221 */ /* 0x000fc80000010000 */
[----:B------:R-:W-:-:S07]  /*0930*/  @P0 FADD.FTZ R66, R58, R66 ;  /* 0x000000423a420221 */ /* 0x000fce0000010000 */
.L_x_14377:
[----:B------:R-:W-:Y:S01]  /*0940*/  HADD2.F32 R67, -RZ, R69.H1_H1 ;  /* 0x30000045ff437230 */ /* 0x000fe20000004100 */
[----:B------:R-:W-:Y:S06]  /*0950*/  @P1 BRA `(.L_x_14378) ;  /* 0x00000000000c1947 */ /* 0x000fec0003800000 */
[----:B------:R-:W-:Y:S05]  /*0960*/  @!P0 BRA `(.L_x_14379) ;  /* 0x0000000000148947 */ /* 0x000fea0003800000 */
[----:B-----5:R-:W-:Y:S01]  /*0970*/  FADD.FTZ R67, R59, R67 ;  /* 0x000000433b437221 */ /* 0x020fe20000010000 */
[----:B------:R-:W-:Y:S06]  /*0980*/  BRA `(.L_x_14379) ;  /* 0x00000000000c7947 */ /* 0x000fec0003800000 */
.L_x_14378:
[----:B-----5:R-:W-:-:S05]  /*0990*/  HADD2.F32 R68, -RZ, R53.H1_H1 ;  /* 0x30000035ff447230 */ /* 0x020fca0000004100 */
[----:B------:R-:W-:-:S04]  /*09a0*/  FADD.FTZ R67, R68, R67 ;  /* 0x0000004344437221 */ /* 0x000fc80000010000 */
[----:B------:R-:W-:-:S07]  /*09b0*/  @P0 FADD.FTZ R67, R59, R67 ;  /* 0x000000433b430221 */ /* 0x000fce0000010000 */
.L_x_14379:
[----:B------:R-:W-:Y:S01]  /*09c0*/  HADD2.F32 R68, -RZ, R70.H0_H0 ;  /* 0x20000046ff447230 */ /* 0x000fe20000004100 */
[----:B------:R-:W-:Y:S06]  /*09d0*/  @P1 BRA `(.L_x_14380) ;  /* 0x00000000000c1947 */ /* 0x000fec0003800000 */
[----:B------:R-:W-:Y:S05]  /*09e0*/  @!P0 BRA `(.L_x_14381) ;  /* 0x0000000000148947 */ /* 0x000fea0003800000 */
[----:B-----5:R-:W-:Y:S01]  /*09f0*/  FADD.FTZ R68, R60, R68 ;  /* 0x000000443c447221 */ /* 0x020fe20000010000 */
[----:B------:R-:W-:Y:S06]  /*0a00*/  BRA `(.L_x_14381) ;  /* 0x00000000000c7947 */ /* 0x000fec0003800000 */
.L_x_14380:
[----:B-----5:R-:W-:-:S05]  /*0a10*/  HADD2.F32 R69, -RZ, R54.H0_H0 ;  /* 0x20000036ff457230 */ /* 0x020fca0000004100 */
[----:B------:R-:W-:-:S04]  /*0a20*/  FADD.FTZ R68, R69, R68 ;  /* 0x0000004445447221 */ /* 0x000fc80000010000 */
[----:B------:R-:W-:-:S07]  /*0a30*/  @P0 FADD.FTZ R68, R60, R68 ;  /* 0x000000443c440221 */ /* 0x000fce0000010000 */
.L_x_14381:
[----:B------:R-:W-:Y:S01]  /*0a40*/  HADD2.F32 R69, -RZ, R70.H1_H1 ;  /* 0x30000046ff457230 */ /* 0x000fe20000004100 */
[----:B------:R-:W-:Y:S06]  /*0a50*/  @P1 BRA `(.L_x_14382) ;  /* 0x00000000000c1947 */ /* 0x000fec0003800000 */
[----:B------:R-:W-:Y:S05]  /*0a60*/  @!P0 BRA `(.L_x_14383) ;  /* 0x0000000000148947 */ /* 0x000fea0003800000 */
[----:B-----5:R-:W-:Y:S01]  /*0a70*/  FADD.FTZ R69, R61, R69 ;  /* 0x000000453d457221 */ /* 0x020fe20000010000 */
[----:B------:R-:W-:Y:S06]  /*0a80*/  BRA `(.L_x_14383) ;  /* 0x00000000000c7947 */ /* 0x000fec0003800000 */
.L_x_14382:
[----:B-----5:R-:W-:-:S05]  /*0a90*/  HADD2.F32 R70, -RZ, R54.H1_H1 ;  /* 0x30000036ff467230 */ /* 0x020fca0000004100 */
[----:B------:R-:W-:-:S04]  /*0aa0*/  FADD.FTZ R69, R70, R69 ;  /* 0x0000004546457221 */ /* 0x000fc80000010000 */
[----:B------:R-:W-:-:S07]  /*0ab0*/  @P0 FADD.FTZ R69, R61, R69 ;  /* 0x000000453d450221 */ /* 0x000fce0000010000 */
.L_x_14383:
[----:B------:R-:W-:Y:S01]  /*0ac0*/  HADD2.F32 R70, -RZ, R71.H0_H0 ;  /* 0x20000047ff467230 */ /* 0x000fe20000004100 */
[----:B------:R-:W-:Y:S06]  /*0ad0*/  @P1 BRA `(.L_x_14384) ;  /* 0x00000000000c1947 */ /* 0x000fec0003800000 */
[----:B------:R-:W-:Y:S05]  /*0ae0*/  @!P0 BRA `(.L_x_14385) ;  /* 0x0000000000148947 */ /* 0x000fea0003800000 */
[----:B-----5:R-:W-:Y:S01]  /*0af0*/  FADD.FTZ R70, R62, R70 ;  /* 0x000000463e467221 */ /* 0x020fe20000010000 */
[----:B------:R-:W-:Y:S06]  /*0b00*/  BRA `(.L_x_14385) ;  /* 0x00000000000c7947 */ /* 0x000fec0003800000 */
.L_x_14384:
[----:B-----5:R-:W-:-:S05]  /*0b10*/  HADD2.F32 R89, -RZ, R55.H0_H0 ;  /* 0x20000037ff597230 */ /* 0x020fca0000004100 */
[----:B------:R-:W-:-:S04]  /*0b20*/  FADD.FTZ R70, R89, R70 ;  /* 0x0000004659467221 */ /* 0x000fc80000010000 */
[----:B------:R-:W-:-:S07]  /*0b30*/  @P0 FADD.FTZ R70, R62, R70 ;  /* 0x000000463e460221 */ /* 0x000fce0000010000 */
.L_x_14385:
[----:B------:R-:W-:Y:S01]  /*0b40*/  HADD2.F32 R71, -RZ, R71.H1_H1 ;  /* 0x30000047ff477230 */ /* 0x000fe20000004100 */
[----:B------:R-:W-:Y:S06]  /*0b50*/  @P1 BRA `(.L_x_14386) ;  /* 0x00000000000c1947 */ /* 0x000fec0003800000 */
[----:B------:R-:W-:Y:S05]  /*0b60*/  @!P0 BRA `(.L_x_14387) ;  /* 0x0000000000148947 */ /* 0x000fea0003800000 */
[----:B-----5:R-:W-:Y:S01]  /*0b70*/  FADD.FTZ R71, R63, R71 ;  /* 0x000000473f477221 */ /* 0x020fe20000010000 */
[----:B------:R-:W-:Y:S06]  /*0b80*/  BRA `(.L_x_14387) ;  /* 0x00000000000c7947 */ /* 0x000fec0003800000 */
.L_x_14386:
[----:B-----5:R-:W-:-:S05]  /*0b90*/  HADD2.F32 R88, -RZ, R55.H1_H1 ;  /* 0x30000037ff587230 */ /* 0x020fca0000004100 */
[----:B------:R-:W-:-:S04]  /*0ba0*/  FADD.FTZ R71, R88, R71 ;  /* 0x0000004758477221 */ /* 0x000fc80000010000 */
[----:B------:R-:W-:-:S07]  /*0bb0*/  @P0 FADD.FTZ R71, R63, R71 ;  /* 0x000000473f470221 */ /* 0x000fce0000010000 */
.L_x_14387:
[C---:B------:R-:W-:Y:S02]  /*0bc0*/  LEA R90, P0, R96.reuse, UR10, 0x5 ;  /* 0x0000000a605a7c11 */ /* 0x040fe4000f8028ff */
[C---:B------:R-:W-:Y:S02]  /*0bd0*/  IADD3 R88, R96.reuse, 0x100, RZ ;  /* 0x0000010060587810 */ /* 0x040fe40007ffe0ff */
[----:B------:R-:W-:-:S05]  /*0be0*/  LEA.HI.X R91, R96, UR11, RZ, 0x5, P0 ;  /* 0x0000000b605b7c11 */ /* 0x000fca00080f2cff */
[----:B------:R4:W-:Y:S04]  /*0bf0*/  STG.E.128 desc[UR4][R90.64], R64 ;  /* 0x000000405a007986 */ /* 0x0009e8000c101d04 */
[----:B------:R4:W-:Y:S02]  /*0c00*/  STG.E.128 desc[UR4][R90.64+0x10], R68 ;  /* 0x000010445a007986 */ /* 0x0009e4000c101d04 */
.L_x_14371:
[----:B------:R-:W-:Y:S05]  /*0c10*/  BSYNC B0 ;  /* 0x0000000000007941 */ /* 0x000fea0003800000 */
.L_x_14370:
[----:B------:R-:W-:Y:S04]  /*0c20*/  BSSY B0, `(.L_x_14388) ;  /* 0x0000057000007945 */ /* 0x000fe80003800000 */
[----:B------:R-:W-:Y:S05]  /*0c30*/  @!P4 BRA `(.L_x_14389) ;  /* 0x000000040054c947 */ /* 0x000fea0003800000 */
[----:B------:R-:W0:Y:S01]  /*0c40*/  LDC.64 R76, c[0x0][0x220] ;  /* 0x00008800ff4c7b82 */ /* 0x000e220000000a00 */
[----:B------:R-:W-:Y:S02]  /*0c50*/  ISETP.NE.U32.AND P1, PT, RZ, UR6, PT ;  /* 0x00000006ff007c0c */ /* 0x000fe4000bf25070 */
[----:B------:R-:W-:Y:S02]  /*0c60*/  ISETP.NE.U32.AND P0, PT, RZ, UR8, PT ;  /* 0x00000008ff007c0c */ /* 0x000fe4000bf05070 */
[----:B------:R-:W-:Y:S02]  /*0c70*/  ISETP.NE.AND.EX P1, PT, RZ, UR7, PT, P1 ;  /* 0x00000007ff007c0c */ /* 0x000fe4000bf25310 */
[----:B------:R-:W-:-:S11]  /*0c80*/  ISETP.NE.AND.EX P0, PT, RZ, UR9, PT, P0 ;  /* 0x00000009ff007c0c */ /* 0x000fd6000bf05300 */
[----:B----4-:R-:W-:-:S04]  /*0c90*/  @P1 LEA R90, P2, R88, UR6, 0x4 ;  /* 0x00000006585a1c11 */ /* 0x010fc8000f8420ff */
[C---:B------:R-:W-:Y:S01]  /*0ca0*/  @P1 LEA.HI.X R91, R88.reuse, UR7, RZ, 0x4, P2 ;  /* 0x00000007585b1c11 */ /* 0x040fe200090f24ff */
[C---:B0-----:R-:W-:Y:S01]  /*0cb0*/  IMAD.WIDE.U32 R76, R88.reuse, 0x10, R76 ;  /* 0x00000010584c7825 */ /* 0x041fe200078e004c */
[----:B------:R-:W-:-:S03]  /*0cc0*/  @P0 LEA R74, P2, R88, UR8, 0x5 ;  /* 0x00000008584a0c11 */ /* 0x000fc6000f8428ff */
[----:B--2--5:R0:W5:Y:S01]  /*0cd0*/  @P1 LDG.E.128 R52, desc[UR4][R90.64] ;  /* 0x000000045a341981 */ /* 0x024162000c1e1d00 */
        /* <DEDUP_REMOVED lines=11> */
.L_x_14390:
[----:B-----5:R-:W-:-:S05]  /*0d90*/  HADD2.F32 R73, -RZ, R52.H0_H0 ;  /* 0x20000034ff497230 */ /* 0x020fca0000004100 */
[----:B------:R-:W-:-:S04]  /*0da0*/  FADD.FTZ R72, R73, R72 ;  /* 0x0000004849487221 */ /* 0x000fc80000010000 */
[----:B------:R-:W-:-:S07]  /*0db0*/  @P0 FADD.FTZ R72, R56, R72 ;  /* 0x0000004838480221 */ /* 0x000fce0000010000 */
.L_x_14391:
[----:B------:R-:W-:Y:S01]  /*0dc0*/  HADD2.F32 R73, -RZ, R76.H1_H1 ;  /* 0x3000004cff497230 */ /* 0x000fe20000004100 */
[----:B------:R-:W-:Y:S06]  /*0dd0*/  @P1 BRA `(.L_x_14392) ;  /* 0x00000000000c1947 */ /* 0x000fec0003800000 */
[----:B------:R-:W-:Y:S05]  /*0de0*/  @!P0 BRA `(.L_x_14393) ;  /* 0x0000000000148947 */ /* 0x000fea0003800000 */
[----:B-----5:R-:W-:Y:S01]  /*0df0*/  FADD.FTZ R73, R57, R73 ;  /* 0x0000004939497221 */ /* 0x020fe20000010000 */
[----:B------:R-:W-:Y:S06]  /*0e00*/  BRA `(.L_x_14393) ;  /* 0x00000000000c7947 */ /* 0x000fec0003800000 */
.L_x_14392:
[----:B-----5:R-:W-:-:S05]  /*0e10*/  HADD2.F32 R74, -RZ, R52.H1_H1 ;  /* 0x30000034ff4a7230 */ /* 0x020fca0000004100 */
[----:B------:R-:W-:-:S04]  /*0e20*/  FADD.FTZ R73, R74, R73 ;  /* 0x000000494a497221 */ /* 0x000fc80000010000 */
[----:B------:R-:W-:-:S07]  /*0e30*/  @P0 FADD.FTZ R73, R57, R73 ;  /* 0x0000004939490221 */ /* 0x000fce0000010000 */
.L_x_14393:
[----:B------:R-:W-:Y:S01]  /*0e40*/  HADD2.F32 R74, -RZ, R77.H0_H0 ;  /* 0x2000004dff4a7230 */ /* 0x000fe20000004100 */
[----:B------:R-:W-:Y:S06]  /*0e50*/  @P1 BRA `(.L_x_14394) ;  /* 0x00000000000c1947 */ /* 0x000fec0003800000 */
[----:B------:R-:W-:Y:S05]  /*0e60*/  @!P0 BRA `(.L_x_14395) ;  /* 0x0000000000148947 */ /* 0x000fea0003800000 */
[----:B-----5:R-:W-:Y:S01]  /*0e70*/  FADD.FTZ R74, R58, R74 ;  /* 0x0000004a3a4a7221 */ /* 0x020fe20000010000 */
[----:B------:R-:W-:Y:S06]  /*0e80*/  BRA `(.L_x_14395) ;  /* 0x00000000000c7947 */ /* 0x000fec0003800000 */
.L_x_14394:
[----:B-----5:R-:W-:-:S05]  /*0e90*/  HADD2.F32 R75, -RZ, R53.H0_H0 ;  /* 0x20000035ff4b7230 */ /* 0x020fca0000004100 */
[----:B------:R-:W-:-:S04]  /*0ea0*/  FADD.FTZ R74, R75, R74 ;  /* 0x0000004a4b4a7221 */ /* 0x000fc80000010000 */
[----:B------:R-:W-:-:S07]  /*0eb0*/  @P0 FADD.FTZ R74, R58, R74 ;  /* 0x0000004a3a4a0221 */ /* 0x000fce0000010000 */
.L_x_14395:
[----:B------:R-:W-:Y:S01]  /*0ec0*/  HADD2.F32 R75, -RZ, R77.H1_H1 ;  /* 0x3000004dff4b7230 */ /* 0x000fe20000004100 */
[----:B------:R-:W-:Y:S06]  /*0ed0*/  @P1 BRA `(.L_x_14396) ;  /* 0x00000000000c1947 */ /* 0x000fec0003800000 */
[----:B------:R-:W-:Y:S05]  /*0ee0*/  @!P0 BRA `(.L_x_14397) ;  /* 0x0000000000148947 */ /* 0x000fea0003800000 */
[----:B-----5:R-:W-:Y:S01]  /*0ef0*/  FADD.FTZ R75, R59, R75 ;  /* 0x0000004b3b4b7221 */ /* 0x020fe20000010000 */
[----:B------:R-:W-:Y:S06]  /*0f00*/  BRA `(.L_x_14397) ;  /* 0x00000000000c7947 */ /* 0x000fec0003800000 */
.L_x_14396:
[----:B-----5:R-:W-:-:S05]  /*0f10*/  HADD2.F32 R76, -RZ, R53.H1_H1 ;  /* 0x30000035ff4c7230 */ /* 0x020fca0000004100 */
[----:B------:R-:W-:-:S04]  /*0f20*/  FADD.FTZ R75, R76, R75 ;  /* 0x0000004b4c4b7221 */ /* 0x000fc80000010000 */
[----:B------:R-:W-:-:S07]  /*0f30*/  @P0 FADD.FTZ R75, R59, R75 ;  /* 0x0000004b3b4b0221 */ /* 0x000fce0000010000 */
.L_x_14397:
[----:B------:R-:W-:Y:S01]  /*0f40*/  HADD2.F32 R76, -RZ, R78.H0_H0 ;  /* 0x2000004eff4c7230 */ /* 0x000fe20000004100 */
[----:B------:R-:W-:Y:S06]  /*0f50*/  @P1 BRA `(.L_x_14398) ;  /* 0x00000000000c1947 */ /* 0x000fec0003800000 */
[----:B------:R-:W-:Y:S05]  /*0f60*/  @!P0 BRA `(.L_x_14399) ;  /* 0x0000000000148947 */ /* 0x000fea0003800000 */
[----:B-----5:R-:W-:Y:S01]  /*0f70*/  FADD.FTZ R76, R60, R76 ;  /* 0x0000004c3c4c7221 */ /* 0x020fe20000010000 */
[----:B------:R-:W-:Y:S06]  /*0f80*/  BRA `(.L_x_14399) ;  /* 0x00000000000c7947 */ /* 0x000fec0003800000 */
.L_x_14398:
[----:B-----5:R-:W-:-:S05]  /*0f90*/  HADD2.F32 R77, -RZ, R54.H0_H0 ;  /* 0x20000036ff4d7230 */ /* 0x020fca0000004100 */
[----:B------:R-:W-:-:S04]  /*0fa0*/  FADD.FTZ R76, R77, R76 ;  /* 0x0000004c4d4c7221 */ /* 0x000fc80000010000 */
[----:B------:R-:W-:-:S07]  /*0fb0*/  @P0 FADD.FTZ R76, R60, R76 ;  /* 0x0000004c3c4c0221 */ /* 0x000fce0000010000 */
.L_x_14399:
[----:B------:R-:W-:Y:S01]  /*0fc0*/  HADD2.F32 R77, -RZ, R78.H1_H1 ;  /* 0x3000004eff4d7230 */ /* 0x000fe20000004100 */
[----:B------:R-:W-:Y:S06]  /*0fd0*/  @P1 BRA `(.L_x_14400) ;  /* 0x00000000000c1947 */ /* 0x000fec0003800000 */
[----:B------:R-:W-:Y:S05]  /*0fe0*/  @!P0 BRA `(.L_x_14401) ;  /* 0x0000000000148947 */ /* 0x000fea0003800000 */
[----:B-----5:R-:W-:Y:S01]  /*0ff0*/  FADD.FTZ R77, R61, R77 ;  /* 0x0000004d3d4d7221 */ /* 0x020fe20000010000 */
[----:B------:R-:W-:Y:S06]  /*1000*/  BRA `(.L_x_14401) ;  /* 0x00000000000c7947 */ /* 0x000fec0003800000 */
.L_x_14400:
[----:B-----5:R-:W-:-:S05]  /*1010*/  HADD2.F32 R78, -RZ, R54.H1_H1 ;  /* 0x30000036ff4e7230 */ /* 0x020fca0000004100 */
[----:B------:R-:W-:-:S04]  /*1020*/  FADD.FTZ R77, R78, R77 ;  /* 0x0000004d4e4d7221 */ /* 0x000fc80000010000 */
[----:B------:R-:W-:-:S07]  /*1030*/  @P0 FADD.FTZ R77, R61, R77 ;  /* 0x0000004d3d4d0221 */ /* 0x000fce0000010000 */
.L_x_14401:
[----:B------:R-:W-:Y:S01]  /*1040*/  HADD2.F32 R78, -RZ, R79.H0_H0 ;  /* 0x2000004fff4e7230 */ /* 0x000fe20000004100 */
[----:B------:R-:W-:Y:S06]  /*1050*/  @P1 BRA `(.L_x_14402) ;  /* 0x00000000000c1947 */ /* 0x000fec0003800000 */
[----:B------:R-:W-:Y:S05]  /*1060*/  @!P0 BRA `(.L_x_14403) ;  /* 0x0000000000148947 */ /* 0x000fea0003800000 */
[----:B-----5:R-:W-:Y:S01]  /*1070*/  FADD.FTZ R78, R62, R78 ;  /* 0x0000004e3e4e7221 */ /* 0x020fe20000010000 */
[----:B------:R-:W-:Y:S06]  /*1080*/  BRA `(.L_x_14403) ;  /* 0x00000000000c7947 */ /* 0x000fec0003800000 */
.L_x_14402:
[----:B-----5:R-:W-:-:S05]  /*1090*/  HADD2.F32 R89, -RZ, R55.H0_H0 ;  /* 0x20000037ff597230 */ /* 0x020fca0000004100 */
[----:B------:R-:W-:-:S04]  /*10a0*/  FADD.FTZ R78, R89, R78 ;  /* 0x0000004e594e7221 */ /* 0x000fc80000010000 */
[----:B------:R-:W-:-:S07]  /*10b0*/  @P0 FADD.FTZ R78, R62, R78 ;  /* 0x0000004e3e4e0221 */ /* 0x000fce0000010000 */
.L_x_14403:
[----:B------:R-:W-:Y:S01]  /*10c0*/  HADD2.F32 R79, -RZ, R79.H1_H1 ;  /* 0x3000004fff4f7230 */ /* 0x000fe20000004100 */
[----:B------:R-:W-:Y:S06]  /*10d0*/  @P1 BRA `(.L_x_14404) ;  /* 0x00000000000c1947 */ /* 0x000fec0003800000 */
[----:B------:R-:W-:Y:S05]  /*10e0*/  @!P0 BRA `(.L_x_14405) ;  /* 0x0000000000148947 */ /* 0x000fea0003800000 */
[----:B-----5:R-:W-:Y:S01]  /*10f0*/  FADD.FTZ R79, R63, R79 ;  /* 0x0000004f3f4f7221 */ /* 0x020fe20000010000 */
[----:B------:R-:W-:Y:S06]  /*1100*/  BRA `(.L_x_14405) ;  /* 0x00000000000c7947 */ /* 0x000fec0003800000 */
.L_x_14404:
[----:B-----5:R-:W-:-:S05]  /*1110*/  HADD2.F32 R90, -RZ, R55.H1_H1 ;  /* 0x30000037ff5a7230 */ /* 0x020fca0000004100 */
[----:B------:R-:W-:-:S04]  /*1120*/  FADD.FTZ R79, R90, R79 ;  /* 0x0000004f5a4f7221 */ /* 0x000fc80000010000 */
[----:B------:R-:W-:-:S07]  /*1130*/  @P0 FADD.FTZ R79, R63, R79 ;  /* 0x0000004f3f4f0221 */ /* 0x000fce0000010000 */
.L_x_14405:
[----:B------:R-:W-:-:S04]  /*1140*/  LEA R90, P0, R88, UR10, 0x5 ;  /* 0x0000000a585a7c11 */ /* 0x000fc8000f8028ff */
[C---:B------:R-:W-:Y:S02]  /*1150*/  LEA.HI.X R91, R88.reuse, UR11, RZ, 0x5, P0 ;  /* 0x0000000b585b7c11 */ /* 0x040fe400080f2cff */
[----:B------:R-:W-:-:S03]  /*1160*/  IADD3 R88, R88, 0x100, RZ ;  /* 0x0000010058587810 */ /* 0x000fc60007ffe0ff */
[----:B------:R0:W-:Y:S04]  /*1170*/  STG.E.128 desc[UR4][R90.64], R72 ;  /* 0x000000485a007986 */ /* 0x0001e8000c101d04 */
[----:B------:R0:W-:Y:S02]  /*1180*/  STG.E.128 desc[UR4][R90.64+0x10], R76 ;  /* 0x0000104c5a007986 */ /* 0x0001e4000c101d04 */
.L_x_14389:
[----:B------:R-:W-:Y:S05]  /*1190*/  BSYNC B0 ;  /* 0x0000000000007941 */ /* 0x000fea0003800000 */
.L_x_14388:
[----:B------:R-:W-:Y:S04]  /*11a0*/  BSSY B0, `(.L_x_14406) ;  /* 0x0000056000007945 */ /* 0x000fe80003800000 */
[----:B------:R-:W-:Y:S05]  /*11b0*/  @!P3 BRA `(.L_x_14407) ;  /* 0x000000040050b947 */ /* 0x000fea0003800000 */
[----:B------:R-:W1:Y:S01]  /*11c0*/  LDC.64 R84, c[0x0][0x220] ;  /* 0x00008800ff547b82 */ /* 0x000e620000000a00 */
[----:B------:R-:W-:Y:S02]  /*11d0*/  ISETP.NE.U32.AND P1, PT, RZ, UR6, PT ;  /* 0x00000006ff007c0c */ /* 0x000fe4000bf25070 */
[----:B------:R-:W-:Y:S02]  /*11e0*/  ISETP.NE.U32.AND P0, PT, RZ, UR8, PT ;  /* 0x00000008ff007c0c */ /* 0x000fe4000bf05070 */
[----:B------:R-:W-:Y:S02]  /*11f0*/  ISETP.NE.AND.EX P1, PT, RZ, UR7, PT, P1 ;  /* 0x00000007ff007c0c */ /* 0x000fe4000bf25310 */
[----:B------:R-:W-:-:S11]  /*1200*/  ISETP.NE.AND.EX P0, PT, RZ, UR9, PT, P0 ;  /* 0x00000009ff007c0c */ /* 0x000fd6000bf05300 */
[----:B0---4-:R-:W-:-:S04]  /*1210*/  @P1 LEA R90, P2, R88, UR6, 0x4 ;  /* 0x00000006585a1c11 */ /* 0x011fc8000f8420ff */
[C---:B------:R-:W-:Y:S01]  /*1220*/  @P1 LEA.HI.X R91, R88.reuse, UR7, RZ, 0x4, P2 ;  /* 0x00000007585b1c11 */ /* 0x040fe200090f24ff */
[C---:B-1----:R-:W-:Y:S01]  /*1230*/  IMAD.WIDE.U32 R84, R88.reuse, 0x10, R84 ;  /* 0x0000001058547825 */ /* 0x042fe200078e0054 */
        /* <DEDUP_REMOVED lines=13> */
.L_x_14408:
[----:B-----5:R-:W-:-:S05]  /*1310*/  HADD2.F32 R81, -RZ, R52.H0_H0 ;  /* 0x20000034ff517230 */ /* 0x020fca0000004100 */
[----:B------:R-:W-:-:S04]  /*1320*/  FADD.FTZ R80, R81, R80 ;  /* 0x0000005051507221 */ /* 0x000fc80000010000 */
[----:B------:R-:W-:-:S07]  /*1330*/  @P0 FADD.FTZ R80, R56, R80 ;  /* 0x0000005038500221 */ /* 0x000fce0000010000 */
.L_x_14409:
[----:B------:R-:W-:Y:S01]  /*1340*/  HADD2.F32 R81, -RZ, R84.H1_H1 ;  /* 0x30000054ff517230 */ /* 0x000fe20000004100 */
[----:B------:R-:W-:Y:S06]  /*1350*/  @P1 BRA `(.L_x_14410) ;  /* 0x00000000000c1947 */ /* 0x000fec0003800000 */
[----:B------:R-:W-:Y:S05]  /*1360*/  @!P0 BRA `(.L_x_14411) ;  /* 0x0000000000148947 */ /* 0x000fea0003800000 */
[----:B-----5:R-:W-:Y:S01]  /*1370*/  FADD.FTZ R81, R57, R81 ;  /* 0x0000005139517221 */ /* 0x020fe20000010000 */
[----:B------:R-:W-:Y:S06]  /*1380*/  BRA `(.L_x_14411) ;  /* 0x00000000000c7947 */ /* 0x000fec0003800000 */
.L_x_14410:
[----:B-----5:R-:W-:-:S05]  /*1390*/  HADD2.F32 R82, -RZ, R52.H1_H1 ;  /* 0x30000034ff527230 */ /* 0x020fca0000004100 */
[----:B------:R-:W-:-:S04]  /*13a0*/  FADD.FTZ R81, R82, R81 ;  /* 0x0000005152517221 */ /* 0x000fc80000010000 */
[----:B------:R-:W-:-:S07]  /*13b0*/  @P0 FADD.FTZ R81, R57, R81 ;  /* 0x0000005139510221 */ /* 0x000fce0000010000 */
.L_x_14411:
[----:B------:R-:W-:Y:S01]  /*13c0*/  HADD2.F32 R82, -RZ, R85.H0_H0 ;  /* 0x20000055ff527230 */ /* 0x000fe20000004100 */
[----:B------:R-:W-:Y:S06]  /*13d0*/  @P1 BRA `(.L_x_14412) ;  /* 0x00000000000c1947 */ /* 0x000fec0003800000 */
[----:B------:R-:W-:Y:S05]  /*13e0*/  @!P0 BRA `(.L_x_14413) ;  /* 0x0000000000148947 */ /* 0x000fea0003800000 */
[----:B-----5:R-:W-:Y:S01]  /*13f0*/  FADD.FTZ R82, R58, R82 ;  /* 0x000000523a527221 */ /* 0x020fe20000010000 */
[----:B------:R-:W-:Y:S06]  /*1400*/  BRA `(.L_x_14413) ;  /* 0x00000000000c7947 */ /* 0x000fec0003800000 */
.L_x_14412:
[----:B-----5:R-:W-:-:S05]  /*1410*/  HADD2.F32 R83, -RZ, R53.H0_H0 ;  /* 0x20000035ff537230 */ /* 0x020fca0000004100 */
[----:B------:R-:W-:-:S04]  /*1420*/  FADD.FTZ R82, R83, R82 ;  /* 0x0000005253527221 */ /* 0x000fc80000010000 */
[----:B------:R-:W-:-:S07]  /*1430*/  @P0 FADD.FTZ R82, R58, R82 ;  /* 0x000000523a520221 */ /* 0x000fce0000010000 */
.L_x_14413:
[----:B------:R-:W-:Y:S01]  /*1440*/  HADD2.F32 R83, -RZ, R85.H1_H1 ;  /* 0x30000055ff537230 */ /* 0x000fe20000004100 */
[----:B------:R-:W-:Y:S06]  /*1450*/  @P1 BRA `(.L_x_14414) ;  /* 0x00000000000c1947 */ /* 0x000fec0003800000 */
[----:B------:R-:W-:Y:S05]  /*1460*/  @!P0 BRA `(.L_x_14415) ;  /* 0x0000000000148947 */ /* 0x000fea0003800000 */
[----:B-----5:R-:W-:Y:S01]  /*1470*/  FADD.FTZ R83, R59, R83 ;  /* 0x000000533b537221 */ /* 0x020fe20000010000 */
[----:B------:R-:W-:Y:S06]  /*1480*/  BRA `(.L_x_14415) ;  /* 0x00000000000c7947 */ /* 0x000fec0003800000 */
.L_x_14414:
[----:B-----5:R-:W-:-:S05]  /*1490*/  HADD2.F32 R84, -RZ, R53.H1_H1 ;  /* 0x30000035ff547230 */ /* 0x020fca0000004100 */
[----:B------:R-:W-:-:S04]  /*14a0*/  FADD.FTZ R83, R84, R83 ;  /* 0x0000005354537221 */ /* 0x000fc80000010000 */
[----:B------:R-:W-:-:S07]  /*14b0*/  @P0 FADD.FTZ R83, R59, R83 ;  /* 0x000000533b530221 */ /* 0x000fce0000010000 */
.L_x_14415:
[----:B------:R-:W-:Y:S01]  /*14c0*/  HADD2.F32 R84, -RZ, R86.H0_H0 ;  /* 0x20000056ff547230 */ /* 0x000fe20000004100 */
[----:B------:R-:W-:Y:S06]  /*14d0*/  @P1 BRA `(.L_x_14416) ;  /* 0x00000000000c1947 */ /* 0x000fec0003800000 */
[----:B------:R-:W-:Y:S05]  /*14e0*/  @!P0 BRA `(.L_x_14417) ;  /* 0x0000000000148947 */ /* 0x000fea0003800000 */
[----:B-----5:R-:W-:Y:S01]  /*14f0*/  FADD.FTZ R84, R60, R84 ;  /* 0x000000543c547221 */ /* 0x020fe20000010000 */
[----:B------:R-:W-:Y:S06]  /*1500*/  BRA `(.L_x_14417) ;  /* 0x00000000000c7947 */ /* 0x000fec0003800000 */
.L_x_14416:
[----:B-----5:R-:W-:-:S05]  /*1510*/  HADD2.F32 R85, -RZ, R54.H0_H0 ;  /* 0x20000036ff557230 */ /* 0x020fca0000004100 */
[----:B------:R-:W-:-:S04]  /*1520*/  FADD.FTZ R84, R85, R84 ;  /* 0x0000005455547221 */ /* 0x000fc80000010000 */
[----:B------:R-:W-:-:S07]  /*1530*/  @P0 FADD.FTZ R84, R60, R84 ;  /* 0x000000543c540221 */ /* 0x000fce0000010000 */
.L_x_14417:
[----:B------:R-:W-:Y:S01]  /*1540*/  HADD2.F32 R85, -RZ, R86.H1_H1 ;  /* 0x30000056ff557230 */ /* 0x000fe20000004100 */
[----:B------:R-:W-:Y:S06]  /*1550*/  @P1 BRA `(.L_x_14418) ;  /* 0x00000000000c1947 */ /* 0x000fec0003800000 */
[----:B------:R-:W-:Y:S05]  /*1560*/  @!P0 BRA `(.L_x_14419) ;  /* 0x0000000000148947 */ /* 0x000fea0003800000 */
[----:B-----5:R-:W-:Y:S01]  /*1570*/  FADD.FTZ R85, R61, R85 ;  /* 0x000000553d557221 */ /* 0x020fe20000010000 */
[----:B------:R-:W-:Y:S06]  /*1580*/  BRA `(.L_x_14419) ;  /* 0x00000000000c7947 */ /* 0x000fec0003800000 */
.L_x_14418:
[----:B-----5:R-:W-:-:S05]  /*1590*/  HADD2.F32 R86, -RZ, R54.H1_H1 ;  /* 0x30000036ff567230 */ /* 0x020fca0000004100 */
[----:B------:R-:W-:-:S04]  /*15a0*/  FADD.FTZ R85, R86, R85 ;  /* 0x0000005556557221 */ /* 0x000fc80000010000 */
[----:B------:R-:W-:-:S07]  /*15b0*/  @P0 FADD.FTZ R85, R61, R85 ;  /* 0x000000553d550221 */ /* 0x000fce0000010000 */
.L_x_14419:
[----:B------:R-:W-:Y:S01]  /*15c0*/  HADD2.F32 R86, -RZ, R87.H0_H0 ;  /* 0x20000057ff567230 */ /* 0x000fe20000004100 */
[----:B------:R-:W-:Y:S06]  /*15d0*/  @P1 BRA `(.L_x_14420) ;  /* 0x00000000000c1947 */ /* 0x000fec0003800000 */
[----:B------:R-:W-:Y:S05]  /*15e0*/  @!P0 BRA `(.L_x_14421) ;  /* 0x0000000000148947 */ /* 0x000fea0003800000 */
[----:B-----5:R-:W-:Y:S01]  /*15f0*/  FADD.FTZ R86, R62, R86 ;  /* 0x000000563e567221 */ /* 0x020fe20000010000 */
[----:B------:R-:W-:Y:S06]  /*1600*/  BRA `(.L_x_14421) ;  /* 0x00000000000c7947 */ /* 0x000fec0003800000 */
.L_x_14420:
[----:B-----5:R-:W-:-:S05]  /*1610*/  HADD2.F32 R89, -RZ, R55.H0_H0 ;  /* 0x20000037ff597230 */ /* 0x020fca0000004100 */
[----:B------:R-:W-:-:S04]  /*1620*/  FADD.FTZ R86, R89, R86 ;  /* 0x0000005659567221 */ /* 0x000fc80000010000 */
[----:B------:R-:W-:-:S07]  /*1630*/  @P0 FADD.FTZ R86, R62, R86 ;  /* 0x000000563e560221 */ /* 0x000fce0000010000 */
.L_x_14421:
[----:B------:R-:W-:Y:S01]  /*1640*/  HADD2.F32 R87, -RZ, R87.H1_H1 ;  /* 0x30000057ff577230 */ /* 0x000fe20000004100 */
[----:B------:R-:W-:Y:S06]  /*1650*/  @P1 BRA `(.L_x_14422) ;  /* 0x00000000000c1947 */ /* 0x000fec0003800000 */
[----:B------:R-:W-:Y:S05]  /*1660*/  @!P0 BRA `(.L_x_14423) ;  /* 0x0000000000148947 */ /* 0x000fea0003800000 */
[----:B-----5:R-:W-:Y:S01]  /*1670*/  FADD.FTZ R87, R63, R87 ;  /* 0x000000573f577221 */ /* 0x020fe20000010000 */
[----:B------:R-:W-:Y:S06]  /*1680*/  BRA `(.L_x_14423) ;  /* 0x00000000000c7947 */ /* 0x000fec0003800000 */
.L_x_14422:
[----:B-----5:R-:W-:-:S05]  /*1690*/  HADD2.F32 R90, -RZ, R55.H1_H1 ;  /* 0x30000037ff5a7230 */ /* 0x020fca0000004100 */
[----:B------:R-:W-:-:S04]  /*16a0*/  FADD.FTZ R87, R90, R87 ;  /* 0x000000575a577221 */ /* 0x000fc80000010000 */
[----:B------:R-:W-:-:S07]  /*16b0*/  @P0 FADD.FTZ R87, R63, R87 ;  /* 0x000000573f570221 */ /* 0x000fce0000010000 */
.L_x_14423:
[----:B------:R-:W-:-:S04]  /*16c0*/  LEA R90, P0, R88, UR10, 0x5 ;  /* 0x0000000a585a7c11 */ /* 0x000fc8000f8028ff */
[----:B------:R-:W-:-:S05]  /*16d0*/  LEA.HI.X R91, R88, UR11, RZ, 0x5, P0 ;  /* 0x0000000b585b7c11 */ /* 0x000fca00080f2cff */
[----:B------:R0:W-:Y:S04]  /*16e0*/  STG.E.128 desc[UR4][R90.64], R80 ;  /* 0x000000505a007986 */ /* 0x0001e8000c101d04 */
[----:B------:R0:W-:Y:S02]  /*16f0*/  STG.E.128 desc[UR4][R90.64+0x10], R84 ;  /* 0x000010545a007986 */ /* 0x0001e4000c101d04 */
.L_x_14407:
[----:B------:R-:W-:Y:S05]  /*1700*/  BSYNC B0 ;  /* 0x0000000000007941 */ /* 0x000fea0003800000 */
.L_x_14406:
[----:B------:R-:W-:Y:S01]  /*1710*/  FADD.FTZ R88, RZ, R64 ;  /* 0x00000040ff587221 */ /* 0x000fe20000010000 */
        /* <DEDUP_REMOVED lines=12> */
[----:B0---4-:R-:W-:-:S05]  /*17e0*/  FSEL R91, R88, RZ, P5 ;  /* 0x000000ff585b7208 */ /* 0x011fca0002800000 */
        /* <DEDUP_REMOVED lines=90> */
.L_x_14442:
[----:B------:R-:W-:Y:S01]  /*1d90*/  LOP3.LUT P0, RZ, R2, 0x1f, RZ, 0xc0, !PT ;  /* 0x0000001f02ff7812 */ /* 0x000fe2000780c0ff */
[----:B------:R-:W-:Y:S05]  /*1da0*/  WARPSYNC.ALL ;  /* 0x0000000000007948 */ /* 0x000fea0003800000 */
[----:B------:R-:W-:Y:S01]  /*1db0*/  LOP3.LUT R91, R89, 0x7, RZ, 0xc0, !PT ;  /* 0x00000007595b7812 */ /* 0x000fe200078ec0ff */
[----:B---3--:R-:W-:-:S06]  /*1dc0*/  FADD.FTZ R89, R100, R101 ;  /* 0x0000006564597221 */ /* 0x008fcc0000010000 */
[----:B------:R-:W3:Y:S01]  /*1dd0*/  @!P0 S2R R99, SR_CgaCtaId ;  /* 0x0000000000638919 */ /* 0x000ee20000008800 */
[----:B------:R-:W-:-:S04]  /*1de0*/  @!P0 MOV R0, 0x400 ;  /* 0x0000040000008802 */ /* 0x000fc80000000f00 */
[----:B---3--:R-:W-:Y:S02]  /*1df0*/  @!P0 LEA R99, R99, R0, 0x18 ;  /* 0x0000000063638211 */ /* 0x008fe400078ec0ff */
[----:B------:R-:W-:-:S04]  /*1e00*/  @!P0 IADD3 R0, R90, R91, RZ ;  /* 0x0000005b5a008210 */ /* 0x000fc80007ffe0ff */
[----:B------:R-:W-:Y:S02]  /*1e10*/  @!P0 LEA R0, R0, R99, 0x3 ;  /* 0x0000006300008211 */ /* 0x000fe400078e18ff */
[----:B------:R-:W-:-:S03]  /*1e20*/  LOP3.LUT R99, R2, 0x1f, RZ, 0xc0, !PT ;  /* 0x0000001f02637812 */ /* 0x000fc600078ec0ff */
[----:B------:R3:W-:Y:S01]  /*1e30*/  @!P0 STS.64 [R0], R88 ;  /* 0x0000005800008388 */ /* 0x0007e20000000a00 */
[----:B------:R-:W-:-:S13]  /*1e40*/  ISETP.GT.U32.AND P0, PT, R99, 0x7, PT ;  /* 0x000000076300780c */ /* 0x000fda0003f04070 */
[----:B---3--:R-:W3:Y:S01]  /*1e50*/  @!P0 S2R R89, SR_CgaCtaId ;  /* 0x0000000000598919 */ /* 0x008ee20000008800 */
[----:B------:R-:W-:Y:S01]  /*1e60*/  @!P0 MOV R0, 0x400 ;  /* 0x0000040000008802 */ /* 0x000fe20000000f00 */
[----:B------:R-:W-:Y:S01]  /*1e70*/  BSSY B0, `(.L_x_14425) ;  /* 0x000006c000007945 */ /* 0x000fe20003800000 */
[----:B------:R-:W-:Y:S01]  /*1e80*/  @!P0 IADD3 R90, R90, R99, RZ ;  /* 0x000000635a5a8210 */ /* 0x000fe20007ffe0ff */
[----:B------:R-:W-:Y:S01]  /*1e90*/  BAR.SYNC.DEFER_BLOCKING 0x0 ;  /* 0x0000000000007b1d */ /* 0x000fe20000010000 */
[----:B------:R-:W-:Y:S02]  /*1ea0*/  ISETP.NE.AND P2, PT, R97, RZ, PT ;  /* 0x000000ff6100720c */ /* 0x000fe40003f45270 */
[----:B---3--:R-:W-:Y:S02]  /*1eb0*/  @!P0 LEA R99, R89, R0, 0x18 ;  /* 0x0000000059638211 */ /* 0x008fe400078ec0ff */
[----:B------:R-:W-:Y:S02]  /*1ec0*/  CS2R R88, SRZ ;  /* 0x0000000000587805 */ /* 0x000fe4000001ff00 */
[----:B------:R-:W-:Y:S01]  /*1ed0*/  @!P0 LEA R98, R90, R99, 0x3 ;  /* 0x000000635a628211 */ /* 0x000fe200078e18ff */
[----:B------:R-:W-:-:S04]  /*1ee0*/  HFMA2.MMA R90, -RZ, RZ, 0, 0 ;  /* 0x00000000ff5a7435 */ /* 0x000fc800000001ff */
[----:B------:R3:W-:Y:S02]  /*1ef0*/  @!P0 LDS.64 R88, [R98] ;  /* 0x0000000062588984 */ /* 0x0007e40000000a00 */
[----:B------:R-:W-:Y:S02]  /*1f00*/  @!P0 MOV R90, R95 ;  /* 0x0000005f005a8202 */ /* 0x000fe40000000f00 */
[----:B------:R-:W-:-:S03]  /*1f10*/  LOP3.LUT P0, RZ, R91, 0x1f, R2, 0xf8, !PT ;  /* 0x0000001f5bff7812 */ /* 0x000fc6000780f802 */
[----:B------:R-:W4:Y:S01]  /*1f20*/  SHFL.DOWN PT, R99, R90, 0x4, 0x1f ;  /* 0x08801f005a637f89 */ /* 0x000f2200000e0000 */
[-C--:B---3--:R-:W-:Y:S02]  /*1f30*/  I2FP.F32.S32 R98, R90.reuse ;  /* 0x0000005a00627245 */ /* 0x088fe40000201400 */
[----:B----4-:R-:W-:Y:S02]  /*1f40*/  IADD3 R102, R99, R90, RZ ;  /* 0x0000005a63667210 */ /* 0x010fe40007ffe0ff */
[----:B------:R-:W-:Y:S02]  /*1f50*/  I2FP.F32.S32 R104, R99 ;  /* 0x0000006300687245 */ /* 0x000fe40000201400 */
[----:B------:R-:W-:Y:S01]  /*1f60*/  I2FP.F32.S32 R0, R102 ;  /* 0x0000006600007245 */ /* 0x000fe20000201400 */
[----:B------:R-:W3:Y:S03]  /*1f70*/  SHFL.DOWN PT, R105, R102, 0x2, 0x1f ;  /* 0x08401f0066697f89 */ /* 0x000ee600000e0000 */
[----:B------:R-:W4:Y:S01]  /*1f80*/  MUFU.RCP R103, R0 ;  /* 0x0000000000677308 */ /* 0x000f220000001000 */
[----:B------:R-:W1:Y:S04]  /*1f90*/  SHFL.DOWN PT, R101, R88, 0x4, 0x1f ;  /* 0x08801f0058657f89 */ /* 0x000e6800000e0000 */
[----:B0-----:R-:W0:Y:S01]  /*1fa0*/  SHFL.DOWN PT, R100, R89, 0x4, 0x1f ;  /* 0x08801f0059647f89 */ /* 0x001e2200000e0000 */
[----:B---3--:R-:W-:-:S02]  /*1fb0*/  IADD3 R102, R102, R105, RZ ;  /* 0x0000006966667210 */ /* 0x008fc40007ffe0ff */
[----:B------:R-:W-:Y:S01]  /*1fc0*/  I2FP.F32.S32 R105, R105 ;  /* 0x0000006900697245 */ /* 0x000fe20000201400 */
[C---:B-1----:R-:W-:Y:S01]  /*1fd0*/  FMUL.FTZ R99, R101.reuse, R104 ;  /* 0x0000006865637220 */ /* 0x042fe20000410000 */
[----:B------:R-:W-:Y:S01]  /*1fe0*/  FADD.FTZ R101, -R101, R88 ;  /* 0x0000005865657221 */ /* 0x000fe20000010100 */
[----:B------:R-:W-:Y:S02]  /*1ff0*/  I2FP.F32.S32 R90, R102 ;  /* 0x00000066005a7245 */ /* 0x000fe40000201400 */
[----:B------:R-:W-:Y:S01]  /*2000*/  FFMA.FTZ R106, R98, R88, R99 ;  /* 0x00000058626a7223 */ /* 0x000fe20000010063 */
[----:B------:R-:W-:Y:S01]  /*2010*/  FMUL.FTZ R101, R101, R101 ;  /* 0x0000006565657220 */ /* 0x000fe20000410000 */
[----:B0-----:R-:W-:Y:S02]  /*2020*/  FADD.FTZ R100, R100, R89 ;  /* 0x0000005964647221 */ /* 0x001fe40000010000 */
[----:B----4-:R-:W-:Y:S01]  /*2030*/  FMUL.FTZ R99, R103, R106 ;  /* 0x0000006a67637220 */ /* 0x010fe20000410000 */
[----:B------:R-:W-:-:S02]  /*2040*/  FMUL.FTZ R101, R101, R98 ;  /* 0x0000006265657220 */ /* 0x000fc40000410000 */
        /* <DEDUP_REMOVED lines=10> */
[----:B---3--:R-:W-:Y:S02]  /*20f0*/  IADD3 R102, R102, R103, RZ ;  /* 0x0000006766667210 */ /* 0x008fe40007ffe0ff */
        /* <DEDUP_REMOVED lines=35> */
[----:B------:R-:W0:Y:S01]  /*2330*/  LDC.64 R98, c[0x0][0x2b8] ;  /* 0x0000ae00ff627b82 */ /* 0x000e220000000a00 */
[--C-:B-1----:R-:W-:Y:S01]  /*2340*/  FADD.FTZ R89, R64, -R100.reuse ;  /* 0x8000006440597221 */ /* 0x102fe20000010000 */
        /* <DEDUP_REMOVED lines=26> */
[----:B------:R-:W-:Y:S02]  /*24f0*/  F2FP.F16.F32.PACK_AB R89, R102, R101 ;  /* 0x000000656659723e */ /* 0x000fe400000000ff */
[----:B------:R-:W-:Y:S02]  /*2500*/  F2FP.F16.F32.PACK_AB R91, R106, R109 ;  /* 0x0000006d6a5b723e */ /* 0x000fe400000000ff */
[----:B------:R-:W-:-:S03]  /*2510*/  IADD3 R96, R96, 0x100, RZ ;  /* 0x0000010060607810 */ /* 0x000fc60007ffe0ff */
[----:B------:R0:W-:Y:S04]  /*2520*/  STG.E.128 desc[UR4][R98.64], R88 ;  /* 0x0000005862007986 */ /* 0x0001e8000c101d04 */
.L_x_14426:
[----:B------:R-:W-:Y:S05]  /*2530*/  BSYNC B0 ;  /* 0x0000000000007941 */ /* 0x000fea0003800000 */
.L_x_14425:
[----:B------:R-:W-:Y:S04]  /*2540*/  BSSY B0, `(.L_x_14427) ;  /* 0x0000022000007945 */ /* 0x000fe80003800000 */
[----:B------:R-:W-:Y:S05]  /*2550*/  @!P4 BRA `(.L_x_14428) ;  /* 0x000000000080c947 */ /* 0x000fea0003800000 */
[----:B0-----:R-:W0:Y:S01]  /*2560*/  LDC.64 R98, c[0x0][0x2b8] ;  /* 0x0000ae00ff627b82 */ /* 0x001e220000000a00 */
        /* <DEDUP_REMOVED lines=31> */
.L_x_14428:
[----:B------:R-:W-:Y:S05]  /*2760*/  BSYNC B0 ;  /* 0x0000000000007941 */ /* 0x000fea0003800000 */
.L_x_14427:
[----:B------:R-:W-:Y:S04]  /*2770*/  BSSY B0, `(.L_x_14429) ;  /* 0x0000021000007945 */ /* 0x000fe80003800000 */
        /* <DEDUP_REMOVED lines=32> */
.L_x_14430:
[----:B------:R-:W-:Y:S05]  /*2980*/  BSYNC B0 ;  /* 0x0000000000007941 */ /* 0x000fea0003800000 */
.L_x_14429:
[----:B------:R-:W-:Y:S02]  /*2990*/  IADD3 R93, R93, UR14, RZ ;  /* 0x0000000e5d5d7c10 */ /* 0x000fe4000fffe0ff */
[----:B-1----:R-:W-:Y:S02]  /*29a0*/  SEL R0, RZ, 0x1, P1 ;  /* 0x00000001ff007807 */ /* 0x002fe40000800000 */
[----:B------:R-:W-:-:S13]  /*29b0*/  ISETP.GE.AND P0, PT, R93, UR15, PT ;  /* 0x0000000f5d007c0c */ /* 0x000fda000bf06270 */
[----:B------:R-:W-:Y:S05]  /*29c0*/  @!P0 BRA `(.L_x_14431) ;  /* 0xffffffdc00208947 */ /* 0x000fea000383ffff */
[----:B------:R-:W-:Y:S05]  /*29d0*/  EXIT ;  /* 0x000000000000794d */ /* 0x000fea0003800000 */
.L_x_14424:
[----:B------:R-:W-:Y:S01]  /*29e0*/  HFMA2.MMA R104, -RZ, RZ, 0, 5.9604644775390625e-08 ;  /* 0x00000001ff687435 */ /* 0x000fe200000001ff */
[----:B------:R-:W-:Y:S02]  /*29f0*/  MOV R105, R91 ;  /* 0x0000005b00697202 */ /* 0x000fe40000000f00 */
[----:B------:R-:W-:Y:S02]  /*2a00*/  MOV R107, 0x1f ;  /* 0x0000001f006b7802 */ /* 0x000fe40000000f00 */
[----:B------:R-:W-:-:S07]  /*2a10*/  MOV R102, 0xffffffff ;  /* 0xffffffff00667802 */ /* 0x000fce0000000f00 */
[----:B-123-5:R-:W-:Y:S05]  /*2a20*/  WARPSYNC.COLLECTIVE R102, `(.L_x_14432) ;  /* 0x0000000066087348 */ /* 0x02efea0003c00000 */
[----:B------:R0:W4:Y:S02]  /*2a30*/  SHFL.BFLY P6, R103, R105, R104, R107 ;  /* 0x0c00006869677389 */ /* 0x00012400000c006b */
[----:B012345:R-:W-:Y:S01]  /*2a40*/  ENDCOLLECTIVE ;  /* 0x000000000000791b */ /* 0x03ffe20003800000 */
.L_x_14432:
[----:B------:R-:W-:Y:S01]  /*2a50*/  HFMA2.MMA R104, -RZ, RZ, 0, 1.1920928955078125e-07 ;  /* 0x00000002ff687435 */ /* 0x000fe200000001ff */
[----:B------:R-:W-:-:S05]  /*2a60*/  MOV R0, R103 ;  /* 0x0000006700007202 */ /* 0x000fca0000000f00 */
[----:B------:R-:W-:-:S05]  /*2a70*/  FADD.FTZ R98, R91, R0 ;  /* 0x000000005b627221 */ /* 0x000fca0000010000 */
[----:B------:R-:W-:-:S07]  /*2a80*/  MOV R105, R98 ;  /* 0x0000006200697202 */ /* 0x000fce0000000f00 */
[----:B------:R-:W-:Y:S05]  /*2a90*/  WARPSYNC.COLLECTIVE R102, `(.L_x_14433) ;  /* 0x0000000066087348 */ /* 0x000fea0003c00000 */
[----:B------:R0:W1:Y:S02]  /*2aa0*/  SHFL.BFLY P6, R103, R105, R104, R107 ;  /* 0x0c00006869677389 */ /* 0x00006400000c006b */
[----:B01----:R-:W-:Y:S01]  /*2ab0*/  ENDCOLLECTIVE ;  /* 0x000000000000791b */ /* 0x003fe20003800000 */
.L_x_14433:
[----:B------:R-:W-:Y:S01]  /*2ac0*/  HFMA2.MMA R104, -RZ, RZ, 0, 2.384185791015625e-07 ;  /* 0x00000004ff687435 */ /* 0x000fe200000001ff */
[----:B------:R-:W-:-:S05]  /*2ad0*/  MOV R99, R103 ;  /* 0x0000006700637202 */ /* 0x000fca0000000f00 */
[----:B------:R-:W-:-:S05]  /*2ae0*/  FADD.FTZ R99, R98, R99 ;  /* 0x0000006362637221 */ /* 0x000fca0000010000 */
[----:B------:R-:W-:-:S07]  /*2af0*/  MOV R105, R99 ;  /* 0x0000006300697202 */ /* 0x000fce0000000f00 */
[----:B------:R-:W-:Y:S05]  /*2b00*/  WARPSYNC.COLLECTIVE R102, `(.L_x_14434) ;  /* 0x0000000066087348 */ /* 0x000fea0003c00000 */
[----:B------:R0:W1:Y:S02]  /*2b10*/  SHFL.BFLY P6, R103, R105, R104, R107 ;  /* 0x0c00006869677389 */ /* 0x00006400000c006b */
[----:B01----:R-:W-:Y:S01]  /*2b20*/  ENDCOLLECTIVE ;  /* 0x000000000000791b */ /* 0x003fe20003800000 */
.L_x_14434:
[----:B------:R-:W-:Y:S01]  /*2b30*/  HFMA2.MMA R104, -RZ, RZ, 0, 4.76837158203125e-07 ;  /* 0x00000008ff687435 */ /* 0x000fe200000001ff */
[----:B------:R-:W-:-:S05]  /*2b40*/  MOV R0, R103 ;  /* 0x0000006700007202 */ /* 0x000fca0000000f00 */
[----:B------:R-:W-:-:S05]  /*2b50*/  FADD.FTZ R100, R99, R0 ;  /* 0x0000000063647221 */ /* 0x000fca0000010000 */
[----:B------:R-:W-:-:S07]  /*2b60*/  MOV R105, R100 ;  /* 0x0000006400697202 */ /* 0x000fce0000000f00 */
[----:B------:R-:W-:Y:S05]  /*2b70*/  WARPSYNC.COLLECTIVE R102, `(.L_x_14435) ;  /* 0x0000000066087348 */ /* 0x000fea0003c00000 */
[----:B------:R0:W1:Y:S02]  /*2b80*/  SHFL.BFLY P6, R103, R105, R104, R107 ;  /* 0x0c00006869677389 */ /* 0x00006400000c006b */
[----:B01----:R-:W-:Y:S01]  /*2b90*/  ENDCOLLECTIVE ;  /* 0x000000000000791b */ /* 0x003fe20003800000 */
.L_x_14435:
[----:B------:R-:W-:Y:S01]  /*2ba0*/  HFMA2.MMA R104, -RZ, RZ, 0, 9.5367431640625e-07 ;  /* 0x00000010ff687435 */ /* 0x000fe200000001ff */
[----:B------:R-:W-:-:S05]  /*2bb0*/  MOV R101, R103 ;  /* 0x0000006700657202 */ /* 0x000fca0000000f00 */
[----:B------:R-:W-:-:S05]  /*2bc0*/  FADD.FTZ R101, R100, R101 ;  /* 0x0000006564657221 */ /* 0x000fca0000010000 */
[----:B------:R-:W-:-:S07]  /*2bd0*/  MOV R105, R101 ;  /* 0x0000006500697202 */ /* 0x000fce0000000f00 */
[----:B------:R-:W-:Y:S05]  /*2be0*/  WARPSYNC.COLLECTIVE R102, `(.L_x_14436) ;  /* 0x0000000066087348 */ /* 0x000fea0003c00000 */
[----:B------:R0:W1:Y:S02]  /*2bf0*/  SHFL.BFLY P6, R103, R105, R104, R107 ;  /* 0x0c00006869677389 */ /* 0x00006400000c006b */
[----:B01----:R-:W-:Y:S01]  /*2c00*/  ENDCOLLECTIVE ;  /* 0x000000000000791b */ /* 0x003fe20003800000 */
.L_x_14436:
        /* <DEDUP_REMOVED lines=57> */
.L_x_14437:
[----:B------:R-:W-:Y:S01]  /*2fa0*/  HFMA2.MMA R104, -RZ, RZ, 0, 1.1920928955078125e-07 ;  /* 0x00000002ff687435 */ /* 0x000fe200000001ff */
[----:B------:R-:W-:-:S05]  /*2fb0*/  MOV R91, R103 ;  /* 0x00000067005b7202 */ /* 0x000fca0000000f00 */
[----:B------:R-:W-:-:S05]  /*2fc0*/  FADD.FTZ R91, R0, R91 ;  /* 0x0000005b005b7221 */ /* 0x000fca0000010000 */
[----:B------:R-:W-:-:S07]  /*2fd0*/  MOV R105, R91 ;  /* 0x0000005b00697202 */ /* 0x000fce0000000f00 */
[----:B------:R-:W-:Y:S05]  /*2fe0*/  WARPSYNC.COLLECTIVE R102, `(.L_x_14438) ;  /* 0x0000000066087348 */ /* 0x000fea0003c00000 */
[----:B------:R0:W1:Y:S02]  /*2ff0*/  SHFL.BFLY P6, R103, R105, R104, R107 ;  /* 0x0c00006869677389 */ /* 0x00006400000c006b */
[----:B01----:R-:W-:Y:S01]  /*3000*/  ENDCOLLECTIVE ;  /* 0x000000000000791b */ /* 0x003fe20003800000 */
.L_x_14438:
[----:B------:R-:W-:Y:S01]  /*3010*/  HFMA2.MMA R104, -RZ, RZ, 0, 2.384185791015625e-07 ;  /* 0x00000004ff687435 */ /* 0x000fe200000001ff */
[----:B------:R-:W-:-:S05]  /*3020*/  MOV R98, R103 ;  /* 0x0000006700627202 */ /* 0x000fca0000000f00 */
[----:B------:R-:W-:-:S05]  /*3030*/  FADD.FTZ R98, R91, R98 ;  /* 0x000000625b627221 */ /* 0x000fca0000010000 */
[----:B------:R-:W-:-:S07]  /*3040*/  MOV R105, R98 ;  /* 0x0000006200697202 */ /* 0x000fce0000000f00 */
[----:B------:R-:W-:Y:S05]  /*3050*/  WARPSYNC.COLLECTIVE R102, `(.L_x_14439) ;  /* 0x0000000066087348 */ /* 0x000fea0003c00000 */
[----:B------:R0:W1:Y:S02]  /*3060*/  SHFL.BFLY P6, R103, R105, R104, R107 ;  /* 0x0c00006869677389 */ /* 0x00006400000c006b */
[----:B01----:R-:W-:Y:S01]  /*3070*/  ENDCOLLECTIVE ;  /* 0x000000000000791b */ /* 0x003fe20003800000 */
.L_x_14439:
[----:B------:R-:W-:Y:S01]  /*3080*/  HFMA2.MMA R104, -RZ, RZ, 0, 4.76837158203125e-07 ;  /* 0x00000008ff687435 */ /* 0x000fe200000001ff */
[----:B------:R-:W-:-:S05]  /*3090*/  MOV R99, R103 ;  /* 0x0000006700637202 */ /* 0x000fca0000000f00 */
[----:B------:R-:W-:-:S05]  /*30a0*/  FADD.FTZ R99, R98, R99 ;  /* 0x0000006362637221 */ /* 0x000fca0000010000 */
[----:B------:R-:W-:-:S07]  /*30b0*/  MOV R105, R99 ;  /* 0x0000006300697202 */ /* 0x000fce0000000f00 */
[----:B------:R-:W-:Y:S05]  /*30c0*/  WARPSYNC.COLLECTIVE R102, `(.L_x_14440) ;  /* 0x0000000066087348 */ /* 0x000fea0003c00000 */
[----:B------:R0:W1:Y:S02]  /*30d0*/  SHFL.BFLY P6, R103, R105, R104, R107 ;  /* 0x0c00006869677389 */ /* 0x00006400000c006b */
[----:B01----:R-:W-:Y:S01]  /*30e0*/  ENDCOLLECTIVE ;  /* 0x000000000000791b */ /* 0x003fe20003800000 */
.L_x_14440:
[----:B------:R-:W-:Y:S01]  /*30f0*/  HFMA2.MMA R104, -RZ, RZ, 0, 9.5367431640625e-07 ;  /* 0x00000010ff687435 */ /* 0x000fe200000001ff */
[----:B------:R-:W-:-:S05]  /*3100*/  MOV R100, R103 ;  /* 0x0000006700647202 */ /* 0x000fca0000000f00 */
[----:B------:R-:W-:-:S05]  /*3110*/  FADD.FTZ R100, R99, R100 ;  /* 0x0000006463647221 */ /* 0x000fca0000010000 */
[----:B------:R-:W-:-:S07]  /*3120*/  MOV R105, R100 ;  /* 0x0000006400697202 */ /* 0x000fce0000000f00 */
[----:B------:R-:W-:Y:S05]  /*3130*/  WARPSYNC.COLLECTIVE R102, `(.L_x_14441) ;  /* 0x0000000066087348 */ /* 0x000fea0003c00000 */
[----:B------:R0:W1:Y:S02]  /*3140*/  SHFL.BFLY P6, R103, R105, R104, R107 ;  /* 0x0c00006869677389 */ /* 0x00006400000c006b */
[----:B01----:R-:W-:Y:S01]  /*3150*/  ENDCOLLECTIVE ;  /* 0x000000000000791b */ /* 0x003fe20003800000 */
.L_x_14441:
[----:B------:R-:W-:Y:S01]  /*3160*/  MOV R101, R103 ;  /* 0x0000006700657202 */ /* 0x000fe20000000f00 */
[----:B------:R-:W-:Y:S06]  /*3170*/  BRA `(.L_x_14442) ;  /* 0xffffffec00047947 */ /* 0x000fec000383ffff */
.L_x_14443:
        /* <DEDUP_REMOVED lines=16> */
.L_x_20598:


//--------------------- .text._ZN10layer_norm31ln_parallel_residual_fwd_kernelINS_13Kernel_traitsIf6__halffS2_fjLj6144ELj1ELj1ELj8ELj16ENS_18Kernel_traits_baseILj6144EfS2_fS2_fjLj256EEEEELb0ELb1ELb1EEEvNS_9FwdParamsE --------------------------
	.section	.text._ZN10layer_norm31ln_parallel_residual_fwd_kernelINS_13Kernel_traitsIf6__halffS2_fjLj6144ELj1ELj1ELj8ELj16ENS_18Kernel_traits_baseILj6144EfS2_fS2_fjLj256EEEEELb0ELb1ELb1EEEvNS_9FwdParamsE,"ax",@progbits
	.align	128
        .global         _ZN10layer_norm31ln_parallel_residual_fwd_kernelINS_13Kernel_traitsIf6__halffS2_fjLj6144ELj1ELj1ELj8ELj16ENS_18Kernel_traits_baseILj6144EfS2_fS2_fjLj256EEEEELb0ELb1ELb1EEEvNS_9FwdParamsE
        .type           _ZN10layer_norm31ln_parallel_residual_fwd_kernelINS_13Kernel_traitsIf6__halffS2_fjLj6144ELj1ELj1ELj8ELj16ENS_18Kernel_traits_baseILj6144EfS2_fS2_fjLj256EEEEELb0ELb1ELb1EEEvNS_9FwdParamsE,@function
        .size           _ZN10layer_norm31ln_parallel_residual_fwd_kernelINS_13Kernel_traitsIf6__halffS2_fjLj6144ELj1ELj1ELj8ELj16ENS_18Kernel_traits_baseILj6144EfS2_fS2_fjLj256EEEEELb0ELb1ELb1EEEvNS_9FwdParamsE,(.L_x_20599 - _ZN10layer_norm31ln_parallel_residual_fwd_kernelINS_13Kernel_traitsIf6__halffS2_fjLj6144ELj1ELj1ELj8ELj16ENS_18Kernel_traits_baseILj6144EfS2_fS2_fjLj256EEEEELb0ELb1ELb1EEEvNS_9FwdParamsE)
        .other          _ZN10layer_norm31ln_parallel_residual_fwd_kernelINS_13Kernel_traitsIf6__halffS2_fjLj6144ELj1ELj1ELj8ELj16ENS_18Kernel_traits_baseILj6144EfS2_fS2_fjLj256EEEEELb0ELb1ELb1EEEvNS_9FwdParamsE,@"STO_CUDA_ENTRY STV_DEFAULT"
_ZN10layer_norm31ln_parallel_residual_fwd_kernelINS_13Kernel_traitsIf6__halffS2_fjLj6144ELj1ELj1ELj8ELj16ENS_18Kernel_traits_baseILj6144EfS2_fS2_fjLj256EEEEELb0ELb1ELb1EEEvNS_9FwdParamsE:
.text._ZN10layer_norm31ln_parallel_residual_fwd_kernelINS_13Kernel_traitsIf6__halffS2_fjLj6144ELj1ELj1ELj8ELj16ENS_18Kernel_traits_baseILj6144EfS2_fS2_fjLj256EEEEELb0ELb1ELb1EEEvNS_9FwdParamsE:
        /* <DEDUP_REMOVED lines=55> */
.L_x_14493:
        /* <DEDUP_REMOVED lines=23> */
.L_x_14444:
[----:B-----5:R-:W-:-:S05]  /*04e0*/  HADD2.F32 R67, -RZ, R12.H0_H0 ;  /* 0x2000000cff437230 */ /* 0x020fca0000004100 */
[----:B------:R-:W-:-:S04]  /*04f0*/  FADD.FTZ R84, R84, R67 ;  /* 0x0000004354547221 */ /* 0x000fc80000010000 */
[----:B------:R-:W-:-:S07]  /*0500*/  @P2 FADD.FTZ R84, R8, R84 ;  /* 0x0000005408542221 */ /* 0x000fce0000010000 */
.L_x_14445:
[----:B------:R-:W-:Y:S01]  /*0510*/  HADD2.F32 R85, -RZ, R76.H1_H1 ;  /* 0x3000004cff557230 */ /* 0x000fe20000004100 */
[----:B------:R-:W-:Y:S06]  /*0520*/  @P1 BRA `(.L_x_14446) ;  /* 0x00000000000c1947 */ /* 0x000fec0003800000 */
[----:B------:R-:W-:Y:S05]  /*0530*/  @!P2 BRA `(.L_x_14447) ;  /* 0x000000000014a947 */ /* 0x000fea0003800000 */
[----:B-----5:R-:W-:Y:S01]  /*0540*/  FADD.FTZ R85, R9, R85 ;  /* 0x0000005509557221 */ /* 0x020fe20000010000 */
[----:B------:R-:W-:Y:S06]  /*0550*/  BRA `(.L_x_14447) ;  /* 0x00000000000c7947 */ /* 0x000fec0003800000 */
.L_x_14446:
[----:B-----5:R-:W-:-:S05]  /*0560*/  HADD2.F32 R0, -RZ, R12.H1_H1 ;  /* 0x3000000cff007230 */ /* 0x020fca0000004100 */
[----:B------:R-:W-:-:S04]  /*0570*/  FADD.FTZ R85, R85, R0 ;  /* 0x0000000055557221 */ /* 0x000fc80000010000 */
[----:B------:R-:W-:-:S07]  /*0580*/  @P2 FADD.FTZ R85, R9, R85 ;  /* 0x0000005509552221 */ /* 0x000fce0000010000 */
.L_x_14447:
[----:B------:R-:W-:Y:S01]  /*0590*/  HADD2.F32 R86, -RZ, R77.H0_H0 ;  /* 0x2000004dff567230 */ /* 0x000fe20000004100 */
[----:B------:R-:W-:Y:S06]  /*05a0*/  @P1 BRA `(.L_x_14448) ;  /* 0x00000000000c1947 */ /* 0x000fec0003800000 */
[----:B------:R-:W-:Y:S05]  /*05b0*/  @!P2 BRA `(.L_x_14449) ;  /* 0x000000000014a947 */ /* 0x000fea0003800000 */
[----:B-----5:R-:W-:Y:S01]  /*05c0*/  FADD.FTZ R86, R10, R86 ;  /* 0x000000560a567221 */ /* 0x020fe20000010000 */
[----:B------:R-:W-:Y:S06]  /*05d0*/  BRA `(.L_x_14449) ;  /* 0x00000000000c7947 */ /* 0x000fec0003800000 */
.L_x_14448:
[----:B-----5:R-:W-:-:S05]  /*05e0*/  HADD2.F32 R67, -RZ, R13.H0_H0 ;  /* 0x2000000dff437230 */ /* 0x020fca0000004100 */
[----:B------:R-:W-:-:S04]  /*05f0*/  FADD.FTZ R86, R86, R67 ;  /* 0x0000004356567221 */ /* 0x000fc80000010000 */
[----:B------:R-:W-:-:S07]  /*0600*/  @P2 FADD.FTZ R86, R10, R86 ;  /* 0x000000560a562221 */ /* 0x000fce0000010000 */
.L_x_14449:
[----:B------:R-:W-:Y:S01]  /*0610*/  HADD2.F32 R87, -RZ, R77.H1_H1 ;  /* 0x3000004dff577230 */ /* 0x000fe20000004100 */
[----:B------:R-:W-:Y:S06]  /*0620*/  @P1 BRA `(.L_x_14450) ;  /* 0x00000000000c1947 */ /* 0x000fec0003800000 */
[----:B------:R-:W-:Y:S05]  /*0630*/  @!P2 BRA `(.L_x_14451) ;  /* 0x000000000014a947 */ /* 0x000fea0003800000 */
[----:B-----5:R-:W-:Y:S01]  /*0640*/  FADD.FTZ R87, R11, R87 ;  /* 0x000000570b577221 */ /* 0x020fe20000010000 */
[----:B------:R-:W-:Y:S06]  /*0650*/  BRA `(.L_x_14451) ;  /* 0x00000000000c7947 */ /* 0x000fec0003800000 */
.L_x_14450:
[----:B-----5:R-:W-:-:S05]  /*0660*/  HADD2.F32 R0, -RZ, R13.H1_H1 ;  /* 0x3000000dff007230 */ /* 0x020fca0000004100 */
[----:B------:R-:W-:-:S04]  /*0670*/  FADD.FTZ R87, R87, R0 ;  /* 0x0000000057577221 */ /* 0x000fc80000010000 */
[----:B------:R-:W-:-:S07]  /*0680*/  @P2 FADD.FTZ R87, R11, R87 ;  /* 0x000000570b572221 */ /* 0x000fce0000010000 */
.L_x_14451:
[----:B------:R-:W-:Y:S01]  /*0690*/  HADD2.F32 R76, -RZ, R78.H0_H0 ;  /* 0x2000004eff4c7230 */ /* 0x000fe20000004100 */
[----:B------:R-:W-:Y:S06]  /*06a0*/  @P1 BRA `(.L_x_14452) ;  /* 0x00000000000c1947 */ /* 0x000fec0003800000 */
[----:B------:R-:W-:Y:S05]  /*06b0*/  @!P2 BRA `(.L_x_14453) ;  /* 0x000000000014a947 */ /* 0x000fea0003800000 */
[----:B-----5:R-:W-:Y:S01]  /*06c0*/  FADD.FTZ R76, R4, R76 ;  /* 0x0000004c044c7221 */ /* 0x020fe20000010000 */
[----:B------:R-:W-:Y:S06]  /*06d0*/  BRA `(.L_x_14453) ;  /* 0x00000000000c7947 */ /* 0x000fec0003800000 */
.L_x_14452:
[----:B-----5:R-:W-:-:S05]  /*06e0*/  HADD2.F32 R67, -RZ, R14.H0_H0 ;  /* 0x2000000eff437230 */ /* 0x020fca0000004100 */
[----:B------:R-:W-:-:S04]  /*06f0*/  FADD.FTZ R76, R76, R67 ;  /* 0x000000434c4c7221 */ /* 0x000fc80000010000 */
[----:B------:R-:W-:-:S07]  /*0700*/  @P2 FADD.FTZ R76, R4, R76 ;  /* 0x0000004c044c2221 */ /* 0x000fce0000010000 */
.L_x_14453:
[----:B------:R-:W-:Y:S01]  /*0710*/  HADD2.F32 R77, -RZ, R78.H1_H1 ;  /* 0x3000004eff4d7230 */ /* 0x000fe20000004100 */
[----:B------:R-:W-:Y:S06]  /*0720*/  @P1 BRA `(.L_x_14454) ;  /* 0x00000000000c1947 */ /* 0x000fec0003800000 */
[----:B------:R-:W-:Y:S05]  /*0730*/  @!P2 BRA `(.L_x_14455) ;  /* 0x000000000014a947 */ /* 0x000fea0003800000 */
[----:B-----5:R-:W-:Y:S01]  /*0740*/  FADD.FTZ R77, R5, R77 ;  /* 0x0000004d054d7221 */ /* 0x020fe20000010000 */
[----:B------:R-:W-:Y:S06]  /*0750*/  BRA `(.L_x_14455) ;  /* 0x00000000000c7947 */ /* 0x000fec0003800000 */
.L_x_14454:
[----:B-----5:R-:W-:-:S05]  /*0760*/  HADD2.F32 R0, -RZ, R14.H1_H1 ;  /* 0x3000000eff007230 */ /* 0x020fca0000004100 */
[----:B------:R-:W-:-:S04]  /*0770*/  FADD.FTZ R77, R77, R0 ;  /* 0x000000004d4d7221 */ /* 0x000fc80000010000 */
[----:B------:R-:W-:-:S07]  /*0780*/  @P2 FADD.FTZ R77, R5, R77 ;  /* 0x0000004d054d2221 */ /* 0x000fce0000010000 */
.L_x_14455:
[----:B------:R-:W-:Y:S01]  /*0790*/  HADD2.F32 R78, -RZ, R79.H0_H0 ;  /* 0x2000004fff4e7230 */ /* 0x000fe20000004100 */
[----:B------:R-:W-:Y:S06]  /*07a0*/  @P1 BRA `(.L_x_14456) ;  /* 0x00000000000c1947 */ /* 0x000fec0003800000 */
[----:B------:R-:W-:Y:S05]  /*07b0*/  @!P2 BRA `(.L_x_14457) ;  /* 0x000000000014a947 */ /* 0x000fea0003800000 */
[----:B-----5:R-:W-:Y:S01]  /*07c0*/  FADD.FTZ R78, R6, R78 ;  /* 0x0000004e064e7221 */ /* 0x020fe20000010000 */
[----:B------:R-:W-:Y:S06]  /*07d0*/  BRA `(.L_x_14457) ;  /* 0x00000000000c7947 */ /* 0x000fec0003800000 */
.L_x_14456:
[----:B-----5:R-:W-:-:S05]  /*07e0*/  HADD2.F32 R67, -RZ, R15.H0_H0 ;  /* 0x2000000fff437230 */ /* 0x020fca0000004100 */
[----:B------:R-:W-:-:S04]  /*07f0*/  FADD.FTZ R78, R78, R67 ;  /* 0x000000434e4e7221 */ /* 0x000fc80000010000 */
[----:B------:R-:W-:-:S07]  /*0800*/  @P2 FADD.FTZ R78, R6, R78 ;  /* 0x0000004e064e2221 */ /* 0x000fce0000010000 */
.L_x_14457:
[----:B------:R-:W-:Y:S01]  /*0810*/  HADD2.F32 R79, -RZ, R79.H1_H1 ;  /* 0x3000004fff4f7230 */ /* 0x000fe20000004100 */
[----:B------:R-:W-:Y:S06]  /*0820*/  @P1 BRA `(.L_x_14458) ;  /* 0x00000000000c1947 */ /* 0x000fec0003800000 */
[----:B------:R-:W-:Y:S05]  /*0830*/  @!P2 BRA `(.L_x_14459) ;  /* 0x000000000014a947 */ /* 0x000fea0003800000 */
[----:B-----5:R-:W-:Y:S01]  /*0840*/  FADD.FTZ R79, R7, R79 ;  /* 0x0000004f074f7221 */ /* 0x020fe20000010000 */
[----:B------:R-:W-:Y:S06]  /*0850*/  BRA `(.L_x_14459) ;  /* 0x00000000000c7947 */ /* 0x000fec0003800000 */
.L_x_14458:
[----:B-----5:R-:W-:-:S05]  /*0860*/  HADD2.F32 R0, -RZ, R15.H1_H1 ;  /* 0x3000000fff007230 */ /* 0x020fca0000004100 */
[----:B------:R-:W-:-:S04]  /*0870*/  FADD.FTZ R79, R79, R0 ;  /* 0x000000004f4f7221 */ /* 0x000fc80000010000 */
[----:B------:R-:W-:-:S07]  /*0880*/  @P2 FADD.FTZ R79, R7, R79 ;  /* 0x0000004f074f2221 */ /* 0x000fce0000010000 */
.L_x_14459:
        /* <DEDUP_REMOVED lines=19> */
.L_x_14460:
[----:B-----5:R-:W-:-:S05]  /*09c0*/  HADD2.F32 R67, -RZ, R12.H0_H0 ;  /* 0x2000000cff437230 */ /* 0x020fca0000004100 */
[----:B------:R-:W-:-:S04]  /*09d0*/  FADD.FTZ R80, R67, R80 ;  /* 0x0000005043507221 */ /* 0x000fc80000010000 */
[----:B------:R-:W-:-:S07]  /*09e0*/  @P2 FADD.FTZ R80, R8, R80 ;  /* 0x0000005008502221 */ /* 0x000fce0000010000 */
.L_x_14461:
[----:B------:R-:W-:Y:S01]  /*09f0*/  HADD2.F32 R81, -RZ, R72.H1_H1 ;  /* 0x30000048ff517230 */ /* 0x000fe20000004100 */
[----:B------:R-:W-:Y:S06]  /*0a00*/  @P1 BRA `(.L_x_14462) ;  /* 0x00000000000c1947 */ /* 0x000fec0003800000 */
[----:B------:R-:W-:Y:S05]  /*0a10*/  @!P2 BRA `(.L_x_14463) ;  /* 0x000000000014a947 */ /* 0x000fea0003800000 */
[----:B-----5:R-:W-:Y:S01]  /*0a20*/  FADD.FTZ R81, R9, R81 ;  /* 0x0000005109517221 */ /* 0x020fe20000010000 */
[----:B------:R-:W-:Y:S06]  /*0a30*/  BRA `(.L_x_14463) ;  /* 0x00000000000c7947 */ /* 0x000fec0003800000 */
.L_x_14462:
[----:B-----5:R-:W-:-:S05]  /*0a40*/  HADD2.F32 R0, -RZ, R12.H1_H1 ;  /* 0x3000000cff007230 */ /* 0x020fca0000004100 */
[----:B------:R-:W-:-:S04]  /*0a50*/  FADD.FTZ R81, R0, R81 ;  /* 0x0000005100517221 */ /* 0x000fc80000010000 */
[----:B------:R-:W-:-:S07]  /*0a60*/  @P2 FADD.FTZ R81, R9, R81 ;  /* 0x0000005109512221 */ /* 0x000fce0000010000 */
.L_x_14463:
[----:B------:R-:W-:Y:S01]  /*0a70*/  HADD2.F32 R82, -RZ, R73.H0_H0 ;  /* 0x20000049ff527230 */ /* 0x000fe20000004100 */
[----:B------:R-:W-:Y:S06]  /*0a80*/  @P1 BRA `(.L_x_14464) ;  /* 0x00000000000c1947 */ /* 0x000fec0003800000 */
[----:B------:R-:W-:Y:S05]  /*0a90*/  @!P2 BRA `(.L_x_14465) ;  /* 0x000000000014a947 */ /* 0x000fea0003800000 */
[----:B-----5:R-:W-:Y:S01]  /*0aa0*/  FADD.FTZ R82, R10, R82 ;  /* 0x000000520a527221 */ /* 0x020fe20000010000 */
[----:B------:R-:W-:Y:S06]  /*0ab0*/  BRA `(.L_x_14465) ;  /* 0x00000000000c7947 */ /* 0x000fec0003800000 */
.L_x_14464:
[----:B-----5:R-:W-:-:S05]  /*0ac0*/  HADD2.F32 R67, -RZ, R13.H0_H0 ;  /* 0x2000000dff437230 */ /* 0x020fca0000004100 */
[----:B------:R-:W-:-:S04]  /*0ad0*/  FADD.FTZ R82, R67, R82 ;  /* 0x0000005243527221 */ /* 0x000fc80000010000 */
[----:B------:R-:W-:-:S07]  /*0ae0*/  @P2 FADD.FTZ R82, R10, R82 ;  /* 0x000000520a522221 */ /* 0x000fce0000010000 */
.L_x_14465:
[----:B------:R-:W-:Y:S01]  /*0af0*/  HADD2.F32 R83, -RZ, R73.H1_H1 ;  /* 0x30000049ff537230 */ /* 0x000fe20000004100 */
[----:B------:R-:W-:Y:S06]  /*0b00*/  @P1 BRA `(.L_x_14466) ;  /* 0x00000000000c1947 */ /* 0x000fec0003800000 */
[----:B------:R-:W-:Y:S05]  /*0b10*/  @!P2 BRA `(.L_x_14467) ;  /* 0x000000000014a947 */ /* 0x000fea0003800000 */
[----:B-----5:R-:W-:Y:S01]  /*0b20*/  FADD.FTZ R83, R11, R83 ;  /* 0x000000530b537221 */ /* 0x020fe20000010000 */
[----:B------:R-:W-:Y:S06]  /*0b30*/  BRA `(.L_x_14467) ;  /* 0x00000000000c7947 */ /* 0x000fec0003800000 */
.L_x_14466:
[----:B-----5:R-:W-:-:S05]  /*0b40*/  HADD2.F32 R0, -RZ, R13.H1_H1 ;  /* 0x3000000dff007230 */ /* 0x020fca0000004100 */
[----:B------:R-:W-:-:S04]  /*0b50*/  FADD.FTZ R83, R0, R83 ;  /* 0x0000005300537221 */ /* 0x000fc80000010000 */
[----:B------:R-:W-:-:S07]  /*0b60*/  @P2 FADD.FTZ R83, R11, R83 ;  /* 0x000000530b532221 */ /* 0x000fce0000010000 */
.L_x_14467:
[----:B------:R-:W-:Y:S01]  /*0b70*/  HADD2.F32 R72, -RZ, R74.H0_H0 ;  /* 0x2000004aff487230 */ /* 0x000fe20000004100 */
[----:B------:R-:W-:Y:S06]  /*0b80*/  @P1 BRA `(.L_x_14468) ;  /* 0x00000000000c1947 */ /* 0x000fec0003800000 */
[----:B------:R-:W-:Y:S05]  /*0b90*/  @!P2 BRA `(.L_x_14469) ;  /* 0x000000000014a947 */ /* 0x000fea0003800000 */
[----:B-----5:R-:W-:Y:S01]  /*0ba0*/  FADD.FTZ R72, R4, R72 ;  /* 0x0000004804487221 */ /* 0x020fe20000010000 */
[----:B------:R-:W-:Y:S06]  /*0bb0*/  BRA `(.L_x_14469) ;  /* 0x00000000000c7947 */ /* 0x000fec0003800000 */
.L_x_14468:
[----:B-----5:R-:W-:-:S05]  /*0bc0*/  HADD2.F32 R67, -RZ, R14.H0_H0 ;  /* 0x2000000eff437230 */ /* 0x020fca0000004100 */
[----:B------:R-:W-:-:S04]  /*0bd0*/  FADD.FTZ R72, R67, R72 ;  /* 0x0000004843487221 */ /* 0x000fc80000010000 */
[----:B------:R-:W-:-:S07]  /*0be0*/  @P2 FADD.FTZ R72, R4, R72 ;  /* 0x0000004804482221 */ /* 0x000fce0000010000 */
.L_x_14469:
[----:B------:R-:W-:Y:S01]  /*0bf0*/  HADD2.F32 R73, -RZ, R74.H1_H1 ;  /* 0x3000004aff497230 */ /* 0x000fe20000004100 */
[----:B------:R-:W-:Y:S06]  /*0c00*/  @P1 BRA `(.L_x_14470) ;  /* 0x00000000000c1947 */ /* 0x000fec0003800000 */
[----:B------:R-:W-:Y:S05]  /*0c10*/  @!P2 BRA `(.L_x_14471) ;  /* 0x000000000014a947 */ /* 0x000fea0003800000 */
[----:B-----5:R-:W-:Y:S01]  /*0c20*/  FADD.FTZ R73, R5, R73 ;  /* 0x0000004905497221 */ /* 0x020fe20000010000 */
[----:B------:R-:W-:Y:S06]  /*0c30*/  BRA `(.L_x_14471) ;  /* 0x00000000000c7947 */ /* 0x000fec0003800000 */
.L_x_14470:
[----:B-----5:R-:W-:-:S05]  /*0c40*/  HADD2.F32 R0, -RZ, R14.H1_H1 ;  /* 0x3000000eff007230 */ /* 0x020fca0000004100 */
[----:B------:R-:W-:-:S04]  /*0c50*/  FADD.FTZ R73, R0, R73 ;  /* 0x0000004900497221 */ /* 0x000fc80000010000 */
[----:B------:R-:W-:-:S07]  /*0c60*/  @P2 FADD.FTZ R73, R5, R73 ;  /* 0x0000004905492221 */ /* 0x000fce0000010000 */
.L_x_14471:
[----:B------:R-:W-:Y:S01]  /*0c70*/  HADD2.F32 R74, -RZ, R75.H0_H0 ;  /* 0x2000004bff4a7230 */ /* 0x000fe20000004100 */
[----:B------:R-:W-:Y:S06]  /*0c80*/  @P1 BRA `(.L_x_14472) ;  /* 0x00000000000c1947 */ /* 0x000fec0003800000 */
[----:B------:R-:W-:Y:S05]  /*0c90*/  @!P2 BRA `(.L_x_14473) ;  /* 0x000000000014a947 */ /* 0x000fea0003800000 */
[----:B-----5:R-:W-:Y:S01]  /*0ca0*/  FADD.FTZ R74, R6, R74 ;  /* 0x0000004a064a7221 */ /* 0x020fe20000010000 */
[----:B------:R-:W-:Y:S06]  /*0cb0*/  BRA `(.L_x_14473) ;  /* 0x00000000000c7947 */ /* 0x000fec0003800000 */
.L_x_14472:
[----:B-----5:R-:W-:-:S05]  /*0cc0*/  HADD2.F32 R67, -RZ, R15.H0_H0 ;  /* 0x2000000fff437230 */ /* 0x020fca0000004100 */
[----:B------:R-:W-:-:S04]  /*0cd0*/  FADD.FTZ R74, R67, R74 ;  /* 0x0000004a434a7221 */ /* 0x000fc80000010000 */
[----:B------:R-:W-:-:S07]  /*0ce0*/  @P2 FADD.FTZ R74, R6, R74 ;  /* 0x0000004a064a2221 */ /* 0x000fce0000010000 */
.L_x_14473:
[----:B------:R-:W-:Y:S01]  /*0cf0*/  HADD2.F32 R75, -RZ, R75.H1_H1 ;  /* 0x3000004bff4b7230 */ /* 0x000fe20000004100 */
[----:B------:R-:W-:Y:S06]  /*0d00*/  @P1 BRA `(.L_x_14474) ;  /* 0x00000000000c1947 */ /* 0x000fec0003800000 */
[----:B------:R-:W-:Y:S05]  /*0d10*/  @!P2 BRA `(.L_x_14475) ;  /* 0x000000000014a947 */ /* 0x000fea0003800000 */
[----:B-----5:R-:W-:Y:S01]  /*0d20*/  FADD.FTZ R75, R7, R75 ;  /* 0x0000004b074b7221 */ /* 0x020fe20000010000 */
[----:B------:R-:W-:Y:S06]  /*0d30*/  BRA `(.L_x_14475) ;  /* 0x00000000000c7947 */ /* 0x000fec0003800000 */
.L_x_14474:
[----:B-----5:R-:W-:-:S05]  /*0d40*/  HADD2.F32 R0, -RZ, R15.H1_H1 ;  /* 0x3000000fff007230 */ /* 0x020fca0000004100 */
[----:B------:R-:W-:-:S04]  /*0d50*/  FADD.FTZ R75, R0, R75 ;  /* 0x0000004b004b7221 */ /* 0x000fc80000010000 */
[----:B------:R-:W-:-:S07]  /*0d60*/  @P2 FADD.FTZ R75, R7, R75 ;  /* 0x0000004b074b2221 */ /* 0x000fce0000010000 */
.L_x_14475:
        /* <DEDUP_REMOVED lines=18> */
.L_x_14476:
[----:B-----5:R-:W-:-:S05]  /*0e90*/  HADD2.F32 R69, -RZ, R12.H0_H0 ;  /* 0x2000000cff457230 */ /* 0x020fca0000004100 */
[----:B------:R-:W-:-:S04]  /*0ea0*/  FADD.FTZ R68, R69, R68 ;  /* 0x0000004445447221 */ /* 0x000fc80000010000 */
[----:B------:R-:W-:-:S07]  /*0eb0*/  @P2 FADD.FTZ R68, R8, R68 ;  /* 0x0000004408442221 */ /* 0x000fce0000010000 */
.L_x_14477:
[----:B------:R-:W-:Y:S01]  /*0ec0*/  HADD2.F32 R69, -RZ, R64.H1_H1 ;  /* 0x30000040ff457230 */ /* 0x000fe20000004100 */
[----:B------:R-:W-:Y:S06]  /*0ed0*/  @P1 BRA `(.L_x_14478) ;  /* 0x00000000000c1947 */ /* 0x000fec0003800000 */
[----:B------:R-:W-:Y:S05]  /*0ee0*/  @!P2 BRA `(.L_x_14479) ;  /* 0x000000000014a947 */ /* 0x000fea0003800000 */
[----:B-----5:R-:W-:Y:S01]  /*0ef0*/  FADD.FTZ R69, R9, R69 ;  /* 0x0000004509457221 */ /* 0x020fe20000010000 */
[----:B------:R-:W-:Y:S06]  /*0f00*/  BRA `(.L_x_14479) ;  /* 0x00000000000c7947 */ /* 0x000fec0003800000 */
.L_x_14478:
[----:B-----5:R-:W-:-:S05]  /*0f10*/  HADD2.F32 R0, -RZ, R12.H1_H1 ;  /* 0x3000000cff007230 */ /* 0x020fca0000004100 */
[----:B------:R-:W-:-:S04]  /*0f20*/  FADD.FTZ R69, R0, R69 ;  /* 0x0000004500457221 */ /* 0x000fc80000010000 */
[----:B------:R-:W-:-:S07]  /*0f30*/  @P2 FADD.FTZ R69, R9, R69 ;  /* 0x0000004509452221 */ /* 0x000fce0000010000 */
.L_x_14479:
[----:B------:R-:W-:Y:S01]  /*0f40*/  HADD2.F32 R70, -RZ, R65.H0_H0 ;  /* 0x20000041ff467230 */ /* 0x000fe20000004100 */
[----:B------:R-:W-:Y:S06]  /*0f50*/  @P1 BRA `(.L_x_14480) ;  /* 0x00000000000c1947 */ /* 0x000fec0003800000 */
[----:B------:R-:W-:Y:S05]  /*0f60*/  @!P2 BRA `(.L_x_14481) ;  /* 0x000000000014a947 */ /* 0x000fea0003800000 */
[----:B-----5:R-:W-:Y:S01]  /*0f70*/  FADD.FTZ R70, R10, R70 ;  /* 0x000000460a467221 */ /* 0x020fe20000010000 */
[----:B------:R-:W-:Y:S06]  /*0f80*/  BRA `(.L_x_14481) ;  /* 0x00000000000c7947 */ /* 0x000fec0003800000 */
.L_x_14480:
[----:B-----5:R-:W-:-:S05]  /*0f90*/  HADD2.F32 R71, -RZ, R13.H0_H0 ;  /* 0x2000000dff477230 */ /* 0x020fca0000004100 */
[----:B------:R-:W-:-:S04]  /*0fa0*/  FADD.FTZ R70, R71, R70 ;  /* 0x0000004647467221 */ /* 0x000fc80000010000 */
[----:B------:R-:W-:-:S07]  /*0fb0*/  @P2 FADD.FTZ R70, R10, R70 ;  /* 0x000000460a462221 */ /* 0x000fce0000010000 */
.L_x_14481:
[----:B------:R-:W-:Y:S01]  /*0fc0*/  HADD2.F32 R71, -RZ, R65.H1_H1 ;  /* 0x30000041ff477230 */ /* 0x000fe20000004100 */
[----:B------:R-:W-:Y:S06]  /*0fd0*/  @P1 BRA `(.L_x_14482) ;  /* 0x00000000000c1947 */ /* 0x000fec0003800000 */
[----:B------:R-:W-:Y:S05]  /*0fe0*/  @!P2 BRA `(.L_x_14483) ;  /* 0x000000000014a947 */ /* 0x000fea0003800000 */
[----:B-----5:R-:W-:Y:S01]  /*0ff0*/  FADD.FTZ R71, R11, R71 ;  /* 0x000000470b477221 */ /* 0x020fe20000010000 */
[----:B------:R-:W-:Y:S06]  /*1000*/  BRA `(.L_x_14483) ;  /* 0x00000000000c7947 */ /* 0x000fec0003800000 */
.L_x_14482:
[----:B-----5:R-:W-:-:S05]  /*1010*/  HADD2.F32 R0, -RZ, R13.H1_H1 ;  /* 0x3000000dff007230 */ /* 0x020fca0000004100 */
[----:B------:R-:W-:-:S04]  /*1020*/  FADD.FTZ R71, R0, R71 ;  /* 0x0000004700477221 */ /* 0x000fc80000010000 */
[----:B------:R-:W-:-:S07]  /*1030*/  @P2 FADD.FTZ R71, R11, R71 ;  /* 0x000000470b472221 */ /* 0x000fce0000010000 */
.L_x_14483:
[----:B------:R-:W-:Y:S01]  /*1040*/  HADD2.F32 R64, -RZ, R66.H0_H0 ;  /* 0x20000042ff407230 */ /* 0x000fe20000004100 */
[----:B------:R-:W-:Y:S06]  /*1050*/  @P1 BRA `(.L_x_14484) ;  /* 0x00000000000c1947 */ /* 0x000fec0003800000 */
[----:B------:R-:W-:Y:S05]  /*1060*/  @!P2 BRA `(.L_x_14485) ;  /* 0x000000000014a947 */ /* 0x000fea0003800000 */
[----:B-----5:R-:W-:Y:S01]  /*1070*/  FADD.FTZ R64, R4, R64 ;  /* 0x0000004004407221 */ /* 0x020fe20000010000 */
[----:B------:R-:W-:Y:S06]  /*1080*/  BRA `(.L_x_14485) ;  /* 0x00000000000c7947 */ /* 0x000fec0003800000 */
.L_x_14484:
[----:B-----5:R-:W-:-:S05]  /*1090*/  HADD2.F32 R65, -RZ, R14.H0_H0 ;  /* 0x2000000eff417230 */ /* 0x020fca0000004100 */
[----:B------:R-:W-:-:S04]  /*10a0*/  FADD.FTZ R64, R65, R64 ;  /* 0x0000004041407221 */ /* 0x000fc80000010000 */
[----:B------:R-:W-:-:S07]  /*10b0*/  @P2 FADD.FTZ R64, R4, R64 ;  /* 0x0000004004402221 */ /* 0x000fce0000010000 */
.L_x_14485:
[----:B------:R-:W-:Y:S01]  /*10c0*/  HADD2.F32 R65, -RZ, R66.H1_H1 ;  /* 0x30000042ff417230 */ /* 0x000fe20000004100 */
[----:B------:R-:W-:Y:S06]  /*10d0*/  @P1 BRA `(.L_x_14486) ;  /* 0x00000000000c1947 */ /* 0x000fec0003800000 */
[----:B------:R-:W-:Y:S05]  /*10e0*/  @!P2 BRA `(.L_x_14487) ;  /* 0x000000000014a947 */ /* 0x000fea0003800000 */
[----:B-----5:R-:W-:Y:S01]  /*10f0*/  FADD.FTZ R65, R5, R65 ;  /* 0x0000004105417221 */ /* 0x020fe20000010000 */
[----:B------:R-:W-:Y:S06]  /*1100*/  BRA `(.L_x_14487) ;  /* 0x00000000000c7947 */ /* 0x000fec0003800000 */
.L_x_14486:
[----:B-----5:R-:W-:-:S05]  /*1110*/  HADD2.F32 R0, -RZ, R14.H1_H1 ;  /* 0x3000000eff007230 */ /* 0x020fca0000004100 */
[----:B------:R-:W-:-:S04]  /*1120*/  FADD.FTZ R65, R0, R65 ;  /* 0x0000004100417221 */ /* 0x000fc80000010000 */
[----:B------:R-:W-:-:S07]  /*1130*/  @P2 FADD.FTZ R65, R5, R65 ;  /* 0x0000004105412221 */ /* 0x000fce0000010000 */
.L_x_14487:
[----:B------:R-:W-:Y:S01]  /*1140*/  HADD2.F32 R66, -RZ, R67.H0_H0 ;  /* 0x20000043ff427230 */ /* 0x000fe20000004100 */
[----:B------:R-:W-:Y:S06]  /*1150*/  @P1 BRA `(.L_x_14488) ;  /* 0x00000000000c1947 */ /* 0x000fec0003800000 */
[----:B------:R-:W-:Y:S05]  /*1160*/  @!P2 BRA `(.L_x_14489) ;  /* 0x000000000014a947 */ /* 0x000fea0003800000 */
[----:B-----5:R-:W-:Y:S01]  /*1170*/  FADD.FTZ R66, R6, R66 ;  /* 0x0000004206427221 */ /* 0x020fe20000010000 */
[----:B------:R-:W-:Y:S06]  /*1180*/  BRA `(.L_x_14489) ;  /* 0x00000000000c7947 */ /* 0x000fec0003800000 */
.L_x_14488:
[----:B-----5:R-:W-:-:S05]  /*1190*/  HADD2.F32 R91, -RZ, R15.H0_H0 ;  /* 0x2000000fff5b7230 */ /* 0x020fca0000004100 */
[----:B------:R-:W-:-:S04]  /*11a0*/  FADD.FTZ R66, R91, R66 ;  /* 0x000000425b427221 */ /* 0x000fc80000010000 */
[----:B------:R-:W-:-:S07]  /*11b0*/  @P2 FADD.FTZ R66, R6, R66 ;  /* 0x0000004206422221 */ /* 0x000fce0000010000 */
.L_x_14489:
[----:B------:R-:W-:Y:S01]  /*11c0*/  HADD2.F32 R67, -RZ, R67.H1_H1 ;  /* 0x30000043ff437230 */ /* 0x000fe20000004100 */
[----:B------:R-:W-:Y:S06]  /*11d0*/  @P1 BRA `(.L_x_14490) ;  /* 0x00000000000c1947 */ /* 0x000fec0003800000 */
[----:B------:R-:W-:Y:S05]  /*11e0*/  @!P2 BRA `(.L_x_14491) ;  /* 0x000000000014a947 */ /* 0x000fea0003800000 */
[----:B-----5:R-:W-:Y:S01]  /*11f0*/  FADD.FTZ R67, R7, R67 ;  /* 0x0000004307437221 */ /* 0x020fe20000010000 */
[----:B------:R-:W-:Y:S06]  /*1200*/  BRA `(.L_x_14491) ;  /* 0x00000000000c7947 */ /* 0x000fec0003800000 */
.L_x_14490:
[----:B-----5:R-:W-:-:S05]  /*1210*/  HADD2.F32 R0, -RZ, R15.H1_H1 ;  /* 0x3000000fff007230 */ /* 0x020fca0000004100 */
[----:B------:R-:W-:-:S04]  /*1220*/  FADD.FTZ R67, R0, R67 ;  /* 0x0000004300437221 */ /* 0x000fc80000010000 */
[----:B------:R-:W-:-:S07]  /*1230*/  @P2 FADD.FTZ R67, R7, R67 ;  /* 0x0000004307432221 */ /* 0x000fce0000010000 */
.L_x_14491:
        /* <DEDUP_REMOVED lines=102> */
.L_x_14504:
        /* <DEDUP_REMOVED lines=12> */
[----:B-1----:R-:W-:Y:S01]  /*1960*/  FADD.FTZ R91, R96, R101 ;  /* 0x00000065605b7221 */ /* 0x002fe20000010000 */
[----:B0-----:R-:W-:-:S04]  /*1970*/  CS2R R96, SRZ ;  /* 0x0000000000607805 */ /* 0x001fc8000001ff00 */
[----:B------:R-:W-:Y:S01]  /*1980*/  @!P2 STS.64 [R0], R90 ;  /* 0x0000005a0000a388 */ /* 0x000fe20000000a00 */
[----:B------:R-:W-:Y:S01]  /*1990*/  BAR.SYNC.DEFER_BLOCKING 0x0 ;  /* 0x0000000000007b1d */ /* 0x000fe20000010000 */
[----:B------:R-:W-:Y:S02]  /*19a0*/  LOP3.LUT P2, RZ, R99, 0x1f, R88, 0xf8, !PT ;  /* 0x0000001f63ff7812 */ /* 0x000fe4000784f858 */
[----:B---3--:R-:W-:-:S04]  /*19b0*/  @!P4 LEA R105, R105, R94, 0x18 ;  /* 0x0000005e6969c211 */ /* 0x008fc800078ec0ff */
[----:B------:R-:W-:Y:S01]  /*19c0*/  @!P4 LEA R94, R92, R105, 0x3 ;  /* 0x000000695c5ec211 */ /* 0x000fe200078e18ff */
[----:B------:R-:W-:-:S06]  /*19d0*/  HFMA2.MMA R92, -RZ, RZ, 0, 0 ;  /* 0x00000000ff5c7435 */ /* 0x000fcc00000001ff */
        /* <DEDUP_REMOVED lines=12> */
[----:B------:R-:W-:-:S03]  /*1aa0*/  I2FP.F32.S32 R105, R105 ;  /* 0x0000006900697245 */ /* 0x000fc60000201400 */
        /* <DEDUP_REMOVED lines=8> */
[----:B------:R-:W-:-:S03]  /*1b30*/  I2FP.F32.S32 R94, R90 ;  /* 0x0000005a005e7245 */ /* 0x000fc60000201400 */
[----:B------:R-:W1:Y:S01]  /*1b40*/  SHFL.DOWN PT, R101, R92, 0x2, 0x1f ;  /* 0x08401f005c657f89 */ /* 0x000e6200000e0000 */
[----:B------:R-:W-:Y:S01]  /*1b50*/  FMUL.FTZ R103, R103, R100 ;  /* 0x0000006467677220 */ /* 0x000fe20000410000 */
[----:B------:R-:W2:Y:S01]  /*1b60*/  MUFU.RCP R96, R94 ;  /* 0x0000005e00607308 */ /* 0x000ea20000001000 */
[----:B0-----:R-:W-:Y:S02]  /*1b70*/  IADD3 R90, R90, R107, RZ ;  /* 0x0000006b5a5a7210 */ /* 0x001fe40007ffe0ff */
[----:B------:R-:W-:Y:S01]  /*1b80*/  FFMA.FTZ R97, R98, R103, R97 ;  /* 0x0000006762617223 */ /* 0x000fe20000010061 */
[----:B------:R-:W-:Y:S02]  /*1b90*/  I2FP.F32.S32 R107, R107 ;  /* 0x0000006b006b7245 */ /* 0x000fe40000201400 */
[----:B------:R-:W-:Y:S02]  /*1ba0*/  I2FP.F32.S32 R90, R90 ;  /* 0x0000005a005a7245 */ /* 0x000fe40000201400 */
[----:B------:R-:W0:Y:S04]  /*1bb0*/  SHFL.DOWN PT, R0, R97, 0x2, 0x1f ;  /* 0x08401f0061007f89 */ /* 0x000e2800000e0000 */
[----:B------:R-:W3:Y:S01]  /*1bc0*/  MUFU.RCP R90, R90 ;  /* 0x0000005a005a7308 */ /* 0x000ee20000001000 */
[----:B-1----:R-:W-:Y:S01]  /*1bd0*/  FMUL.FTZ R98, R101, R105 ;  /* 0x0000006965627220 */ /* 0x002fe20000410000 */
[----:B------:R-:W-:-:S03]  /*1be0*/  FADD.FTZ R101, R92, -R101 ;  /* 0x800000655c657221 */ /* 0x000fc60000010000 */
[----:B------:R-:W-:Y:S01]  /*1bf0*/  FFMA.FTZ R103, R91, R92, R98 ;  /* 0x0000005c5b677223 */ /* 0x000fe20000010062 */
[----:B------:R-:W-:-:S03]  /*1c00*/  FMUL.FTZ R92, R101, R101 ;  /* 0x00000065655c7220 */ /* 0x000fc60000410000 */
[----:B--2---:R-:W-:Y:S01]  /*1c10*/  FMUL.FTZ R103, R96, R103 ;  /* 0x0000006760677220 */ /* 0x004fe20000410000 */
[----:B------:R-:W-:Y:S01]  /*1c20*/  FMUL.FTZ R92, R91, R92 ;  /* 0x0000005c5b5c7220 */ /* 0x000fe20000410000 */
[----:B0-----:R-:W-:-:S03]  /*1c30*/  FADD.FTZ R97, R97, R0 ;  /* 0x0000000061617221 */ /* 0x001fc60000010000 */
        /* <DEDUP_REMOVED lines=47> */
[----:B------:R-:W-:Y:S01]  /*1f30*/  FADD.FTZ R83, -R96, R83 ;  /* 0x0000005360537221 */ /* 0x000fe20000010100 */
[C---:B0-----:R-:W-:Y:S01]  /*1f40*/  FMUL.FTZ R67, R84.reuse, R86 ;  /* 0x0000005654437220 */ /* 0x041fe20000410000 */
[C---:B------:R-:W-:Y:S01]  /*1f50*/  FMUL.FTZ R92, R84.reuse, R92 ;  /* 0x0000005c545c7220 */ /* 0x040fe20000410000 */
[C---:B------:R-:W-:Y:S01]  /*1f60*/  FMUL.FTZ R123, R84.reuse, R123 ;  /* 0x0000007b547b7220 */ /* 0x040fe20000410000 */
[----:B------:R-:W-:Y:S01]  /*1f70*/  FMUL.FTZ R70, R84, R125 ;  /* 0x0000007d54467220 */ /* 0x000fe20000410000 */
[----:B------:R-:W-:Y:S01]  /*1f80*/  FFMA.FTZ R67, R34, R67, R58 ;  /* 0x0000004322437223 */ /* 0x000fe2000001003a */
[----:B------:R-:W-:Y:S01]  /*1f90*/  FFMA.FTZ R92, R35, R92, R59 ;  /* 0x0000005c235c7223 */ /* 0x000fe2000001003b */
[C---:B------:R-:W-:Y:S01]  /*1fa0*/  FMUL.FTZ R66, R84.reuse, R117 ;  /* 0x0000007554427220 */ /* 0x040fe20000410000 */
[C---:B------:R-:W-:Y:S01]  /*1fb0*/  FMUL.FTZ R119, R84.reuse, R119 ;  /* 0x0000007754777220 */ /* 0x040fe20000410000 */
[----:B------:R-:W-:Y:S01]  /*1fc0*/  FMUL.FTZ R68, R84, R121 ;  /* 0x0000007954447220 */ /* 0x000fe20000410000 */
[----:B------:R-:W-:Y:S01]  /*1fd0*/  FFMA.FTZ R123, R32, R123, R56 ;  /* 0x0000007b207b7223 */ /* 0x000fe20000010038 */
[----:B------:R-:W-:Y:S01]  /*1fe0*/  F2FP.F16.F32.PACK_AB R67, R92, R67 ;  /* 0x000000435c43723e */ /* 0x000fe200000000ff */
[----:B------:R-:W-:Y:S01]  /*1ff0*/  FFMA.FTZ R70, R33, R70, R57 ;  /* 0x0000004621467223 */ /* 0x000fe20000010039 */
[----:B------:R-:W0:Y:S01]  /*2000*/  @!P2 LDC.64 R92, c[0x0][0x250] ;  /* 0x00009400ff5cab82 */ /* 0x000e220000000a00 */
[----:B------:R-:W-:Y:S01]  /*2010*/  FFMA.FTZ R65, R38, R119, R62 ;  /* 0x0000007726417223 */ /* 0x000fe2000001003e */
[----:B------:R-:W-:Y:S01]  /*2020*/  FFMA.FTZ R68, R39, R68, R63 ;  /* 0x0000004427447223 */ /* 0x000fe2000001003f */
[----:B------:R-:W-:Y:S01]  /*2030*/  FFMA.FTZ R89, R37, R66, R61 ;  /* 0x0000004225597223 */ /* 0x000fe2000001003d */
[----:B------:R-:W-:Y:S01]  /*2040*/  F2FP.F16.F32.PACK_AB R66, R70, R123 ;  /* 0x0000007b4642723e */ /* 0x000fe200000000ff */
[C---:B------:R-:W-:Y:S01]  /*2050*/  FMUL.FTZ R85, R84.reuse, R85 ;  /* 0x0000005554557220 */ /* 0x040fe20000410000 */
[C---:B------:R-:W-:Y:S01]  /*2060*/  FMUL.FTZ R70, R84.reuse, R87 ;  /* 0x0000005754467220 */ /* 0x040fe20000410000 */
[C---:B------:R-:W-:Y:S01]  /*2070*/  FMUL.FTZ R87, R84.reuse, R69 ;  /* 0x0000004554577220 */ /* 0x040fe20000410000 */
[----:B------:R-:W1:Y:S01]  /*2080*/  @!P2 LDC.64 R90, c[0x0][0x258] ;  /* 0x00009600ff5aab82 */ /* 0x000e620000000a00 */
[C---:B------:R-:W-:Y:S01]  /*2090*/  FMUL.FTZ R86, R84.reuse, R71 ;  /* 0x0000004754567220 */ /* 0x040fe20000410000 */
[C---:B------:R-:W-:Y:S01]  /*20a0*/  FMUL.FTZ R107, R84.reuse, R107 ;  /* 0x0000006b546b7220 */ /* 0x040fe20000410000 */
[----:B------:R-:W-:Y:S01]  /*20b0*/  FMUL.FTZ R82, R84, R75 ;  /* 0x0000004b54527220 */ /* 0x000fe20000410000 */
[----:B------:R-:W-:Y:S01]  /*20c0*/  F2FP.F16.F32.PACK_AB R65, R68, R65 ;  /* 0x000000414441723e */ /* 0x000fe200000000ff */
[----:B------:R-:W-:Y:S01]  /*20d0*/  FADD.FTZ R99, -R96, R72 ;  /* 0x0000004860637221 */ /* 0x000fe20000010100 */
        /* <DEDUP_REMOVED lines=8> */
[----:B------:R-:W-:Y:S01]  /*2160*/  FMUL.FTZ R74, R84, R105 ;  /* 0x00000069544a7220 */ /* 0x000fe20000410000 */
[----:B------:R-:W-:Y:S01]  /*2170*/  FADD.FTZ R111, -R96, R64 ;  /* 0x00000040606f7221 */ /* 0x000fe20000010100 */
[----:B------:R-:W-:Y:S01]  /*2180*/  FMUL.FTZ R99, R84, R99 ;  /* 0x0000006354637220 */ /* 0x000fe20000410000 */
[----:B------:R-:W-:Y:S01]  /*2190*/  FFMA.FTZ R69, R30, R97, R54 ;  /* 0x000000611e457223 */ /* 0x000fe20000010036 */
[----:B------:R-:W-:Y:S01]  /*21a0*/  FFMA.FTZ R72, R31, R72, R55 ;  /* 0x000000481f487223 */ /* 0x000fe20000010037 */
[----:B------:R-:W-:Y:S01]  /*21b0*/  F2FP.F16.F32.PACK_AB R68, R75, R68 ;  /* 0x000000444b44723e */ /* 0x000fe200000000ff */
[----:B------:R-:W-:Y:S01]  /*21c0*/  FMUL.FTZ R115, R84, R115 ;  /* 0x0000007354737220 */ /* 0x000fe20000410000 */
[----:B------:R-:W-:Y:S01]  /*21d0*/  F2FP.F16.F32.PACK_AB R75, R86, R87 ;  /* 0x00000057564b723e */ /* 0x000fe200000000ff */
[----:B------:R-:W-:Y:S01]  /*21e0*/  FFMA.FTZ R83, R25, R74, R49 ;  /* 0x0000004a19537223 */ /* 0x000fe20000010031 */
[----:B------:R-:W-:Y:S01]  /*21f0*/  F2FP.F16.F32.PACK_AB R71, R82, R71 ;  /* 0x000000475247723e */ /* 0x000fe200000000ff */
        /* <DEDUP_REMOVED lines=15> */
[----:B------:R-:W-:Y:S01]  /*22f0*/  F2FP.F16.F32.PACK_AB R70, R83, R70 ;  /* 0x000000465346723e */ /* 0x000fe200000000ff */
[----:B0-----:R-:W-:Y:S01]  /*2300*/  @!P2 IMAD.WIDE R92, R3, 0x4, R92 ;  /* 0x00000004035ca825 */ /* 0x001fe200078e025c */
[----:B------:R-:W-:-:S02]  /*2310*/  F2FP.F16.F32.PACK_AB R64, R89, R64 ;  /* 0x000000405940723e */ /* 0x000fc400000000ff */
[----:B------:R-:W-:Y:S01]  /*2320*/  F2FP.F16.F32.PACK_AB R74, R94, R111 ;  /* 0x0000006f5e4a723e */ /* 0x000fe200000000ff */
[----:B-1----:R-:W-:Y:S01]  /*2330*/  @!P2 IMAD.WIDE R82, R3, 0x4, R90 ;  /* 0x000000040352a825 */ /* 0x002fe200078e025a */
[----:B------:R-:W-:Y:S01]  /*2340*/  F2FP.F16.F32.PACK_AB R73, R86, R73 ;  /* 0x000000495649723e */ /* 0x000fe200000000ff */
[----:B------:R0:W-:Y:S01]  /*2350*/  @!P2 STG.E desc[UR4][R92.64], R0 ;  /* 0x000000005c00a986 */ /* 0x0001e2000c101904 */
[----:B------:R-:W-:Y:S02]  /*2360*/  F2FP.F16.F32.PACK_AB R72, R85, R72 ;  /* 0x000000485548723e */ /* 0x000fe400000000ff */
        /* <DEDUP_REMOVED lines=9> */
.L_x_14492:
[----:B------:R-:W-:Y:S01]  /*2400*/  HFMA2.MMA R100, -RZ, RZ, 0, 5.9604644775390625e-08 ;  /* 0x00000001ff647435 */ /* 0x000fe200000001ff */
[----:B------:R-:W-:Y:S02]  /*2410*/  MOV R103, R0 ;  /* 0x0000000000677202 */ /* 0x000fe40000000f00 */
[----:B------:R-:W-:Y:S02]  /*2420*/  MOV R105, 0x1f ;  /* 0x0000001f00697802 */ /* 0x000fe40000000f00 */
[----:B------:R-:W-:-:S07]  /*2430*/  MOV R98, 0xffffffff ;  /* 0xffffffff00627802 */ /* 0x000fce0000000f00 */
[----:B-----5:R-:W-:Y:S05]  /*2440*/  WARPSYNC.COLLECTIVE R98, `(.L_x_14494) ;  /* 0x0000000062087348 */ /* 0x020fea0003c00000 */
[----:B------:R0:W1:Y:S02]  /*2450*/  SHFL.BFLY P4, R101, R103, R100, R105 ;  /* 0x0c00006467657389 */ /* 0x0000640000080069 */
[----:B01---5:R-:W-:Y:S01]  /*2460*/  ENDCOLLECTIVE ;  /* 0x000000000000791b */ /* 0x023fe20003800000 */
.L_x_14494:
[----:B------:R-:W-:Y:S01]  /*2470*/  HFMA2.MMA R100, -RZ, RZ, 0, 1.1920928955078125e-07 ;  /* 0x00000002ff647435 */ /* 0x000fe200000001ff */
[----:B------:R-:W-:-:S05]  /*2480*/  MOV R97, R101 ;  /* 0x0000006500617202 */ /* 0x000fca0000000f00 */
[----:B------:R-:W-:-:S05]  /*2490*/  FADD.FTZ R97, R0, R97 ;  /* 0x0000006100617221 */ /* 0x000fca0000010000 */
[----:B------:R-:W-:-:S07]  /*24a0*/  MOV R103, R97 ;  /* 0x0000006100677202 */ /* 0x000fce0000000f00 */
[----:B------:R-:W-:Y:S05]  /*24b0*/  WARPSYNC.COLLECTIVE R98, `(.L_x_14495) ;  /* 0x0000000062087348 */ /* 0x000fea0003c00000 */
[----:B------:R0:W1:Y:S02]  /*24c0*/  SHFL.BFLY P4, R101, R103, R100, R105 ;  /* 0x0c00006467657389 */ /* 0x0000640000080069 */
[----:B01----:R-:W-:Y:S01]  /*24d0*/  ENDCOLLECTIVE ;  /* 0x000000000000791b */ /* 0x003fe20003800000 */
.L_x_14495:
[----:B------:R-:W-:Y:S01]  /*24e0*/  HFMA2.MMA R100, -RZ, RZ, 0, 2.384185791015625e-07 ;  /* 0x00000004ff647435 */ /* 0x000fe200000001ff */
[----:B------:R-:W-:-:S05]  /*24f0*/  MOV R90, R101 ;  /* 0x00000065005a7202 */ /* 0x000fca0000000f00 */
[----:B------:R-:W-:-:S05]  /*2500*/  FADD.FTZ R94, R97, R90 ;  /* 0x0000005a615e7221 */ /* 0x000fca0000010000 */
[----:B------:R-:W-:-:S07]  /*2510*/  MOV R103, R94 ;  /* 0x0000005e00677202 */ /* 0x000fce0000000f00 */
[----:B------:R-:W-:Y:S05]  /*2520*/  WARPSYNC.COLLECTIVE R98, `(.L_x_14496) ;  /* 0x0000000062087348 */ /* 0x000fea0003c00000 */
[----:B------:R0:W1:Y:S02]  /*2530*/  SHFL.BFLY P4, R101, R103, R100, R105 ;  /* 0x0c00006467657389 */ /* 0x0000640000080069 */
[----:B01----:R-:W-:Y:S01]  /*2540*/  ENDCOLLECTIVE ;  /* 0x000000000000791b */ /* 0x003fe20003800000 */
.L_x_14496:
[----:B------:R-:W-:Y:S01]  /*2550*/  HFMA2.MMA R100, -RZ, RZ, 0, 4.76837158203125e-07 ;  /* 0x00000008ff647435 */ /* 0x000fe200000001ff */
[----:B------:R-:W-:-:S05]  /*2560*/  MOV R99, R101 ;  /* 0x0000006500637202 */ /* 0x000fca0000000f00 */
[----:B------:R-:W-:-:S05]  /*2570*/  FADD.FTZ R99, R94, R99 ;  /* 0x000000635e637221 */ /* 0x000fca0000010000 */
[----:B------:R-:W-:-:S07]  /*2580*/  MOV R103, R99 ;  /* 0x0000006300677202 */ /* 0x000fce0000000f00 */
[----:B------:R-:W-:Y:S05]  /*2590*/  WARPSYNC.COLLECTIVE R98, `(.L_x_14497) ;  /* 0x0000000062087348 */ /* 0x000fea0003c00000 */
[----:B------:R0:W1:Y:S02]  /*25a0*/  SHFL.BFLY P4, R101, R103, R100, R105 ;  /* 0x0c00006467657389 */ /* 0x0000640000080069 */
[----:B01----:R-:W-:Y:S01]  /*25b0*/  ENDCOLLECTIVE ;  /* 0x000000000000791b */ /* 0x003fe20003800000 */
.L_x_14497:
[----:B------:R-:W-:Y:S01]  /*25c0*/  HFMA2.MMA R100, -RZ, RZ, 0, 9.5367431640625e-07 ;  /* 0x00000010ff647435 */ /* 0x000fe200000001ff */
[----:B------:R-:W-:-:S05]  /*25d0*/  MOV R90, R101 ;  /* 0x00000065005a7202 */ /* 0x000fca0000000f00 */
[----:B------:R-:W-:-:S05]  /*25e0*/  FADD.FTZ R96, R99, R90 ;  /* 0x0000005a63607221 */ /* 0x000fca0000010000 */
[----:B------:R-:W-:-:S07]  /*25f0*/  MOV R103, R96 ;  /* 0x0000006000677202 */ /* 0x000fce0000000f00 */
[----:B------:R-:W-:Y:S05]  /*2600*/  WARPSYNC.COLLECTIVE R98, `(.L_x_14498) ;  /* 0x0000000062087348 */ /* 0x000fea0003c00000 */
[----:B------:R0:W1:Y:S02]  /*2610*/  SHFL.BFLY P4, R101, R103, R100, R105 ;  /* 0x0c00006467657389 */ /* 0x0000640000080069 */
[----:B01----:R-:W-:Y:S01]  /*2620*/  ENDCOLLECTIVE ;  /* 0x000000000000791b */ /* 0x003fe20003800000 */
.L_x_14498:
        /* <DEDUP_REMOVED lines=55> */
.L_x_14499:
[----:B------:R-:W-:Y:S01]  /*29a0*/  HFMA2.MMA R100, -RZ, RZ, 0, 1.1920928955078125e-07 ;  /* 0x00000002ff647435 */ /* 0x000fe200000001ff */
[----:B------:R-:W-:-:S05]  /*29b0*/  MOV R97, R101 ;  /* 0x0000006500617202 */ /* 0x000fca0000000f00 */
[----:B------:R-:W-:-:S05]  /*29c0*/  FADD.FTZ R97, R0, R97 ;  /* 0x0000006100617221 */ /* 0x000fca0000010000 */
[----:B------:R-:W-:-:S07]  /*29d0*/  MOV R103, R97 ;  /* 0x0000006100677202 */ /* 0x000fce0000000f00 */
[----:B------:R-:W-:Y:S05]  /*29e0*/  WARPSYNC.COLLECTIVE R98, `(.L_x_14500) ;  /* 0x0000000062087348 */ /* 0x000fea0003c00000 */
[----:B------:R0:W1:Y:S02]  /*29f0*/  SHFL.BFLY P4, R101, R103, R100, R105 ;  /* 0x0c00006467657389 */ /* 0x0000640000080069 */
[----:B01----:R-:W-:Y:S01]  /*2a00*/  ENDCOLLECTIVE ;  /* 0x000000000000791b */ /* 0x003fe20003800000 */
.L_x_14500:
[----:B------:R-:W-:Y:S01]  /*2a10*/  HFMA2.MMA R100, -RZ, RZ, 0, 2.384185791015625e-07 ;  /* 0x00000004ff647435 */ /* 0x000fe200000001ff */
[----:B------:R-:W-:-:S05]  /*2a20*/  MOV R94, R101 ;  /* 0x00000065005e7202 */ /* 0x000fca0000000f00 */
[----:B------:R-:W-:-:S05]  /*2a30*/  FADD.FTZ R94, R97, R94 ;  /* 0x0000005e615e7221 */ /* 0x000fca0000010000 */
[----:B------:R-:W-:-:S07]  /*2a40*/  MOV R103, R94 ;  /* 0x0000005e00677202 */ /* 0x000fce0000000f00 */
[----:B------:R-:W-:Y:S05]  /*2a50*/  WARPSYNC.COLLECTIVE R98, `(.L_x_14501) ;  /* 0x0000000062087348 */ /* 0x000fea0003c00000 */
[----:B------:R0:W1:Y:S02]  /*2a60*/  SHFL.BFLY P4, R101, R103, R100, R105 ;  /* 0x0c00006467657389 */ /* 0x0000640000080069 */
[----:B01----:R-:W-:Y:S01]  /*2a70*/  ENDCOLLECTIVE ;  /* 0x000000000000791b */ /* 0x003fe20003800000 */
.L_x_14501:
[----:B------:R-:W-:Y:S01]  /*2a80*/  HFMA2.MMA R100, -RZ, RZ, 0, 4.76837158203125e-07 ;  /* 0x00000008ff647435 */ /* 0x000fe200000001ff */
[----:B------:R-:W-:-:S05]  /*2a90*/  MOV R99, R101 ;  /* 0x0000006500637202 */ /* 0x000fca0000000f00 */
[----:B------:R-:W-:-:S05]  /*2aa0*/  FADD.FTZ R99, R94, R99 ;  /* 0x000000635e637221 */ /* 0x000fca0000010000 */
[----:B------:R-:W-:-:S07]  /*2ab0*/  MOV R103, R99 ;  /* 0x0000006300677202 */ /* 0x000fce0000000f00 */
[----:B------:R-:W-:Y:S05]  /*2ac0*/  WARPSYNC.COLLECTIVE R98, `(.L_x_14502) ;  /* 0x0000000062087348 */ /* 0x000fea0003c00000 */
[----:B------:R0:W1:Y:S02]  /*2ad0*/  SHFL.BFLY P4, R101, R103, R100, R105 ;  /* 0x0c00006467657389 */ /* 0x0000640000080069 */
[----:B01----:R-:W-:Y:S01]  /*2ae0*/  ENDCOLLECTIVE ;  /* 0x000000000000791b */ /* 0x003fe20003800000 */
.L_x_14502:
[----:B------:R-:W-:Y:S01]  /*2af0*/  HFMA2.MMA R100, -RZ, RZ, 0, 9.5367431640625e-07 ;  /* 0x00000010ff647435 */ /* 0x000fe200000001ff */
[----:B------:R-:W-:-:S05]  /*2b00*/  MOV R96, R101 ;  /* 0x0000006500607202 */ /* 0x000fca0000000f00 */
[----:B------:R-:W-:-:S05]  /*2b10*/  FADD.FTZ R96, R99, R96 ;  /* 0x0000006063607221 */ /* 0x000fca0000010000 */
[----:B------:R-:W-:-:S07]  /*2b20*/  MOV R103, R96 ;  /* 0x0000006000677202 */ /* 0x000fce0000000f00 */
[----:B------:R-:W-:Y:S05]  /*2b30*/  WARPSYNC.COLLECTIVE R98, `(.L_x_14503) ;  /* 0x0000000062087348 */ /* 0x000fea0003c00000 */
[----:B------:R0:W1:Y:S02]  /*2b40*/  SHFL.BFLY P4, R101, R103, R100, R105 ;  /* 0x0c00006467657389 */ /* 0x0000640000080069 */
[----:B01----:R-:W-:Y:S01]  /*2b50*/  ENDCOLLECTIVE ;  /* 0x000000000000791b */ /* 0x003fe20003800000 */
.L_x_14503:
[----:B------:R-:W-:Y:S05]  /*2b60*/  BRA `(.L_x_14504) ;  /* 0xffffffec004c7947 */ /* 0x000fea000383ffff */
.L_x_14505:
        /* <DEDUP_REMOVED lines=9> */
.L_x_20599:


//--------------------- .text._ZN10layer_norm31ln_parallel_residual_fwd_kernelINS_13Kernel_traitsIf6__halffS2_fjLj6144ELj1ELj1ELj8ELj16ENS_18Kernel_traits_baseILj6144EfS2_fS2_fjLj256EEEEELb1ELb0ELb0EEEvNS_9FwdParamsE --------------------------
	.section	.text._ZN10layer_norm31ln_parallel_residual_fwd_kernelINS_13Kernel_traitsIf6__halffS2_fjLj6144ELj1ELj1ELj8ELj16ENS_18Kernel_traits_baseILj6144EfS2_fS2_fjLj256EEEEELb1ELb0ELb0EEEvNS_9FwdParamsE,"ax",@progbits
	.align	128
        .global         _ZN10layer_norm31ln_parallel_residual_fwd_kernelINS_13Kernel_traitsIf6__halffS2_fjLj6144ELj1ELj1ELj8ELj16ENS_18Kernel_traits_baseILj6144EfS2_fS2_fjLj256EEEEELb1ELb0ELb0EEEvNS_9FwdParamsE
        .type           _ZN10layer_norm31ln_parallel_residual_fwd_kernelINS_13Kernel_traitsIf6__halffS2_fjLj6144ELj1ELj1ELj8ELj16ENS_18Kernel_traits_baseILj6144EfS2_fS2_fjLj256EEEEELb1ELb0ELb0EEEvNS_9FwdParamsE,@function
        .size           _ZN10layer_norm31ln_parallel_residual_fwd_kernelINS_13Kernel_traitsIf6__halffS2_fjLj6144ELj1ELj1ELj8ELj16ENS_18Kernel_traits_baseILj6144EfS2_fS2_fjLj256EEEEELb1ELb0ELb0EEEvNS_9FwdParamsE,(.L_x_20600 - _ZN10layer_norm31ln_parallel_residual_fwd_kernelINS_13Kernel_traitsIf6__halffS2_fjLj6144ELj1ELj1ELj8ELj16ENS_18Kernel_traits_baseILj6144EfS2_fS2_fjLj256EEEEELb1ELb0ELb0EEEvNS_9FwdParamsE)
        .other          _ZN10layer_norm31ln_parallel_residual_fwd_kernelINS_13Kernel_traitsIf6__halffS2_fjLj6144ELj1ELj1ELj8ELj16ENS_18Kernel_traits_baseILj6144EfS2_fS2_fjLj256EEEEELb1ELb0ELb0EEEvNS_9FwdParamsE,@"STO_CUDA_ENTRY STV_DEFAULT"
_ZN10layer_norm31ln_parallel_residual_fwd_kernelINS_13Kernel_traitsIf6__halffS2_fjLj6144ELj1ELj1ELj8ELj16ENS_18Kernel_traits_baseILj6144EfS2_fS2_fjLj256EEEEELb1ELb0ELb0EEEvNS_9FwdParamsE:
.text._ZN10layer_norm31ln_parallel_residual_fwd_kernelINS_13Kernel_traitsIf6__halffS2_fjLj6144ELj1ELj1ELj8ELj16ENS_18Kernel_traits_baseILj6144EfS2_fS2_fjLj256EEEEELb1ELb0ELb0EEEvNS_9FwdParamsE:
        /* <DEDUP_REMOVED lines=114> */
.L_x_14507:
[----:B------:R-:W-:Y:S05]  /*0720*/  BSYNC B0 ;  /* 0x0000000000007941 */ /* 0x000fea0003800000 */
.L_x_14506:
        /* <DEDUP_REMOVED lines=36> */
.L_x_14509:
[----:B------:R-:W-:Y:S05]  /*0970*/  BSYNC B0 ;  /* 0x0000000000007941 */ /* 0x000fea0003800000 */
.L_x_14508:
        /* <DEDUP_REMOVED lines=35> */
.L_x_14511:
[----:B------:R-:W-:Y:S05]  /*0bb0*/  BSYNC B0 ;  /* 0x0000000000007941 */ /* 0x000fea0003800000 */
.L_x_14510:
        /* <DEDUP_REMOVED lines=57> */
.L_x_14911:
        /* <DEDUP_REMOVED lines=35> */
.L_x_14515:
[----:B------:R-:W-:-:S07]  /*1180*/  IMAD.MOV.U32 R142, RZ, RZ, R178 ;  /* 0x000000ffff8e7224 */ /* 0x000fce00078e00b2 */
.L_x_14516:
[----:B------:R-:W-:Y:S05]  /*1190*/  BSYNC B1 ;  /* 0x0000000000017941 */ /* 0x000fea0003800000 */
.L_x_14514:
        /* <DEDUP_REMOVED lines=16> */
.L_x_14520:
[----:B------:R-:W-:Y:S05]  /*12a0*/  BSYNC B2 ;  /* 0x0000000000027941 */ /* 0x000fea0003800000 */
.L_x_14519:
        /* <DEDUP_REMOVED lines=44> */
.L_x_14518:
[----:B------:R-:W-:Y:S05]  /*1570*/  BSYNC B1 ;  /* 0x0000000000017941 */ /* 0x000fea0003800000 */
.L_x_14517:
        /* <DEDUP_REMOVED lines=19> */
.L_x_14521:
        /* <DEDUP_REMOVED lines=12> */
.L_x_14524:
[----:B------:R-:W-:-:S07]  /*1770*/  IMAD.MOV.U32 R175, RZ, RZ, R178 ;  /* 0x000000ffffaf7224 */ /* 0x000fce00078e00b2 */
.L_x_14525:
[----:B------:R-:W-:Y:S05]  /*1780*/  BSYNC B1 ;  /* 0x0000000000017941 */ /* 0x000fea0003800000 */
.L_x_14523:
        /* <DEDUP_REMOVED lines=16> */
.L_x_14529:
[----:B------:R-:W-:Y:S05]  /*1890*/  BSYNC B2 ;  /* 0x0000000000027941 */ /* 0x000fea0003800000 */
.L_x_14528:
        /* <DEDUP_REMOVED lines=44> */
.L_x_14527:
[----:B------:R-:W-:Y:S05]  /*1b60*/  BSYNC B1 ;  /* 0x0000000000017941 */ /* 0x000fea0003800000 */
.L_x_14526:
        /* <DEDUP_REMOVED lines=9> */
.L_x_14522:
        /* <DEDUP_REMOVED lines=12> */
.L_x_14531:
[----:B------:R-:W-:-:S07]  /*1cc0*/  IMAD.MOV.U32 R139, RZ, RZ, R178 ;  /* 0x000000ffff8b7224 */ /* 0x000fce00078e00b2 */
.L_x_14532:
[----:B------:R-:W-:Y:S05]  /*1cd0*/  BSYNC B1 ;  /* 0x0000000000017941 */ /* 0x000fea0003800000 */
.L_x_14530:
        /* <DEDUP_REMOVED lines=16> */
.L_x_14536:
[----:B------:R-:W-:Y:S05]  /*1de0*/  BSYNC B2 ;  /* 0x0000000000027941 */ /* 0x000fea0003800000 */
.L_x_14535:
        /* <DEDUP_REMOVED lines=44> */
.L_x_14534:
[----:B------:R-:W-:Y:S05]  /*20b0*/  BSYNC B1 ;  /* 0x0000000000017941 */ /* 0x000fea0003800000 */
.L_x_14533:
        /* <DEDUP_REMOVED lines=14> */
.L_x_14537:
        /* <DEDUP_REMOVED lines=12> */
.L_x_14540:
[----:B------:R-:W-:-:S07]  /*2260*/  IMAD.MOV.U32 R124, RZ, RZ, R178 ;  /* 0x000000ffff7c7224 */ /* 0x000fce00078e00b2 */
.L_x_14541:
[----:B------:R-:W-:Y:S05]  /*2270*/  BSYNC B1 ;  /* 0x0000000000017941 */ /* 0x000fea0003800000 */
.L_x_14539:
        /* <DEDUP_REMOVED lines=16> */
.L_x_14545:
[----:B------:R-:W-:Y:S05]  /*2380*/  BSYNC B2 ;  /* 0x0000000000027941 */ /* 0x000fea0003800000 */
.L_x_14544:
        /* <DEDUP_REMOVED lines=43> */
.L_x_14543:
[----:B------:R-:W-:Y:S05]  /*2640*/  BSYNC B1 ;  /* 0x0000000000017941 */ /* 0x000fea0003800000 */
.L_x_14542:
        /* <DEDUP_REMOVED lines=9> */
.L_x_14538:
        /* <DEDUP_REMOVED lines=12> */
.L_x_14547:
[----:B------:R-:W-:-:S07]  /*27a0*/  MOV R139, R178 ;  /* 0x000000b2008b7202 */ /* 0x000fce0000000f00 */
.L_x_14548:
[----:B------:R-:W-:Y:S05]  /*27b0*/  BSYNC B1 ;  /* 0x0000000000017941 */ /* 0x000fea0003800000 */
.L_x_14546:
        /* <DEDUP_REMOVED lines=16> */
.L_x_14552:
[----:B------:R-:W-:Y:S05]  /*28c0*/  BSYNC B2 ;  /* 0x0000000000027941 */ /* 0x000fea0003800000 */
.L_x_14551:
        /* <DEDUP_REMOVED lines=44> */
.L_x_14550:
[----:B------:R-:W-:Y:S05]  /*2b90*/  BSYNC B1 ;  /* 0x0000000000017941 */ /* 0x000fea0003800000 */
.L_x_14549:
        /* <DEDUP_REMOVED lines=14> */
.L_x_14553:
        /* <DEDUP_REMOVED lines=12> */
.L_x_14556:
[----:B------:R-:W-:-:S07]  /*2d40*/  IMAD.MOV.U32 R139, RZ, RZ, R178 ;  /* 0x000000ffff8b7224 */ /* 0x000fce00078e00b2 */
.L_x_14557:
[----:B------:R-:W-:Y:S05]  /*2d50*/  BSYNC B1 ;  /* 0x0000000000017941 */ /* 0x000fea0003800000 */
.L_x_14555:
        /* <DEDUP_REMOVED lines=16> */
.L_x_14561:
[----:B------:R-:W-:Y:S05]  /*2e60*/  BSYNC B2 ;  /* 0x0000000000027941 */ /* 0x000fea0003800000 */
.L_x_14560:
        /* <DEDUP_REMOVED lines=43> */
.L_x_14559:
[----:B------:R-:W-:Y:S05]  /*3120*/  BSYNC B1 ;  /* 0x0000000000017941 */ /* 0x000fea0003800000 */
.L_x_14558:
        /* <DEDUP_REMOVED lines=9> */
.L_x_14554:
        /* <DEDUP_REMOVED lines=12> */
.L_x_14563:
[----:B------:R-:W-:-:S07]  /*3280*/  IMAD.MOV.U32 R139, RZ, RZ, R178 ;  /* 0x000000ffff8b7224 */ /* 0x000fce00078e00b2 */
.L_x_14564:
[----:B------:R-:W-:Y:S05]  /*3290*/  BSYNC B1 ;  /* 0x0000000000017941 */ /* 0x000fea0003800000 */
.L_x_14562:
        /* <DEDUP_REMOVED lines=16> */
.L_x_14568:
[----:B------:R-:W-:Y:S05]  /*33a0*/  BSYNC B2 ;  /* 0x0000000000027941 */ /* 0x000fea0003800000 */
.L_x_14567:
        /* <DEDUP_REMOVED lines=44> */
.L_x_14566:
[----:B------:R-:W-:Y:S05]  /*3670*/  BSYNC B1 ;  /* 0x0000000000017941 */ /* 0x000fea0003800000 */
.L_x_14565:
        /* <DEDUP_REMOVED lines=14> */
.L_x_14569:
        /* <DEDUP_REMOVED lines=12> */
.L_x_14572:
[----:B------:R-:W-:-:S07]  /*3820*/  MOV R139, R178 ;  /* 0x000000b2008b7202 */ /* 0x000fce0000000f00 */
.L_x_14573:
[----:B------:R-:W-:Y:S05]  /*3830*/  BSYNC B1 ;  /* 0x0000000000017941 */ /* 0x000fea0003800000 */
.L_x_14571:
        /* <DEDUP_REMOVED lines=16> */
.L_x_14577:
[----:B------:R-:W-:Y:S05]  /*3940*/  BSYNC B2 ;  /* 0x0000000000027941 */ /* 0x000fea0003800000 */
.L_x_14576:
        /* <DEDUP_REMOVED lines=44> */
.L_x_14575:
[----:B------:R-:W-:Y:S05]  /*3c10*/  BSYNC B1 ;  /* 0x0000000000017941 */ /* 0x000fea0003800000 */
.L_x_14574:
        /* <DEDUP_REMOVED lines=9> */
.L_x_14570:
        /* <DEDUP_REMOVED lines=12> */
.L_x_14579:
[----:B------:R-:W-:-:S07]  /*3d70*/  MOV R186, R178 ;  /* 0x000000b200ba7202 */ /* 0x000fce0000000f00 */
.L_x_14580:
[----:B------:R-:W-:Y:S05]  /*3d80*/  BSYNC B1 ;  /* 0x0000000000017941 */ /* 0x000fea0003800000 */
.L_x_14578:
        /* <DEDUP_REMOVED lines=16> */
.L_x_14584:
[----:B------:R-:W-:Y:S05]  /*3e90*/  BSYNC B2 ;  /* 0x0000000000027941 */ /* 0x000fea0003800000 */
.L_x_14583:
        /* <DEDUP_REMOVED lines=44> */
.L_x_14582:
[----:B------:R-:W-:Y:S05]  /*4160*/  BSYNC B1 ;  /* 0x0000000000017941 */ /* 0x000fea0003800000 */
.L_x_14581:
        /* <DEDUP_REMOVED lines=14> */
.L_x_14585:
        /* <DEDUP_REMOVED lines=12> */
.L_x_14588:
[----:B------:R-:W-:-:S07]  /*4310*/  IMAD.MOV.U32 R181, RZ, RZ, R178 ;  /* 0x000000ffffb57224 */ /* 0x000fce00078e00b2 */
.L_x_14589:
[----:B------:R-:W-:Y:S05]  /*4320*/  BSYNC B1 ;  /* 0x0000000000017941 */ /* 0x000fea0003800000 */
.L_x_14587:
        /* <DEDUP_REMOVED lines=16> */
.L_x_14593:
[----:B------:R-:W-:Y:S05]  /*4430*/  BSYNC B2 ;  /* 0x0000000000027941 */ /* 0x000fea0003800000 */
.L_x_14592:
        /* <DEDUP_REMOVED lines=44> */
.L_x_14591:
[----:B------:R-:W-:Y:S05]  /*4700*/  BSYNC B1 ;  /* 0x0000000000017941 */ /* 0x000fea0003800000 */
.L_x_14590:
        /* <DEDUP_REMOVED lines=9> */
.L_x_14586:
        /* <DEDUP_REMOVED lines=12> */
.L_x_14595:
[----:B------:R-:W-:-:S07]  /*4860*/  IMAD.MOV.U32 R188, RZ, RZ, R178 ;  /* 0x000000ffffbc7224 */ /* 0x000fce00078e00b2 */
.L_x_14596:
[----:B------:R-:W-:Y:S05]  /*4870*/  BSYNC B1 ;  /* 0x0000000000017941 */ /* 0x000fea0003800000 */
.L_x_14594:
        /* <DEDUP_REMOVED lines=16> */
.L_x_14600:
[----:B------:R-:W-:Y:S05]  /*4980*/  BSYNC B2 ;  /* 0x0000000000027941 */ /* 0x000fea0003800000 */
.L_x_14599:
        /* <DEDUP_REMOVED lines=44> */
.L_x_14598:
[----:B------:R-:W-:Y:S05]  /*4c50*/  BSYNC B1 ;  /* 0x0000000000017941 */ /* 0x000fea0003800000 */
.L_x_14597:
        /* <DEDUP_REMOVED lines=12> */
.L_x_14601:
        /* <DEDUP_REMOVED lines=12> */
.L_x_14604:
[----:B------:R-:W-:-:S07]  /*4de0*/  IMAD.MOV.U32 R182, RZ, RZ, R178 ;  /* 0x000000ffffb67224 */ /* 0x000fce00078e00b2 */
.L_x_14605:
[----:B------:R-:W-:Y:S05]  /*4df0*/  BSYNC B1 ;  /* 0x0000000000017941 */ /* 0x000fea0003800000 */
.L_x_14603:
        /* <DEDUP_REMOVED lines=16> */
.L_x_14609:
[----:B------:R-:W-:Y:S05]  /*4f00*/  BSYNC B2 ;  /* 0x0000000000027941 */ /* 0x000fea0003800000 */
.L_x_14608:
        /* <DEDUP_REMOVED lines=44> */
.L_x_14607:
[----:B------:R-:W-:Y:S05]  /*51d0*/  BSYNC B1 ;  /* 0x0000000000017941 */ /* 0x000fea0003800000 */
.L_x_14606:
        /* <DEDUP_REMOVED lines=9> */
.L_x_14602:
        /* <DEDUP_REMOVED lines=12> */
.L_x_14611:
[----:B------:R-:W-:-:S07]  /*5330*/  IMAD.MOV.U32 R188, RZ, RZ, R178 ;  /* 0x000000ffffbc7224 */ /* 0x000fce00078e00b2 */
.L_x_14612:
[----:B------:R-:W-:Y:S05]  /*5340*/  BSYNC B1 ;  /* 0x0000000000017941 */ /* 0x000fea0003800000 */
.L_x_14610:
        /* <DEDUP_REMOVED lines=16> */
.L_x_14616:
[----:B------:R-:W-:Y:S05]  /*5450*/  BSYNC B2 ;  /* 0x0000000000027941 */ /* 0x000fea0003800000 */
.L_x_14615:
        /* <DEDUP_REMOVED lines=44> */
.L_x_14614:
[----:B------:R-:W-:Y:S05]  /*5720*/  BSYNC B1 ;  /* 0x0000000000017941 */ /* 0x000fea0003800000 */
.L_x_14613:
        /* <DEDUP_REMOVED lines=12> */
.L_x_14617:
        /* <DEDUP_REMOVED lines=12> */
.L_x_14620:
[----:B------:R-:W-:-:S07]  /*58b0*/  MOV R183, R178 ;  /* 0x000000b200b77202 */ /* 0x000fce0000000f00 */
.L_x_14621:
[----:B------:R-:W-:Y:S05]  /*58c0*/  BSYNC B1 ;  /* 0x0000000000017941 */ /* 0x000fea0003800000 */
.L_x_14619:
        /* <DEDUP_REMOVED lines=16> */
.L_x_14625:
[----:B------:R-:W-:Y:S05]  /*59d0*/  BSYNC B2 ;  /* 0x0000000000027941 */ /* 0x000fea0003800000 */
.L_x_14624:
        /* <DEDUP_REMOVED lines=44> */
.L_x_14623:
[----:B------:R-:W-:Y:S05]  /*5ca0*/  BSYNC B1 ;  /* 0x0000000000017941 */ /* 0x000fea0003800000 */
.L_x_14622:
        /* <DEDUP_REMOVED lines=9> */
.L_x_14618:
        /* <DEDUP_REMOVED lines=12> */
.L_x_14627:
[----:B------:R-:W-:-:S07]  /*5e00*/  MOV R188, R178 ;  /* 0x000000b200bc7202 */ /* 0x000fce0000000f00 */
.L_x_14628:
[----:B------:R-:W-:Y:S05]  /*5e10*/  BSYNC B1 ;  /* 0x0000000000017941 */ /* 0x000fea0003800000 */
.L_x_14626:
        /* <DEDUP_REMOVED lines=16> */
.L_x_14632:
[----:B------:R-:W-:Y:S05]  /*5f20*/  BSYNC B2 ;  /* 0x0000000000027941 */ /* 0x000fea0003800000 */
.L_x_14631:
        /* <DEDUP_REMOVED lines=44> */
.L_x_14630:
[----:B------:R-:W-:Y:S05]  /*61f0*/  BSYNC B1 ;  /* 0x0000000000017941 */ /* 0x000fea0003800000 */
.L_x_14629:
        /* <DEDUP_REMOVED lines=12> */
.L_x_14633:
        /* <DEDUP_REMOVED lines=12> */
.L_x_14636:
[----:B------:R-:W-:-:S07]  /*6380*/  IMAD.MOV.U32 R184, RZ, RZ, R178 ;  /* 0x000000ffffb87224 */ /* 0x000fce00078e00b2 */
.L_x_14637:
[----:B------:R-:W-:Y:S05]  /*6390*/  BSYNC B1 ;  /* 0x0000000000017941 */ /* 0x000fea0003800000 */
.L_x_14635:
        /* <DEDUP_REMOVED lines=16> */
.L_x_14641:
[----:B------:R-:W-:Y:S05]  /*64a0*/  BSYNC B2 ;  /* 0x0000000000027941 */ /* 0x000fea0003800000 */
.L_x_14640:
        /* <DEDUP_REMOVED lines=44> */
.L_x_14639:
[----:B------:R-:W-:Y:S05]  /*6770*/  BSYNC B1 ;  /* 0x0000000000017941 */ /* 0x000fea0003800000 */
.L_x_14638:
        /* <DEDUP_REMOVED lines=9> */
.L_x_14634:
[----:B------:R-:W-:Y:S01]  /*6810*/  SEL R141, RZ, 0x10000, P4 ;  /* 0x00010000ff8d7807 */ /* 0x000fe20002000000 */
[----:B------:R-:W-:Y:S01]  /*6820*/  IMAD.SHL.U32 R186, R185, 0x8, RZ ;  /* 0x00000008b9ba7824 */ /* 0x000fe200078e00ff */
[C---:B------:R-:W-:Y:S02]  /*6830*/  LOP3.LUT P4, RZ, R191.reuse, 0x2, RZ, 0xc0, !PT ;  /* 0x00000002bfff7812 */ /* 0x040fe4000788c0ff */
[C---:B------:R-:W-:Y:S02]  /*6840*/  LOP3.LUT P6, RZ, R191.reuse, 0x4, RZ, 0xc0, !PT ;  /* 0x00000004bfff7812 */ /* 0x040fe400078cc0ff */
[----:B------:R-:W-:Y:S02]  /*6850*/  SEL R138, RZ, 0x1, P4 ;  /* 0x00000001ff8a7807 */ /* 0x000fe40002000000 */
[C---:B------:R-:W-:Y:S02]  /*6860*/  LOP3.LUT P1, RZ, R191.reuse, 0x8, RZ, 0xc0, !PT ;  /* 0x00000008bfff7812 */ /* 0x040fe4000782c0ff */
        /* <DEDUP_REMOVED lines=45> */
.L_x_14642:
[----:B0---4-:R-:W-:-:S07]  /*6b40*/  IADD3 R136, R185, 0x100, RZ ;  /* 0x00000100b9887810 */ /* 0x011fce0007ffe0ff */
.L_x_14513:
[----:B------:R-:W-:Y:S05]  /*6b50*/  BSYNC B0 ;  /* 0x0000000000007941 */ /* 0x000fea0003800000 */
.L_x_14512:
        /* <DEDUP_REMOVED lines=30> */
.L_x_14646:
[----:B------:R-:W-:-:S07]  /*6d40*/  IMAD.MOV.U32 R186, RZ, RZ, R178 ;  /* 0x000000ffffba7224 */ /* 0x000fce00078e00b2 */
.L_x_14647:
[----:B------:R-:W-:Y:S05]  /*6d50*/  BSYNC B1 ;  /* 0x0000000000017941 */ /* 0x000fea0003800000 */
.L_x_14645:
        /* <DEDUP_REMOVED lines=16> */
.L_x_14651:
[----:B------:R-:W-:Y:S05]  /*6e60*/  BSYNC B2 ;  /* 0x0000000000027941 */ /* 0x000fea0003800000 */
.L_x_14650:
        /* <DEDUP_REMOVED lines=44> */
.L_x_14649:
[----:B------:R-:W-:Y:S05]  /*7130*/  BSYNC B1 ;  /* 0x0000000000017941 */ /* 0x000fea0003800000 */
.L_x_14648:
        /* <DEDUP_REMOVED lines=19> */
.L_x_14652:
        /* <DEDUP_REMOVED lines=12> */
.L_x_14655:
[----:B------:R-:W-:-:S07]  /*7330*/  IMAD.MOV.U32 R175, RZ, RZ, R178 ;  /* 0x000000ffffaf7224 */ /* 0x000fce00078e00b2 */
.L_x_14656:
[----:B------:R-:W-:Y:S05]  /*7340*/  BSYNC B1 ;  /* 0x0000000000017941 */ /* 0x000fea0003800000 */
.L_x_14654:
        /* <DEDUP_REMOVED lines=16> */
.L_x_14660:
[----:B------:R-:W-:Y:S05]  /*7450*/  BSYNC B2 ;  /* 0x0000000000027941 */ /* 0x000fea0003800000 */
.L_x_14659:
        /* <DEDUP_REMOVED lines=44> */
.L_x_14658:
[----:B------:R-:W-:Y:S05]  /*7720*/  BSYNC B1 ;  /* 0x0000000000017941 */ /* 0x000fea0003800000 */
.L_x_14657:
        /* <DEDUP_REMOVED lines=9> */
.L_x_14653:
        /* <DEDUP_REMOVED lines=12> */
.L_x_14662:
[----:B------:R-:W-:-:S07]  /*7880*/  IMAD.MOV.U32 R186, RZ, RZ, R178 ;  /* 0x000000ffffba7224 */ /* 0x000fce00078e00b2 */
.L_x_14663:
[----:B------:R-:W-:Y:S05]  /*7890*/  BSYNC B1 ;  /* 0x0000000000017941 */ /* 0x000fea0003800000 */
.L_x_14661:
        /* <DEDUP_REMOVED lines=16> */
.L_x_14667:
[----:B------:R-:W-:Y:S05]  /*79a0*/  BSYNC B2 ;  /* 0x0000000000027941 */ /* 0x000fea0003800000 */
.L_x_14666:
        /* <DEDUP_REMOVED lines=44> */
.L_x_14665:
[----:B------:R-:W-:Y:S05]  /*7c70*/  BSYNC B1 ;  /* 0x0000000000017941 */ /* 0x000fea0003800000 */
.L_x_14664:
        /* <DEDUP_REMOVED lines=14> */
.L_x_14668:
        /* <DEDUP_REMOVED lines=12> */
.L_x_14671:
[----:B------:R-:W-:-:S07]  /*7e20*/  IMAD.MOV.U32 R128, RZ, RZ, R178 ;  /* 0x000000ffff807224 */ /* 0x000fce00078e00b2 */
.L_x_14672:
[----:B------:R-:W-:Y:S05]  /*7e30*/  BSYNC B1 ;  /* 0x0000000000017941 */ /* 0x000fea0003800000 */
.L_x_14670:
        /* <DEDUP_REMOVED lines=16> */
.L_x_14676:
[----:B------:R-:W-:Y:S05]  /*7f40*/  BSYNC B2 ;  /* 0x0000000000027941 */ /* 0x000fea0003800000 */
.L_x_14675:
        /* <DEDUP_REMOVED lines=43> */
.L_x_14674:
[----:B------:R-:W-:Y:S05]  /*8200*/  BSYNC B1 ;  /* 0x0000000000017941 */ /* 0x000fea0003800000 */
.L_x_14673:
        /* <DEDUP_REMOVED lines=9> */
.L_x_14669:
        /* <DEDUP_REMOVED lines=12> */
.L_x_14678:
[----:B------:R-:W-:-:S07]  /*8360*/  MOV R186, R178 ;  /* 0x000000b200ba7202 */ /* 0x000fce0000000f00 */
.L_x_14679:
[----:B------:R-:W-:Y:S05]  /*8370*/  BSYNC B1 ;  /* 0x0000000000017941 */ /* 0x000fea0003800000 */
.L_x_14677:
        /* <DEDUP_REMOVED lines=16> */
.L_x_14683:
[----:B------:R-:W-:Y:S05]  /*8480*/  BSYNC B2 ;  /* 0x0000000000027941 */ /* 0x000fea0003800000 */
.L_x_14682:
        /* <DEDUP_REMOVED lines=44> */
.L_x_14681:
[----:B------:R-:W-:Y:S05]  /*8750*/  BSYNC B1 ;  /* 0x0000000000017941 */ /* 0x000fea0003800000 */
.L_x_14680:
        /* <DEDUP_REMOVED lines=14> */
.L_x_14684:
        /* <DEDUP_REMOVED lines=12> */
.L_x_14687:
[----:B------:R-:W-:-:S07]  /*8900*/  IMAD.MOV.U32 R188, RZ, RZ, R178 ;  /* 0x000000ffffbc7224 */ /* 0x000fce00078e00b2 */
.L_x_14688:
[----:B------:R-:W-:Y:S05]  /*8910*/  BSYNC B1 ;  /* 0x0000000000017941 */ /* 0x000fea0003800000 */
.L_x_14686:
        /* <DEDUP_REMOVED lines=16> */
.L_x_14692:
[----:B------:R-:W-:Y:S05]  /*8a20*/  BSYNC B2 ;  /* 0x0000000000027941 */ /* 0x000fea0003800000 */
.L_x_14691:
        /* <DEDUP_REMOVED lines=43> */
.L_x_14690:
[----:B------:R-:W-:Y:S05]  /*8ce0*/  BSYNC B1 ;  /* 0x0000000000017941 */ /* 0x000fea0003800000 */
.L_x_14689:
        /* <DEDUP_REMOVED lines=9> */
.L_x_14685:
        /* <DEDUP_REMOVED lines=12> */
.L_x_14694:
[----:B------:R-:W-:-:S07]  /*8e40*/  IMAD.MOV.U32 R188, RZ, RZ, R178 ;  /* 0x000000ffffbc7224 */ /* 0x000fce00078e00b2 */
.L_x_14695:
[----:B------:R-:W-:Y:S05]  /*8e50*/  BSYNC B1 ;  /* 0x0000000000017941 */ /* 0x000fea0003800000 */
.L_x_14693:
        /* <DEDUP_REMOVED lines=16> */
.L_x_14699:
[----:B------:R-:W-:Y:S05]  /*8f60*/  BSYNC B2 ;  /* 0x0000000000027941 */ /* 0x000fea0003800000 */
.L_x_14698:
        /* <DEDUP_REMOVED lines=44> */
.L_x_14697:
[----:B------:R-:W-:Y:S05]  /*9230*/  BSYNC B1 ;  /* 0x0000000000017941 */ /* 0x000fea0003800000 */
.L_x_14696:
        /* <DEDUP_REMOVED lines=14> */
.L_x_14700:
        /* <DEDUP_REMOVED lines=12> */
.L_x_14703:
[----:B------:R-:W-:-:S07]  /*93e0*/  MOV R180, R178 ;  /* 0x000000b200b47202 */ /* 0x000fce0000000f00 */
.L_x_14704:
[----:B------:R-:W-:Y:S05]  /*93f0*/  BSYNC B1 ;  /* 0x0000000000017941 */ /* 0x000fea0003800000 */
.L_x_14702:
        /* <DEDUP_REMOVED lines=16> */
.L_x_14708:
[----:B------:R-:W-:Y:S05]  /*9500*/  BSYNC B2 ;  /* 0x0000000000027941 */ /* 0x000fea0003800000 */
.L_x_14707:
        /* <DEDUP_REMOVED lines=44> */
.L_x_14706:
[----:B------:R-:W-:Y:S05]  /*97d0*/  BSYNC B1 ;  /* 0x0000000000017941 */ /* 0x000fea0003800000 */
.L_x_14705:
        /* <DEDUP_REMOVED lines=9> */
.L_x_14701:
        /* <DEDUP_REMOVED lines=12> */
.L_x_14710:
[----:B------:R-:W-:-:S07]  /*9930*/  MOV R186, R178 ;  /* 0x000000b200ba7202 */ /* 0x000fce0000000f00 */
.L_x_14711:
[----:B------:R-:W-:Y:S05]  /*9940*/  BSYNC B1 ;  /* 0x0000000000017941 */ /* 0x000fea0003800000 */
.L_x_14709:
        /* <DEDUP_REMOVED lines=16> */
.L_x_14715:
[----:B------:R-:W-:Y:S05]  /*9a50*/  BSYNC B2 ;  /* 0x0000000000027941 */ /* 0x000fea0003800000 */
.L_x_14714:
        /* <DEDUP_REMOVED lines=44> */
.L_x_14713:
[----:B------:R-:W-:Y:S05]  /*9d20*/  BSYNC B1 ;  /* 0x0000000000017941 */ /* 0x000fea0003800000 */
.L_x_14712:
        /* <DEDUP_REMOVED lines=14> */
.L_x_14716:
        /* <DEDUP_REMOVED lines=12> */
.L_x_14719:
[----:B------:R-:W-:-:S07]  /*9ed0*/  IMAD.MOV.U32 R181, RZ, RZ, R178 ;  /* 0x000000ffffb57224 */ /* 0x000fce00078e00b2 */
.L_x_14720:
[----:B------:R-:W-:Y:S05]  /*9ee0*/  BSYNC B1 ;  /* 0x0000000000017941 */ /* 0x000fea0003800000 */
.L_x_14718:
        /* <DEDUP_REMOVED lines=16> */
.L_x_14724:
[----:B------:R-:W-:Y:S05]  /*9ff0*/  BSYNC B2 ;  /* 0x0000000000027941 */ /* 0x000fea0003800000 */
.L_x_14723:
        /* <DEDUP_REMOVED lines=44> */
.L_x_14722:
[----:B------:R-:W-:Y:S05]  /*a2c0*/  BSYNC B1 ;  /* 0x0000000000017941 */ /* 0x000fea0003800000 */
.L_x_14721:
        /* <DEDUP_REMOVED lines=9> */
.L_x_14717:
        /* <DEDUP_REMOVED lines=12> */
.L_x_14726:
[----:B------:R-:W-:-:S07]  /*a420*/  IMAD.MOV.U32 R188, RZ, RZ, R178 ;  /* 0x000000ffffbc7224 */ /* 0x000fce00078e00b2 */
.L_x_14727:
[----:B------:R-:W-:Y:S05]  /*a430*/  BSYNC B1 ;  /* 0x0000000000017941 */ /* 0x000fea0003800000 */
.L_x_14725:
        /* <DEDUP_REMOVED lines=16> */
.L_x_14731:
[----:B------:R-:W-:Y:S05]  /*a540*/  BSYNC B2 ;  /* 0x0000000000027941 */ /* 0x000fea0003800000 */
.L_x_14730:
        /* <DEDUP_REMOVED lines=44> */
.L_x_14729:
[----:B------:R-:W-:Y:S05]  /*a810*/  BSYNC B1 ;  /* 0x0000000000017941 */ /* 0x000fea0003800000 */
.L_x_14728:
        /* <DEDUP_REMOVED lines=12> */
.L_x_14732:
        /* <DEDUP_REMOVED lines=12> */
.L_x_14735:
[----:B------:R-:W-:-:S07]  /*a9a0*/  IMAD.MOV.U32 R182, RZ, RZ, R178 ;  /* 0x000000ffffb67224 */ /* 0x000fce00078e00b2 */
.L_x_14736:
[----:B------:R-:W-:Y:S05]  /*a9b0*/  BSYNC B1 ;  /* 0x0000000000017941 */ /* 0x000fea0003800000 */
.L_x_14734:
        /* <DEDUP_REMOVED lines=16> */
.L_x_14740:
[----:B------:R-:W-:Y:S05]  /*aac0*/  BSYNC B2 ;  /* 0x0000000000027941 */ /* 0x000fea0003800000 */
.L_x_14739:
        /* <DEDUP_REMOVED lines=44> */
.L_x_14738:
[----:B------:R-:W-:Y:S05]  /*ad90*/  BSYNC B1 ;  /* 0x0000000000017941 */ /* 0x000fea0003800000 */
.L_x_14737:
        /* <DEDUP_REMOVED lines=9> */
.L_x_14733:
        /* <DEDUP_REMOVED lines=12> */
.L_x_14742:
[----:B------:R-:W-:-:S07]  /*aef0*/  IMAD.MOV.U32 R188, RZ, RZ, R178 ;  /* 0x000000ffffbc7224 */ /* 0x000fce00078e00b2 */
.L_x_14743:
[----:B------:R-:W-:Y:S05]  /*af00*/  BSYNC B1 ;  /* 0x0000000000017941 */ /* 0x000fea0003800000 */
.L_x_14741:
        /* <DEDUP_REMOVED lines=16> */
.L_x_14747:
[----:B------:R-:W-:Y:S05]  /*b010*/  BSYNC B2 ;  /* 0x0000000000027941 */ /* 0x000fea0003800000 */
.L_x_14746:
        /* <DEDUP_REMOVED lines=44> */
.L_x_14745:
[----:B------:R-:W-:Y:S05]  /*b2e0*/  BSYNC B1 ;  /* 0x0000000000017941 */ /* 0x000fea0003800000 */
.L_x_14744:
        /* <DEDUP_REMOVED lines=12> */
.L_x_14748:
        /* <DEDUP_REMOVED lines=12> */
.L_x_14751:
[----:B------:R-:W-:-:S07]  /*b470*/  MOV R183, R178 ;  /* 0x000000b200b77202 */ /* 0x000fce0000000f00 */
.L_x_14752:
[----:B------:R-:W-:Y:S05]  /*b480*/  BSYNC B1 ;  /* 0x0000000000017941 */ /* 0x000fea0003800000 */
.L_x_14750:
        /* <DEDUP_REMOVED lines=16> */
.L_x_14756:
[----:B------:R-:W-:Y:S05]  /*b590*/  BSYNC B2 ;  /* 0x0000000000027941 */ /* 0x000fea0003800000 */
.L_x_14755:
        /* <DEDUP_REMOVED lines=44> */
.L_x_14754:
[----:B------:R-:W-:Y:S05]  /*b860*/  BSYNC B1 ;  /* 0x0000000000017941 */ /* 0x000fea0003800000 */
.L_x_14753:
        /* <DEDUP_REMOVED lines=9> */
.L_x_14749:
        /* <DEDUP_REMOVED lines=12> */
.L_x_14758:
[----:B------:R-:W-:-:S07]  /*b9c0*/  MOV R188, R178 ;  /* 0x000000b200bc7202 */ /* 0x000fce0000000f00 */
.L_x_14759:
[----:B------:R-:W-:Y:S05]  /*b9d0*/  BSYNC B1 ;  /* 0x0000000000017941 */ /* 0x000fea0003800000 */
.L_x_14757:
        /* <DEDUP_REMOVED lines=16> */
.L_x_14763:
[----:B------:R-:W-:Y:S05]  /*bae0*/  BSYNC B2 ;  /* 0x0000000000027941 */ /* 0x000fea0003800000 */
.L_x_14762:
        /* <DEDUP_REMOVED lines=44> */
.L_x_14761:
[----:B------:R-:W-:Y:S05]  /*bdb0*/  BSYNC B1 ;  /* 0x0000000000017941 */ /* 0x000fea0003800000 */
.L_x_14760:
        /* <DEDUP_REMOVED lines=12> */
.L_x_14764:
        /* <DEDUP_REMOVED lines=12> */
.L_x_14767:
[----:B------:R-:W-:-:S07]  /*bf40*/  IMAD.MOV.U32 R184, RZ, RZ, R178 ;  /* 0x000000ffffb87224 */ /* 0x000fce00078e00b2 */
.L_x_14768:
[----:B------:R-:W-:Y:S05]  /*bf50*/  BSYNC B1 ;  /* 0x0000000000017941 */ /* 0x000fea0003800000 */
.L_x_14766:
        /* <DEDUP_REMOVED lines=16> */
.L_x_14772:
[----:B------:R-:W-:Y:S05]  /*c060*/  BSYNC B2 ;  /* 0x0000000000027941 */ /* 0x000fea0003800000 */
.L_x_14771:
        /* <DEDUP_REMOVED lines=44> */
.L_x_14770:
[----:B------:R-:W-:Y:S05]  /*c330*/  BSYNC B1 ;  /* 0x0000000000017941 */ /* 0x000fea0003800000 */
.L_x_14769:
        /* <DEDUP_REMOVED lines=9> */
.L_x_14765:
        /* <DEDUP_REMOVED lines=51> */
.L_x_14773:
[----:B------:R-:W-:-:S07]  /*c700*/  IADD3 R136, R136, 0x100, RZ ;  /* 0x0000010088887810 */ /* 0x000fce0007ffe0ff */
.L_x_14644:
[----:B------:R-:W-:Y:S05]  /*c710*/  BSYNC B0 ;  /* 0x0000000000007941 */ /* 0x000fea0003800000 */
.L_x_14643:
        /* <DEDUP_REMOVED lines=30> */
.L_x_14777:
[----:B------:R-:W-:-:S07]  /*c900*/  IMAD.MOV.U32 R186, RZ, RZ, R178 ;  /* 0x000000ffffba7224 */ /* 0x000fce00078e00b2 */
.L_x_14778:
[----:B------:R-:W-:Y:S05]  /*c910*/  BSYNC B1 ;  /* 0x0000000000017941 */ /* 0x000fea0003800000 */
.L_x_14776:
        /* <DEDUP_REMOVED lines=16> */
.L_x_14782:
[----:B------:R-:W-:Y:S05]  /*ca20*/  BSYNC B2 ;  /* 0x0000000000027941 */ /* 0x000fea0003800000 */
.L_x_14781:
        /* <DEDUP_REMOVED lines=44> */
.L_x_14780:
[----:B------:R-:W-:Y:S05]  /*ccf0*/  BSYNC B1 ;  /* 0x0000000000017941 */ /* 0x000fea0003800000 */
.L_x_14779:
        /* <DEDUP_REMOVED lines=19> */
.L_x_14783:
        /* <DEDUP_REMOVED lines=12> */
.L_x_14786:
[----:B------:R-:W-:-:S07]  /*cef0*/  IMAD.MOV.U32 R175, RZ, RZ, R178 ;  /* 0x000000ffffaf7224 */ /* 0x000fce00078e00b2 */
.L_x_14787:
[----:B------:R-:W-:Y:S05]  /*cf00*/  BSYNC B1 ;  /* 0x0000000000017941 */ /* 0x000fea0003800000 */
.L_x_14785:
        /* <DEDUP_REMOVED lines=16> */
.L_x_14791:
[----:B------:R-:W-:Y:S05]  /*d010*/  BSYNC B2 ;  /* 0x0000000000027941 */ /* 0x000fea0003800000 */
.L_x_14790:
        /* <DEDUP_REMOVED lines=44> */
.L_x_14789:
[----:B------:R-:W-:Y:S05]  /*d2e0*/  BSYNC B1 ;  /* 0x0000000000017941 */ /* 0x000fea0003800000 */
.L_x_14788:
        /* <DEDUP_REMOVED lines=9> */
.L_x_14784:
        /* <DEDUP_REMOVED lines=12> */
.L_x_14793:
[----:B------:R-:W-:-:S07]  /*d440*/  IMAD.MOV.U32 R186, RZ, RZ, R178 ;  /* 0x000000ffffba7224 */ /* 0x000fce00078e00b2 */
.L_x_14794:
[----:B------:R-:W-:Y:S05]  /*d450*/  BSYNC B1 ;  /* 0x0000000000017941 */ /* 0x000fea0003800000 */
.L_x_14792:
        /* <DEDUP_REMOVED lines=16> */
.L_x_14798:
[----:B------:R-:W-:Y:S05]  /*d560*/  BSYNC B2 ;  /* 0x0000000000027941 */ /* 0x000fea0003800000 */
.L_x_14797:
        /* <DEDUP_REMOVED lines=44> */
.L_x_14796:
[----:B------:R-:W-:Y:S05]  /*d830*/  BSYNC B1 ;  /* 0x0000000000017941 */ /* 0x000fea0003800000 */
.L_x_14795:
        /* <DEDUP_REMOVED lines=14> */
.L_x_14799:
        /* <DEDUP_REMOVED lines=12> */
.L_x_14802:
[----:B------:R-:W-:-:S07]  /*d9e0*/  IMAD.MOV.U32 R132, RZ, RZ, R178 ;  /* 0x000000ffff847224 */ /* 0x000fce00078e00b2 */
.L_x_14803:
[----:B------:R-:W-:Y:S05]  /*d9f0*/  BSYNC B1 ;  /* 0x0000000000017941 */ /* 0x000fea0003800000 */
.L_x_14801:
        /* <DEDUP_REMOVED lines=16> */
.L_x_14807:
[----:B------:R-:W-:Y:S05]  /*db00*/  BSYNC B2 ;  /* 0x0000000000027941 */ /* 0x000fea0003800000 */
.L_x_14806:
        /* <DEDUP_REMOVED lines=43> */
.L_x_14805:
[----:B------:R-:W-:Y:S05]  /*ddc0*/  BSYNC B1 ;  /* 0x0000000000017941 */ /* 0x000fea0003800000 */
.L_x_14804:
        /* <DEDUP_REMOVED lines=9> */
.L_x_14800:
        /* <DEDUP_REMOVED lines=12> */
.L_x_14809:
[----:B------:R-:W-:-:S07]  /*df20*/  MOV R186, R178 ;  /* 0x000000b200ba7202 */ /* 0x000fce0000000f00 */
.L_x_14810:
[----:B------:R-:W-:Y:S05]  /*df30*/  BSYNC B1 ;  /* 0x0000000000017941 */ /* 0x000fea0003800000 */
.L_x_14808:
        /* <DEDUP_REMOVED lines=16> */
.L_x_14814:
[----:B------:R-:W-:Y:S05]  /*e040*/  BSYNC B2 ;  /* 0x0000000000027941 */ /* 0x000fea0003800000 */
.L_x_14813:
        /* <DEDUP_REMOVED lines=44> */
.L_x_14812:
[----:B------:R-:W-:Y:S05]  /*e310*/  BSYNC B1 ;  /* 0x0000000000017941 */ /* 0x000fea0003800000 */
.L_x_14811:
        /* <DEDUP_REMOVED lines=14> */
.L_x_14815:
        /* <DEDUP_REMOVED lines=12> */
.L_x_14818:
[----:B------:R-:W-:-:S07]  /*e4c0*/  IMAD.MOV.U32 R188, RZ, RZ, R178 ;  /* 0x000000ffffbc7224 */ /* 0x000fce00078e00b2 */
.L_x_14819:
[----:B------:R-:W-:Y:S05]  /*e4d0*/  BSYNC B1 ;  /* 0x0000000000017941 */ /* 0x000fea0003800000 */
.L_x_14817:
        /* <DEDUP_REMOVED lines=16> */
.L_x_14823:
[----:B------:R-:W-:Y:S05]  /*e5e0*/  BSYNC B2 ;  /* 0x0000000000027941 */ /* 0x000fea0003800000 */
.L_x_14822:
        /* <DEDUP_REMOVED lines=43> */
.L_x_14821:
[----:B------:R-:W-:Y:S05]  /*e8a0*/  BSYNC B1 ;  /* 0x0000000000017941 */ /* 0x000fea0003800000 */
.L_x_14820:
        /* <DEDUP_REMOVED lines=9> */
.L_x_14816:
        /* <DEDUP_REMOVED lines=12> */
.L_x_14825:
[----:B------:R-:W-:-:S07]  /*ea00*/  MOV R188, R178 ;  /* 0x000000b200bc7202 */ /* 0x000fce0000000f00 */
.L_x_14826:
[----:B------:R-:W-:Y:S05]  /*ea10*/  BSYNC B1 ;  /* 0x0000000000017941 */ /* 0x000fea0003800000 */
.L_x_14824:
        /* <DEDUP_REMOVED lines=16> */
.L_x_14830:
[----:B------:R-:W-:Y:S05]  /*eb20*/  BSYNC B2 ;  /* 0x0000000000027941 */ /* 0x000fea0003800000 */
.L_x_14829:
        /* <DEDUP_REMOVED lines=44> */
.L_x_14828:
[----:B------:R-:W-:Y:S05]  /*edf0*/  BSYNC B1 ;  /* 0x0000000000017941 */ /* 0x000fea0003800000 */
.L_x_14827:
        /* <DEDUP_REMOVED lines=14> */
.L_x_14831:
        /* <DEDUP_REMOVED lines=12> */
.L_x_14834:
[----:B------:R-:W-:-:S07]  /*efa0*/  IMAD.MOV.U32 R180, RZ, RZ, R178 ;  /* 0x000000ffffb47224 */ /* 0x000fce00078e00b2 */
.L_x_14835:
[----:B------:R-:W-:Y:S05]  /*efb0*/  BSYNC B1 ;  /* 0x0000000000017941 */ /* 0x000fea0003800000 */
.L_x_14833:
        /* <DEDUP_REMOVED lines=16> */
.L_x_14839:
[----:B------:R-:W-:Y:S05]  /*f0c0*/  BSYNC B2 ;  /* 0x0000000000027941 */ /* 0x000fea0003800000 */
.L_x_14838:
        /* <DEDUP_REMOVED lines=44> */
.L_x_14837:
[----:B------:R-:W-:Y:S05]  /*f390*/  BSYNC B1 ;  /* 0x0000000000017941 */ /* 0x000fea0003800000 */
.L_x_14836:
        /* <DEDUP_REMOVED lines=9> */
.L_x_14832:
        /* <DEDUP_REMOVED lines=12> */
.L_x_14841:
[----:B------:R-:W-:-:S07]  /*f4f0*/  MOV R186, R178 ;  /* 0x000000b200ba7202 */ /* 0x000fce0000000f00 */
.L_x_14842:
[----:B------:R-:W-:Y:S05]  /*f500*/  BSYNC B1 ;  /* 0x0000000000017941 */ /* 0x000fea0003800000 */
.L_x_14840:
        /* <DEDUP_REMOVED lines=16> */
.L_x_14846:
[----:B------:R-:W-:Y:S05]  /*f610*/  BSYNC B2 ;  /* 0x0000000000027941 */ /* 0x000fea0003800000 */
.L_x_14845:
        /* <DEDUP_REMOVED lines=39> */
[----:B------:R-:W-:Y:S01]  /*f890*/  MOV R178, R140 ;  /* 0x0000008c00b27202 */ /* 0x000fe20000000f00 */
[----:B------:R-:W-:Y:S01]  /*f8a0*/  HFMA2.MMA R140, -RZ, RZ, 0, 0 ;  /* 0x00000000ff8c7435 */ /* 0x000fe200000001ff */
[----:B------:R-:W-:Y:S01]  /*f8b0*/  LOP3.LUT R170, R141, R170, R168, 0x96, !PT ;  /* 0x000000aa8daa7212 */ /* 0x000fe200078e96a8 */
[----:B------:R-:W-:Y:S01]  /*f8c0*/  IMAD.MOV.U32 R176, RZ, RZ, R132 ;  /* 0x000000ffffb07224 */ /* 0x000fe200078e0084 */
[----:B------:R-:W-:-:S08]  /*f8d0*/  LOP3.LUT R169, R133, R142, R167, 0x96, !PT ;  /* 0x0000008e85a97212 */ /* 0x000fd000078e96a7 */
.L_x_14844:
[----:B------:R-:W-:Y:S05]  /*f8e0*/  BSYNC B1 ;  /* 0x0000000000017941 */ /* 0x000fea0003800000 */
.L_x_14843:
        /* <DEDUP_REMOVED lines=14> */
.L_x_14847:
        /* <DEDUP_REMOVED lines=12> */
.L_x_14850:
[----:B------:R-:W-:-:S07]  /*fa90*/  IMAD.MOV.U32 R181, RZ, RZ, R178 ;  /* 0x000000ffffb57224 */ /* 0x000fce00078e00b2 */
.L_x_14851:
[----:B------:R-:W-:Y:S05]  /*faa0*/  BSYNC B1 ;  /* 0x0000000000017941 */ /* 0x000fea0003800000 */
.L_x_14849:
        /* <DEDUP_REMOVED lines=16> */
.L_x_14855:
[----:B------:R-:W-:Y:S05]  /*fbb0*/  BSYNC B2 ;  /* 0x0000000000027941 */ /* 0x000fea0003800000 */
.L_x_14854:
        /* <DEDUP_REMOVED lines=44> */
.L_x_14853:
[----:B------:R-:W-:Y:S05]  /*fe80*/  BSYNC B1 ;  /* 0x0000000000017941 */ /* 0x000fea0003800000 */
.L_x_14852:
        /* <DEDUP_REMOVED lines=9> */
.L_x_14848:
        /* <DEDUP_REMOVED lines=12> */
.L_x_14857:
[----:B------:R-:W-:-:S07]  /*ffe0*/  MOV R188, R178 ;  /* 0x000000b200bc7202 */ /* 0x000fce0000000f00 */
.L_x_14858:
[----:B------:R-:W-:Y:S05]  /*fff0*/  BSYNC B1 ;  /* 0x0000000000017941 */ /* 0x000fea0003800000 */
.L_x_14856:
        /* <DEDUP_REMOVED lines=16> */
.L_x_14862:
[----:B------:R-:W-:Y:S05]  /*10100*/  BSYNC B2 ;  /* 0x0000000000027941 */ /* 0x000fea0003800000 */
.L_x_14861:
        /* <DEDUP_REMOVED lines=44> */
.L_x_14860:
[----:B------:R-:W-:Y:S05]  /*103d0*/  BSYNC B1 ;  /* 0x0000000000017941 */ /* 0x000fea0003800000 */
.L_x_14859:
        /* <DEDUP_REMOVED lines=12> */
.L_x_14863:
        /* <DEDUP_REMOVED lines=12> */
.L_x_14866:
[----:B------:R-:W-:-:S07]  /*10560*/  IMAD.MOV.U32 R182, RZ, RZ, R178 ;  /* 0x000000ffffb67224 */ /* 0x000fce00078e00b2 */
.L_x_14867:
[----:B------:R-:W-:Y:S05]  /*10570*/  BSYNC B1 ;  /* 0x0000000000017941 */ /* 0x000fea0003800000 */
.L_x_14865:
        /* <DEDUP_REMOVED lines=16> */
.L_x_14871:
[----:B------:R-:W-:Y:S05]  /*10680*/  BSYNC B2 ;  /* 0x0000000000027941 */ /* 0x000fea0003800000 */
.L_x_14870:
        /* <DEDUP_REMOVED lines=44> */
.L_x_14869:
[----:B------:R-:W-:Y:S05]  /*10950*/  BSYNC B1 ;  /* 0x0000000000017941 */ /* 0x000fea0003800000 */
.L_x_14868:
        /* <DEDUP_REMOVED lines=9> */
.L_x_14864:
        /* <DEDUP_REMOVED lines=12> */
.L_x_14873:
[----:B------:R-:W-:-:S07]  /*10ab0*/  MOV R188, R178 ;  /* 0x000000b200bc7202 */ /* 0x000fce0000000f00 */
.L_x_14874:
[----:B------:R-:W-:Y:S05]  /*10ac0*/  BSYNC B1 ;  /* 0x0000000000017941 */ /* 0x000fea0003800000 */
.L_x_14872:
        /* <DEDUP_REMOVED lines=16> */
.L_x_14878:
[----:B------:R-:W-:Y:S05]  /*10bd0*/  BSYNC B2 ;  /* 0x0000000000027941 */ /* 0x000fea0003800000 */
.L_x_14877:
        /* <DEDUP_REMOVED lines=44> */
.L_x_14876:
[----:B------:R-:W-:Y:S05]  /*10ea0*/  BSYNC B1 ;  /* 0x0000000000017941 */ /* 0x000fea0003800000 */
.L_x_14875:
        /* <DEDUP_REMOVED lines=12> */
.L_x_14879:
        /* <DEDUP_REMOVED lines=12> */
.L_x_14882:
[----:B------:R-:W-:-:S07]  /*11030*/  IMAD.MOV.U32 R183, RZ, RZ, R178 ;  /* 0x000000ffffb77224 */ /* 0x000fce00078e00b2 */
.L_x_14883:
[----:B------:R-:W-:Y:S05]  /*11040*/  BSYNC B1 ;  /* 0x0000000000017941 */ /* 0x000fea0003800000 */
.L_x_14881:
        /* <DEDUP_REMOVED lines=16> */
.L_x_14887:
[----:B------:R-:W-:Y:S05]  /*11150*/  BSYNC B2 ;  /* 0x0000000000027941 */ /* 0x000fea0003800000 */
.L_x_14886:
        /* <DEDUP_REMOVED lines=44> */
.L_x_14885:
[----:B------:R-:W-:Y:S05]  /*11420*/  BSYNC B1 ;  /* 0x0000000000017941 */ /* 0x000fea0003800000 */
.L_x_14884:
        /* <DEDUP_REMOVED lines=9> */
.L_x_14880:
        /* <DEDUP_REMOVED lines=12> */
.L_x_14889:
[----:B------:R-:W-:-:S07]  /*11580*/  MOV R188, R178 ;  /* 0x000000b200bc7202 */ /* 0x000fce0000000f00 */
.L_x_14890:
[----:B------:R-:W-:Y:S05]  /*11590*/  BSYNC B1 ;  /* 0x0000000000017941 */ /* 0x000fea0003800000 */
.L_x_14888:
        /* <DEDUP_REMOVED lines=16> */
.L_x_14894:
[----:B------:R-:W-:Y:S05]  /*116a0*/  BSYNC B2 ;  /* 0x0000000000027941 */ /* 0x000fea0003800000 */
.L_x_14893:
        /* <DEDUP_REMOVED lines=44> */
.L_x_14892:
[----:B------:R-:W-:Y:S05]  /*11970*/  BSYNC B1 ;  /* 0x0000000000017941 */ /* 0x000fea0003800000 */
.L_x_14891:
        /* <DEDUP_REMOVED lines=12> */
.L_x_14895:
        /* <DEDUP_REMOVED lines=12> */
.L_x_14898:
[----:B------:R-:W-:-:S07]  /*11b00*/  IMAD.MOV.U32 R184, RZ, RZ, R178 ;  /* 0x000000ffffb87224 */ /* 0x000fce00078e00b2 */
.L_x_14899:
[----:B------:R-:W-:Y:S05]  /*11b10*/  BSYNC B1 ;  /* 0x0000000000017941 */ /* 0x000fea0003800000 */
.L_x_14897:
        /* <DEDUP_REMOVED lines=16> */
.L_x_14903:
[----:B------:R-:W-:Y:S05]  /*11c20*/  BSYNC B2 ;  /* 0x0000000000027941 */ /* 0x000fea0003800000 */
.L_x_14902:
        /* <DEDUP_REMOVED lines=44> */
.L_x_14901:
[----:B------:R-:W-:Y:S05]  /*11ef0*/  BSYNC B1 ;  /* 0x0000000000017941 */ /* 0x000fea0003800000 */
.L_x_14900:
        /* <DEDUP_REMOVED lines=9> */
.L_x_14896:
[----:B------:R-:W-:Y:S02]  /*11f90*/  SEL R139, RZ, 0x10000, P4 ;  /* 0x00010000ff8b7807 */ /* 0x000fe40002000000 */
[C---:B------:R-:W-:Y:S02]  /*11fa0*/  LOP3.LUT P4, RZ, R191.reuse, 0x2, RZ, 0xc0, !PT ;  /* 0x00000002bfff7812 */ /* 0x040fe4000788c0ff */
[C---:B------:R-:W-:Y:S02]  /*11fb0*/  LOP3.LUT P6, RZ, R191.reuse, 0x4, RZ, 0xc0, !PT ;  /* 0x00000004bfff7812 */ /* 0x040fe400078cc0ff */
[----:B------:R-:W-:Y:S02]  /*11fc0*/  LOP3.LUT P1, RZ, R191, 0x8, RZ, 0xc0, !PT ;  /* 0x00000008bfff7812 */ /* 0x000fe4000782c0ff */
[----:B------:R-:W-:Y:S02]  /*11fd0*/  SEL R140, RZ, 0x1, P4 ;  /* 0x00000001ff8c7807 */ /* 0x000fe40002000000 */
[----:B------:R-:W-:-:S02]  /*11fe0*/  SEL R143, RZ, 0x1000000, P5 ;  /* 0x01000000ff8f7807 */ /* 0x000fc40002800000 */
[C---:B------:R-:W-:Y:S01]  /*11ff0*/  LOP3.LUT P5, RZ, R191.reuse, 0x1, RZ, 0xc0, !PT ;  /* 0x00000001bfff7812 */ /* 0x040fe200078ac0ff */
        /* <DEDUP_REMOVED lines=44> */
.L_x_14775:
[----:B------:R-:W-:Y:S05]  /*122c0*/  BSYNC B0 ;  /* 0x0000000000007941 */ /* 0x000fea0003800000 */
.L_x_14774:
        /* <DEDUP_REMOVED lines=104> */
.L_x_14922:
        /* <DEDUP_REMOVED lines=80> */
[----:B------:R-:W-:-:S04]  /*12e50*/  FSEL R190, R189, RZ, !P2 ;  /* 0x000000ffbdbe7208 */ /* 0x000fc80005000000 */
        /* <DEDUP_REMOVED lines=55> */
.L_x_14906:
[----:B------:R-:W-:Y:S05]  /*131d0*/  BSYNC B0 ;  /* 0x0000000000007941 */ /* 0x000fea0003800000 */
.L_x_14905:
        /* <DEDUP_REMOVED lines=50> */
.L_x_14908:
[----:B------:R-:W-:Y:S05]  /*13500*/  BSYNC B0 ;  /* 0x0000000000007941 */ /* 0x000fea0003800000 */
.L_x_14907:
        /* <DEDUP_REMOVED lines=49> */
.L_x_14910:
[----:B------:R-:W-:Y:S05]  /*13820*/  BSYNC B0 ;  /* 0x0000000000007941 */ /* 0x000fea0003800000 */
.L_x_14909:
[----:B------:R-:W-:Y:S02]  /*13830*/  IADD3 R162, R162, UR16, RZ ;  /* 0x00000010a2a27c10 */ /* 0x000fe4000fffe0ff */
[----:B0-----:R-:W-:Y:S02]  /*13840*/  SEL R0, RZ, 0x1, P1 ;  /* 0x00000001ff007807 */ /* 0x001fe40000800000 */
[----:B------:R-:W-:-:S13]  /*13850*/  ISETP.GE.AND P0, PT, R162, UR17, PT ;  /* 0x00000011a2007c0c */ /* 0x000fda000bf06270 */
[----:B------:R-:W-:Y:S05]  /*13860*/  @!P0 BRA `(.L_x_14911) ;  /* 0xfffffed400b88947 */ /* 0x000fea000383ffff */
[----:B------:R-:W-:Y:S05]  /*13870*/  EXIT ;  /* 0x000000000000794d */ /* 0x000fea0003800000 */
.L_x_14904:
[----:B------:R-:W-:Y:S01]  /*13880*/  HFMA2.MMA R188, -RZ, RZ, 0, 5.9604644775390625e-08 ;  /* 0x00000001ffbc7435 */ /* 0x000fe200000001ff */
[----:B------:R-:W-:Y:S01]  /*13890*/  IMAD.MOV.U32 R189, RZ, RZ, R139 ;  /* 0x000000ffffbd7224 */ /* 0x000fe200078e008b */
[----:B------:R-:W-:Y:S01]  /*138a0*/  MOV R186, 0xffffffff ;  /* 0xffffffff00ba7802 */ /* 0x000fe20000000f00 */
[----:B------:R-:W-:-:S08]  /*138b0*/  IMAD.MOV.U32 R193, RZ, RZ, 0x1f ;  /* 0x0000001fffc17424 */ /* 0x000fd000078e00ff */
[----:B-123-5:R-:W-:Y:S05]  /*138c0*/  WARPSYNC.COLLECTIVE R186, `(.L_x_14912) ;  /* 0x00000000ba087348 */ /* 0x02efea0003c00000 */
[----:B------:R0:W4:Y:S02]  /*138d0*/  SHFL.BFLY P4, R187, R189, R188, R193 ;  /* 0x0c0000bcbdbb7389 */ /* 0x00012400000800c1 */
[----:B012345:R-:W-:Y:S01]  /*138e0*/  ENDCOLLECTIVE ;  /* 0x000000000000791b */ /* 0x03ffe20003800000 */
.L_x_14912:
[----:B------:R-:W-:Y:S02]  /*138f0*/  IMAD.MOV.U32 R188, RZ, RZ, 0x2 ;  /* 0x00000002ffbc7424 */ /* 0x000fe400078e00ff */
[----:B------:R-:W-:-:S04]  /*13900*/  IMAD.MOV.U32 R0, RZ, RZ, R187 ;  /* 0x000000ffff007224 */ /* 0x000fc800078e00bb */
[----:B------:R-:W-:-:S05]  /*13910*/  FADD.FTZ R140, R139, R0 ;  /* 0x000000008b8c7221 */ /* 0x000fca0000010000 */
[----:B------:R-:W-:-:S07]  /*13920*/  MOV R189, R140 ;  /* 0x0000008c00bd7202 */ /* 0x000fce0000000f00 */
[----:B------:R-:W-:Y:S05]  /*13930*/  WARPSYNC.COLLECTIVE R186, `(.L_x_14913) ;  /* 0x00000000ba087348 */ /* 0x000fea0003c00000 */
[----:B------:R0:W1:Y:S02]  /*13940*/  SHFL.BFLY P4, R187, R189, R188, R193 ;  /* 0x0c0000bcbdbb7389 */ /* 0x00006400000800c1 */
[----:B01----:R-:W-:Y:S01]  /*13950*/  ENDCOLLECTIVE ;  /* 0x000000000000791b */ /* 0x003fe20003800000 */
.L_x_14913:
[----:B------:R-:W-:Y:S01]  /*13960*/  HFMA2.MMA R188, -RZ, RZ, 0, 2.384185791015625e-07 ;  /* 0x00000004ffbc7435 */ /* 0x000fe200000001ff */
[----:B------:R-:W-:-:S05]  /*13970*/  MOV R141, R187 ;  /* 0x000000bb008d7202 */ /* 0x000fca0000000f00 */
[----:B------:R-:W-:-:S04]  /*13980*/  FADD.FTZ R141, R140, R141 ;  /* 0x0000008d8c8d7221 */ /* 0x000fc80000010000 */
[----:B------:R-:W-:-:S07]  /*13990*/  IMAD.MOV.U32 R189, RZ, RZ, R141 ;  /* 0x000000ffffbd7224 */ /* 0x000fce00078e008d */
[----:B------:R-:W-:Y:S05]  /*139a0*/  WARPSYNC.COLLECTIVE R186, `(.L_x_14914) ;  /* 0x00000000ba087348 */ /* 0x000fea0003c00000 */
[----:B------:R0:W1:Y:S02]  /*139b0*/  SHFL.BFLY P4, R187, R189, R188, R193 ;  /* 0x0c0000bcbdbb7389 */ /* 0x00006400000800c1 */
[----:B01----:R-:W-:Y:S01]  /*139c0*/  ENDCOLLECTIVE ;  /* 0x000000000000791b */ /* 0x003fe20003800000 */
.L_x_14914:
[----:B------:R-:W-:Y:S02]  /*139d0*/  IMAD.MOV.U32 R188, RZ, RZ, 0x8 ;  /* 0x00000008ffbc7424 */ /* 0x000fe400078e00ff */
[----:B------:R-:W-:-:S04]  /*139e0*/  IMAD.MOV.U32 R0, RZ, RZ, R187 ;  /* 0x000000ffff007224 */ /* 0x000fc800078e00bb */
[----:B------:R-:W-:-:S05]  /*139f0*/  FADD.FTZ R142, R141, R0 ;  /* 0x000000008d8e7221 */ /* 0x000fca0000010000 */
[----:B------:R-:W-:-:S07]  /*13a00*/  MOV R189, R142 ;  /* 0x0000008e00bd7202 */ /* 0x000fce0000000f00 */
[----:B------:R-:W-:Y:S05]  /*13a10*/  WARPSYNC.COLLECTIVE R186, `(.L_x_14915) ;  /* 0x00000000ba087348 */ /* 0x000fea0003c00000 */
[----:B------:R0:W1:Y:S02]  /*13a20*/  SHFL.BFLY P4, R187, R189, R188, R193 ;  /* 0x0c0000bcbdbb7389 */ /* 0x00006400000800c1 */
[----:B01----:R-:W-:Y:S01]  /*13a30*/  ENDCOLLECTIVE ;  /* 0x000000000000791b */ /* 0x003fe20003800000 */
.L_x_14915:
[----:B------:R-:W-:Y:S01]  /*13a40*/  HFMA2.MMA R188, -RZ, RZ, 0, 9.5367431640625e-07 ;  /* 0x00000010ffbc7435 */ /* 0x000fe200000001ff */
[----:B------:R-:W-:-:S05]  /*13a50*/  MOV R143, R187 ;  /* 0x000000bb008f7202 */ /* 0x000fca0000000f00 */
[----:B------:R-:W-:-:S04]  /*13a60*/  FADD.FTZ R143, R142, R143 ;  /* 0x0000008f8e8f7221 */ /* 0x000fc80000010000 */
[----:B------:R-:W-:-:S07]  /*13a70*/  IMAD.MOV.U32 R189, RZ, RZ, R143 ;  /* 0x000000ffffbd7224 */ /* 0x000fce00078e008f */
[----:B------:R-:W-:Y:S05]  /*13a80*/  WARPSYNC.COLLECTIVE R186, `(.L_x_14916) ;  /* 0x00000000ba087348 */ /* 0x000fea0003c00000 */
[----:B------:R0:W1:Y:S02]  /*13a90*/  SHFL.BFLY P4, R187, R189, R188, R193 ;  /* 0x0c0000bcbdbb7389 */ /* 0x00006400000800c1 */
[----:B01----:R-:W-:Y:S01]  /*13aa0*/  ENDCOLLECTIVE ;  /* 0x000000000000791b */ /* 0x003fe20003800000 */
.L_x_14916:
        /* <DEDUP_REMOVED lines=57> */
.L_x_14917:
[----:B------:R-:W-:Y:S01]  /*13e40*/  HFMA2.MMA R188, -RZ, RZ, 0, 1.1920928955078125e-07 ;  /* 0x00000002ffbc7435 */ /* 0x000fe200000001ff */
[----:B------:R-:W-:-:S05]  /*13e50*/  MOV R139, R187 ;  /* 0x000000bb008b7202 */ /* 0x000fca0000000f00 */
[----:B------:R-:W-:-:S04]  /*13e60*/  FADD.FTZ R139, R0, R139 ;  /* 0x0000008b008b7221 */ /* 0x000fc80000010000 */
[----:B------:R-:W-:-:S07]  /*13e70*/  IMAD.MOV.U32 R189, RZ, RZ, R139 ;  /* 0x000000ffffbd7224 */ /* 0x000fce00078e008b */
[----:B------:R-:W-:Y:S05]  /*13e80*/  WARPSYNC.COLLECTIVE R186, `(.L_x_14918) ;  /* 0x00000000ba087348 */ /* 0x000fea0003c00000 */
[----:B------:R0:W1:Y:S02]  /*13e90*/  SHFL.BFLY P4, R187, R189, R188, R193 ;  /* 0x0c0000bcbdbb7389 */ /* 0x00006400000800c1 */
[----:B01----:R-:W-:Y:S01]  /*13ea0*/  ENDCOLLECTIVE ;  /* 0x000000000000791b */ /* 0x003fe20003800000 */
.L_x_14918:
[----:B------:R-:W-:Y:S02]  /*13eb0*/  IMAD.MOV.U32 R188, RZ, RZ, 0x4 ;  /* 0x00000004ffbc7424 */ /* 0x000fe400078e00ff */
[----:B------:R-:W-:-:S04]  /*13ec0*/  IMAD.MOV.U32 R140, RZ, RZ, R187 ;  /* 0x000000ffff8c7224 */ /* 0x000fc800078e00bb */
[----:B------:R-:W-:-:S05]  /*13ed0*/  FADD.FTZ R140, R139, R140 ;  /* 0x0000008c8b8c7221 */ /* 0x000fca0000010000 */
[----:B------:R-:W-:-:S07]  /*13ee0*/  MOV R189, R140 ;  /* 0x0000008c00bd7202 */ /* 0x000fce0000000f00 */
[----:B------:R-:W-:Y:S05]  /*13ef0*/  WARPSYNC.COLLECTIVE R186, `(.L_x_14919) ;  /* 0x00000000ba087348 */ /* 0x000fea0003c00000 */
[----:B------:R0:W1:Y:S02]  /*13f00*/  SHFL.BFLY P4, R187, R189, R188, R193 ;  /* 0x0c0000bcbdbb7389 */ /* 0x00006400000800c1 */
[----:B01----:R-:W-:Y:S01]  /*13f10*/  ENDCOLLECTIVE ;  /* 0x000000000000791b */ /* 0x003fe20003800000 */
.L_x_14919:
[----:B------:R-:W-:Y:S01]  /*13f20*/  HFMA2.MMA R188, -RZ, RZ, 0, 4.76837158203125e-07 ;  /* 0x00000008ffbc7435 */ /* 0x000fe200000001ff */
[----:B------:R-:W-:-:S05]  /*13f30*/  MOV R141, R187 ;  /* 0x000000bb008d7202 */ /* 0x000fca0000000f00 */
[----:B------:R-:W-:-:S04]  /*13f40*/  FADD.FTZ R141, R140, R141 ;  /* 0x0000008d8c8d7221 */ /* 0x000fc80000010000 */
[----:B------:R-:W-:-:S07]  /*13f50*/  IMAD.MOV.U32 R189, RZ, RZ, R141 ;  /* 0x000000ffffbd7224 */ /* 0x000fce00078e008d */
[----:B------:R-:W-:Y:S05]  /*13f60*/  WARPSYNC.COLLECTIVE R186, `(.L_x_14920) ;  /* 0x00000000ba087348 */ /* 0x000fea0003c00000 */
[----:B------:R0:W1:Y:S02]  /*13f70*/  SHFL.BFLY P4, R187, R189, R188, R193 ;  /* 0x0c0000bcbdbb7389 */ /* 0x00006400000800c1 */
[----:B01----:R-:W-:Y:S01]  /*13f80*/  ENDCOLLECTIVE ;  /* 0x000000000000791b */ /* 0x003fe20003800000 */
.L_x_14920:
[----:B------:R-:W-:Y:S02]  /*13f90*/  IMAD.MOV.U32 R188, RZ, RZ, 0x10 ;  /* 0x00000010ffbc7424 */ /* 0x000fe400078e00ff */
[----:B------:R-:W-:-:S04]  /*13fa0*/  IMAD.MOV.U32 R142, RZ, RZ, R187 ;  /* 0x000000ffff8e7224 */ /* 0x000fc800078e00bb */
[----:B------:R-:W-:-:S05]  /*13fb0*/  FADD.FTZ R142, R141, R142 ;  /* 0x0000008e8d8e7221 */ /* 0x000fca0000010000 */
[----:B------:R-:W-:-:S07]  /*13fc0*/  MOV R189, R142 ;  /* 0x0000008e00bd7202 */ /* 0x000fce0000000f00 */
[----:B------:R-:W-:Y:S05]  /*13fd0*/  WARPSYNC.COLLECTIVE R186, `(.L_x_14921) ;  /* 0x00000000ba087348 */ /* 0x000fea0003c00000 */
[----:B------:R0:W1:Y:S02]  /*13fe0*/  SHFL.BFLY P4, R187, R189, R188, R193 ;  /* 0x0c0000bcbdbb7389 */ /* 0x00006400000800c1 */
[----:B01----:R-:W-:Y:S01]  /*13ff0*/  ENDCOLLECTIVE ;  /* 0x000000000000791b */ /* 0x003fe20003800000 */
.L_x_14921:
[----:B------:R-:W-:Y:S01]  /*14000*/  MOV R143, R187 ;  /* 0x000000bb008f7202 */ /* 0x000fe20000000f00 */
[----:B------:R-:W-:Y:S06]  /*14010*/  BRA `(.L_x_14922) ;  /* 0xffffffe8004c7947 */ /* 0x000fec000383ffff */
.L_x_14923:
        /* <DEDUP_REMOVED lines=14> */
.L_x_20600:


//--------------------- .text._ZN10layer_norm31ln_parallel_residual_fwd_kernelINS_13Kernel_traitsIf6__halffS2_fjLj6144ELj1ELj1ELj8ELj16ENS_18Kernel_traits_baseILj6144EfS2_fS2_fjLj256EEEEELb1ELb0ELb1EEEvNS_9FwdParamsE --------------------------
	.section	.text._ZN10layer_norm31ln_parallel_residual_fwd_kernelINS_13Kernel_traitsIf6__halffS2_fjLj6144ELj1ELj1ELj8ELj16ENS_18Kernel_traits_baseILj6144EfS2_fS2_fjLj256EEEEELb1ELb0ELb1EEEvNS_9FwdParamsE,"ax",@progbits
	.align	128
        .global         _ZN10layer_norm31ln_parallel_residual_fwd_kernelINS_13Kernel_traitsIf6__halffS2_fjLj6144ELj1ELj1ELj8ELj16ENS_18Kernel_traits_baseILj6144EfS2_fS2_fjLj256EEEEELb1ELb0ELb1EEEvNS_9FwdParamsE
        .type           _ZN10layer_norm31ln_parallel_residual_fwd_kernelINS_13Kernel_traitsIf6__halffS2_fjLj6144ELj1ELj1ELj8ELj16ENS_18Kernel_traits_baseILj6144EfS2_fS2_fjLj256EEEEELb1ELb0ELb1EEEvNS_9FwdParamsE,@function
        .size           _ZN10layer_norm31ln_parallel_residual_fwd_kernelINS_13Kernel_traitsIf6__halffS2_fjLj6144ELj1ELj1ELj8ELj16ENS_18Kernel_traits_baseILj6144EfS2_fS2_fjLj256EEEEELb1ELb0ELb1EEEvNS_9FwdParamsE,(.L_x_20601 - _ZN10layer_norm31ln_parallel_residual_fwd_kernelINS_13Kernel_traitsIf6__halffS2_fjLj6144ELj1ELj1ELj8ELj16ENS_18Kernel_traits_baseILj6144EfS2_fS2_fjLj256EEEEELb1ELb0ELb1EEEvNS_9FwdParamsE)
        .other          _ZN10layer_norm31ln_parallel_residual_fwd_kernelINS_13Kernel_traitsIf6__halffS2_fjLj6144ELj1ELj1ELj8ELj16ENS_18Kernel_traits_baseILj6144EfS2_fS2_fjLj256EEEEELb1ELb0ELb1EEEvNS_9FwdParamsE,@"STO_CUDA_ENTRY STV_DEFAULT"
_ZN10layer_norm31ln_parallel_residual_fwd_kernelINS_13Kernel_traitsIf6__halffS2_fjLj6144ELj1ELj1ELj8ELj16ENS_18Kernel_traits_baseILj6144EfS2_fS2_fjLj256EEEEELb1ELb0ELb1EEEvNS_9FwdParamsE:
.text._ZN10layer_norm31ln_parallel_residual_fwd_kernelINS_13Kernel_traitsIf6__halffS2_fjLj6144ELj1ELj1ELj8ELj16ENS_18Kernel_traits_baseILj6144EfS2_fS2_fjLj256EEEEELb1ELb0ELb1EEEvNS_9FwdParamsE:
        /* <DEDUP_REMOVED lines=173> */
.L_x_15312:
        /* <DEDUP_REMOVED lines=28> */
.L_x_14925:
[----:B------:R-:W-:-:S07]  /*0c90*/  MOV R120, R162 ;  /* 0x000000a200787202 */ /* 0x000fce0000000f00 */
.L_x_14926:
[----:B------:R-:W-:Y:S05]  /*0ca0*/  BSYNC B0 ;  /* 0x0000000000007941 */ /* 0x000fea0003800000 */
.L_x_14924:
        /* <DEDUP_REMOVED lines=16> */
.L_x_14930:
[----:B------:R-:W-:Y:S05]  /*0db0*/  BSYNC B1 ;  /* 0x0000000000017941 */ /* 0x000fea0003800000 */
.L_x_14929:
        /* <DEDUP_REMOVED lines=44> */
.L_x_14928:
[----:B------:R-:W-:Y:S05]  /*1080*/  BSYNC B0 ;  /* 0x0000000000007941 */ /* 0x000fea0003800000 */
.L_x_14927:
        /* <DEDUP_REMOVED lines=19> */
.L_x_14931:
        /* <DEDUP_REMOVED lines=12> */
.L_x_14934:
[----:B------:R-:W-:-:S07]  /*1280*/  MOV R122, R162 ;  /* 0x000000a2007a7202 */ /* 0x000fce0000000f00 */
.L_x_14935:
[----:B------:R-:W-:Y:S05]  /*1290*/  BSYNC B0 ;  /* 0x0000000000007941 */ /* 0x000fea0003800000 */
.L_x_14933:
        /* <DEDUP_REMOVED lines=16> */
.L_x_14939:
[----:B------:R-:W-:Y:S05]  /*13a0*/  BSYNC B1 ;  /* 0x0000000000017941 */ /* 0x000fea0003800000 */
.L_x_14938:
        /* <DEDUP_REMOVED lines=44> */
.L_x_14937:
[----:B------:R-:W-:Y:S05]  /*1670*/  BSYNC B0 ;  /* 0x0000000000007941 */ /* 0x000fea0003800000 */
.L_x_14936:
        /* <DEDUP_REMOVED lines=9> */
.L_x_14932:
        /* <DEDUP_REMOVED lines=12> */
.L_x_14941:
[----:B------:R-:W-:-:S07]  /*17d0*/  MOV R122, R162 ;  /* 0x000000a2007a7202 */ /* 0x000fce0000000f00 */
.L_x_14942:
[----:B------:R-:W-:Y:S05]  /*17e0*/  BSYNC B0 ;  /* 0x0000000000007941 */ /* 0x000fea0003800000 */
.L_x_14940:
        /* <DEDUP_REMOVED lines=16> */
.L_x_14946:
[----:B------:R-:W-:Y:S05]  /*18f0*/  BSYNC B1 ;  /* 0x0000000000017941 */ /* 0x000fea0003800000 */
.L_x_14945:
        /* <DEDUP_REMOVED lines=44> */
.L_x_14944:
[----:B------:R-:W-:Y:S05]  /*1bc0*/  BSYNC B0 ;  /* 0x0000000000007941 */ /* 0x000fea0003800000 */
.L_x_14943:
        /* <DEDUP_REMOVED lines=14> */
.L_x_14947:
        /* <DEDUP_REMOVED lines=12> */
.L_x_14950:
[----:B------:R-:W-:-:S07]  /*1d70*/  IMAD.MOV.U32 R112, RZ, RZ, R162 ;  /* 0x000000ffff707224 */ /* 0x000fce00078e00a2 */
.L_x_14951:
[----:B------:R-:W-:Y:S05]  /*1d80*/  BSYNC B0 ;  /* 0x0000000000007941 */ /* 0x000fea0003800000 */
.L_x_14949:
        /* <DEDUP_REMOVED lines=16> */
.L_x_14955:
[----:B------:R-:W-:Y:S05]  /*1e90*/  BSYNC B1 ;  /* 0x0000000000017941 */ /* 0x000fea0003800000 */
.L_x_14954:
        /* <DEDUP_REMOVED lines=44> */
.L_x_14953:
[----:B------:R-:W-:Y:S05]  /*2160*/  BSYNC B0 ;  /* 0x0000000000007941 */ /* 0x000fea0003800000 */
.L_x_14952:
        /* <DEDUP_REMOVED lines=9> */
.L_x_14948:
        /* <DEDUP_REMOVED lines=12> */
.L_x_14957:
[----:B------:R-:W-:-:S07]  /*22c0*/  IMAD.MOV.U32 R122, RZ, RZ, R162 ;  /* 0x000000ffff7a7224 */ /* 0x000fce00078e00a2 */
.L_x_14958:
[----:B------:R-:W-:Y:S05]  /*22d0*/  BSYNC B0 ;  /* 0x0000000000007941 */ /* 0x000fea0003800000 */
.L_x_14956:
        /* <DEDUP_REMOVED lines=16> */
.L_x_14962:
[----:B------:R-:W-:Y:S05]  /*23e0*/  BSYNC B1 ;  /* 0x0000000000017941 */ /* 0x000fea0003800000 */
.L_x_14961:
        /* <DEDUP_REMOVED lines=44> */
.L_x_14960:
[----:B------:R-:W-:Y:S05]  /*26b0*/  BSYNC B0 ;  /* 0x0000000000007941 */ /* 0x000fea0003800000 */
.L_x_14959:
        /* <DEDUP_REMOVED lines=14> */
.L_x_14963:
        /* <DEDUP_REMOVED lines=12> */
.L_x_14966:
[----:B------:R-:W-:-:S07]  /*2860*/  IMAD.MOV.U32 R126, RZ, RZ, R162 ;  /* 0x000000ffff7e7224 */ /* 0x000fce00078e00a2 */
.L_x_14967:
[----:B------:R-:W-:Y:S05]  /*2870*/  BSYNC B0 ;  /* 0x0000000000007941 */ /* 0x000fea0003800000 */
.L_x_14965:
        /* <DEDUP_REMOVED lines=16> */
.L_x_14971:
[----:B------:R-:W-:Y:S05]  /*2980*/  BSYNC B1 ;  /* 0x0000000000017941 */ /* 0x000fea0003800000 */
.L_x_14970:
        /* <DEDUP_REMOVED lines=44> */
.L_x_14969:
[----:B------:R-:W-:Y:S05]  /*2c50*/  BSYNC B0 ;  /* 0x0000000000007941 */ /* 0x000fea0003800000 */
.L_x_14968:
        /* <DEDUP_REMOVED lines=9> */
.L_x_14964:
        /* <DEDUP_REMOVED lines=12> */
.L_x_14973:
[----:B------:R-:W-:-:S07]  /*2db0*/  IMAD.MOV.U32 R126, RZ, RZ, R162 ;  /* 0x000000ffff7e7224 */ /* 0x000fce00078e00a2 */
.L_x_14974:
[----:B------:R-:W-:Y:S05]  /*2dc0*/  BSYNC B0 ;  /* 0x0000000000007941 */ /* 0x000fea0003800000 */
.L_x_14972:
        /* <DEDUP_REMOVED lines=16> */
.L_x_14978:
[----:B------:R-:W-:Y:S05]  /*2ed0*/  BSYNC B1 ;  /* 0x0000000000017941 */ /* 0x000fea0003800000 */
.L_x_14977:
        /* <DEDUP_REMOVED lines=44> */
.L_x_14976:
[----:B------:R-:W-:Y:S05]  /*31a0*/  BSYNC B0 ;  /* 0x0000000000007941 */ /* 0x000fea0003800000 */
.L_x_14975:
        /* <DEDUP_REMOVED lines=14> */
.L_x_14979:
        /* <DEDUP_REMOVED lines=12> */
.L_x_14982:
[----:B------:R-:W-:-:S07]  /*3350*/  MOV R122, R162 ;  /* 0x000000a2007a7202 */ /* 0x000fce0000000f00 */
.L_x_14983:
[----:B------:R-:W-:Y:S05]  /*3360*/  BSYNC B0 ;  /* 0x0000000000007941 */ /* 0x000fea0003800000 */
.L_x_14981:
        /* <DEDUP_REMOVED lines=16> */
.L_x_14987:
[----:B------:R-:W-:Y:S05]  /*3470*/  BSYNC B1 ;  /* 0x0000000000017941 */ /* 0x000fea0003800000 */
.L_x_14986:
        /* <DEDUP_REMOVED lines=44> */
.L_x_14985:
[----:B------:R-:W-:Y:S05]  /*3740*/  BSYNC B0 ;  /* 0x0000000000007941 */ /* 0x000fea0003800000 */
.L_x_14984:
        /* <DEDUP_REMOVED lines=9> */
.L_x_14980:
        /* <DEDUP_REMOVED lines=12> */
.L_x_14989:
[----:B------:R-:W-:-:S07]  /*38a0*/  MOV R122, R162 ;  /* 0x000000a2007a7202 */ /* 0x000fce0000000f00 */
.L_x_14990:
[----:B------:R-:W-:Y:S05]  /*38b0*/  BSYNC B0 ;  /* 0x0000000000007941 */ /* 0x000fea0003800000 */
.L_x_14988:
        /* <DEDUP_REMOVED lines=16> */
.L_x_14994:
[----:B------:R-:W-:Y:S05]  /*39c0*/  BSYNC B1 ;  /* 0x0000000000017941 */ /* 0x000fea0003800000 */
.L_x_14993:
        /* <DEDUP_REMOVED lines=44> */
.L_x_14992:
[----:B------:R-:W-:Y:S05]  /*3c90*/  BSYNC B0 ;  /* 0x0000000000007941 */ /* 0x000fea0003800000 */
.L_x_14991:
        /* <DEDUP_REMOVED lines=14> */
.L_x_14995:
        /* <DEDUP_REMOVED lines=12> */
.L_x_14998:
[----:B------:R-:W-:-:S07]  /*3e40*/  IMAD.MOV.U32 R126, RZ, RZ, R162 ;  /* 0x000000ffff7e7224 */ /* 0x000fce00078e00a2 */
.L_x_14999:
[----:B------:R-:W-:Y:S05]  /*3e50*/  BSYNC B0 ;  /* 0x0000000000007941 */ /* 0x000fea0003800000 */
.L_x_14997:
        /* <DEDUP_REMOVED lines=16> */
.L_x_15003:
[----:B------:R-:W-:Y:S05]  /*3f60*/  BSYNC B1 ;  /* 0x0000000000017941 */ /* 0x000fea0003800000 */
.L_x_15002:
        /* <DEDUP_REMOVED lines=44> */
.L_x_15001:
[----:B------:R-:W-:Y:S05]  /*4230*/  BSYNC B0 ;  /* 0x0000000000007941 */ /* 0x000fea0003800000 */
.L_x_15000:
        /* <DEDUP_REMOVED lines=9> */
.L_x_14996:
        /* <DEDUP_REMOVED lines=12> */
.L_x_15005:
[----:B------:R-:W-:-:S07]  /*4390*/  IMAD.MOV.U32 R126, RZ, RZ, R162 ;  /* 0x000000ffff7e7224 */ /* 0x000fce00078e00a2 */
.L_x_15006:
[----:B------:R-:W-:Y:S05]  /*43a0*/  BSYNC B0 ;  /* 0x0000000000007941 */ /* 0x000fea0003800000 */
.L_x_15004:
        /* <DEDUP_REMOVED lines=16> */
.L_x_15010:
[----:B------:R-:W-:Y:S05]  /*44b0*/  BSYNC B1 ;  /* 0x0000000000017941 */ /* 0x000fea0003800000 */
.L_x_15009:
        /* <DEDUP_REMOVED lines=44> */
.L_x_15008:
[----:B------:R-:W-:Y:S05]  /*4780*/  BSYNC B0 ;  /* 0x0000000000007941 */ /* 0x000fea0003800000 */
.L_x_15007:
        /* <DEDUP_REMOVED lines=12> */
.L_x_15011:
        /* <DEDUP_REMOVED lines=12> */
.L_x_15014:
[----:B------:R-:W-:-:S07]  /*4910*/  IMAD.MOV.U32 R126, RZ, RZ, R162 ;  /* 0x000000ffff7e7224 */ /* 0x000fce00078e00a2 */
.L_x_15015:
[----:B------:R-:W-:Y:S05]  /*4920*/  BSYNC B0 ;  /* 0x0000000000007941 */ /* 0x000fea0003800000 */
.L_x_15013:
        /* <DEDUP_REMOVED lines=16> */
.L_x_15019:
[----:B------:R-:W-:Y:S05]  /*4a30*/  BSYNC B1 ;  /* 0x0000000000017941 */ /* 0x000fea0003800000 */
.L_x_15018:
        /* <DEDUP_REMOVED lines=44> */
.L_x_15017:
[----:B------:R-:W-:Y:S05]  /*4d00*/  BSYNC B0 ;  /* 0x0000000000007941 */ /* 0x000fea0003800000 */
.L_x_15016:
        /* <DEDUP_REMOVED lines=9> */
.L_x_15012:
        /* <DEDUP_REMOVED lines=12> */
.L_x_15021:
[----:B------:R-:W-:-:S07]  /*4e60*/  IMAD.MOV.U32 R126, RZ, RZ, R162 ;  /* 0x000000ffff7e7224 */ /* 0x000fce00078e00a2 */
.L_x_15022:
[----:B------:R-:W-:Y:S05]  /*4e70*/  BSYNC B0 ;  /* 0x0000000000007941 */ /* 0x000fea0003800000 */
.L_x_15020:
        /* <DEDUP_REMOVED lines=16> */
.L_x_15026:
[----:B------:R-:W-:Y:S05]  /*4f80*/  BSYNC B1 ;  /* 0x0000000000017941 */ /* 0x000fea0003800000 */
.L_x_15025:
        /* <DEDUP_REMOVED lines=44> */
.L_x_15024:
[----:B------:R-:W-:Y:S05]  /*5250*/  BSYNC B0 ;  /* 0x0000000000007941 */ /* 0x000fea0003800000 */
.L_x_15023:
        /* <DEDUP_REMOVED lines=12> */
.L_x_15027:
        /* <DEDUP_REMOVED lines=12> */
.L_x_15030:
[----:B------:R-:W-:-:S07]  /*53e0*/  MOV R126, R162 ;  /* 0x000000a2007e7202 */ /* 0x000fce0000000f00 */
.L_x_15031:
[----:B------:R-:W-:Y:S05]  /*53f0*/  BSYNC B0 ;  /* 0x0000000000007941 */ /* 0x000fea0003800000 */
.L_x_15029:
        /* <DEDUP_REMOVED lines=16> */
.L_x_15035:
[----:B------:R-:W-:Y:S05]  /*5500*/  BSYNC B1 ;  /* 0x0000000000017941 */ /* 0x000fea0003800000 */
.L_x_15034:
        /* <DEDUP_REMOVED lines=44> */
.L_x_15033:
[----:B------:R-:W-:Y:S05]  /*57d0*/  BSYNC B0 ;  /* 0x0000000000007941 */ /* 0x000fea0003800000 */
.L_x_15032:
        /* <DEDUP_REMOVED lines=9> */
.L_x_15028:
        /* <DEDUP_REMOVED lines=12> */
.L_x_15037:
[----:B------:R-:W-:-:S07]  /*5930*/  MOV R126, R162 ;  /* 0x000000a2007e7202 */ /* 0x000fce0000000f00 */
.L_x_15038:
[----:B------:R-:W-:Y:S05]  /*5940*/  BSYNC B0 ;  /* 0x0000000000007941 */ /* 0x000fea0003800000 */
.L_x_15036:
        /* <DEDUP_REMOVED lines=16> */
.L_x_15042:
[----:B------:R-:W-:Y:S05]  /*5a50*/  BSYNC B1 ;  /* 0x0000000000017941 */ /* 0x000fea0003800000 */
.L_x_15041:
        /* <DEDUP_REMOVED lines=44> */
.L_x_15040:
[----:B------:R-:W-:Y:S05]  /*5d20*/  BSYNC B0 ;  /* 0x0000000000007941 */ /* 0x000fea0003800000 */
.L_x_15039:
        /* <DEDUP_REMOVED lines=12> */
.L_x_15043:
        /* <DEDUP_REMOVED lines=12> */
.L_x_15046:
[----:B------:R-:W-:-:S07]  /*5eb0*/  IMAD.MOV.U32 R126, RZ, RZ, R162 ;  /* 0x000000ffff7e7224 */ /* 0x000fce00078e00a2 */
.L_x_15047:
[----:B------:R-:W-:Y:S05]  /*5ec0*/  BSYNC B0 ;  /* 0x0000000000007941 */ /* 0x000fea0003800000 */
.L_x_15045:
        /* <DEDUP_REMOVED lines=18> */
.L_x_15051:
[----:B------:R-:W-:Y:S05]  /*5ff0*/  BSYNC B1 ;  /* 0x0000000000017941 */ /* 0x000fea0003800000 */
.L_x_15050:
        /* <DEDUP_REMOVED lines=44> */
.L_x_15049:
[----:B------:R-:W-:Y:S05]  /*62c0*/  BSYNC B0 ;  /* 0x0000000000007941 */ /* 0x000fea0003800000 */
.L_x_15048:
        /* <DEDUP_REMOVED lines=9> */
.L_x_15044:
        /* <DEDUP_REMOVED lines=57> */
.L_x_15052:
        /* <DEDUP_REMOVED lines=16> */
.L_x_15054:
[----:B------:R-:W-:-:S07]  /*67f0*/  IMAD.MOV.U32 R130, RZ, RZ, R162 ;  /* 0x000000ffff827224 */ /* 0x000fce00078e00a2 */
.L_x_15055:
[----:B------:R-:W-:Y:S05]  /*6800*/  BSYNC B0 ;  /* 0x0000000000007941 */ /* 0x000fea0003800000 */
.L_x_15053:
        /* <DEDUP_REMOVED lines=16> */
.L_x_15059:
[----:B------:R-:W-:Y:S05]  /*6910*/  BSYNC B1 ;  /* 0x0000000000017941 */ /* 0x000fea0003800000 */
.L_x_15058:
        /* <DEDUP_REMOVED lines=44> */
.L_x_15057:
[----:B------:R-:W-:Y:S05]  /*6be0*/  BSYNC B0 ;  /* 0x0000000000007941 */ /* 0x000fea0003800000 */
.L_x_15056:
        /* <DEDUP_REMOVED lines=14> */
.L_x_15060:
        /* <DEDUP_REMOVED lines=12> */
.L_x_15063:
[----:B------:R-:W-:-:S07]  /*6d90*/  MOV R164, R162 ;  /* 0x000000a200a47202 */ /* 0x000fce0000000f00 */
.L_x_15064:
[----:B------:R-:W-:Y:S05]  /*6da0*/  BSYNC B0 ;  /* 0x0000000000007941 */ /* 0x000fea0003800000 */
.L_x_15062:
        /* <DEDUP_REMOVED lines=16> */
.L_x_15068:
[----:B------:R-:W-:Y:S05]  /*6eb0*/  BSYNC B1 ;  /* 0x0000000000017941 */ /* 0x000fea0003800000 */
.L_x_15067:
        /* <DEDUP_REMOVED lines=44> */
.L_x_15066:
[----:B------:R-:W-:Y:S05]  /*7180*/  BSYNC B0 ;  /* 0x0000000000007941 */ /* 0x000fea0003800000 */
.L_x_15065:
        /* <DEDUP_REMOVED lines=9> */
.L_x_15061:
        /* <DEDUP_REMOVED lines=12> */
.L_x_15070:
[----:B------:R-:W-:-:S07]  /*72e0*/  MOV R176, R162 ;  /* 0x000000a200b07202 */ /* 0x000fce0000000f00 */
.L_x_15071:
[----:B------:R-:W-:Y:S05]  /*72f0*/  BSYNC B0 ;  /* 0x0000000000007941 */ /* 0x000fea0003800000 */
.L_x_15069:
        /* <DEDUP_REMOVED lines=16> */
.L_x_15075:
[----:B------:R-:W-:Y:S05]  /*7400*/  BSYNC B1 ;  /* 0x0000000000017941 */ /* 0x000fea0003800000 */
.L_x_15074:
        /* <DEDUP_REMOVED lines=44> */
.L_x_15073:
[----:B------:R-:W-:Y:S05]  /*76d0*/  BSYNC B0 ;  /* 0x0000000000007941 */ /* 0x000fea0003800000 */
.L_x_15072:
        /* <DEDUP_REMOVED lines=14> */
.L_x_15076:
        /* <DEDUP_REMOVED lines=12> */
.L_x_15079:
[----:B------:R-:W-:-:S07]  /*7880*/  IMAD.MOV.U32 R120, RZ, RZ, R162 ;  /* 0x000000ffff787224 */ /* 0x000fce00078e00a2 */
.L_x_15080:
[----:B------:R-:W-:Y:S05]  /*7890*/  BSYNC B0 ;  /* 0x0000000000007941 */ /* 0x000fea0003800000 */
.L_x_15078:
        /* <DEDUP_REMOVED lines=16> */
.L_x_15084:
[----:B------:R-:W-:Y:S05]  /*79a0*/  BSYNC B1 ;  /* 0x0000000000017941 */ /* 0x000fea0003800000 */
.L_x_15083:
        /* <DEDUP_REMOVED lines=44> */
.L_x_15082:
[----:B------:R-:W-:Y:S05]  /*7c70*/  BSYNC B0 ;  /* 0x0000000000007941 */ /* 0x000fea0003800000 */
.L_x_15081:
        /* <DEDUP_REMOVED lines=9> */
.L_x_15077:
        /* <DEDUP_REMOVED lines=12> */
.L_x_15086:
[----:B------:R-:W-:-:S07]  /*7dd0*/  IMAD.MOV.U32 R176, RZ, RZ, R162 ;  /* 0x000000ffffb07224 */ /* 0x000fce00078e00a2 */
.L_x_15087:
[----:B------:R-:W-:Y:S05]  /*7de0*/  BSYNC B0 ;  /* 0x0000000000007941 */ /* 0x000fea0003800000 */
.L_x_15085:
        /* <DEDUP_REMOVED lines=16> */
.L_x_15091:
[----:B------:R-:W-:Y:S05]  /*7ef0*/  BSYNC B1 ;  /* 0x0000000000017941 */ /* 0x000fea0003800000 */
.L_x_15090:
        /* <DEDUP_REMOVED lines=44> */
.L_x_15089:
[----:B------:R-:W-:Y:S05]  /*81c0*/  BSYNC B0 ;  /* 0x0000000000007941 */ /* 0x000fea0003800000 */
.L_x_15088:
        /* <DEDUP_REMOVED lines=14> */
.L_x_15092:
        /* <DEDUP_REMOVED lines=12> */
.L_x_15095:
[----:B------:R-:W-:-:S07]  /*8370*/  MOV R166, R162 ;  /* 0x000000a200a67202 */ /* 0x000fce0000000f00 */
.L_x_15096:
[----:B------:R-:W-:Y:S05]  /*8380*/  BSYNC B0 ;  /* 0x0000000000007941 */ /* 0x000fea0003800000 */
.L_x_15094:
        /* <DEDUP_REMOVED lines=16> */
.L_x_15100:
[----:B------:R-:W-:Y:S05]  /*8490*/  BSYNC B1 ;  /* 0x0000000000017941 */ /* 0x000fea0003800000 */
.L_x_15099:
        /* <DEDUP_REMOVED lines=44> */
.L_x_15098:
[----:B------:R-:W-:Y:S05]  /*8760*/  BSYNC B0 ;  /* 0x0000000000007941 */ /* 0x000fea0003800000 */
.L_x_15097:
        /* <DEDUP_REMOVED lines=9> */
.L_x_15093:
        /* <DEDUP_REMOVED lines=12> */
.L_x_15102:
[----:B------:R-:W-:-:S07]  /*88c0*/  IMAD.MOV.U32 R176, RZ, RZ, R162 ;  /* 0x000000ffffb07224 */ /* 0x000fce00078e00a2 */
.L_x_15103:
[----:B------:R-:W-:Y:S05]  /*88d0*/  BSYNC B0 ;  /* 0x0000000000007941 */ /* 0x000fea0003800000 */
.L_x_15101:
        /* <DEDUP_REMOVED lines=16> */
.L_x_15107:
[----:B------:R-:W-:Y:S05]  /*89e0*/  BSYNC B1 ;  /* 0x0000000000017941 */ /* 0x000fea0003800000 */
.L_x_15106:
        /* <DEDUP_REMOVED lines=44> */
.L_x_15105:
[----:B------:R-:W-:Y:S05]  /*8cb0*/  BSYNC B0 ;  /* 0x0000000000007941 */ /* 0x000fea0003800000 */
.L_x_15104:
        /* <DEDUP_REMOVED lines=14> */
.L_x_15108:
        /* <DEDUP_REMOVED lines=12> */
.L_x_15111:
[----:B------:R-:W-:-:S07]  /*8e60*/  MOV R167, R162 ;  /* 0x000000a200a77202 */ /* 0x000fce0000000f00 */
.L_x_15112:
[----:B------:R-:W-:Y:S05]  /*8e70*/  BSYNC B0 ;  /* 0x0000000000007941 */ /* 0x000fea0003800000 */
.L_x_15110:
        /* <DEDUP_REMOVED lines=16> */
.L_x_15116:
[----:B------:R-:W-:Y:S05]  /*8f80*/  BSYNC B1 ;  /* 0x0000000000017941 */ /* 0x000fea0003800000 */
.L_x_15115:
        /* <DEDUP_REMOVED lines=44> */
.L_x_15114:
[----:B------:R-:W-:Y:S05]  /*9250*/  BSYNC B0 ;  /* 0x0000000000007941 */ /* 0x000fea0003800000 */
.L_x_15113:
        /* <DEDUP_REMOVED lines=9> */
.L_x_15109:
        /* <DEDUP_REMOVED lines=12> */
.L_x_15118:
[----:B------:R-:W-:-:S07]  /*93b0*/  IMAD.MOV.U32 R176, RZ, RZ, R162 ;  /* 0x000000ffffb07224 */ /* 0x000fce00078e00a2 */
.L_x_15119:
[----:B------:R-:W-:Y:S05]  /*93c0*/  BSYNC B0 ;  /* 0x0000000000007941 */ /* 0x000fea0003800000 */
.L_x_15117:
        /* <DEDUP_REMOVED lines=16> */
.L_x_15123:
[----:B------:R-:W-:Y:S05]  /*94d0*/  BSYNC B1 ;  /* 0x0000000000017941 */ /* 0x000fea0003800000 */
.L_x_15122:
        /* <DEDUP_REMOVED lines=44> */
.L_x_15121:
[----:B------:R-:W-:Y:S05]  /*97a0*/  BSYNC B0 ;  /* 0x0000000000007941 */ /* 0x000fea0003800000 */
.L_x_15120:
        /* <DEDUP_REMOVED lines=14> */
.L_x_15124:
        /* <DEDUP_REMOVED lines=12> */
.L_x_15127:
[----:B------:R-:W-:-:S07]  /*9950*/  MOV R168, R162 ;  /* 0x000000a200a87202 */ /* 0x000fce0000000f00 */
.L_x_15128:
[----:B------:R-:W-:Y:S05]  /*9960*/  BSYNC B0 ;  /* 0x0000000000007941 */ /* 0x000fea0003800000 */
.L_x_15126:
        /* <DEDUP_REMOVED lines=16> */
.L_x_15132:
[----:B------:R-:W-:Y:S05]  /*9a70*/  BSYNC B1 ;  /* 0x0000000000017941 */ /* 0x000fea0003800000 */
.L_x_15131:
        /* <DEDUP_REMOVED lines=44> */
.L_x_15130:
[----:B------:R-:W-:Y:S05]  /*9d40*/  BSYNC B0 ;  /* 0x0000000000007941 */ /* 0x000fea0003800000 */
.L_x_15129:
        /* <DEDUP_REMOVED lines=9> */
.L_x_15125:
        /* <DEDUP_REMOVED lines=12> */
.L_x_15134:
[----:B------:R-:W-:-:S07]  /*9ea0*/  IMAD.MOV.U32 R176, RZ, RZ, R162 ;  /* 0x000000ffffb07224 */ /* 0x000fce00078e00a2 */
.L_x_15135:
[----:B------:R-:W-:Y:S05]  /*9eb0*/  BSYNC B0 ;  /* 0x0000000000007941 */ /* 0x000fea0003800000 */
.L_x_15133:
        /* <DEDUP_REMOVED lines=16> */
.L_x_15139:
[----:B------:R-:W-:Y:S05]  /*9fc0*/  BSYNC B1 ;  /* 0x0000000000017941 */ /* 0x000fea0003800000 */
.L_x_15138:
        /* <DEDUP_REMOVED lines=44> */
.L_x_15137:
[----:B------:R-:W-:Y:S05]  /*a290*/  BSYNC B0 ;  /* 0x0000000000007941 */ /* 0x000fea0003800000 */
.L_x_15136:
        /* <DEDUP_REMOVED lines=12> */
.L_x_15140:
        /* <DEDUP_REMOVED lines=12> */
.L_x_15143:
[----:B------:R-:W-:-:S07]  /*a420*/  MOV R169, R162 ;  /* 0x000000a200a97202 */ /* 0x000fce0000000f00 */
.L_x_15144:
[----:B------:R-:W-:Y:S05]  /*a430*/  BSYNC B0 ;  /* 0x0000000000007941 */ /* 0x000fea0003800000 */
.L_x_15142:
        /* <DEDUP_REMOVED lines=16> */
.L_x_15148:
[----:B------:R-:W-:Y:S05]  /*a540*/  BSYNC B1 ;  /* 0x0000000000017941 */ /* 0x000fea0003800000 */
.L_x_15147:
        /* <DEDUP_REMOVED lines=44> */
.L_x_15146:
[----:B------:R-:W-:Y:S05]  /*a810*/  BSYNC B0 ;  /* 0x0000000000007941 */ /* 0x000fea0003800000 */
.L_x_15145:
        /* <DEDUP_REMOVED lines=9> */
.L_x_15141:
        /* <DEDUP_REMOVED lines=12> */
.L_x_15150:
[----:B------:R-:W-:-:S07]  /*a970*/  IMAD.MOV.U32 R176, RZ, RZ, R162 ;  /* 0x000000ffffb07224 */ /* 0x000fce00078e00a2 */
.L_x_15151:
[----:B------:R-:W-:Y:S05]  /*a980*/  BSYNC B0 ;  /* 0x0000000000007941 */ /* 0x000fea0003800000 */
.L_x_15149:
        /* <DEDUP_REMOVED lines=16> */
.L_x_15155:
[----:B------:R-:W-:Y:S05]  /*aa90*/  BSYNC B1 ;  /* 0x0000000000017941 */ /* 0x000fea0003800000 */
.L_x_15154:
        /* <DEDUP_REMOVED lines=44> */
.L_x_15153:
[----:B------:R-:W-:Y:S05]  /*ad60*/  BSYNC B0 ;  /* 0x0000000000007941 */ /* 0x000fea0003800000 */
.L_x_15152:
        /* <DEDUP_REMOVED lines=12> */
.L_x_15156:
        /* <DEDUP_REMOVED lines=12> */
.L_x_15159:
[----:B------:R-:W-:-:S07]  /*aef0*/  MOV R170, R162 ;  /* 0x000000a200aa7202 */ /* 0x000fce0000000f00 */
.L_x_15160:
[----:B------:R-:W-:Y:S05]  /*af00*/  BSYNC B0 ;  /* 0x0000000000007941 */ /* 0x000fea0003800000 */
.L_x_15158:
        /* <DEDUP_REMOVED lines=16> */
.L_x_15164:
[----:B------:R-:W-:Y:S05]  /*b010*/  BSYNC B1 ;  /* 0x0000000000017941 */ /* 0x000fea0003800000 */
.L_x_15163:
        /* <DEDUP_REMOVED lines=44> */
.L_x_15162:
[----:B------:R-:W-:Y:S05]  /*b2e0*/  BSYNC B0 ;  /* 0x0000000000007941 */ /* 0x000fea0003800000 */
.L_x_15161:
        /* <DEDUP_REMOVED lines=9> */
.L_x_15157:
        /* <DEDUP_REMOVED lines=12> */
.L_x_15166:
[----:B------:R-:W-:-:S07]  /*b440*/  IMAD.MOV.U32 R176, RZ, RZ, R162 ;  /* 0x000000ffffb07224 */ /* 0x000fce00078e00a2 */
.L_x_15167:
[----:B------:R-:W-:Y:S05]  /*b450*/  BSYNC B0 ;  /* 0x0000000000007941 */ /* 0x000fea0003800000 */
.L_x_15165:
        /* <DEDUP_REMOVED lines=16> */
.L_x_15171:
[----:B------:R-:W-:Y:S05]  /*b560*/  BSYNC B1 ;  /* 0x0000000000017941 */ /* 0x000fea0003800000 */
.L_x_15170:
        /* <DEDUP_REMOVED lines=44> */
.L_x_15169:
[----:B------:R-:W-:Y:S05]  /*b830*/  BSYNC B0 ;  /* 0x0000000000007941 */ /* 0x000fea0003800000 */
.L_x_15168:
        /* <DEDUP_REMOVED lines=12> */
.L_x_15172:
        /* <DEDUP_REMOVED lines=12> */
.L_x_15175:
[----:B------:R-:W-:-:S07]  /*b9c0*/  MOV R171, R162 ;  /* 0x000000a200ab7202 */ /* 0x000fce0000000f00 */
.L_x_15176:
[----:B------:R-:W-:Y:S05]  /*b9d0*/  BSYNC B0 ;  /* 0x0000000000007941 */ /* 0x000fea0003800000 */
.L_x_15174:
        /* <DEDUP_REMOVED lines=18> */
.L_x_15180:
[----:B------:R-:W-:Y:S05]  /*bb00*/  BSYNC B1 ;  /* 0x0000000000017941 */ /* 0x000fea0003800000 */
.L_x_15179:
        /* <DEDUP_REMOVED lines=44> */
.L_x_15178:
[----:B------:R-:W-:Y:S05]  /*bdd0*/  BSYNC B0 ;  /* 0x0000000000007941 */ /* 0x000fea0003800000 */
.L_x_15177:
        /* <DEDUP_REMOVED lines=9> */
.L_x_15173:
        /* <DEDUP_REMOVED lines=55> */
.L_x_15181:
        /* <DEDUP_REMOVED lines=16> */
.L_x_15183:
[----:B------:R-:W-:-:S07]  /*c2e0*/  IMAD.MOV.U32 R186, RZ, RZ, R162 ;  /* 0x000000ffffba7224 */ /* 0x000fce00078e00a2 */
.L_x_15184:
[----:B------:R-:W-:Y:S05]  /*c2f0*/  BSYNC B0 ;  /* 0x0000000000007941 */ /* 0x000fea0003800000 */
.L_x_15182:
        /* <DEDUP_REMOVED lines=16> */
.L_x_15188:
[----:B------:R-:W-:Y:S05]  /*c400*/  BSYNC B1 ;  /* 0x0000000000017941 */ /* 0x000fea0003800000 */
.L_x_15187:
        /* <DEDUP_REMOVED lines=44> */
.L_x_15186:
[----:B------:R-:W-:Y:S05]  /*c6d0*/  BSYNC B0 ;  /* 0x0000000000007941 */ /* 0x000fea0003800000 */
.L_x_15185:
        /* <DEDUP_REMOVED lines=14> */
.L_x_15189:
        /* <DEDUP_REMOVED lines=12> */
.L_x_15192:
[----:B------:R-:W-:-:S07]  /*c880*/  MOV R164, R162 ;  /* 0x000000a200a47202 */ /* 0x000fce0000000f00 */
.L_x_15193:
[----:B------:R-:W-:Y:S05]  /*c890*/  BSYNC B0 ;  /* 0x0000000000007941 */ /* 0x000fea0003800000 */
.L_x_15191:
        /* <DEDUP_REMOVED lines=16> */
.L_x_15197:
[----:B------:R-:W-:Y:S05]  /*c9a0*/  BSYNC B1 ;  /* 0x0000000000017941 */ /* 0x000fea0003800000 */
.L_x_15196:
        /* <DEDUP_REMOVED lines=43> */
[----:B------:R-:W-:-:S07]  /*cc60*/  LOP3.LUT R156, R127, R184, R150, 0x96, !PT ;  /* 0x000000b87f9c7212 */ /* 0x000fce00078e9696 */
.L_x_15195:
[----:B------:R-:W-:Y:S05]  /*cc70*/  BSYNC B0 ;  /* 0x0000000000007941 */ /* 0x000fea0003800000 */
.L_x_15194:
        /* <DEDUP_REMOVED lines=9> */
.L_x_15190:
        /* <DEDUP_REMOVED lines=12> */
.L_x_15199:
[----:B------:R-:W-:-:S07]  /*cdd0*/  IMAD.MOV.U32 R176, RZ, RZ, R162 ;  /* 0x000000ffffb07224 */ /* 0x000fce00078e00a2 */
.L_x_15200:
[----:B------:R-:W-:Y:S05]  /*cde0*/  BSYNC B0 ;  /* 0x0000000000007941 */ /* 0x000fea0003800000 */
.L_x_15198:
        /* <DEDUP_REMOVED lines=16> */
.L_x_15204:
[----:B------:R-:W-:Y:S05]  /*cef0*/  BSYNC B1 ;  /* 0x0000000000017941 */ /* 0x000fea0003800000 */
.L_x_15203:
        /* <DEDUP_REMOVED lines=44> */
.L_x_15202:
[----:B------:R-:W-:Y:S05]  /*d1c0*/  BSYNC B0 ;  /* 0x0000000000007941 */ /* 0x000fea0003800000 */
.L_x_15201:
        /* <DEDUP_REMOVED lines=14> */
.L_x_15205:
        /* <DEDUP_REMOVED lines=12> */
.L_x_15208:
[----:B------:R-:W-:-:S07]  /*d370*/  MOV R128, R162 ;  /* 0x000000a200807202 */ /* 0x000fce0000000f00 */
.L_x_15209:
[----:B------:R-:W-:Y:S05]  /*d380*/  BSYNC B0 ;  /* 0x0000000000007941 */ /* 0x000fea0003800000 */
.L_x_15207:
        /* <DEDUP_REMOVED lines=16> */
.L_x_15213:
[----:B------:R-:W-:Y:S05]  /*d490*/  BSYNC B1 ;  /* 0x0000000000017941 */ /* 0x000fea0003800000 */
.L_x_15212:
        /* <DEDUP_REMOVED lines=43> */
[----:B------:R-:W-:-:S11]  /*d750*/  HFMA2.MMA R127, -RZ, RZ, 0, 0 ;  /* 0x00000000ff7f7435 */ /* 0x000fd600000001ff */
.L_x_15211:
[----:B------:R-:W-:Y:S05]  /*d760*/  BSYNC B0 ;  /* 0x0000000000007941 */ /* 0x000fea0003800000 */
.L_x_15210:
        /* <DEDUP_REMOVED lines=9> */
.L_x_15206:
        /* <DEDUP_REMOVED lines=12> */
.L_x_15215:
[----:B------:R-:W-:-:S07]  /*d8c0*/  IMAD.MOV.U32 R176, RZ, RZ, R162 ;  /* 0x000000ffffb07224 */ /* 0x000fce00078e00a2 */
.L_x_15216:
[----:B------:R-:W-:Y:S05]  /*d8d0*/  BSYNC B0 ;  /* 0x0000000000007941 */ /* 0x000fea0003800000 */
.L_x_15214:
        /* <DEDUP_REMOVED lines=16> */
.L_x_15220:
[----:B------:R-:W-:Y:S05]  /*d9e0*/  BSYNC B1 ;  /* 0x0000000000017941 */ /* 0x000fea0003800000 */
.L_x_15219:
        /* <DEDUP_REMOVED lines=44> */
.L_x_15218:
[----:B------:R-:W-:Y:S05]  /*dcb0*/  BSYNC B0 ;  /* 0x0000000000007941 */ /* 0x000fea0003800000 */
.L_x_15217:
        /* <DEDUP_REMOVED lines=14> */
.L_x_15221:
        /* <DEDUP_REMOVED lines=12> */
.L_x_15224:
[----:B------:R-:W-:-:S07]  /*de60*/  MOV R166, R162 ;  /* 0x000000a200a67202 */ /* 0x000fce0000000f00 */
.L_x_15225:
[----:B------:R-:W-:Y:S05]  /*de70*/  BSYNC B0 ;  /* 0x0000000000007941 */ /* 0x000fea0003800000 */
.L_x_15223:
        /* <DEDUP_REMOVED lines=16> */
.L_x_15229:
[----:B------:R-:W-:Y:S05]  /*df80*/  BSYNC B1 ;  /* 0x0000000000017941 */ /* 0x000fea0003800000 */
.L_x_15228:
        /* <DEDUP_REMOVED lines=44> */
.L_x_15227:
[----:B------:R-:W-:Y:S05]  /*e250*/  BSYNC B0 ;  /* 0x0000000000007941 */ /* 0x000fea0003800000 */
.L_x_15226:
        /* <DEDUP_REMOVED lines=9> */
.L_x_15222:
        /* <DEDUP_REMOVED lines=12> */
.L_x_15231:
[----:B------:R-:W-:-:S07]  /*e3b0*/  IMAD.MOV.U32 R176, RZ, RZ, R162 ;  /* 0x000000ffffb07224 */ /* 0x000fce00078e00a2 */
.L_x_15232:
[----:B------:R-:W-:Y:S05]  /*e3c0*/  BSYNC B0 ;  /* 0x0000000000007941 */ /* 0x000fea0003800000 */
.L_x_15230:
        /* <DEDUP_REMOVED lines=16> */
.L_x_15236:
[----:B------:R-:W-:Y:S05]  /*e4d0*/  BSYNC B1 ;  /* 0x0000000000017941 */ /* 0x000fea0003800000 */
.L_x_15235:
        /* <DEDUP_REMOVED lines=44> */
.L_x_15234:
[----:B------:R-:W-:Y:S05]  /*e7a0*/  BSYNC B0 ;  /* 0x0000000000007941 */ /* 0x000fea0003800000 */
.L_x_15233:
        /* <DEDUP_REMOVED lines=14> */
.L_x_15237:
        /* <DEDUP_REMOVED lines=12> */
.L_x_15240:
[----:B------:R-:W-:-:S07]  /*e950*/  MOV R167, R162 ;  /* 0x000000a200a77202 */ /* 0x000fce0000000f00 */
.L_x_15241:
[----:B------:R-:W-:Y:S05]  /*e960*/  BSYNC B0 ;  /* 0x0000000000007941 */ /* 0x000fea0003800000 */
.L_x_15239:
        /* <DEDUP_REMOVED lines=16> */
.L_x_15245:
[----:B------:R-:W-:Y:S05]  /*ea70*/  BSYNC B1 ;  /* 0x0000000000017941 */ /* 0x000fea0003800000 */
.L_x_15244:
        /* <DEDUP_REMOVED lines=44> */
.L_x_15243:
[----:B------:R-:W-:Y:S05]  /*ed40*/  BSYNC B0 ;  /* 0x0000000000007941 */ /* 0x000fea0003800000 */
.L_x_15242:
        /* <DEDUP_REMOVED lines=9> */
.L_x_15238:
        /* <DEDUP_REMOVED lines=12> */
.L_x_15247:
[----:B------:R-:W-:-:S07]  /*eea0*/  IMAD.MOV.U32 R188, RZ, RZ, R162 ;  /* 0x000000ffffbc7224 */ /* 0x000fce00078e00a2 */
.L_x_15248:
[----:B------:R-:W-:Y:S05]  /*eeb0*/  BSYNC B0 ;  /* 0x0000000000007941 */ /* 0x000fea0003800000 */
.L_x_15246:
        /* <DEDUP_REMOVED lines=16> */
.L_x_15252:
[----:B------:R-:W-:Y:S05]  /*efc0*/  BSYNC B1 ;  /* 0x0000000000017941 */ /* 0x000fea0003800000 */
.L_x_15251:
        /* <DEDUP_REMOVED lines=44> */
.L_x_15250:
[----:B------:R-:W-:Y:S05]  /*f290*/  BSYNC B0 ;  /* 0x0000000000007941 */ /* 0x000fea0003800000 */
.L_x_15249:
        /* <DEDUP_REMOVED lines=14> */
.L_x_15253:
        /* <DEDUP_REMOVED lines=12> */
.L_x_15256:
[----:B------:R-:W-:-:S07]  /*f440*/  MOV R168, R162 ;  /* 0x000000a200a87202 */ /* 0x000fce0000000f00 */
.L_x_15257:
[----:B------:R-:W-:Y:S05]  /*f450*/  BSYNC B0 ;  /* 0x0000000000007941 */ /* 0x000fea0003800000 */
.L_x_15255:
        /* <DEDUP_REMOVED lines=16> */
.L_x_15261:
[----:B------:R-:W-:Y:S05]  /*f560*/  BSYNC B1 ;  /* 0x0000000000017941 */ /* 0x000fea0003800000 */
.L_x_15260:
        /* <DEDUP_REMOVED lines=44> */
.L_x_15259:
[----:B------:R-:W-:Y:S05]  /*f830*/  BSYNC B0 ;  /* 0x0000000000007941 */ /* 0x000fea0003800000 */
.L_x_15258:
        /* <DEDUP_REMOVED lines=9> */
.L_x_15254:
        /* <DEDUP_REMOVED lines=12> */
.L_x_15263:
[----:B------:R-:W-:-:S07]  /*f990*/  IMAD.MOV.U32 R190, RZ, RZ, R162 ;  /* 0x000000ffffbe7224 */ /* 0x000fce00078e00a2 */
.L_x_15264:
[----:B------:R-:W-:Y:S05]  /*f9a0*/  BSYNC B0 ;  /* 0x0000000000007941 */ /* 0x000fea0003800000 */
.L_x_15262:
        /* <DEDUP_REMOVED lines=16> */
.L_x_15268:
[----:B------:R-:W-:Y:S05]  /*fab0*/  BSYNC B1 ;  /* 0x0000000000017941 */ /* 0x000fea0003800000 */
.L_x_15267:
        /* <DEDUP_REMOVED lines=44> */
.L_x_15266:
[----:B------:R-:W-:Y:S05]  /*fd80*/  BSYNC B0 ;  /* 0x0000000000007941 */ /* 0x000fea0003800000 */
.L_x_15265:
        /* <DEDUP_REMOVED lines=12> */
.L_x_15269:
        /* <DEDUP_REMOVED lines=12> */
.L_x_15272:
[----:B------:R-:W-:-:S07]  /*ff10*/  MOV R169, R162 ;  /* 0x000000a200a97202 */ /* 0x000fce0000000f00 */
.L_x_15273:
[----:B------:R-:W-:Y:S05]  /*ff20*/  BSYNC B0 ;  /* 0x0000000000007941 */ /* 0x000fea0003800000 */
.L_x_15271:
        /* <DEDUP_REMOVED lines=16> */
.L_x_15277:
[----:B------:R-:W-:Y:S05]  /*10030*/  BSYNC B1 ;  /* 0x0000000000017941 */ /* 0x000fea0003800000 */
.L_x_15276:
        /* <DEDUP_REMOVED lines=44> */
.L_x_15275:
[----:B------:R-:W-:Y:S05]  /*10300*/  BSYNC B0 ;  /* 0x0000000000007941 */ /* 0x000fea0003800000 */
.L_x_15274:
        /* <DEDUP_REMOVED lines=9> */
.L_x_15270:
        /* <DEDUP_REMOVED lines=12> */
.L_x_15279:
[----:B------:R-:W-:-:S07]  /*10460*/  IMAD.MOV.U32 R190, RZ, RZ, R162 ;  /* 0x000000ffffbe7224 */ /* 0x000fce00078e00a2 */
.L_x_15280:
[----:B------:R-:W-:Y:S05]  /*10470*/  BSYNC B0 ;  /* 0x0000000000007941 */ /* 0x000fea0003800000 */
.L_x_15278:
        /* <DEDUP_REMOVED lines=16> */
.L_x_15284:
[----:B------:R-:W-:Y:S05]  /*10580*/  BSYNC B1 ;  /* 0x0000000000017941 */ /* 0x000fea0003800000 */
.L_x_15283:
        /* <DEDUP_REMOVED lines=44> */
.L_x_15282:
[----:B------:R-:W-:Y:S05]  /*10850*/  BSYNC B0 ;  /* 0x0000000000007941 */ /* 0x000fea0003800000 */
.L_x_15281:
        /* <DEDUP_REMOVED lines=12> */
.L_x_15285:
        /* <DEDUP_REMOVED lines=12> */
.L_x_15288:
[----:B------:R-:W-:-:S07]  /*109e0*/  MOV R170, R162 ;  /* 0x000000a200aa7202 */ /* 0x000fce0000000f00 */
.L_x_15289:
[----:B------:R-:W-:Y:S05]  /*109f0*/  BSYNC B0 ;  /* 0x0000000000007941 */ /* 0x000fea0003800000 */
.L_x_15287:
        /* <DEDUP_REMOVED lines=16> */
.L_x_15293:
[----:B------:R-:W-:Y:S05]  /*10b00*/  BSYNC B1 ;  /* 0x0000000000017941 */ /* 0x000fea0003800000 */
.L_x_15292:
        /* <DEDUP_REMOVED lines=42> */
[----:B------:R-:W-:Y:S01]  /*10db0*/  HFMA2.MMA R184, -RZ, RZ, 0, 0 ;  /* 0x00000000ffb87435 */ /* 0x000fe200000001ff */
[----:B------:R-:W-:-:S10]  /*10dc0*/  LOP3.LUT R156, R185, R186, R150, 0x96, !PT ;  /* 0x000000bab99c7212 */ /* 0x000fd400078e9696 */
.L_x_15291:
[----:B------:R-:W-:Y:S05]  /*10dd0*/  BSYNC B0 ;  /* 0x0000000000007941 */ /* 0x000fea0003800000 */
.L_x_15290:
        /* <DEDUP_REMOVED lines=9> */
.L_x_15286:
        /* <DEDUP_REMOVED lines=12> */
.L_x_15295:
[----:B------:R-:W-:-:S07]  /*10f30*/  IMAD.MOV.U32 R176, RZ, RZ, R162 ;  /* 0x000000ffffb07224 */ /* 0x000fce00078e00a2 */
.L_x_15296:
[----:B------:R-:W-:Y:S05]  /*10f40*/  BSYNC B0 ;  /* 0x0000000000007941 */ /* 0x000fea0003800000 */
.L_x_15294:
        /* <DEDUP_REMOVED lines=16> */
.L_x_15300:
[----:B------:R-:W-:Y:S05]  /*11050*/  BSYNC B1 ;  /* 0x0000000000017941 */ /* 0x000fea0003800000 */
.L_x_15299:
        /* <DEDUP_REMOVED lines=44> */
.L_x_15298:
[----:B------:R-:W-:Y:S05]  /*11320*/  BSYNC B0 ;  /* 0x0000000000007941 */ /* 0x000fea0003800000 */
.L_x_15297:
        /* <DEDUP_REMOVED lines=12> */
.L_x_15301:
        /* <DEDUP_REMOVED lines=12> */
.L_x_15304:
[----:B------:R-:W-:-:S07]  /*114b0*/  MOV R171, R162 ;  /* 0x000000a200ab7202 */ /* 0x000fce0000000f00 */
.L_x_15305:
[----:B------:R-:W-:Y:S05]  /*114c0*/  BSYNC B0 ;  /* 0x0000000000007941 */ /* 0x000fea0003800000 */
.L_x_15303:
        /* <DEDUP_REMOVED lines=16> */
.L_x_15309:
[----:B------:R-:W-:Y:S05]  /*115d0*/  BSYNC B1 ;  /* 0x0000000000017941 */ /* 0x000fea0003800000 */
.L_x_15308:
        /* <DEDUP_REMOVED lines=44> */
.L_x_15307:
[----:B------:R-:W-:Y:S05]  /*118a0*/  BSYNC B0 ;  /* 0x0000000000007941 */ /* 0x000fea0003800000 */
.L_x_15306:
        /* <DEDUP_REMOVED lines=9> */
.L_x_15302:
        /* <DEDUP_REMOVED lines=75> */
.L_x_15310:
        /* <DEDUP_REMOVED lines=72> */
.L_x_15323:
        /* <DEDUP_REMOVED lines=136> */
[----:B------:R-:W-:Y:S01]  /*12af0*/  F2FP.F16.F32.PACK_AB R108, R109, R108 ;  /* 0x0000006c6d6c723e */ /* 0x000fe200000000ff */
[----:B------:R-:W-:Y:S01]  /*12b00*/  FFMA.FTZ R109, R50, R117, R98 ;  /* 0x00000075326d7223 */ /* 0x000fe20000010062 */
[----:B------:R-:W-:Y:S01]  /*12b10*/  FFMA.FTZ R112, R51, R184, R99 ;  /* 0x000000b833707223 */ /* 0x000fe20000010063 */
[----:B------:R-:W-:Y:S01]  /*12b20*/  FFMA.FTZ R125, R41, R172, R89 ;  /* 0x000000ac297d7223 */ /* 0x000fe20000010059 */
[----:B------:R-:W-:Y:S01]  /*12b30*/  FMUL.FTZ R129, R195, R124 ;  /* 0x0000007cc3817220 */ /* 0x000fe20000410000 */
[----:B------:R-:W-:Y:S01]  /*12b40*/  SHF.L.U32 R124, R179, 0x4, RZ ;  /* 0x00000004b37c7819 */ /* 0x000fe200000006ff */
[----:B------:R-:W-:Y:S01]  /*12b50*/  FMUL.FTZ R131, R195, R126 ;  /* 0x0000007ec3837220 */ /* 0x000fe20000410000 */
[----:B------:R-:W-:Y:S01]  /*12b60*/  F2FP.F16.F32.PACK_AB R109, R112, R109 ;  /* 0x0000006d706d723e */ /* 0x000fe200000000ff */
[----:B------:R-:W-:Y:S01]  /*12b70*/  FFMA.FTZ R112, R24, R113, R72 ;  /* 0x0000007118707223 */ /* 0x000fe20000010048 */
[----:B0-----:R-:W-:Y:S01]  /*12b80*/  F2FP.F16.F32.PACK_AB R110, R115, R114 ;  /* 0x00000072736e723e */ /* 0x001fe200000000ff */
[----:B------:R-:W-:Y:S01]  /*12b90*/  FMUL.FTZ R186, R195, R186 ;  /* 0x000000bac3ba7220 */ /* 0x000fe20000410000 */
[----:B------:R-:W-:Y:S01]  /*12ba0*/  F2FP.F16.F32.PACK_AB R111, R121, R118 ;  /* 0x00000076796f723e */ /* 0x000fe200000000ff */
[----:B------:R-:W-:Y:S01]  /*12bb0*/  FFMA.FTZ R118, R40, R175, R88 ;  /* 0x000000af28767223 */ /* 0x000fe20000010058 */
[----:B------:R-:W-:Y:S01]  /*12bc0*/  F2FP.F16.F32.PACK_AB R115, R123, R120 ;  /* 0x000000787b73723e */ /* 0x000fe200000000ff */
[----:B------:R-:W-:Y:S01]  /*12bd0*/  FMUL.FTZ R189, R195, R188 ;  /* 0x000000bcc3bd7220 */ /* 0x000fe20000410000 */
[----:B------:R-:W0:Y:S01]  /*12be0*/  LDC.64 R120, c[0x0][0x2b8] ;  /* 0x0000ae00ff787b82 */ /* 0x000e220000000a00 */
[----:B------:R-:W-:Y:S01]  /*12bf0*/  F2FP.F16.F32.PACK_AB R114, R119, R116 ;  /* 0x000000747772723e */ /* 0x000fe200000000ff */
[----:B------:R-:W-:Y:S01]  /*12c00*/  FFMA.FTZ R116, R26, R117, R74 ;  /* 0x000000751a747223 */ /* 0x000fe2000001004a */
[----:B------:R-:W-:Y:S01]  /*12c10*/  FFMA.FTZ R119, R27, R184, R75 ;  /* 0x000000b81b777223 */ /* 0x000fe2000001004b */
[----:B------:R-:W-:Y:S01]  /*12c20*/  FFMA.FTZ R117, R25, R180, R73 ;  /* 0x000000b419757223 */ /* 0x000fe20000010049 */
[C---:B------:R-:W-:Y:S01]  /*12c30*/  IADD3 R126, P2, R124.reuse, UR12, RZ ;  /* 0x0000000c7c7e7c10 */ /* 0x040fe2000ff5e0ff */
[----:B------:R-:W-:Y:S01]  /*12c40*/  FMUL.FTZ R128, R195, R127 ;  /* 0x0000007fc3807220 */ /* 0x000fe20000410000 */
[----:B------:R-:W-:Y:S01]  /*12c50*/  IADD3 R124, P3, R124, UR14, RZ ;  /* 0x0000000e7c7c7c10 */ /* 0x000fe2000ff7e0ff */
[----:B------:R-:W1:Y:S01]  /*12c60*/  LDC.64 R122, c[0x0][0x2c0] ;  /* 0x0000b000ff7a7b82 */ /* 0x000e620000000a00 */
[----:B------:R-:W-:Y:S01]  /*12c70*/  F2FP.F16.F32.PACK_AB R113, R119, R116 ;  /* 0x000000747771723e */ /* 0x000fe200000000ff */
[----:B------:R-:W-:Y:S01]  /*12c80*/  FFMA.FTZ R119, R36, R187, R84 ;  /* 0x000000bb24777223 */ /* 0x000fe20000010054 */
[----:B------:R-:W-:Y:S01]  /*12c90*/  F2FP.F16.F32.PACK_AB R116, R125, R118 ;  /* 0x000000767d74723e */ /* 0x000fe200000000ff */
[----:B------:R-:W-:Y:S01]  /*12ca0*/  FFMA.FTZ R118, R43, R186, R91 ;  /* 0x000000ba2b767223 */ /* 0x000fe2000001005b */
[----:B------:R-:W-:Y:S01]  /*12cb0*/  SHF.R.U32.HI R125, RZ, 0x1c, R179 ;  /* 0x0000001cff7d7819 */ /* 0x000fe200000116b3 */
[----:B------:R-:W-:Y:S01]  /*12cc0*/  FFMA.FTZ R174, R37, R178, R85 ;  /* 0x000000b225ae7223 */ /* 0x000fe20000010055 */
[----:B------:R-:W-:Y:S01]  /*12cd0*/  F2FP.F16.F32.PACK_AB R112, R117, R112 ;  /* 0x000000707570723e */ /* 0x000fe200000000ff */
[----:B------:R-:W-:Y:S01]  /*12ce0*/  FFMA.FTZ R117, R42, R185, R90 ;  /* 0x000000b92a757223 */ /* 0x000fe2000001005a */
[C---:B------:R-:W-:Y:S01]  /*12cf0*/  IADD3.X R127, R125.reuse, UR13, RZ, P2, !PT ;  /* 0x0000000d7d7f7c10 */ /* 0x040fe200097fe4ff */
[----:B------:R-:W-:Y:S01]  /*12d00*/  FFMA.FTZ R179, R38, R189, R86 ;  /* 0x000000bd26b37223 */ /* 0x000fe20000010056 */
[----:B------:R-:W-:Y:S01]  /*12d10*/  IADD3.X R125, R125, UR15, RZ, P3, !PT ;  /* 0x0000000f7d7d7c10 */ /* 0x000fe20009ffe4ff */
[----:B------:R-:W-:Y:S01]  /*12d20*/  FFMA.FTZ R180, R39, R182, R87 ;  /* 0x000000b627b47223 */ /* 0x000fe20000010057 */
[----:B------:R-:W-:Y:S01]  /*12d30*/  F2FP.F16.F32.PACK_AB R117, R118, R117 ;  /* 0x000000757675723e */ /* 0x000fe200000000ff */
[----:B------:R2:W-:Y:S01]  /*12d40*/  STG.E.128 desc[UR4][R126.64], R108 ;  /* 0x0000006c7e007986 */ /* 0x0005e2000c101d04 */
[----:B------:R-:W-:Y:S01]  /*12d50*/  F2FP.F16.F32.PACK_AB R118, R174, R119 ;  /* 0x00000077ae76723e */ /* 0x000fe200000000ff */
[----:B0-----:R-:W-:Y:S01]  /*12d60*/  IMAD.WIDE.U32 R120, R177, 0x10, R120 ;  /* 0x00000010b1787825 */ /* 0x001fe200078e0078 */
[----:B------:R-:W-:Y:S01]  /*12d70*/  F2FP.F16.F32.PACK_AB R119, R180, R179 ;  /* 0x000000b3b477723e */ /* 0x000fe200000000ff */
        /* <DEDUP_REMOVED lines=16> */
[----:B------:R-:W-:-:S03]  /*12e80*/  F2FP.F16.F32.PACK_AB R111, R182, R189 ;  /* 0x000000bdb66f723e */ /* 0x000fc600000000ff */
[----:B0-----:R-:W-:Y:S01]  /*12e90*/  FFMA.FTZ R112, R32, R129, R80 ;  /* 0x0000008120707223 */ /* 0x001fe20000010050 */
[----:B------:R-:W-:Y:S01]  /*12ea0*/  FFMA.FTZ R113, R33, R0, R81 ;  /* 0x0000000021717223 */ /* 0x000fe20000010051 */
[----:B------:R-:W-:Y:S01]  /*12eb0*/  FFMA.FTZ R114, R35, R128, R83 ;  /* 0x0000008023727223 */ /* 0x000fe20000010053 */
[----:B------:R-:W-:Y:S01]  /*12ec0*/  FFMA.FTZ R115, R28, R173, R76 ;  /* 0x000000ad1c737223 */ /* 0x000fe2000001004c */
[----:B------:R-:W-:Y:S02]  /*12ed0*/  IMAD.SHL.U32 R124, R181, 0x10, RZ ;  /* 0x00000010b57c7824 */ /* 0x000fe400078e00ff */
[----:B---3--:R-:W-:Y:S01]  /*12ee0*/  FFMA.FTZ R116, R29, R130, R77 ;  /* 0x000000821d747223 */ /* 0x008fe2000001004d */
[----:B------:R-:W-:Y:S01]  /*12ef0*/  F2FP.F16.F32.PACK_AB R112, R113, R112 ;  /* 0x000000707170723e */ /* 0x000fe200000000ff */
[----:B------:R-:W-:Y:S01]  /*12f00*/  FFMA.FTZ R113, R34, R131, R82 ;  /* 0x0000008322717223 */ /* 0x000fe20000010052 */
[-C--:B------:R-:W-:Y:S01]  /*12f10*/  FFMA.FTZ R117, R30, R191.reuse, R78 ;  /* 0x000000bf1e757223 */ /* 0x080fe2000001004e */
        /* <DEDUP_REMOVED lines=17> */
[----:B------:R-:W-:Y:S02]  /*13030*/  F2FP.F16.F32.PACK_AB R118, R121, R118 ;  /* 0x000000767976723e */ /* 0x000fe400000000ff */
[----:B------:R-:W-:Y:S01]  /*13040*/  IADD3.X R121, R181, UR13, RZ, P2, !PT ;  /* 0x0000000db5797c10 */ /* 0x000fe200097fe4ff */
[----:B------:R0:W-:Y:S01]  /*13050*/  STG.E.128 desc[UR4][R122.64], R108 ;  /* 0x0000006c7a007986 */ /* 0x0001e2000c101d04 */
[----:B------:R-:W-:-:S02]  /*13060*/  F2FP.F16.F32.PACK_AB R119, R188, R119 ;  /* 0x00000077bc77723e */ /* 0x000fc400000000ff */
[----:B------:R-:W-:Y:S01]  /*13070*/  F2FP.F16.F32.PACK_AB R117, R128, R117 ;  /* 0x000000758075723e */ /* 0x000fe200000000ff */
[----:B------:R0:W-:Y:S01]  /*13080*/  STG.E.128 desc[UR4][R120.64], R112 ;  /* 0x0000007078007986 */ /* 0x0001e2000c101d04 */
[----:B------:R-:W-:Y:S02]  /*13090*/  IADD3.X R125, R181, UR15, RZ, P3, !PT ;  /* 0x0000000fb57d7c10 */ /* 0x000fe40009ffe4ff */
[----:B------:R-:W-:Y:S02]  /*130a0*/  F2FP.F16.F32.PACK_AB R116, R127, R116 ;  /* 0x000000747f74723e */ /* 0x000fe400000000ff */
[----:B------:R-:W-:Y:S02]  /*130b0*/  IADD3 R133, R133, UR16, RZ ;  /* 0x0000001085857c10 */ /* 0x000fe4000fffe0ff */
[----:B------:R-:W-:Y:S01]  /*130c0*/  SEL R0, RZ, 0x1, P1 ;  /* 0x00000001ff007807 */ /* 0x000fe20000800000 */
[----:B------:R0:W-:Y:S01]  /*130d0*/  STG.E.128 desc[UR4][R124.64], R116 ;  /* 0x000000747c007986 */ /* 0x0001e2000c101d04 */
[----:B------:R-:W-:-:S13]  /*130e0*/  ISETP.GE.AND P2, PT, R133, UR17, PT ;  /* 0x0000001185007c0c */ /* 0x000fda000bf46270 */
[----:B------:R-:W-:Y:S05]  /*130f0*/  @!P2 BRA `(.L_x_15312) ;  /* 0xfffffed80074a947 */ /* 0x000fea000383ffff */
[----:B------:R-:W-:Y:S05]  /*13100*/  EXIT ;  /* 0x000000000000794d */ /* 0x000fea0003800000 */
.L_x_15311:
[----:B0-----:R-:W-:Y:S01]  /*13110*/  HFMA2.MMA R186, -RZ, RZ, 0, 5.9604644775390625e-08 ;  /* 0x00000001ffba7435 */ /* 0x001fe200000001ff */
[----:B------:R-:W-:Y:S01]  /*13120*/  IMAD.MOV.U32 R189, RZ, RZ, R0 ;  /* 0x000000ffffbd7224 */ /* 0x000fe200078e0000 */
[----:B------:R-:W-:Y:S01]  /*13130*/  MOV R184, 0xffffffff ;  /* 0xffffffff00b87802 */ /* 0x000fe20000000f00 */
[----:B------:R-:W-:-:S08]  /*13140*/  IMAD.MOV.U32 R191, RZ, RZ, 0x1f ;  /* 0x0000001fffbf7424 */ /* 0x000fd000078e00ff */
[----:B------:R-:W-:Y:S05]  /*13150*/  WARPSYNC.COLLECTIVE R184, `(.L_x_15313) ;  /* 0x00000000b8087348 */ /* 0x000fea0003c00000 */
[----:B------:R0:W1:Y:S02]  /*13160*/  SHFL.BFLY P3, R187, R189, R186, R191 ;  /* 0x0c0000babdbb7389 */ /* 0x00006400000600bf */
[----:B01----:R-:W-:Y:S01]  /*13170*/  ENDCOLLECTIVE ;  /* 0x000000000000791b */ /* 0x003fe20003800000 */
.L_x_15313:
[----:B------:R-:W-:Y:S02]  /*13180*/  IMAD.MOV.U32 R186, RZ, RZ, 0x2 ;  /* 0x00000002ffba7424 */ /* 0x000fe400078e00ff */
[----:B------:R-:W-:-:S04]  /*13190*/  IMAD.MOV.U32 R175, RZ, RZ, R187 ;  /* 0x000000ffffaf7224 */ /* 0x000fc800078e00bb */
[----:B------:R-:W-:-:S05]  /*131a0*/  FADD.FTZ R175, R0, R175 ;  /* 0x000000af00af7221 */ /* 0x000fca0000010000 */
[----:B------:R-:W-:-:S07]  /*131b0*/  MOV R189, R175 ;  /* 0x000000af00bd7202 */ /* 0x000fce0000000f00 */
[----:B------:R-:W-:Y:S05]  /*131c0*/  WARPSYNC.COLLECTIVE R184, `(.L_x_15314) ;  /* 0x00000000b8087348 */ /* 0x000fea0003c00000 */
[----:B------:R0:W1:Y:S02]  /*131d0*/  SHFL.BFLY P3, R187, R189, R186, R191 ;  /* 0x0c0000babdbb7389 */ /* 0x00006400000600bf */
[----:B01----:R-:W-:Y:S01]  /*131e0*/  ENDCOLLECTIVE ;  /* 0x000000000000791b */ /* 0x003fe20003800000 */
.L_x_15314:
[----:B------:R-:W-:Y:S01]  /*131f0*/  HFMA2.MMA R186, -RZ, RZ, 0, 2.384185791015625e-07 ;  /* 0x00000004ffba7435 */ /* 0x000fe200000001ff */
[----:B------:R-:W-:-:S05]  /*13200*/  MOV R172, R187 ;  /* 0x000000bb00ac7202 */ /* 0x000fca0000000f00 */
[----:B------:R-:W-:-:S04]  /*13210*/  FADD.FTZ R180, R175, R172 ;  /* 0x000000acafb47221 */ /* 0x000fc80000010000 */
[----:B------:R-:W-:-:S07]  /*13220*/  IMAD.MOV.U32 R189, RZ, RZ, R180 ;  /* 0x000000ffffbd7224 */ /* 0x000fce00078e00b4 */
[----:B------:R-:W-:Y:S05]  /*13230*/  WARPSYNC.COLLECTIVE R184, `(.L_x_15315) ;  /* 0x00000000b8087348 */ /* 0x000fea0003c00000 */
[----:B------:R0:W1:Y:S02]  /*13240*/  SHFL.BFLY P3, R187, R189, R186, R191 ;  /* 0x0c0000babdbb7389 */ /* 0x00006400000600bf */
[----:B01----:R-:W-:Y:S01]  /*13250*/  ENDCOLLECTIVE ;  /* 0x000000000000791b */ /* 0x003fe20003800000 */
.L_x_15315:
[----:B------:R-:W-:Y:S02]  /*13260*/  IMAD.MOV.U32 R186, RZ, RZ, 0x8 ;  /* 0x00000008ffba7424 */ /* 0x000fe400078e00ff */
[----:B------:R-:W-:-:S04]  /*13270*/  IMAD.MOV.U32 R185, RZ, RZ, R187 ;  /* 0x000000ffffb97224 */ /* 0x000fc800078e00bb */
[----:B------:R-:W-:-:S05]  /*13280*/  FADD.FTZ R185, R180, R185 ;  /* 0x000000b9b4b97221 */ /* 0x000fca0000010000 */
[----:B------:R-:W-:-:S07]  /*13290*/  MOV R189, R185 ;  /* 0x000000b900bd7202 */ /* 0x000fce0000000f00 */
[----:B------:R-:W-:Y:S05]  /*132a0*/  WARPSYNC.COLLECTIVE R184, `(.L_x_15316) ;  /* 0x00000000b8087348 */ /* 0x000fea0003c00000 */
[----:B------:R0:W1:Y:S02]  /*132b0*/  SHFL.BFLY P3, R187, R189, R186, R191 ;  /* 0x0c0000babdbb7389 */ /* 0x00006400000600bf */
[----:B01----:R-:W-:Y:S01]  /*132c0*/  ENDCOLLECTIVE ;  /* 0x000000000000791b */ /* 0x003fe20003800000 */
.L_x_15316:
[----:B------:R-:W-:Y:S01]  /*132d0*/  HFMA2.MMA R186, -RZ, RZ, 0, 9.5367431640625e-07 ;  /* 0x00000010ffba7435 */ /* 0x000fe200000001ff */
[----:B------:R-:W-:-:S05]  /*132e0*/  MOV R172, R187 ;  /* 0x000000bb00ac7202 */ /* 0x000fca0000000f00 */
[----:B------:R-:W-:-:S04]  /*132f0*/  FADD.FTZ R182, R185, R172 ;  /* 0x000000acb9b67221 */ /* 0x000fc80000010000 */
[----:B------:R-:W-:-:S07]  /*13300*/  IMAD.MOV.U32 R189, RZ, RZ, R182 ;  /* 0x000000ffffbd7224 */ /* 0x000fce00078e00b6 */
[----:B------:R-:W-:Y:S05]  /*13310*/  WARPSYNC.COLLECTIVE R184, `(.L_x_15317) ;  /* 0x00000000b8087348 */ /* 0x000fea0003c00000 */
[----:B------:R0:W1:Y:S02]  /*13320*/  SHFL.BFLY P3, R187, R189, R186, R191 ;  /* 0x0c0000babdbb7389 */ /* 0x00006400000600bf */
[----:B01----:R-:W-:Y:S01]  /*13330*/  ENDCOLLECTIVE ;  /* 0x000000000000791b */ /* 0x003fe20003800000 */
.L_x_15317:
        /* <DEDUP_REMOVED lines=55> */
.L_x_15318:
[----:B------:R-:W-:Y:S02]  /*136b0*/  IMAD.MOV.U32 R186, RZ, RZ, 0x2 ;  /* 0x00000002ffba7424 */ /* 0x000fe400078e00ff */
[----:B------:R-:W-:-:S04]  /*136c0*/  IMAD.MOV.U32 R175, RZ, RZ, R187 ;  /* 0x000000ffffaf7224 */ /* 0x000fc800078e00bb */
[----:B------:R-:W-:-:S05]  /*136d0*/  FADD.FTZ R175, R0, R175 ;  /* 0x000000af00af7221 */ /* 0x000fca0000010000 */
[----:B------:R-:W-:-:S07]  /*136e0*/  MOV R189, R175 ;  /* 0x000000af00bd7202 */ /* 0x000fce0000000f00 */
[----:B------:R-:W-:Y:S05]  /*136f0*/  WARPSYNC.COLLECTIVE R184, `(.L_x_15319) ;  /* 0x00000000b8087348 */ /* 0x000fea0003c00000 */
[----:B------:R0:W1:Y:S02]  /*13700*/  SHFL.BFLY P3, R187, R189, R186, R191 ;  /* 0x0c0000babdbb7389 */ /* 0x00006400000600bf */
[----:B01----:R-:W-:Y:S01]  /*13710*/  ENDCOLLECTIVE ;  /* 0x000000000000791b */ /* 0x003fe20003800000 */
.L_x_15319:
[----:B------:R-:W-:Y:S01]  /*13720*/  HFMA2.MMA R186, -RZ, RZ, 0, 2.384185791015625e-07 ;  /* 0x00000004ffba7435 */ /* 0x000fe200000001ff */
[----:B------:R-:W-:-:S05]  /*13730*/  MOV R180, R187 ;  /* 0x000000bb00b47202 */ /* 0x000fca0000000f00 */
[----:B------:R-:W-:-:S04]  /*13740*/  FADD.FTZ R180, R175, R180 ;  /* 0x000000b4afb47221 */ /* 0x000fc80000010000 */
[----:B------:R-:W-:-:S07]  /*13750*/  IMAD.MOV.U32 R189, RZ, RZ, R180 ;  /* 0x000000ffffbd7224 */ /* 0x000fce00078e00b4 */
[----:B------:R-:W-:Y:S05]  /*13760*/  WARPSYNC.COLLECTIVE R184, `(.L_x_15320) ;  /* 0x00000000b8087348 */ /* 0x000fea0003c00000 */
[----:B------:R0:W1:Y:S02]  /*13770*/  SHFL.BFLY P3, R187, R189, R186, R191 ;  /* 0x0c0000babdbb7389 */ /* 0x00006400000600bf */
[----:B01----:R-:W-:Y:S01]  /*13780*/  ENDCOLLECTIVE ;  /* 0x000000000000791b */ /* 0x003fe20003800000 */
.L_x_15320:
[----:B------:R-:W-:Y:S02]  /*13790*/  IMAD.MOV.U32 R186, RZ, RZ, 0x8 ;  /* 0x00000008ffba7424 */ /* 0x000fe400078e00ff */
[----:B------:R-:W-:-:S04]  /*137a0*/  IMAD.MOV.U32 R185, RZ, RZ, R187 ;  /* 0x000000ffffb97224 */ /* 0x000fc800078e00bb */
[----:B------:R-:W-:-:S05]  /*137b0*/  FADD.FTZ R185, R180, R185 ;  /* 0x000000b9b4b97221 */ /* 0x000fca0000010000 */
[----:B------:R-:W-:-:S07]  /*137c0*/  MOV R189, R185 ;  /* 0x000000b900bd7202 */ /* 0x000fce0000000f00 */
[----:B------:R-:W-:Y:S05]  /*137d0*/  WARPSYNC.COLLECTIVE R184, `(.L_x_15321) ;  /* 0x00000000b8087348 */ /* 0x000fea0003c00000 */
[----:B------:R0:W1:Y:S02]  /*137e0*/  SHFL.BFLY P3, R187, R189, R186, R191 ;  /* 0x0c0000babdbb7389 */ /* 0x00006400000600bf */
[----:B01----:R-:W-:Y:S01]  /*137f0*/  ENDCOLLECTIVE ;  /* 0x000000000000791b */ /* 0x003fe20003800000 */
.L_x_15321:
[----:B------:R-:W-:Y:S01]  /*13800*/  HFMA2.MMA R186, -RZ, RZ, 0, 9.5367431640625e-07 ;  /* 0x00000010ffba7435 */ /* 0x000fe200000001ff */
[----:B------:R-:W-:-:S05]  /*13810*/  MOV R182, R187 ;  /* 0x000000bb00b67202 */ /* 0x000fca0000000f00 */
[----:B------:R-:W-:-:S04]  /*13820*/  FADD.FTZ R182, R185, R182 ;  /* 0x000000b6b9b67221 */ /* 0x000fc80000010000 */
[----:B------:R-:W-:-:S07]  /*13830*/  IMAD.MOV.U32 R189, RZ, RZ, R182 ;  /* 0x000000ffffbd7224 */ /* 0x000fce00078e00b6 */
[----:B------:R-:W-:Y:S05]  /*13840*/  WARPSYNC.COLLECTIVE R184, `(.L_x_15322) ;  /* 0x00000000b8087348 */ /* 0x000fea0003c00000 */
[----:B------:R0:W1:Y:S02]  /*13850*/  SHFL.BFLY P3, R187, R189, R186, R191 ;  /* 0x0c0000babdbb7389 */ /* 0x00006400000600bf */
[----:B01----:R-:W-:Y:S01]  /*13860*/  ENDCOLLECTIVE ;  /* 0x000000000000791b */ /* 0x003fe20003800000 */
.L_x_15322:
[----:B------:R-:W-:Y:S05]  /*13870*/  BRA `(.L_x_15323) ;  /* 0xffffffe8007c7947 */ /* 0x000fea000383ffff */
.L_x_15324:
        /* <DEDUP_REMOVED lines=16> */
.L_x_20601:


//--------------------- .text._ZN10layer_norm31ln_parallel_residual_fwd_kernelINS_13Kernel_traitsIf6__halffS2_fjLj6144ELj1ELj1ELj8ELj16ENS_18Kernel_traits_baseILj6144EfS2_fS2_fjLj256EEEEELb1ELb1ELb0EEEvNS_9FwdParamsE --------------------------
	.section	.text._ZN10layer_norm31ln_parallel_residual_fwd_kernelINS_13Kernel_traitsIf6__halffS2_fjLj6144ELj1ELj1ELj8ELj16ENS_18Kernel_traits_baseILj6144EfS2_fS2_fjLj256EEEEELb1ELb1ELb0EEEvNS_9FwdParamsE,"ax",@progbits
	.align	128
        .global         _ZN10layer_norm31ln_parallel_residual_fwd_kernelINS_13Kernel_traitsIf6__halffS2_fjLj6144ELj1ELj1ELj8ELj16ENS_18Kernel_traits_baseILj6144EfS2_fS2_fjLj256EEEEELb1ELb1ELb0EEEvNS_9FwdParamsE
        .type           _ZN10layer_norm31ln_parallel_residual_fwd_kernelINS_13Kernel_traitsIf6__halffS2_fjLj6144ELj1ELj1ELj8ELj16ENS_18Kernel_traits_baseILj6144EfS2_fS2_fjLj256EEEEELb1ELb1ELb0EEEvNS_9FwdParamsE,@function
        .size           _ZN10layer_norm31ln_parallel_residual_fwd_kernelINS_13Kernel_traitsIf6__halffS2_fjLj6144ELj1ELj1ELj8ELj16ENS_18Kernel_traits_baseILj6144EfS2_fS2_fjLj256EEEEELb1ELb1ELb0EEEvNS_9FwdParamsE,(.L_x_20602 - _ZN10layer_norm31ln_parallel_residual_fwd_kernelINS_13Kernel_traitsIf6__halffS2_fjLj6144ELj1ELj1ELj8ELj16ENS_18Kernel_traits_baseILj6144EfS2_fS2_fjLj256EEEEELb1ELb1ELb0EEEvNS_9FwdParamsE)
        .other          _ZN10layer_norm31ln_parallel_residual_fwd_kernelINS_13Kernel_traitsIf6__halffS2_fjLj6144ELj1ELj1ELj8ELj16ENS_18Kernel_traits_baseILj6144EfS2_fS2_fjLj256EEEEELb1ELb1ELb0EEEvNS_9FwdParamsE,@"STO_CUDA_ENTRY STV_DEFAULT"
_ZN10layer_norm31ln_parallel_residual_fwd_kernelINS_13Kernel_traitsIf6__halffS2_fjLj6144ELj1ELj1ELj8ELj16ENS_18Kernel_traits_baseILj6144EfS2_fS2_fjLj256EEEEELb1ELb1ELb0EEEvNS_9FwdParamsE:
.text._ZN10layer_norm31ln_parallel_residual_fwd_kernelINS_13Kernel_traitsIf6__halffS2_fjLj6144ELj1ELj1ELj8ELj16ENS_18Kernel_traits_baseILj6144EfS2_fS2_fjLj256EEEEELb1ELb1ELb0EEEvNS_9FwdParamsE:
        /* <DEDUP_REMOVED lines=107> */
.L_x_15326:
[----:B------:R-:W-:Y:S05]  /*06b0*/  BSYNC B0 ;  /* 0x0000000000007941 */ /* 0x000fea0003800000 */
.L_x_15325:
        /* <DEDUP_REMOVED lines=18> */
.L_x_15328:
[----:B------:R-:W-:Y:S05]  /*07e0*/  BSYNC B0 ;  /* 0x0000000000007941 */ /* 0x000fea0003800000 */
.L_x_15327:
        /* <DEDUP_REMOVED lines=17> */
.L_x_15330:
[----:B------:R-:W-:Y:S05]  /*0900*/  BSYNC B0 ;  /* 0x0000000000007941 */ /* 0x000fea0003800000 */
.L_x_15329:
        /* <DEDUP_REMOVED lines=41> */
.L_x_15730:
        /* <DEDUP_REMOVED lines=35> */
.L_x_15334:
[----:B------:R-:W-:-:S07]  /*0dd0*/  MOV R97, R3 ;  /* 0x0000000300617202 */ /* 0x000fce0000000f00 */
.L_x_15335:
[----:B------:R-:W-:Y:S05]  /*0de0*/  BSYNC B1 ;  /* 0x0000000000017941 */ /* 0x000fea0003800000 */
.L_x_15333:
        /* <DEDUP_REMOVED lines=16> */
.L_x_15339:
[----:B------:R-:W-:Y:S05]  /*0ef0*/  BSYNC B2 ;  /* 0x0000000000027941 */ /* 0x000fea0003800000 */
.L_x_15338:
        /* <DEDUP_REMOVED lines=44> */
.L_x_15337:
[----:B------:R-:W-:Y:S05]  /*11c0*/  BSYNC B1 ;  /* 0x0000000000017941 */ /* 0x000fea0003800000 */
.L_x_15336:
[----:B------:R-:W1:Y:S01]  /*11d0*/  LDC R98, c[0x0][0x298] ;  /* 0x0000a600ff627b82 */ /* 0x000e620000000800 */
[----:B------:R-:W-:Y:S01]  /*11e0*/  ISETP.NE.U32.AND P2, PT, R72, RZ, PT ;  /* 0x000000ff4800720c */ /* 0x000fe20003f45070 */
[----:B-----5:R-:W-:Y:S01]  /*11f0*/  HADD2.F32 R75, -RZ, R76.H0_H0 ;  /* 0x2000004cff4b7230 */ /* 0x020fe20000004100 */
[----:B------:R-:W-:Y:S01]  /*1200*/  I2FP.F32.U32 R4, R97 ;  /* 0x0000006100047245 */ /* 0x000fe20000201000 */
[----:B------:R-:W-:Y:S01]  /*1210*/  IMAD.MOV.U32 R97, RZ, RZ, 0x2f800000 ;  /* 0x2f800000ff617424 */ /* 0x000fe200078e00ff */
        /* <DEDUP_REMOVED lines=13> */
.L_x_15340:
        /* <DEDUP_REMOVED lines=12> */
.L_x_15343:
[----:B------:R-:W-:-:S07]  /*13b0*/  MOV R10, R3 ;  /* 0x00000003000a7202 */ /* 0x000fce0000000f00 */
.L_x_15344:
[----:B------:R-:W-:Y:S05]  /*13c0*/  BSYNC B1 ;  /* 0x0000000000017941 */ /* 0x000fea0003800000 */
.L_x_15342:
        /* <DEDUP_REMOVED lines=16> */
.L_x_15348:
[----:B------:R-:W-:Y:S05]  /*14d0*/  BSYNC B2 ;  /* 0x0000000000027941 */ /* 0x000fea0003800000 */
.L_x_15347:
        /* <DEDUP_REMOVED lines=44> */
.L_x_15346:
[----:B------:R-:W-:Y:S05]  /*17a0*/  BSYNC B1 ;  /* 0x0000000000017941 */ /* 0x000fea0003800000 */
.L_x_15345:
        /* <DEDUP_REMOVED lines=9> */
.L_x_15341:
        /* <DEDUP_REMOVED lines=12> */
.L_x_15350:
[----:B------:R-:W-:-:S07]  /*1900*/  MOV R73, R3 ;  /* 0x0000000300497202 */ /* 0x000fce0000000f00 */
.L_x_15351:
[----:B------:R-:W-:Y:S05]  /*1910*/  BSYNC B1 ;  /* 0x0000000000017941 */ /* 0x000fea0003800000 */
.L_x_15349:
        /* <DEDUP_REMOVED lines=16> */
.L_x_15355:
[----:B------:R-:W-:Y:S05]  /*1a20*/  BSYNC B2 ;  /* 0x0000000000027941 */ /* 0x000fea0003800000 */
.L_x_15354:
        /* <DEDUP_REMOVED lines=44> */
.L_x_15353:
[----:B------:R-:W-:Y:S05]  /*1cf0*/  BSYNC B1 ;  /* 0x0000000000017941 */ /* 0x000fea0003800000 */
.L_x_15352:
        /* <DEDUP_REMOVED lines=13> */
.L_x_15356:
        /* <DEDUP_REMOVED lines=12> */
.L_x_15359:
[----:B------:R-:W-:-:S07]  /*1e90*/  IMAD.MOV.U32 R11, RZ, RZ, R3 ;  /* 0x000000ffff0b7224 */ /* 0x000fce00078e0003 */
.L_x_15360:
[----:B------:R-:W-:Y:S05]  /*1ea0*/  BSYNC B1 ;  /* 0x0000000000017941 */ /* 0x000fea0003800000 */
.L_x_15358:
        /* <DEDUP_REMOVED lines=16> */
.L_x_15364:
[----:B------:R-:W-:Y:S05]  /*1fb0*/  BSYNC B2 ;  /* 0x0000000000027941 */ /* 0x000fea0003800000 */
.L_x_15363:
        /* <DEDUP_REMOVED lines=44> */
.L_x_15362:
[----:B------:R-:W-:Y:S05]  /*2280*/  BSYNC B1 ;  /* 0x0000000000017941 */ /* 0x000fea0003800000 */
.L_x_15361:
        /* <DEDUP_REMOVED lines=9> */
.L_x_15357:
        /* <DEDUP_REMOVED lines=12> */
.L_x_15366:
[----:B------:R-:W-:-:S07]  /*23e0*/  IMAD.MOV.U32 R76, RZ, RZ, R3 ;  /* 0x000000ffff4c7224 */ /* 0x000fce00078e0003 */
.L_x_15367:
[----:B------:R-:W-:Y:S05]  /*23f0*/  BSYNC B1 ;  /* 0x0000000000017941 */ /* 0x000fea0003800000 */
.L_x_15365:
        /* <DEDUP_REMOVED lines=16> */
.L_x_15371:
[----:B------:R-:W-:Y:S05]  /*2500*/  BSYNC B2 ;  /* 0x0000000000027941 */ /* 0x000fea0003800000 */
.L_x_15370:
        /* <DEDUP_REMOVED lines=44> */
.L_x_15369:
[----:B------:R-:W-:Y:S05]  /*27d0*/  BSYNC B1 ;  /* 0x0000000000017941 */ /* 0x000fea0003800000 */
.L_x_15368:
        /* <DEDUP_REMOVED lines=13> */
.L_x_15372:
        /* <DEDUP_REMOVED lines=12> */
.L_x_15375:
[----:B------:R-:W-:-:S07]  /*2970*/  IMAD.MOV.U32 R75, RZ, RZ, R3 ;  /* 0x000000ffff4b7224 */ /* 0x000fce00078e0003 */
.L_x_15376:
[----:B------:R-:W-:Y:S05]  /*2980*/  BSYNC B1 ;  /* 0x0000000000017941 */ /* 0x000fea0003800000 */
.L_x_15374:
        /* <DEDUP_REMOVED lines=16> */
.L_x_15380:
[----:B------:R-:W-:Y:S05]  /*2a90*/  BSYNC B2 ;  /* 0x0000000000027941 */ /* 0x000fea0003800000 */
.L_x_15379:
        /* <DEDUP_REMOVED lines=44> */
.L_x_15378:
[----:B------:R-:W-:Y:S05]  /*2d60*/  BSYNC B1 ;  /* 0x0000000000017941 */ /* 0x000fea0003800000 */
.L_x_15377:
        /* <DEDUP_REMOVED lines=9> */
.L_x_15373:
        /* <DEDUP_REMOVED lines=12> */
.L_x_15382:
[----:B------:R-:W-:-:S07]  /*2ec0*/  IMAD.MOV.U32 R75, RZ, RZ, R3 ;  /* 0x000000ffff4b7224 */ /* 0x000fce00078e0003 */
.L_x_15383:
[----:B------:R-:W-:Y:S05]  /*2ed0*/  BSYNC B1 ;  /* 0x0000000000017941 */ /* 0x000fea0003800000 */
.L_x_15381:
        /* <DEDUP_REMOVED lines=16> */
.L_x_15387:
[----:B------:R-:W-:Y:S05]  /*2fe0*/  BSYNC B2 ;  /* 0x0000000000027941 */ /* 0x000fea0003800000 */
.L_x_15386:
        /* <DEDUP_REMOVED lines=44> */
.L_x_15385:
[----:B------:R-:W-:Y:S05]  /*32b0*/  BSYNC B1 ;  /* 0x0000000000017941 */ /* 0x000fea0003800000 */
.L_x_15384:
        /* <DEDUP_REMOVED lines=13> */
.L_x_15388:
        /* <DEDUP_REMOVED lines=12> */
.L_x_15391:
[----:B------:R-:W-:-:S07]  /*3450*/  MOV R101, R3 ;  /* 0x0000000300657202 */ /* 0x000fce0000000f00 */
.L_x_15392:
[----:B------:R-:W-:Y:S05]  /*3460*/  BSYNC B1 ;  /* 0x0000000000017941 */ /* 0x000fea0003800000 */
.L_x_15390:
        /* <DEDUP_REMOVED lines=16> */
.L_x_15396:
[----:B------:R-:W-:Y:S05]  /*3570*/  BSYNC B2 ;  /* 0x0000000000027941 */ /* 0x000fea0003800000 */
.L_x_15395:
        /* <DEDUP_REMOVED lines=44> */
.L_x_15394:
[----:B------:R-:W-:Y:S05]  /*3840*/  BSYNC B1 ;  /* 0x0000000000017941 */ /* 0x000fea0003800000 */
.L_x_15393:
        /* <DEDUP_REMOVED lines=9> */
.L_x_15389:
        /* <DEDUP_REMOVED lines=12> */
.L_x_15398:
[----:B------:R-:W-:-:S07]  /*39a0*/  MOV R119, R3 ;  /* 0x0000000300777202 */ /* 0x000fce0000000f00 */
.L_x_15399:
[----:B------:R-:W-:Y:S05]  /*39b0*/  BSYNC B1 ;  /* 0x0000000000017941 */ /* 0x000fea0003800000 */
.L_x_15397:
        /* <DEDUP_REMOVED lines=16> */
.L_x_15403:
[----:B------:R-:W-:Y:S05]  /*3ac0*/  BSYNC B2 ;  /* 0x0000000000027941 */ /* 0x000fea0003800000 */
.L_x_15402:
        /* <DEDUP_REMOVED lines=44> */
.L_x_15401:
[----:B------:R-:W-:Y:S05]  /*3d90*/  BSYNC B1 ;  /* 0x0000000000017941 */ /* 0x000fea0003800000 */
.L_x_15400:
        /* <DEDUP_REMOVED lines=13> */
.L_x_15404:
        /* <DEDUP_REMOVED lines=12> */
.L_x_15407:
[----:B------:R-:W-:-:S07]  /*3f30*/  IMAD.MOV.U32 R77, RZ, RZ, R3 ;  /* 0x000000ffff4d7224 */ /* 0x000fce00078e0003 */
.L_x_15408:
[----:B------:R-:W-:Y:S05]  /*3f40*/  BSYNC B1 ;  /* 0x0000000000017941 */ /* 0x000fea0003800000 */
.L_x_15406:
        /* <DEDUP_REMOVED lines=16> */
.L_x_15412:
[----:B------:R-:W-:Y:S05]  /*4050*/  BSYNC B2 ;  /* 0x0000000000027941 */ /* 0x000fea0003800000 */
.L_x_15411:
        /* <DEDUP_REMOVED lines=44> */
.L_x_15410:
[----:B------:R-:W-:Y:S05]  /*4320*/  BSYNC B1 ;  /* 0x0000000000017941 */ /* 0x000fea0003800000 */
.L_x_15409:
        /* <DEDUP_REMOVED lines=9> */
.L_x_15405:
        /* <DEDUP_REMOVED lines=12> */
.L_x_15414:
[----:B------:R-:W-:-:S07]  /*4480*/  IMAD.MOV.U32 R77, RZ, RZ, R3 ;  /* 0x000000ffff4d7224 */ /* 0x000fce00078e0003 */
.L_x_15415:
[----:B------:R-:W-:Y:S05]  /*4490*/  BSYNC B1 ;  /* 0x0000000000017941 */ /* 0x000fea0003800000 */
.L_x_15413:
        /* <DEDUP_REMOVED lines=16> */
.L_x_15419:
[----:B------:R-:W-:Y:S05]  /*45a0*/  BSYNC B2 ;  /* 0x0000000000027941 */ /* 0x000fea0003800000 */
.L_x_15418:
        /* <DEDUP_REMOVED lines=10> */
[----:B------:R-:W-:-:S03]  /*4650*/  HFMA2.MMA R121, -RZ, RZ, 0, 0 ;  /* 0x00000000ff797435 */ /* 0x000fc600000001ff */
        /* <DEDUP_REMOVED lines=33> */
.L_x_15417:
[----:B------:R-:W-:Y:S05]  /*4870*/  BSYNC B1 ;  /* 0x0000000000017941 */ /* 0x000fea0003800000 */
.L_x_15416:
        /* <DEDUP_REMOVED lines=12> */
.L_x_15420:
        /* <DEDUP_REMOVED lines=12> */
.L_x_15423:
[----:B------:R-:W-:-:S07]  /*4a00*/  IMAD.MOV.U32 R78, RZ, RZ, R3 ;  /* 0x000000ffff4e7224 */ /* 0x000fce00078e0003 */
.L_x_15424:
[----:B------:R-:W-:Y:S05]  /*4a10*/  BSYNC B1 ;  /* 0x0000000000017941 */ /* 0x000fea0003800000 */
.L_x_15422:
        /* <DEDUP_REMOVED lines=16> */
.L_x_15428:
[----:B------:R-:W-:Y:S05]  /*4b20*/  BSYNC B2 ;  /* 0x0000000000027941 */ /* 0x000fea0003800000 */
.L_x_15427:
        /* <DEDUP_REMOVED lines=44> */
.L_x_15426:
[----:B------:R-:W-:Y:S05]  /*4df0*/  BSYNC B1 ;  /* 0x0000000000017941 */ /* 0x000fea0003800000 */
.L_x_15425:
        /* <DEDUP_REMOVED lines=9> */
.L_x_15421:
        /* <DEDUP_REMOVED lines=12> */
.L_x_15430:
[----:B------:R-:W-:-:S07]  /*4f50*/  IMAD.MOV.U32 R78, RZ, RZ, R3 ;  /* 0x000000ffff4e7224 */ /* 0x000fce00078e0003 */
.L_x_15431:
[----:B------:R-:W-:Y:S05]  /*4f60*/  BSYNC B1 ;  /* 0x0000000000017941 */ /* 0x000fea0003800000 */
.L_x_15429:
        /* <DEDUP_REMOVED lines=16> */
.L_x_15435:
[----:B------:R-:W-:Y:S05]  /*5070*/  BSYNC B2 ;  /* 0x0000000000027941 */ /* 0x000fea0003800000 */
.L_x_15434:
        /* <DEDUP_REMOVED lines=44> */
.L_x_15433:
[----:B------:R-:W-:Y:S05]  /*5340*/  BSYNC B1 ;  /* 0x0000000000017941 */ /* 0x000fea0003800000 */
.L_x_15432:
        /* <DEDUP_REMOVED lines=12> */
.L_x_15436:
        /* <DEDUP_REMOVED lines=12> */
.L_x_15439:
[----:B------:R-:W-:-:S07]  /*54d0*/  MOV R104, R3 ;  /* 0x0000000300687202 */ /* 0x000fce0000000f00 */
.L_x_15440:
[----:B------:R-:W-:Y:S05]  /*54e0*/  BSYNC B1 ;  /* 0x0000000000017941 */ /* 0x000fea0003800000 */
.L_x_15438:
        /* <DEDUP_REMOVED lines=16> */
.L_x_15444:
[----:B------:R-:W-:Y:S05]  /*55f0*/  BSYNC B2 ;  /* 0x0000000000027941 */ /* 0x000fea0003800000 */
.L_x_15443:
        /* <DEDUP_REMOVED lines=44> */
.L_x_15442:
[----:B------:R-:W-:Y:S05]  /*58c0*/  BSYNC B1 ;  /* 0x0000000000017941 */ /* 0x000fea0003800000 */
.L_x_15441:
        /* <DEDUP_REMOVED lines=9> */
.L_x_15437:
        /* <DEDUP_REMOVED lines=12> */
.L_x_15446:
[----:B------:R-:W-:-:S07]  /*5a20*/  MOV R121, R3 ;  /* 0x0000000300797202 */ /* 0x000fce0000000f00 */
.L_x_15447:
[----:B------:R-:W-:Y:S05]  /*5a30*/  BSYNC B1 ;  /* 0x0000000000017941 */ /* 0x000fea0003800000 */
.L_x_15445:
        /* <DEDUP_REMOVED lines=16> */
.L_x_15451:
[----:B------:R-:W-:Y:S05]  /*5b40*/  BSYNC B2 ;  /* 0x0000000000027941 */ /* 0x000fea0003800000 */
.L_x_15450:
        /* <DEDUP_REMOVED lines=44> */
.L_x_15449:
[----:B------:R-:W-:Y:S05]  /*5e10*/  BSYNC B1 ;  /* 0x0000000000017941 */ /* 0x000fea0003800000 */
.L_x_15448:
        /* <DEDUP_REMOVED lines=12> */
.L_x_15452:
        /* <DEDUP_REMOVED lines=12> */
.L_x_15455:
[----:B------:R-:W-:-:S07]  /*5fa0*/  IMAD.MOV.U32 R105, RZ, RZ, R3 ;  /* 0x000000ffff697224 */ /* 0x000fce00078e0003 */
.L_x_15456:
[----:B------:R-:W-:Y:S05]  /*5fb0*/  BSYNC B1 ;  /* 0x0000000000017941 */ /* 0x000fea0003800000 */
.L_x_15454:
        /* <DEDUP_REMOVED lines=16> */
.L_x_15460:
[----:B------:R-:W-:Y:S05]  /*60c0*/  BSYNC B2 ;  /* 0x0000000000027941 */ /* 0x000fea0003800000 */
.L_x_15459:
        /* <DEDUP_REMOVED lines=44> */
.L_x_15458:
[----:B------:R-:W-:Y:S05]  /*6390*/  BSYNC B1 ;  /* 0x0000000000017941 */ /* 0x000fea0003800000 */
.L_x_15457:
        /* <DEDUP_REMOVED lines=9> */
.L_x_15453:
[----:B------:R-:W-:Y:S02]  /*6430*/  SEL R98, RZ, 0x10000, P4 ;  /* 0x00010000ff627807 */ /* 0x000fe40002000000 */
[----:B------:R-:W-:Y:S01]  /*6440*/  ISETP.NE.AND P4, PT, R120, RZ, PT ;  /* 0x000000ff7800720c */ /* 0x000fe20003f85270 */
[----:B------:R-:W-:Y:S01]  /*6450*/  IMAD.SHL.U32 R120, R9, 0x8, RZ ;  /* 0x0000000809787824 */ /* 0x000fe200078e00ff */
[----:B------:R-:W-:Y:S02]  /*6460*/  ISETP.NE.AND P0, PT, R118, RZ, PT ;  /* 0x000000ff7600720c */ /* 0x000fe40003f05270 */
[----:B------:R-:W-:Y:S02]  /*6470*/  ISETP.NE.AND P2, PT, R116, RZ, PT ;  /* 0x000000ff7400720c */ /* 0x000fe40003f45270 */
[----:B------:R-:W-:Y:S02]  /*6480*/  SEL R118, RZ, 0x1, P4 ;  /* 0x00000001ff767807 */ /* 0x000fe40002000000 */
[----:B------:R-:W-:-:S02]  /*6490*/  SEL R116, RZ, 0x1000000, P5 ;  /* 0x01000000ff747807 */ /* 0x000fc40002800000 */
[----:B------:R-:W-:Y:S02]  /*64a0*/  SEL R99, RZ, 0x100, P3 ;  /* 0x00000100ff637807 */ /* 0x000fe40001800000 */
[----:B------:R-:W-:Y:S02]  /*64b0*/  ISETP.NE.AND P6, PT, R117, RZ, PT ;  /* 0x000000ff7500720c */ /* 0x000fe40003fc5270 */
[----:B------:R-:W-:Y:S01]  /*64c0*/  ISETP.NE.AND P5, PT, R119, RZ, PT ;  /* 0x000000ff7700720c */ /* 0x000fe20003fa5270 */
[----:B------:R-:W-:Y:S01]  /*64d0*/  IMAD.WIDE.U32 R118, R118, 0x1000000, RZ ;  /* 0x0100000076767825 */ /* 0x000fe200078e00ff */
        /* <DEDUP_REMOVED lines=20> */
[----:B-1----:R-:W-:Y:S01]  /*6620*/  IMAD.U32 R99, R104, 0x10000, RZ ;  /* 0x0001000068637824 */ /* 0x002fe200078e00ff */
        /* <DEDUP_REMOVED lines=19> */
.L_x_15461:
[----:B------:R-:W-:-:S07]  /*6760*/  IADD3 R97, R9, 0x100, RZ ;  /* 0x0000010009617810 */ /* 0x000fce0007ffe0ff */
.L_x_15332:
[----:B------:R-:W-:Y:S05]  /*6770*/  BSYNC B0 ;  /* 0x0000000000007941 */ /* 0x000fea0003800000 */
.L_x_15331:
        /* <DEDUP_REMOVED lines=22> */
[----:B------:R-:W-:Y:S01]  /*68e0*/  ISETP.NE.AND P2, PT, R4, 0x2, PT ;  /* 0x000000020400780c */ /* 0x000fe20003f45270 */
[----:B-1----:R-:W-:-:S12]  /*68f0*/  IMAD.MOV.U32 R117, RZ, RZ, R5 ;  /* 0x000000ffff757224 */ /* 0x002fd800078e0005 */
[----:B------:R-:W-:Y:S05]  /*6900*/  @!P2 BRA `(.L_x_15466) ;  /* 0x000000000018a947 */ /* 0x000fea0003800000 */
[----:B------:R-:W-:Y:S02]  /*6910*/  ISETP.NE.AND P2, PT, R4, 0x3, PT ;  /* 0x000000030400780c */ /* 0x000fe40003f45270 */
[----:B------:R-:W-:-:S11]  /*6920*/  MOV R117, R6 ;  /* 0x0000000600757202 */ /* 0x000fd60000000f00 */
[----:B------:R-:W-:Y:S05]  /*6930*/  @P2 BRA `(.L_x_15466) ;  /* 0x00000000000c2947 */ /* 0x000fea0003800000 */
[----:B------:R-:W-:Y:S01]  /*6940*/  IMAD.MOV.U32 R117, RZ, RZ, R2 ;  /* 0x000000ffff757224 */ /* 0x000fe200078e0002 */
[----:B------:R-:W-:Y:S06]  /*6950*/  BRA `(.L_x_15466) ;  /* 0x0000000000047947 */ /* 0x000fec0003800000 */
.L_x_15465:
[----:B-1----:R-:W-:-:S07]  /*6960*/  IMAD.MOV.U32 R117, RZ, RZ, R3 ;  /* 0x000000ffff757224 */ /* 0x002fce00078e0003 */
.L_x_15466:
[----:B------:R-:W-:Y:S05]  /*6970*/  BSYNC B1 ;  /* 0x0000000000017941 */ /* 0x000fea0003800000 */
.L_x_15464:
        /* <DEDUP_REMOVED lines=16> */
.L_x_15470:
[----:B------:R-:W-:Y:S05]  /*6a80*/  BSYNC B2 ;  /* 0x0000000000027941 */ /* 0x000fea0003800000 */
.L_x_15469:
[C---:B------:R-:W-:Y:S01]  /*6a90*/  IMAD.HI.U32 R3, R110.reuse, -0x326172a9, RZ ;  /* 0xcd9e8d576e037827 */ /* 0x040fe200078e00ff */
[----:B------:R-:W-:Y:S01]  /*6aa0*/  LOP3.LUT R5, R5, UR7, R0, 0x96, !PT ;  /* 0x0000000705057c12 */ /* 0x000fe2000f8e9600 */
[----:B------:R-:W-:Y:S02]  /*6ab0*/  HFMA2.MMA R118, -RZ, RZ, 0, 0 ;  /* 0x00000000ff767435 */ /* 0x000fe400000001ff */
[----:B--2---:R-:W-:Y:S01]  /*6ac0*/  IMAD R99, R110, -0x326172a9, RZ ;  /* 0xcd9e8d576e637824 */ /* 0x004fe200078e02ff */
        /* <DEDUP_REMOVED lines=40> */
.L_x_15468:
[----:B------:R-:W-:Y:S05]  /*6d50*/  BSYNC B1 ;  /* 0x0000000000017941 */ /* 0x000fea0003800000 */
.L_x_15467:
[----:B--2---:R-:W1:Y:S01]  /*6d60*/  LDC R99, c[0x0][0x298] ;  /* 0x0000a600ff637b82 */ /* 0x004e620000000800 */
        /* <DEDUP_REMOVED lines=17> */
.L_x_15471:
        /* <DEDUP_REMOVED lines=12> */
.L_x_15474:
[----:B------:R-:W-:-:S07]  /*6f40*/  IMAD.MOV.U32 R10, RZ, RZ, R3 ;  /* 0x000000ffff0a7224 */ /* 0x000fce00078e0003 */
.L_x_15475:
[----:B------:R-:W-:Y:S05]  /*6f50*/  BSYNC B1 ;  /* 0x0000000000017941 */ /* 0x000fea0003800000 */
.L_x_15473:
        /* <DEDUP_REMOVED lines=16> */
.L_x_15479:
[----:B------:R-:W-:Y:S05]  /*7060*/  BSYNC B2 ;  /* 0x0000000000027941 */ /* 0x000fea0003800000 */
.L_x_15478:
        /* <DEDUP_REMOVED lines=44> */
.L_x_15477:
[----:B------:R-:W-:Y:S05]  /*7330*/  BSYNC B1 ;  /* 0x0000000000017941 */ /* 0x000fea0003800000 */
.L_x_15476:
        /* <DEDUP_REMOVED lines=9> */
.L_x_15472:
        /* <DEDUP_REMOVED lines=12> */
.L_x_15481:
[----:B------:R-:W-:-:S07]  /*7490*/  IMAD.MOV.U32 R81, RZ, RZ, R3 ;  /* 0x000000ffff517224 */ /* 0x000fce00078e0003 */
.L_x_15482:
[----:B------:R-:W-:Y:S05]  /*74a0*/  BSYNC B1 ;  /* 0x0000000000017941 */ /* 0x000fea0003800000 */
.L_x_15480:
        /* <DEDUP_REMOVED lines=16> */
.L_x_15486:
[----:B------:R-:W-:Y:S05]  /*75b0*/  BSYNC B2 ;  /* 0x0000000000027941 */ /* 0x000fea0003800000 */
.L_x_15485:
        /* <DEDUP_REMOVED lines=44> */
.L_x_15484:
[----:B------:R-:W-:Y:S05]  /*7880*/  BSYNC B1 ;  /* 0x0000000000017941 */ /* 0x000fea0003800000 */
.L_x_15483:
        /* <DEDUP_REMOVED lines=13> */
.L_x_15487:
        /* <DEDUP_REMOVED lines=12> */
.L_x_15490:
[----:B------:R-:W-:-:S07]  /*7a20*/  IMAD.MOV.U32 R11, RZ, RZ, R3 ;  /* 0x000000ffff0b7224 */ /* 0x000fce00078e0003 */
.L_x_15491:
[----:B------:R-:W-:Y:S05]  /*7a30*/  BSYNC B1 ;  /* 0x0000000000017941 */ /* 0x000fea0003800000 */
.L_x_15489:
        /* <DEDUP_REMOVED lines=16> */
.L_x_15495:
[----:B------:R-:W-:Y:S05]  /*7b40*/  BSYNC B2 ;  /* 0x0000000000027941 */ /* 0x000fea0003800000 */
.L_x_15494:
        /* <DEDUP_REMOVED lines=44> */
.L_x_15493:
[----:B------:R-:W-:Y:S05]  /*7e10*/  BSYNC B1 ;  /* 0x0000000000017941 */ /* 0x000fea0003800000 */
.L_x_15492:
        /* <DEDUP_REMOVED lines=9> */
.L_x_15488:
        /* <DEDUP_REMOVED lines=12> */
.L_x_15497:
[----:B------:R-:W-:-:S07]  /*7f70*/  IMAD.MOV.U32 R84, RZ, RZ, R3 ;  /* 0x000000ffff547224 */ /* 0x000fce00078e0003 */
.L_x_15498:
[----:B------:R-:W-:Y:S05]  /*7f80*/  BSYNC B1 ;  /* 0x0000000000017941 */ /* 0x000fea0003800000 */
.L_x_15496:
        /* <DEDUP_REMOVED lines=16> */
.L_x_15502:
[----:B------:R-:W-:Y:S05]  /*8090*/  BSYNC B2 ;  /* 0x0000000000027941 */ /* 0x000fea0003800000 */
.L_x_15501:
        /* <DEDUP_REMOVED lines=41> */
[----:B------:R-:W-:Y:S01]  /*8330*/  IMAD.MOV.U32 R120, RZ, RZ, RZ ;  /* 0x000000ffff787224 */ /* 0x000fe200078e00ff */
[----:B------:R-:W-:Y:S01]  /*8340*/  LOP3.LUT R5, R5, UR37, R2, 0x96, !PT ;  /* 0x0000002505057c12 */ /* 0x000fe2000f8e9602 */
[----:B------:R-:W-:-:S07]  /*8350*/  IMAD.MOV.U32 R2, RZ, RZ, R4 ;  /* 0x000000ffff027224 */ /* 0x000fce00078e0004 */
.L_x_15500:
[----:B------:R-:W-:Y:S05]  /*8360*/  BSYNC B1 ;  /* 0x0000000000017941 */ /* 0x000fea0003800000 */
.L_x_15499:
        /* <DEDUP_REMOVED lines=13> */
.L_x_15503:
        /* <DEDUP_REMOVED lines=12> */
.L_x_15506:
[----:B------:R-:W-:-:S07]  /*8500*/  MOV R83, R3 ;  /* 0x0000000300537202 */ /* 0x000fce0000000f00 */
.L_x_15507:
[----:B------:R-:W-:Y:S05]  /*8510*/  BSYNC B1 ;  /* 0x0000000000017941 */ /* 0x000fea0003800000 */
.L_x_15505:
        /* <DEDUP_REMOVED lines=16> */
.L_x_15511:
[----:B------:R-:W-:Y:S05]  /*8620*/  BSYNC B2 ;  /* 0x0000000000027941 */ /* 0x000fea0003800000 */
.L_x_15510:
        /* <DEDUP_REMOVED lines=44> */
.L_x_15509:
[----:B------:R-:W-:Y:S05]  /*88f0*/  BSYNC B1 ;  /* 0x0000000000017941 */ /* 0x000fea0003800000 */
.L_x_15508:
        /* <DEDUP_REMOVED lines=9> */
.L_x_15504:
        /* <DEDUP_REMOVED lines=12> */
.L_x_15513:
[----:B------:R-:W-:-:S07]  /*8a50*/  MOV R83, R3 ;  /* 0x0000000300537202 */ /* 0x000fce0000000f00 */
.L_x_15514:
[----:B------:R-:W-:Y:S05]  /*8a60*/  BSYNC B1 ;  /* 0x0000000000017941 */ /* 0x000fea0003800000 */
.L_x_15512:
        /* <DEDUP_REMOVED lines=16> */
.L_x_15518:
[----:B------:R-:W-:Y:S05]  /*8b70*/  BSYNC B2 ;  /* 0x0000000000027941 */ /* 0x000fea0003800000 */
.L_x_15517:
        /* <DEDUP_REMOVED lines=44> */
.L_x_15516:
[----:B------:R-:W-:Y:S05]  /*8e40*/  BSYNC B1 ;  /* 0x0000000000017941 */ /* 0x000fea0003800000 */
.L_x_15515:
        /* <DEDUP_REMOVED lines=13> */
.L_x_15519:
        /* <DEDUP_REMOVED lines=12> */
.L_x_15522:
[----:B------:R-:W-:-:S07]  /*8fe0*/  IMAD.MOV.U32 R101, RZ, RZ, R3 ;  /* 0x000000ffff657224 */ /* 0x000fce00078e0003 */
.L_x_15523:
[----:B------:R-:W-:Y:S05]  /*8ff0*/  BSYNC B1 ;  /* 0x0000000000017941 */ /* 0x000fea0003800000 */
.L_x_15521:
        /* <DEDUP_REMOVED lines=16> */
.L_x_15527:
[----:B------:R-:W-:Y:S05]  /*9100*/  BSYNC B2 ;  /* 0x0000000000027941 */ /* 0x000fea0003800000 */
.L_x_15526:
        /* <DEDUP_REMOVED lines=44> */
.L_x_15525:
[----:B------:R-:W-:Y:S05]  /*93d0*/  BSYNC B1 ;  /* 0x0000000000017941 */ /* 0x000fea0003800000 */
.L_x_15524:
        /* <DEDUP_REMOVED lines=9> */
.L_x_15520:
        /* <DEDUP_REMOVED lines=12> */
.L_x_15529:
[----:B------:R-:W-:-:S07]  /*9530*/  IMAD.MOV.U32 R120, RZ, RZ, R3 ;  /* 0x000000ffff787224 */ /* 0x000fce00078e0003 */
.L_x_15530:
[----:B------:R-:W-:Y:S05]  /*9540*/  BSYNC B1 ;  /* 0x0000000000017941 */ /* 0x000fea0003800000 */
.L_x_15528:
        /* <DEDUP_REMOVED lines=16> */
.L_x_15534:
[----:B------:R-:W-:Y:S05]  /*9650*/  BSYNC B2 ;  /* 0x0000000000027941 */ /* 0x000fea0003800000 */
.L_x_15533:
        /* <DEDUP_REMOVED lines=44> */
.L_x_15532:
[----:B------:R-:W-:Y:S05]  /*9920*/  BSYNC B1 ;  /* 0x0000000000017941 */ /* 0x000fea0003800000 */
.L_x_15531:
        /* <DEDUP_REMOVED lines=13> */
.L_x_15535:
        /* <DEDUP_REMOVED lines=12> */
.L_x_15538:
[----:B------:R-:W-:-:S07]  /*9ac0*/  IMAD.MOV.U32 R85, RZ, RZ, R3 ;  /* 0x000000ffff557224 */ /* 0x000fce00078e0003 */
.L_x_15539:
[----:B------:R-:W-:Y:S05]  /*9ad0*/  BSYNC B1 ;  /* 0x0000000000017941 */ /* 0x000fea0003800000 */
.L_x_15537:
        /* <DEDUP_REMOVED lines=16> */
.L_x_15543:
[----:B------:R-:W-:Y:S05]  /*9be0*/  BSYNC B2 ;  /* 0x0000000000027941 */ /* 0x000fea0003800000 */
.L_x_15542:
        /* <DEDUP_REMOVED lines=44> */
.L_x_15541:
[----:B------:R-:W-:Y:S05]  /*9eb0*/  BSYNC B1 ;  /* 0x0000000000017941 */ /* 0x000fea0003800000 */
.L_x_15540:
        /* <DEDUP_REMOVED lines=9> */
.L_x_15536:
        /* <DEDUP_REMOVED lines=12> */
.L_x_15545:
[----:B------:R-:W-:-:S07]  /*a010*/  IMAD.MOV.U32 R85, RZ, RZ, R3 ;  /* 0x000000ffff557224 */ /* 0x000fce00078e0003 */
.L_x_15546:
[----:B------:R-:W-:Y:S05]  /*a020*/  BSYNC B1 ;  /* 0x0000000000017941 */ /* 0x000fea0003800000 */
.L_x_15544:
        /* <DEDUP_REMOVED lines=16> */
.L_x_15550:
[----:B------:R-:W-:Y:S05]  /*a130*/  BSYNC B2 ;  /* 0x0000000000027941 */ /* 0x000fea0003800000 */
.L_x_15549:
        /* <DEDUP_REMOVED lines=44> */
.L_x_15548:
[----:B------:R-:W-:Y:S05]  /*a400*/  BSYNC B1 ;  /* 0x0000000000017941 */ /* 0x000fea0003800000 */
.L_x_15547:
        /* <DEDUP_REMOVED lines=12> */
.L_x_15551:
        /* <DEDUP_REMOVED lines=12> */
.L_x_15554:
[----:B------:R-:W-:-:S07]  /*a590*/  MOV R86, R3 ;  /* 0x0000000300567202 */ /* 0x000fce0000000f00 */
.L_x_15555:
[----:B------:R-:W-:Y:S05]  /*a5a0*/  BSYNC B1 ;  /* 0x0000000000017941 */ /* 0x000fea0003800000 */
.L_x_15553:
        /* <DEDUP_REMOVED lines=16> */
.L_x_15559:
[----:B------:R-:W-:Y:S05]  /*a6b0*/  BSYNC B2 ;  /* 0x0000000000027941 */ /* 0x000fea0003800000 */
.L_x_15558:
        /* <DEDUP_REMOVED lines=44> */
.L_x_15557:
[----:B------:R-:W-:Y:S05]  /*a980*/  BSYNC B1 ;  /* 0x0000000000017941 */ /* 0x000fea0003800000 */
.L_x_15556:
        /* <DEDUP_REMOVED lines=9> */
.L_x_15552:
        /* <DEDUP_REMOVED lines=12> */
.L_x_15561:
[----:B------:R-:W-:-:S07]  /*aae0*/  MOV R86, R3 ;  /* 0x0000000300567202 */ /* 0x000fce0000000f00 */
.L_x_15562:
[----:B------:R-:W-:Y:S05]  /*aaf0*/  BSYNC B1 ;  /* 0x0000000000017941 */ /* 0x000fea0003800000 */
.L_x_15560:
        /* <DEDUP_REMOVED lines=16> */
.L_x_15566:
[----:B------:R-:W-:Y:S05]  /*ac00*/  BSYNC B2 ;  /* 0x0000000000027941 */ /* 0x000fea0003800000 */
.L_x_15565:
        /* <DEDUP_REMOVED lines=44> */
.L_x_15564:
[----:B------:R-:W-:Y:S05]  /*aed0*/  BSYNC B1 ;  /* 0x0000000000017941 */ /* 0x000fea0003800000 */
.L_x_15563:
        /* <DEDUP_REMOVED lines=12> */
.L_x_15567:
        /* <DEDUP_REMOVED lines=12> */
.L_x_15570:
[----:B------:R-:W-:-:S07]  /*b060*/  IMAD.MOV.U32 R104, RZ, RZ, R3 ;  /* 0x000000ffff687224 */ /* 0x000fce00078e0003 */
.L_x_15571:
[----:B------:R-:W-:Y:S05]  /*b070*/  BSYNC B1 ;  /* 0x0000000000017941 */ /* 0x000fea0003800000 */
.L_x_15569:
        /* <DEDUP_REMOVED lines=16> */
.L_x_15575:
[----:B------:R-:W-:Y:S05]  /*b180*/  BSYNC B2 ;  /* 0x0000000000027941 */ /* 0x000fea0003800000 */
.L_x_15574:
        /* <DEDUP_REMOVED lines=43> */
[----:B------:R-:W-:-:S07]  /*b440*/  IMAD.MOV.U32 R2, RZ, RZ, R4 ;  /* 0x000000ffff027224 */ /* 0x000fce00078e0004 */
.L_x_15573:
[----:B------:R-:W-:Y:S05]  /*b450*/  BSYNC B1 ;  /* 0x0000000000017941 */ /* 0x000fea0003800000 */
.L_x_15572:
        /* <DEDUP_REMOVED lines=9> */
.L_x_15568:
        /* <DEDUP_REMOVED lines=12> */
.L_x_15577:
[----:B------:R-:W-:-:S07]  /*b5b0*/  IMAD.MOV.U32 R122, RZ, RZ, R3 ;  /* 0x000000ffff7a7224 */ /* 0x000fce00078e0003 */
.L_x_15578:
[----:B------:R-:W-:Y:S05]  /*b5c0*/  BSYNC B1 ;  /* 0x0000000000017941 */ /* 0x000fea0003800000 */
.L_x_15576:
        /* <DEDUP_REMOVED lines=16> */
.L_x_15582:
[----:B------:R-:W-:Y:S05]  /*b6d0*/  BSYNC B2 ;  /* 0x0000000000027941 */ /* 0x000fea0003800000 */
.L_x_15581:
        /* <DEDUP_REMOVED lines=44> */
.L_x_15580:
[----:B------:R-:W-:Y:S05]  /*b9a0*/  BSYNC B1 ;  /* 0x0000000000017941 */ /* 0x000fea0003800000 */
.L_x_15579:
        /* <DEDUP_REMOVED lines=12> */
.L_x_15583:
        /* <DEDUP_REMOVED lines=12> */
.L_x_15586:
[----:B------:R-:W-:-:S07]  /*bb30*/  IMAD.MOV.U32 R105, RZ, RZ, R3 ;  /* 0x000000ffff697224 */ /* 0x000fce00078e0003 */
.L_x_15587:
[----:B------:R-:W-:Y:S05]  /*bb40*/  BSYNC B1 ;  /* 0x0000000000017941 */ /* 0x000fea0003800000 */
.L_x_15585:
        /* <DEDUP_REMOVED lines=16> */
.L_x_15591:
[----:B------:R-:W-:Y:S05]  /*bc50*/  BSYNC B2 ;  /* 0x0000000000027941 */ /* 0x000fea0003800000 */
.L_x_15590:
        /* <DEDUP_REMOVED lines=44> */
.L_x_15589:
[----:B------:R-:W-:Y:S05]  /*bf20*/  BSYNC B1 ;  /* 0x0000000000017941 */ /* 0x000fea0003800000 */
.L_x_15588:
        /* <DEDUP_REMOVED lines=9> */
.L_x_15584:
[----:B------:R-:W-:Y:S02]  /*bfc0*/  ISETP.NE.AND P2, PT, R117, RZ, PT ;  /* 0x000000ff7500720c */ /* 0x000fe40003f45270 */
[----:B------:R-:W-:Y:S02]  /*bfd0*/  SEL R117, RZ, 0x10000, P4 ;  /* 0x00010000ff757807 */ /* 0x000fe40002000000 */
[----:B------:R-:W-:Y:S02]  /*bfe0*/  ISETP.NE.AND P4, PT, R121, RZ, PT ;  /* 0x000000ff7900720c */ /* 0x000fe40003f85270 */
[----:B------:R-:W-:Y:S02]  /*bff0*/  ISETP.NE.AND P0, PT, R118, RZ, PT ;  /* 0x000000ff7600720c */ /* 0x000fe40003f05270 */
[----:B------:R-:W-:Y:S02]  /*c000*/  SEL R118, RZ, 0x1, P4 ;  /* 0x00000001ff767807 */ /* 0x000fe40002000000 */
[----:B------:R-:W-:-:S02]  /*c010*/  SEL R116, RZ, 0x1000000, P5 ;  /* 0x01000000ff747807 */ /* 0x000fc40002800000 */
[----:B------:R-:W-:Y:S02]  /*c020*/  ISETP.NE.AND P5, PT, R120, RZ, PT ;  /* 0x000000ff7800720c */ /* 0x000fe40003fa5270 */
        /* <DEDUP_REMOVED lines=9> */
[C---:B------:R-:W-:Y:S02]  /*c0c0*/  SHF.L.U32 R121, R97.reuse, 0x3, RZ ;  /* 0x0000000361797819 */ /* 0x040fe400000006ff */
[----:B------:R-:W-:Y:S01]  /*c0d0*/  SHF.L.U64.HI R120, R97, 0x3, RZ ;  /* 0x0000000361787819 */ /* 0x000fe200000102ff */
        /* <DEDUP_REMOVED lines=33> */
.L_x_15592:
[----:B------:R-:W-:-:S07]  /*c2f0*/  VIADD R97, R97, 0x100 ;  /* 0x0000010061617836 */ /* 0x000fce0000000000 */
.L_x_15463:
[----:B------:R-:W-:Y:S05]  /*c300*/  BSYNC B0 ;  /* 0x0000000000007941 */ /* 0x000fea0003800000 */
.L_x_15462:
        /* <DEDUP_REMOVED lines=20> */
[----:B------:R-:W-:-:S11]  /*c450*/  IADD3 R118, R4, 0x1, RZ ;  /* 0x0000000104767810 */ /* 0x000fd60007ffe0ff */
[----:B---3--:R-:W-:Y:S05]  /*c460*/  @!P2 BRA `(.L_x_15596) ;  /* 0x000000000020a947 */ /* 0x008fea0003800000 */
[----:B------:R-:W-:Y:S01]  /*c470*/  ISETP.NE.AND P2, PT, R4, 0x2, PT ;  /* 0x000000020400780c */ /* 0x000fe20003f45270 */
[----:B-12---:R-:W-:-:S12]  /*c480*/  IMAD.MOV.U32 R117, RZ, RZ, R5 ;  /* 0x000000ffff757224 */ /* 0x006fd800078e0005 */
[----:B------:R-:W-:Y:S05]  /*c490*/  @!P2 BRA `(.L_x_15597) ;  /* 0x000000000018a947 */ /* 0x000fea0003800000 */
[----:B------:R-:W-:Y:S01]  /*c4a0*/  ISETP.NE.AND P2, PT, R4, 0x3, PT ;  /* 0x000000030400780c */ /* 0x000fe20003f45270 */
[----:B------:R-:W-:-:S12]  /*c4b0*/  IMAD.MOV.U32 R117, RZ, RZ, R6 ;  /* 0x000000ffff757224 */ /* 0x000fd800078e0006 */
[----:B------:R-:W-:Y:S05]  /*c4c0*/  @P2 BRA `(.L_x_15597) ;  /* 0x00000000000c2947 */ /* 0x000fea0003800000 */
[----:B------:R-:W-:Y:S01]  /*c4d0*/  MOV R117, R2 ;  /* 0x0000000200757202 */ /* 0x000fe20000000f00 */
[----:B------:R-:W-:Y:S06]  /*c4e0*/  BRA `(.L_x_15597) ;  /* 0x0000000000047947 */ /* 0x000fec0003800000 */
.L_x_15596:
[----:B-12---:R-:W-:-:S07]  /*c4f0*/  IMAD.MOV.U32 R117, RZ, RZ, R3 ;  /* 0x000000ffff757224 */ /* 0x006fce00078e0003 */
.L_x_15597:
[----:B------:R-:W-:Y:S05]  /*c500*/  BSYNC B1 ;  /* 0x0000000000017941 */ /* 0x000fea0003800000 */
.L_x_15595:
        /* <DEDUP_REMOVED lines=16> */
.L_x_15601:
[----:B------:R-:W-:Y:S05]  /*c610*/  BSYNC B2 ;  /* 0x0000000000027941 */ /* 0x000fea0003800000 */
.L_x_15600:
        /* <DEDUP_REMOVED lines=44> */
.L_x_15599:
[----:B------:R-:W-:Y:S05]  /*c8e0*/  BSYNC B1 ;  /* 0x0000000000017941 */ /* 0x000fea0003800000 */
.L_x_15598:
        /* <DEDUP_REMOVED lines=18> */
.L_x_15602:
        /* <DEDUP_REMOVED lines=12> */
.L_x_15605:
[----:B------:R-:W-:-:S07]  /*cad0*/  IMAD.MOV.U32 R10, RZ, RZ, R3 ;  /* 0x000000ffff0a7224 */ /* 0x000fce00078e0003 */
.L_x_15606:
[----:B------:R-:W-:Y:S05]  /*cae0*/  BSYNC B1 ;  /* 0x0000000000017941 */ /* 0x000fea0003800000 */
.L_x_15604:
        /* <DEDUP_REMOVED lines=16> */
.L_x_15610:
[----:B------:R-:W-:Y:S05]  /*cbf0*/  BSYNC B2 ;  /* 0x0000000000027941 */ /* 0x000fea0003800000 */
.L_x_15609:
        /* <DEDUP_REMOVED lines=44> */
.L_x_15608:
[----:B------:R-:W-:Y:S05]  /*cec0*/  BSYNC B1 ;  /* 0x0000000000017941 */ /* 0x000fea0003800000 */
.L_x_15607:
        /* <DEDUP_REMOVED lines=9> */
.L_x_15603:
        /* <DEDUP_REMOVED lines=12> */
.L_x_15612:
[----:B------:R-:W-:-:S07]  /*d020*/  MOV R89, R3 ;  /* 0x0000000300597202 */ /* 0x000fce0000000f00 */
.L_x_15613:
[----:B------:R-:W-:Y:S05]  /*d030*/  BSYNC B1 ;  /* 0x0000000000017941 */ /* 0x000fea0003800000 */
.L_x_15611:
        /* <DEDUP_REMOVED lines=16> */
.L_x_15617:
[----:B------:R-:W-:Y:S05]  /*d140*/  BSYNC B2 ;  /* 0x0000000000027941 */ /* 0x000fea0003800000 */
.L_x_15616:
        /* <DEDUP_REMOVED lines=44> */
.L_x_15615:
[----:B------:R-:W-:Y:S05]  /*d410*/  BSYNC B1 ;  /* 0x0000000000017941 */ /* 0x000fea0003800000 */
.L_x_15614:
        /* <DEDUP_REMOVED lines=13> */
.L_x_15618:
        /* <DEDUP_REMOVED lines=12> */
.L_x_15621:
[----:B------:R-:W-:-:S07]  /*d5b0*/  IMAD.MOV.U32 R11, RZ, RZ, R3 ;  /* 0x000000ffff0b7224 */ /* 0x000fce00078e0003 */
.L_x_15622:
[----:B------:R-:W-:Y:S05]  /*d5c0*/  BSYNC B1 ;  /* 0x0000000000017941 */ /* 0x000fea0003800000 */
.L_x_15620:
        /* <DEDUP_REMOVED lines=16> */
.L_x_15626:
[----:B------:R-:W-:Y:S05]  /*d6d0*/  BSYNC B2 ;  /* 0x0000000000027941 */ /* 0x000fea0003800000 */
.L_x_15625:
        /* <DEDUP_REMOVED lines=44> */
.L_x_15624:
[----:B------:R-:W-:Y:S05]  /*d9a0*/  BSYNC B1 ;  /* 0x0000000000017941 */ /* 0x000fea0003800000 */
.L_x_15623:
        /* <DEDUP_REMOVED lines=9> */
.L_x_15619:
        /* <DEDUP_REMOVED lines=12> */
.L_x_15628:
[----:B------:R-:W-:-:S07]  /*db00*/  MOV R92, R3 ;  /* 0x00000003005c7202 */ /* 0x000fce0000000f00 */
.L_x_15629:
[----:B------:R-:W-:Y:S05]  /*db10*/  BSYNC B1 ;  /* 0x0000000000017941 */ /* 0x000fea0003800000 */
.L_x_15627:
        /* <DEDUP_REMOVED lines=16> */
.L_x_15633:
[----:B------:R-:W-:Y:S05]  /*dc20*/  BSYNC B2 ;  /* 0x0000000000027941 */ /* 0x000fea0003800000 */
.L_x_15632:
        /* <DEDUP_REMOVED lines=41> */
[----:B------:R-:W-:Y:S02]  /*dec0*/  MOV R3, R90 ;  /* 0x0000005a00037202 */ /* 0x000fe40000000f00 */
[----:B------:R-:W-:Y:S01]  /*ded0*/  LOP3.LUT R5, R5, UR37, R2, 0x96, !PT ;  /* 0x0000002505057c12 */ /* 0x000fe2000f8e9602 */
[----:B------:R-:W-:-:S07]  /*dee0*/  IMAD.MOV.U32 R2, RZ, RZ, R4 ;  /* 0x000000ffff027224 */ /* 0x000fce00078e0004 */
.L_x_15631:
[----:B------:R-:W-:Y:S05]  /*def0*/  BSYNC B1 ;  /* 0x0000000000017941 */ /* 0x000fea0003800000 */
.L_x_15630:
        /* <DEDUP_REMOVED lines=13> */
.L_x_15634:
        /* <DEDUP_REMOVED lines=12> */
.L_x_15637:
[----:B------:R-:W-:-:S07]  /*e090*/  IMAD.MOV.U32 R91, RZ, RZ, R3 ;  /* 0x000000ffff5b7224 */ /* 0x000fce00078e0003 */
.L_x_15638:
[----:B------:R-:W-:Y:S05]  /*e0a0*/  BSYNC B1 ;  /* 0x0000000000017941 */ /* 0x000fea0003800000 */
.L_x_15636:
        /* <DEDUP_REMOVED lines=16> */
.L_x_15642:
[----:B------:R-:W-:Y:S05]  /*e1b0*/  BSYNC B2 ;  /* 0x0000000000027941 */ /* 0x000fea0003800000 */
.L_x_15641:
        /* <DEDUP_REMOVED lines=44> */
.L_x_15640:
[----:B------:R-:W-:Y:S05]  /*e480*/  BSYNC B1 ;  /* 0x0000000000017941 */ /* 0x000fea0003800000 */
.L_x_15639:
        /* <DEDUP_REMOVED lines=9> */
.L_x_15635:
        /* <DEDUP_REMOVED lines=12> */
.L_x_15644:
[----:B------:R-:W-:-:S07]  /*e5e0*/  MOV R91, R3 ;  /* 0x00000003005b7202 */ /* 0x000fce0000000f00 */
.L_x_15645:
[----:B------:R-:W-:Y:S05]  /*e5f0*/  BSYNC B1 ;  /* 0x0000000000017941 */ /* 0x000fea0003800000 */
.L_x_15643:
        /* <DEDUP_REMOVED lines=16> */
.L_x_15649:
[----:B------:R-:W-:Y:S05]  /*e700*/  BSYNC B2 ;  /* 0x0000000000027941 */ /* 0x000fea0003800000 */
.L_x_15648:
        /* <DEDUP_REMOVED lines=42> */
[----:B------:R-:W-:Y:S01]  /*e9b0*/  IMAD.MOV.U32 R2, RZ, RZ, R4 ;  /* 0x000000ffff027224 */ /* 0x000fe200078e0004 */
[----:B------:R-:W-:-:S11]  /*e9c0*/  HFMA2.MMA R4, -RZ, RZ, 0, 0 ;  /* 0x00000000ff047435 */ /* 0x000fd600000001ff */
.L_x_15647:
[----:B------:R-:W-:Y:S05]  /*e9d0*/  BSYNC B1 ;  /* 0x0000000000017941 */ /* 0x000fea0003800000 */
.L_x_15646:
        /* <DEDUP_REMOVED lines=13> */
.L_x_15650:
        /* <DEDUP_REMOVED lines=12> */
.L_x_15653:
[----:B------:R-:W-:-:S07]  /*eb70*/  IMAD.MOV.U32 R101, RZ, RZ, R3 ;  /* 0x000000ffff657224 */ /* 0x000fce00078e0003 */
.L_x_15654:
[----:B------:R-:W-:Y:S05]  /*eb80*/  BSYNC B1 ;  /* 0x0000000000017941 */ /* 0x000fea0003800000 */
.L_x_15652:
        /* <DEDUP_REMOVED lines=16> */
.L_x_15658:
[----:B------:R-:W-:Y:S05]  /*ec90*/  BSYNC B2 ;  /* 0x0000000000027941 */ /* 0x000fea0003800000 */
.L_x_15657:
        /* <DEDUP_REMOVED lines=44> */
.L_x_15656:
[----:B------:R-:W-:Y:S05]  /*ef60*/  BSYNC B1 ;  /* 0x0000000000017941 */ /* 0x000fea0003800000 */
.L_x_15655:
        /* <DEDUP_REMOVED lines=9> */
.L_x_15651:
        /* <DEDUP_REMOVED lines=12> */
.L_x_15660:
[----:B------:R-:W-:-:S07]  /*f0c0*/  MOV R120, R3 ;  /* 0x0000000300787202 */ /* 0x000fce0000000f00 */
.L_x_15661:
[----:B------:R-:W-:Y:S05]  /*f0d0*/  BSYNC B1 ;  /* 0x0000000000017941 */ /* 0x000fea0003800000 */
.L_x_15659:
        /* <DEDUP_REMOVED lines=16> */
.L_x_15665:
[----:B------:R-:W-:Y:S05]  /*f1e0*/  BSYNC B2 ;  /* 0x0000000000027941 */ /* 0x000fea0003800000 */
.L_x_15664:
        /* <DEDUP_REMOVED lines=44> */
.L_x_15663:
[----:B------:R-:W-:Y:S05]  /*f4b0*/  BSYNC B1 ;  /* 0x0000000000017941 */ /* 0x000fea0003800000 */
.L_x_15662:
        /* <DEDUP_REMOVED lines=13> */
.L_x_15666:
        /* <DEDUP_REMOVED lines=12> */
.L_x_15669:
[----:B------:R-:W-:-:S07]  /*f650*/  IMAD.MOV.U32 R93, RZ, RZ, R3 ;  /* 0x000000ffff5d7224 */ /* 0x000fce00078e0003 */
.L_x_15670:
[----:B------:R-:W-:Y:S05]  /*f660*/  BSYNC B1 ;  /* 0x0000000000017941 */ /* 0x000fea0003800000 */
.L_x_15668:
        /* <DEDUP_REMOVED lines=16> */
.L_x_15674:
[----:B------:R-:W-:Y:S05]  /*f770*/  BSYNC B2 ;  /* 0x0000000000027941 */ /* 0x000fea0003800000 */
.L_x_15673:
        /* <DEDUP_REMOVED lines=44> */
.L_x_15672:
[----:B------:R-:W-:Y:S05]  /*fa40*/  BSYNC B1 ;  /* 0x0000000000017941 */ /* 0x000fea0003800000 */
.L_x_15671:
        /* <DEDUP_REMOVED lines=9> */
.L_x_15667:
        /* <DEDUP_REMOVED lines=12> */
.L_x_15676:
[----:B------:R-:W-:-:S07]  /*fba0*/  MOV R93, R3 ;  /* 0x00000003005d7202 */ /* 0x000fce0000000f00 */
.L_x_15677:
[----:B------:R-:W-:Y:S05]  /*fbb0*/  BSYNC B1 ;  /* 0x0000000000017941 */ /* 0x000fea0003800000 */
.L_x_15675:
        /* <DEDUP_REMOVED lines=16> */
.L_x_15681:
[----:B------:R-:W-:Y:S05]  /*fcc0*/  BSYNC B2 ;  /* 0x0000000000027941 */ /* 0x000fea0003800000 */
.L_x_15680:
        /* <DEDUP_REMOVED lines=44> */
.L_x_15679:
[----:B------:R-:W-:Y:S05]  /*ff90*/  BSYNC B1 ;  /* 0x0000000000017941 */ /* 0x000fea0003800000 */
.L_x_15678:
        /* <DEDUP_REMOVED lines=12> */
.L_x_15682:
        /* <DEDUP_REMOVED lines=12> */
.L_x_15685:
[----:B------:R-:W-:-:S07]  /*10120*/  IMAD.MOV.U32 R94, RZ, RZ, R3 ;  /* 0x000000ffff5e7224 */ /* 0x000fce00078e0003 */
.L_x_15686:
[----:B------:R-:W-:Y:S05]  /*10130*/  BSYNC B1 ;  /* 0x0000000000017941 */ /* 0x000fea0003800000 */
.L_x_15684:
        /* <DEDUP_REMOVED lines=16> */
.L_x_15690:
[----:B------:R-:W-:Y:S05]  /*10240*/  BSYNC B2 ;  /* 0x0000000000027941 */ /* 0x000fea0003800000 */
.L_x_15689:
        /* <DEDUP_REMOVED lines=44> */
.L_x_15688:
[----:B------:R-:W-:Y:S05]  /*10510*/  BSYNC B1 ;  /* 0x0000000000017941 */ /* 0x000fea0003800000 */
.L_x_15687:
        /* <DEDUP_REMOVED lines=9> */
.L_x_15683:
        /* <DEDUP_REMOVED lines=12> */
.L_x_15692:
[----:B------:R-:W-:-:S07]  /*10670*/  MOV R94, R3 ;  /* 0x00000003005e7202 */ /* 0x000fce0000000f00 */
.L_x_15693:
[----:B------:R-:W-:Y:S05]  /*10680*/  BSYNC B1 ;  /* 0x0000000000017941 */ /* 0x000fea0003800000 */
.L_x_15691:
        /* <DEDUP_REMOVED lines=16> */
.L_x_15697:
[----:B------:R-:W-:Y:S05]  /*10790*/  BSYNC B2 ;  /* 0x0000000000027941 */ /* 0x000fea0003800000 */
.L_x_15696:
        /* <DEDUP_REMOVED lines=44> */
.L_x_15695:
[----:B------:R-:W-:Y:S05]  /*10a60*/  BSYNC B1 ;  /* 0x0000000000017941 */ /* 0x000fea0003800000 */
.L_x_15694:
        /* <DEDUP_REMOVED lines=12> */
.L_x_15698:
        /* <DEDUP_REMOVED lines=12> */
.L_x_15701:
[----:B------:R-:W-:-:S07]  /*10bf0*/  IMAD.MOV.U32 R104, RZ, RZ, R3 ;  /* 0x000000ffff687224 */ /* 0x000fce00078e0003 */
.L_x_15702:
[----:B------:R-:W-:Y:S05]  /*10c00*/  BSYNC B1 ;  /* 0x0000000000017941 */ /* 0x000fea0003800000 */
.L_x_15700:
        /* <DEDUP_REMOVED lines=16> */
.L_x_15706:
[----:B------:R-:W-:Y:S05]  /*10d10*/  BSYNC B2 ;  /* 0x0000000000027941 */ /* 0x000fea0003800000 */
.L_x_15705:
        /* <DEDUP_REMOVED lines=44> */
.L_x_15704:
[----:B------:R-:W-:Y:S05]  /*10fe0*/  BSYNC B1 ;  /* 0x0000000000017941 */ /* 0x000fea0003800000 */
.L_x_15703:
        /* <DEDUP_REMOVED lines=9> */
.L_x_15699:
        /* <DEDUP_REMOVED lines=12> */
.L_x_15708:
[----:B------:R-:W-:-:S07]  /*11140*/  MOV R122, R3 ;  /* 0x00000003007a7202 */ /* 0x000fce0000000f00 */
.L_x_15709:
[----:B------:R-:W-:Y:S05]  /*11150*/  BSYNC B1 ;  /* 0x0000000000017941 */ /* 0x000fea0003800000 */
.L_x_15707:
        /* <DEDUP_REMOVED lines=16> */
.L_x_15713:
[----:B------:R-:W-:Y:S05]  /*11260*/  BSYNC B2 ;  /* 0x0000000000027941 */ /* 0x000fea0003800000 */
.L_x_15712:
        /* <DEDUP_REMOVED lines=44> */
.L_x_15711:
[----:B------:R-:W-:Y:S05]  /*11530*/  BSYNC B1 ;  /* 0x0000000000017941 */ /* 0x000fea0003800000 */
.L_x_15710:
        /* <DEDUP_REMOVED lines=12> */
.L_x_15714:
        /* <DEDUP_REMOVED lines=12> */
.L_x_15717:
[----:B------:R-:W-:-:S07]  /*116c0*/  IMAD.MOV.U32 R105, RZ, RZ, R3 ;  /* 0x000000ffff697224 */ /* 0x000fce00078e0003 */
.L_x_15718:
[----:B------:R-:W-:Y:S05]  /*116d0*/  BSYNC B1 ;  /* 0x0000000000017941 */ /* 0x000fea0003800000 */
.L_x_15716:
        /* <DEDUP_REMOVED lines=16> */
.L_x_15722:
[----:B------:R-:W-:Y:S05]  /*117e0*/  BSYNC B2 ;  /* 0x0000000000027941 */ /* 0x000fea0003800000 */
.L_x_15721:
        /* <DEDUP_REMOVED lines=44> */
.L_x_15720:
[----:B------:R-:W-:Y:S05]  /*11ab0*/  BSYNC B1 ;  /* 0x0000000000017941 */ /* 0x000fea0003800000 */
.L_x_15719:
        /* <DEDUP_REMOVED lines=9> */
.L_x_15715:
        /* <DEDUP_REMOVED lines=16> */
[----:B------:R-:W-:-:S03]  /*11c50*/  SHF.L.U32 R120, R97, 0x3, RZ ;  /* 0x0000000361787819 */ /* 0x000fc600000006ff */
        /* <DEDUP_REMOVED lines=34> */
.L_x_15594:
[----:B------:R-:W-:Y:S05]  /*11e80*/  BSYNC B0 ;  /* 0x0000000000007941 */ /* 0x000fea0003800000 */
.L_x_15593:
        /* <DEDUP_REMOVED lines=104> */
.L_x_15741:
        /* <DEDUP_REMOVED lines=122> */
.L_x_15725:
[----:B------:R-:W-:Y:S05]  /*12cb0*/  BSYNC B0 ;  /* 0x0000000000007941 */ /* 0x000fea0003800000 */
.L_x_15724:
        /* <DEDUP_REMOVED lines=35> */
.L_x_15727:
[----:B------:R-:W-:Y:S05]  /*12ef0*/  BSYNC B0 ;  /* 0x0000000000007941 */ /* 0x000fea0003800000 */
.L_x_15726:
        /* <DEDUP_REMOVED lines=34> */
.L_x_15729:
[----:B------:R-:W-:Y:S05]  /*13120*/  BSYNC B0 ;  /* 0x0000000000007941 */ /* 0x000fea0003800000 */
.L_x_15728:
[----:B------:R-:W-:Y:S02]  /*13130*/  IADD3 R111, R111, UR18, RZ ;  /* 0x000000126f6f7c10 */ /* 0x000fe4000fffe0ff */
[----:B0123--:R-:W-:Y:S02]  /*13140*/  SEL R96, RZ, 0x1, P1 ;  /* 0x00000001ff607807 */ /* 0x00ffe40000800000 */
[----:B------:R-:W-:-:S13]  /*13150*/  ISETP.GE.AND P0, PT, R111, UR19, PT ;  /* 0x000000136f007c0c */ /* 0x000fda000bf06270 */
[----:B------:R-:W-:Y:S05]  /*13160*/  @!P0 BRA `(.L_x_15730) ;  /* 0xfffffed8008c8947 */ /* 0x000fea000383ffff */
[----:B------:R-:W-:Y:S05]  /*13170*/  EXIT ;  /* 0x000000000000794d */ /* 0x000fea0003800000 */
.L_x_15723:
[----:B------:R-:W-:Y:S01]  /*13180*/  HFMA2.MMA R116, -RZ, RZ, 0, 5.9604644775390625e-08 ;  /* 0x00000001ff747435 */ /* 0x000fe200000001ff */
[----:B------:R-:W-:Y:S01]  /*13190*/  IMAD.MOV.U32 R125, RZ, RZ, R97 ;  /* 0x000000ffff7d7224 */ /* 0x000fe200078e0061 */
[----:B------:R-:W-:Y:S01]  /*131a0*/  MOV R118, 0xffffffff ;  /* 0xffffffff00767802 */ /* 0x000fe20000000f00 */
[----:B------:R-:W-:-:S08]  /*131b0*/  IMAD.MOV.U32 R117, RZ, RZ, 0x1f ;  /* 0x0000001fff757424 */ /* 0x000fd000078e00ff */
[----:B0----5:R-:W-:Y:S05]  /*131c0*/  WARPSYNC.COLLECTIVE R118, `(.L_x_15731) ;  /* 0x0000000076087348 */ /* 0x021fea0003c00000 */
[----:B------:R1:W2:Y:S02]  /*131d0*/  SHFL.BFLY P4, R123, R125, R116, R117 ;  /* 0x0c0000747d7b7389 */ /* 0x0002a40000080075 */
[----:B012--5:R-:W-:Y:S01]  /*131e0*/  ENDCOLLECTIVE ;  /* 0x000000000000791b */ /* 0x027fe20003800000 */
.L_x_15731:
[----:B------:R-:W-:Y:S02]  /*131f0*/  IMAD.MOV.U32 R116, RZ, RZ, 0x2 ;  /* 0x00000002ff747424 */ /* 0x000fe400078e00ff */
[----:B------:R-:W-:-:S04]  /*13200*/  IMAD.MOV.U32 R96, RZ, RZ, R123 ;  /* 0x000000ffff607224 */ /* 0x000fc800078e007b */
[----:B------:R-:W-:-:S05]  /*13210*/  FADD.FTZ R119, R97, R96 ;  /* 0x0000006061777221 */ /* 0x000fca0000010000 */
[----:B------:R-:W-:-:S07]  /*13220*/  MOV R125, R119 ;  /* 0x00000077007d7202 */ /* 0x000fce0000000f00 */
[----:B------:R-:W-:Y:S05]  /*13230*/  WARPSYNC.COLLECTIVE R118, `(.L_x_15732) ;  /* 0x0000000076087348 */ /* 0x000fea0003c00000 */
[----:B------:R0:W1:Y:S02]  /*13240*/  SHFL.BFLY P4, R123, R125, R116, R117 ;  /* 0x0c0000747d7b7389 */ /* 0x0000640000080075 */
[----:B01----:R-:W-:Y:S01]  /*13250*/  ENDCOLLECTIVE ;  /* 0x000000000000791b */ /* 0x003fe20003800000 */
.L_x_15732:
[----:B------:R-:W-:Y:S01]  /*13260*/  HFMA2.MMA R116, -RZ, RZ, 0, 2.384185791015625e-07 ;  /* 0x00000004ff747435 */ /* 0x000fe200000001ff */
[----:B------:R-:W-:-:S05]  /*13270*/  MOV R96, R123 ;  /* 0x0000007b00607202 */ /* 0x000fca0000000f00 */
[----:B------:R-:W-:-:S04]  /*13280*/  FADD.FTZ R120, R119, R96 ;  /* 0x0000006077787221 */ /* 0x000fc80000010000 */
[----:B------:R-:W-:-:S07]  /*13290*/  IMAD.MOV.U32 R125, RZ, RZ, R120 ;  /* 0x000000ffff7d7224 */ /* 0x000fce00078e0078 */
[----:B------:R-:W-:Y:S05]  /*132a0*/  WARPSYNC.COLLECTIVE R118, `(.L_x_15733) ;  /* 0x0000000076087348 */ /* 0x000fea0003c00000 */
[----:B------:R0:W1:Y:S02]  /*132b0*/  SHFL.BFLY P4, R123, R125, R116, R117 ;  /* 0x0c0000747d7b7389 */ /* 0x0000640000080075 */
[----:B01----:R-:W-:Y:S01]  /*132c0*/  ENDCOLLECTIVE ;  /* 0x000000000000791b */ /* 0x003fe20003800000 */
.L_x_15733:
[----:B------:R-:W-:Y:S02]  /*132d0*/  IMAD.MOV.U32 R116, RZ, RZ, 0x8 ;  /* 0x00000008ff747424 */ /* 0x000fe400078e00ff */
[----:B------:R-:W-:-:S04]  /*132e0*/  IMAD.MOV.U32 R121, RZ, RZ, R123 ;  /* 0x000000ffff797224 */ /* 0x000fc800078e007b */
[----:B------:R-:W-:-:S05]  /*132f0*/  FADD.FTZ R121, R120, R121 ;  /* 0x0000007978797221 */ /* 0x000fca0000010000 */
[----:B------:R-:W-:-:S07]  /*13300*/  MOV R125, R121 ;  /* 0x00000079007d7202 */ /* 0x000fce0000000f00 */
[----:B------:R-:W-:Y:S05]  /*13310*/  WARPSYNC.COLLECTIVE R118, `(.L_x_15734) ;  /* 0x0000000076087348 */ /* 0x000fea0003c00000 */
[----:B------:R0:W1:Y:S02]  /*13320*/  SHFL.BFLY P4, R123, R125, R116, R117 ;  /* 0x0c0000747d7b7389 */ /* 0x0000640000080075 */
[----:B01----:R-:W-:Y:S01]  /*13330*/  ENDCOLLECTIVE ;  /* 0x000000000000791b */ /* 0x003fe20003800000 */
.L_x_15734:
[----:B------:R-:W-:Y:S01]  /*13340*/  HFMA2.MMA R116, -RZ, RZ, 0, 9.5367431640625e-07 ;  /* 0x00000010ff747435 */ /* 0x000fe200000001ff */
[----:B------:R-:W-:-:S05]  /*13350*/  MOV R96, R123 ;  /* 0x0000007b00607202 */ /* 0x000fca0000000f00 */
[----:B------:R-:W-:-:S04]  /*13360*/  FADD.FTZ R122, R121, R96 ;  /* 0x00000060797a7221 */ /* 0x000fc80000010000 */
[----:B------:R-:W-:-:S07]  /*13370*/  IMAD.MOV.U32 R125, RZ, RZ, R122 ;  /* 0x000000ffff7d7224 */ /* 0x000fce00078e007a */
[----:B------:R-:W-:Y:S05]  /*13380*/  WARPSYNC.COLLECTIVE R118, `(.L_x_15735) ;  /* 0x0000000076087348 */ /* 0x000fea0003c00000 */
[----:B------:R0:W1:Y:S02]  /*13390*/  SHFL.BFLY P4, R123, R125, R116, R117 ;  /* 0x0c0000747d7b7389 */ /* 0x0000640000080075 */
[----:B01----:R-:W-:Y:S01]  /*133a0*/  ENDCOLLECTIVE ;  /* 0x000000000000791b */ /* 0x003fe20003800000 */
.L_x_15735:
        /* <DEDUP_REMOVED lines=57> */
.L_x_15736:
[----:B------:R-:W-:Y:S01]  /*13740*/  HFMA2.MMA R116, -RZ, RZ, 0, 1.1920928955078125e-07 ;  /* 0x00000002ff747435 */ /* 0x000fe200000001ff */
[----:B------:R-:W-:-:S05]  /*13750*/  MOV R120, R123 ;  /* 0x0000007b00787202 */ /* 0x000fca0000000f00 */
[----:B------:R-:W-:-:S04]  /*13760*/  FADD.FTZ R120, R97, R120 ;  /* 0x0000007861787221 */ /* 0x000fc80000010000 */
[----:B------:R-:W-:-:S07]  /*13770*/  IMAD.MOV.U32 R125, RZ, RZ, R120 ;  /* 0x000000ffff7d7224 */ /* 0x000fce00078e0078 */
[----:B------:R-:W-:Y:S05]  /*13780*/  WARPSYNC.COLLECTIVE R118, `(.L_x_15737) ;  /* 0x0000000076087348 */ /* 0x000fea0003c00000 */
[----:B------:R0:W1:Y:S02]  /*13790*/  SHFL.BFLY P4, R123, R125, R116, R117 ;  /* 0x0c0000747d7b7389 */ /* 0x0000640000080075 */
[----:B01----:R-:W-:Y:S01]  /*137a0*/  ENDCOLLECTIVE ;  /* 0x000000000000791b */ /* 0x003fe20003800000 */
.L_x_15737:
[----:B------:R-:W-:Y:S02]  /*137b0*/  IMAD.MOV.U32 R116, RZ, RZ, 0x4 ;  /* 0x00000004ff747424 */ /* 0x000fe400078e00ff */
[----:B------:R-:W-:-:S04]  /*137c0*/  IMAD.MOV.U32 R119, RZ, RZ, R123 ;  /* 0x000000ffff777224 */ /* 0x000fc800078e007b */
[----:B------:R-:W-:-:S05]  /*137d0*/  FADD.FTZ R119, R120, R119 ;  /* 0x0000007778777221 */ /* 0x000fca0000010000 */
[----:B------:R-:W-:-:S07]  /*137e0*/  MOV R125, R119 ;  /* 0x00000077007d7202 */ /* 0x000fce0000000f00 */
[----:B------:R-:W-:Y:S05]  /*137f0*/  WARPSYNC.COLLECTIVE R118, `(.L_x_15738) ;  /* 0x0000000076087348 */ /* 0x000fea0003c00000 */
[----:B------:R0:W1:Y:S02]  /*13800*/  SHFL.BFLY P4, R123, R125, R116, R117 ;  /* 0x0c0000747d7b7389 */ /* 0x0000640000080075 */
[----:B01----:R-:W-:Y:S01]  /*13810*/  ENDCOLLECTIVE ;  /* 0x000000000000791b */ /* 0x003fe20003800000 */
.L_x_15738:
[----:B------:R-:W-:Y:S01]  /*13820*/  HFMA2.MMA R116, -RZ, RZ, 0, 4.76837158203125e-07 ;  /* 0x00000008ff747435 */ /* 0x000fe200000001ff */
[----:B------:R-:W-:-:S05]  /*13830*/  MOV R122, R123 ;  /* 0x0000007b007a7202 */ /* 0x000fca0000000f00 */
[----:B------:R-:W-:-:S04]  /*13840*/  FADD.FTZ R122, R119, R122 ;  /* 0x0000007a777a7221 */ /* 0x000fc80000010000 */
[----:B------:R-:W-:-:S07]  /*13850*/  IMAD.MOV.U32 R125, RZ, RZ, R122 ;  /* 0x000000ffff7d7224 */ /* 0x000fce00078e007a */
[----:B------:R-:W-:Y:S05]  /*13860*/  WARPSYNC.COLLECTIVE R118, `(.L_x_15739) ;  /* 0x0000000076087348 */ /* 0x000fea0003c00000 */
[----:B------:R0:W1:Y:S02]  /*13870*/  SHFL.BFLY P4, R123, R125, R116, R117 ;  /* 0x0c0000747d7b7389 */ /* 0x0000640000080075 */
[----:B01----:R-:W-:Y:S01]  /*13880*/  ENDCOLLECTIVE ;  /* 0x000000000000791b */ /* 0x003fe20003800000 */
.L_x_15739:
[----:B------:R-:W-:Y:S02]  /*13890*/  IMAD.MOV.U32 R116, RZ, RZ, 0x10 ;  /* 0x00000010ff747424 */ /* 0x000fe400078e00ff */
[----:B------:R-:W-:-:S04]  /*138a0*/  IMAD.MOV.U32 R121, RZ, RZ, R123 ;  /* 0x000000ffff797224 */ /* 0x000fc800078e007b */
[----:B------:R-:W-:-:S05]  /*138b0*/  FADD.FTZ R121, R122, R121 ;  /* 0x000000797a797221 */ /* 0x000fca0000010000 */
[----:B------:R-:W-:-:S07]  /*138c0*/  MOV R125, R121 ;  /* 0x00000079007d7202 */ /* 0x000fce0000000f00 */
[----:B------:R-:W-:Y:S05]  /*138d0*/  WARPSYNC.COLLECTIVE R118, `(.L_x_15740) ;  /* 0x0000000076087348 */ /* 0x000fea0003c00000 */
[----:B------:R0:W1:Y:S02]  /*138e0*/  SHFL.BFLY P4, R123, R125, R116, R117 ;  /* 0x0c0000747d7b7389 */ /* 0x0000640000080075 */
[----:B01----:R-:W-:Y:S01]  /*138f0*/  ENDCOLLECTIVE ;  /* 0x000000000000791b */ /* 0x003fe20003800000 */
.L_x_15740:
[----:B------:R-:W-:Y:S01]  /*13900*/  MOV R124, R123 ;  /* 0x0000007b007c7202 */ /* 0x000fe20000000f00 */
[----:B------:R-:W-:Y:S06]  /*13910*/  BRA `(.L_x_15741) ;  /* 0xffffffe800fc7947 */ /* 0x000fec000383ffff */
.L_x_15742:
        /* <DEDUP_REMOVED lines=14> */
.L_x_20602:


//--------------------- .text._ZN10layer_norm31ln_parallel_residual_fwd_kernelINS_13Kernel_traitsIf6__halffS2_fjLj6144ELj1ELj1ELj8ELj16ENS_18Kernel_traits_baseILj6144EfS2_fS2_fjLj256EEEEELb1ELb1ELb1EEEvNS_9FwdParamsE --------------------------
	.section	.text._ZN10layer_norm31ln_parallel_residual_fwd_kernelINS_13Kernel_traitsIf6__halffS2_fjLj6144ELj1ELj1ELj8ELj16ENS_18Kernel_traits_baseILj6144EfS2_fS2_fjLj256EEEEELb1ELb1ELb1EEEvNS_9FwdParamsE,"ax",@progbits
	.align	128
        .global         _ZN10layer_norm31ln_parallel_residual_fwd_kernelINS_13Kernel_traitsIf6__halffS2_fjLj6144ELj1ELj1ELj8ELj16ENS_18Kernel_traits_baseILj6144EfS2_fS2_fjLj256EEEEELb1ELb1ELb1EEEvNS_9FwdParamsE
        .type           _ZN10layer_norm31ln_parallel_residual_fwd_kernelINS_13Kernel_traitsIf6__halffS2_fjLj6144ELj1ELj1ELj8ELj16ENS_18Kernel_traits_baseILj6144EfS2_fS2_fjLj256EEEEELb1ELb1ELb1EEEvNS_9FwdParamsE,@function
        .size           _ZN10layer_norm31ln_parallel_residual_fwd_kernelINS_13Kernel_traitsIf6__halffS2_fjLj6144ELj1ELj1ELj8ELj16ENS_18Kernel_traits_baseILj6144EfS2_fS2_fjLj256EEEEELb1ELb1ELb1EEEvNS_9FwdParamsE,(.L_x_20603 - _ZN10layer_norm31ln_parallel_residual_fwd_kernelINS_13Kernel_traitsIf6__halffS2_fjLj6144ELj1ELj1ELj8ELj16ENS_18Kernel_traits_baseILj6144EfS2_fS2_fjLj256EEEEELb1ELb1ELb1EEEvNS_9FwdParamsE)
        .other          _ZN10layer_norm31ln_parallel_residual_fwd_kernelINS_13Kernel_traitsIf6__halffS2_fjLj6144ELj1ELj1ELj8ELj16ENS_18Kernel_traits_baseILj6144EfS2_fS2_fjLj256EEEEELb1ELb1ELb1EEEvNS_9FwdParamsE,@"STO_CUDA_ENTRY STV_DEFAULT"
_ZN10layer_norm31ln_parallel_residual_fwd_kernelINS_13Kernel_traitsIf6__halffS2_fjLj6144ELj1ELj1ELj8ELj16ENS_18Kernel_traits_baseILj6144EfS2_fS2_fjLj256EEEEELb1ELb1ELb1EEEvNS_9FwdParamsE:
.text._ZN10layer_norm31ln_parallel_residual_fwd_kernelINS_13Kernel_traitsIf6__halffS2_fjLj6144ELj1ELj1ELj8ELj16ENS_18Kernel_traits_baseILj6144EfS2_fS2_fjLj256EEEEELb1ELb1ELb1EEEvNS_9FwdParamsE:
        /* <DEDUP_REMOVED lines=139> */
.L_x_16131:
        /* <DEDUP_REMOVED lines=28> */
.L_x_15744:
[----:B------:R-:W-:-:S07]  /*0a70*/  IMAD.MOV.U32 R16, RZ, RZ, R8 ;  /* 0x000000ffff107224 */ /* 0x000fce00078e0008 */
.L_x_15745:
[----:B------:R-:W-:Y:S05]  /*0a80*/  BSYNC B0 ;  /* 0x0000000000007941 */ /* 0x000fea0003800000 */
.L_x_15743:
        /* <DEDUP_REMOVED lines=16> */
.L_x_15749:
[----:B------:R-:W-:Y:S05]  /*0b90*/  BSYNC B1 ;  /* 0x0000000000017941 */ /* 0x000fea0003800000 */
.L_x_15748:
        /* <DEDUP_REMOVED lines=44> */
.L_x_15747:
[----:B------:R-:W-:Y:S05]  /*0e60*/  BSYNC B0 ;  /* 0x0000000000007941 */ /* 0x000fea0003800000 */
.L_x_15746:
        /* <DEDUP_REMOVED lines=18> */
.L_x_15750:
        /* <DEDUP_REMOVED lines=12> */
.L_x_15753:
[----:B------:R-:W-:-:S07]  /*1050*/  IMAD.MOV.U32 R10, RZ, RZ, R8 ;  /* 0x000000ffff0a7224 */ /* 0x000fce00078e0008 */
.L_x_15754:
[----:B------:R-:W-:Y:S05]  /*1060*/  BSYNC B0 ;  /* 0x0000000000007941 */ /* 0x000fea0003800000 */
.L_x_15752:
        /* <DEDUP_REMOVED lines=16> */
.L_x_15758:
[----:B------:R-:W-:Y:S05]  /*1170*/  BSYNC B1 ;  /* 0x0000000000017941 */ /* 0x000fea0003800000 */
.L_x_15757:
        /* <DEDUP_REMOVED lines=44> */
.L_x_15756:
[----:B------:R-:W-:Y:S05]  /*1440*/  BSYNC B0 ;  /* 0x0000000000007941 */ /* 0x000fea0003800000 */
.L_x_15755:
        /* <DEDUP_REMOVED lines=9> */
.L_x_15751:
        /* <DEDUP_REMOVED lines=12> */
.L_x_15760:
[----:B------:R-:W-:-:S07]  /*15a0*/  IMAD.MOV.U32 R17, RZ, RZ, R8 ;  /* 0x000000ffff117224 */ /* 0x000fce00078e0008 */
.L_x_15761:
[----:B------:R-:W-:Y:S05]  /*15b0*/  BSYNC B0 ;  /* 0x0000000000007941 */ /* 0x000fea0003800000 */
.L_x_15759:
        /* <DEDUP_REMOVED lines=16> */
.L_x_15765:
[----:B------:R-:W-:Y:S05]  /*16c0*/  BSYNC B1 ;  /* 0x0000000000017941 */ /* 0x000fea0003800000 */
.L_x_15764:
        /* <DEDUP_REMOVED lines=44> */
.L_x_15763:
[----:B------:R-:W-:Y:S05]  /*1990*/  BSYNC B0 ;  /* 0x0000000000007941 */ /* 0x000fea0003800000 */
.L_x_15762:
        /* <DEDUP_REMOVED lines=13> */
.L_x_15766:
        /* <DEDUP_REMOVED lines=12> */
.L_x_15769:
[----:B------:R-:W-:-:S07]  /*1b30*/  MOV R11, R8 ;  /* 0x00000008000b7202 */ /* 0x000fce0000000f00 */
.L_x_15770:
[----:B------:R-:W-:Y:S05]  /*1b40*/  BSYNC B0 ;  /* 0x0000000000007941 */ /* 0x000fea0003800000 */
.L_x_15768:
        /* <DEDUP_REMOVED lines=16> */
.L_x_15774:
[----:B------:R-:W-:Y:S05]  /*1c50*/  BSYNC B1 ;  /* 0x0000000000017941 */ /* 0x000fea0003800000 */
.L_x_15773:
        /* <DEDUP_REMOVED lines=44> */
.L_x_15772:
[----:B------:R-:W-:Y:S05]  /*1f20*/  BSYNC B0 ;  /* 0x0000000000007941 */ /* 0x000fea0003800000 */
.L_x_15771:
        /* <DEDUP_REMOVED lines=9> */
.L_x_15767:
        /* <DEDUP_REMOVED lines=12> */
.L_x_15776:
[----:B------:R-:W-:-:S07]  /*2080*/  MOV R17, R8 ;  /* 0x0000000800117202 */ /* 0x000fce0000000f00 */
.L_x_15777:
[----:B------:R-:W-:Y:S05]  /*2090*/  BSYNC B0 ;  /* 0x0000000000007941 */ /* 0x000fea0003800000 */
.L_x_15775:
        /* <DEDUP_REMOVED lines=16> */
.L_x_15781:
[----:B------:R-:W-:Y:S05]  /*21a0*/  BSYNC B1 ;  /* 0x0000000000017941 */ /* 0x000fea0003800000 */
.L_x_15780:
        /* <DEDUP_REMOVED lines=44> */
.L_x_15779:
[----:B------:R-:W-:Y:S05]  /*2470*/  BSYNC B0 ;  /* 0x0000000000007941 */ /* 0x000fea0003800000 */
.L_x_15778:
        /* <DEDUP_REMOVED lines=13> */
.L_x_15782:
        /* <DEDUP_REMOVED lines=12> */
.L_x_15785:
[----:B------:R-:W-:-:S07]  /*2610*/  IMAD.MOV.U32 R26, RZ, RZ, R8 ;  /* 0x000000ffff1a7224 */ /* 0x000fce00078e0008 */
.L_x_15786:
[----:B------:R-:W-:Y:S05]  /*2620*/  BSYNC B0 ;  /* 0x0000000000007941 */ /* 0x000fea0003800000 */
.L_x_15784:
        /* <DEDUP_REMOVED lines=16> */
.L_x_15790:
[----:B------:R-:W-:Y:S05]  /*2730*/  BSYNC B1 ;  /* 0x0000000000017941 */ /* 0x000fea0003800000 */
.L_x_15789:
        /* <DEDUP_REMOVED lines=44> */
.L_x_15788:
[----:B------:R-:W-:Y:S05]  /*2a00*/  BSYNC B0 ;  /* 0x0000000000007941 */ /* 0x000fea0003800000 */
.L_x_15787:
        /* <DEDUP_REMOVED lines=9> */
.L_x_15783:
        /* <DEDUP_REMOVED lines=12> */
.L_x_15792:
[----:B------:R-:W-:-:S07]  /*2b60*/  IMAD.MOV.U32 R24, RZ, RZ, R8 ;  /* 0x000000ffff187224 */ /* 0x000fce00078e0008 */
.L_x_15793:
[----:B------:R-:W-:Y:S05]  /*2b70*/  BSYNC B0 ;  /* 0x0000000000007941 */ /* 0x000fea0003800000 */
.L_x_15791:
        /* <DEDUP_REMOVED lines=16> */
.L_x_15797:
[----:B------:R-:W-:Y:S05]  /*2c80*/  BSYNC B1 ;  /* 0x0000000000017941 */ /* 0x000fea0003800000 */
.L_x_15796:
        /* <DEDUP_REMOVED lines=44> */
.L_x_15795:
[----:B------:R-:W-:Y:S05]  /*2f50*/  BSYNC B0 ;  /* 0x0000000000007941 */ /* 0x000fea0003800000 */
.L_x_15794:
        /* <DEDUP_REMOVED lines=13> */
.L_x_15798:
        /* <DEDUP_REMOVED lines=12> */
.L_x_15801:
[----:B------:R-:W-:-:S07]  /*30f0*/  IMAD.MOV.U32 R24, RZ, RZ, R8 ;  /* 0x000000ffff187224 */ /* 0x000fce00078e0008 */
.L_x_15802:
[----:B------:R-:W-:Y:S05]  /*3100*/  BSYNC B0 ;  /* 0x0000000000007941 */ /* 0x000fea0003800000 */
.L_x_15800:
        /* <DEDUP_REMOVED lines=16> */
.L_x_15806:
[----:B------:R-:W-:Y:S05]  /*3210*/  BSYNC B1 ;  /* 0x0000000000017941 */ /* 0x000fea0003800000 */
.L_x_15805:
        /* <DEDUP_REMOVED lines=44> */
.L_x_15804:
[----:B------:R-:W-:Y:S05]  /*34e0*/  BSYNC B0 ;  /* 0x0000000000007941 */ /* 0x000fea0003800000 */
.L_x_15803:
        /* <DEDUP_REMOVED lines=9> */
.L_x_15799:
        /* <DEDUP_REMOVED lines=12> */
.L_x_15808:
[----:B------:R-:W-:-:S07]  /*3640*/  IMAD.MOV.U32 R24, RZ, RZ, R8 ;  /* 0x000000ffff187224 */ /* 0x000fce00078e0008 */
.L_x_15809:
[----:B------:R-:W-:Y:S05]  /*3650*/  BSYNC B0 ;  /* 0x0000000000007941 */ /* 0x000fea0003800000 */
.L_x_15807:
        /* <DEDUP_REMOVED lines=16> */
.L_x_15813:
[----:B------:R-:W-:Y:S05]  /*3760*/  BSYNC B1 ;  /* 0x0000000000017941 */ /* 0x000fea0003800000 */
.L_x_15812:
        /* <DEDUP_REMOVED lines=44> */
.L_x_15811:
[----:B------:R-:W-:Y:S05]  /*3a30*/  BSYNC B0 ;  /* 0x0000000000007941 */ /* 0x000fea0003800000 */
.L_x_15810:
        /* <DEDUP_REMOVED lines=13> */
.L_x_15814:
        /* <DEDUP_REMOVED lines=12> */
.L_x_15817:
[----:B------:R-:W-:-:S07]  /*3bd0*/  MOV R25, R8 ;  /* 0x0000000800197202 */ /* 0x000fce0000000f00 */
.L_x_15818:
[----:B------:R-:W-:Y:S05]  /*3be0*/  BSYNC B0 ;  /* 0x0000000000007941 */ /* 0x000fea0003800000 */
.L_x_15816:
        /* <DEDUP_REMOVED lines=16> */
.L_x_15822:
[----:B------:R-:W-:Y:S05]  /*3cf0*/  BSYNC B1 ;  /* 0x0000000000017941 */ /* 0x000fea0003800000 */
.L_x_15821:
        /* <DEDUP_REMOVED lines=44> */
.L_x_15820:
[----:B------:R-:W-:Y:S05]  /*3fc0*/  BSYNC B0 ;  /* 0x0000000000007941 */ /* 0x000fea0003800000 */
.L_x_15819:
        /* <DEDUP_REMOVED lines=9> */
.L_x_15815:
        /* <DEDUP_REMOVED lines=12> */
.L_x_15824:
[----:B------:R-:W-:-:S07]  /*4120*/  MOV R25, R8 ;  /* 0x0000000800197202 */ /* 0x000fce0000000f00 */
.L_x_15825:
[----:B------:R-:W-:Y:S05]  /*4130*/  BSYNC B0 ;  /* 0x0000000000007941 */ /* 0x000fea0003800000 */
.L_x_15823:
        /* <DEDUP_REMOVED lines=16> */
.L_x_15829:
[----:B------:R-:W-:Y:S05]  /*4240*/  BSYNC B1 ;  /* 0x0000000000017941 */ /* 0x000fea0003800000 */
.L_x_15828:
        /* <DEDUP_REMOVED lines=44> */
.L_x_15827:
[----:B------:R-:W-:Y:S05]  /*4510*/  BSYNC B0 ;  /* 0x0000000000007941 */ /* 0x000fea0003800000 */
.L_x_15826:
        /* <DEDUP_REMOVED lines=12> */
.L_x_15830:
        /* <DEDUP_REMOVED lines=12> */
.L_x_15833:
[----:B------:R-:W-:-:S07]  /*46a0*/  IMAD.MOV.U32 R14, RZ, RZ, R8 ;  /* 0x000000ffff0e7224 */ /* 0x000fce00078e0008 */
.L_x_15834:
[----:B------:R-:W-:Y:S05]  /*46b0*/  BSYNC B0 ;  /* 0x0000000000007941 */ /* 0x000fea0003800000 */
.L_x_15832:
        /* <DEDUP_REMOVED lines=16> */
.L_x_15838:
[----:B------:R-:W-:Y:S05]  /*47c0*/  BSYNC B1 ;  /* 0x0000000000017941 */ /* 0x000fea0003800000 */
.L_x_15837:
        /* <DEDUP_REMOVED lines=44> */
.L_x_15836:
[----:B------:R-:W-:Y:S05]  /*4a90*/  BSYNC B0 ;  /* 0x0000000000007941 */ /* 0x000fea0003800000 */
.L_x_15835:
        /* <DEDUP_REMOVED lines=9> */
.L_x_15831:
        /* <DEDUP_REMOVED lines=12> */
.L_x_15840:
[----:B------:R-:W-:-:S07]  /*4bf0*/  IMAD.MOV.U32 R14, RZ, RZ, R8 ;  /* 0x000000ffff0e7224 */ /* 0x000fce00078e0008 */
.L_x_15841:
[----:B------:R-:W-:Y:S05]  /*4c00*/  BSYNC B0 ;  /* 0x0000000000007941 */ /* 0x000fea0003800000 */
.L_x_15839:
        /* <DEDUP_REMOVED lines=16> */
.L_x_15845:
[----:B------:R-:W-:Y:S05]  /*4d10*/  BSYNC B1 ;  /* 0x0000000000017941 */ /* 0x000fea0003800000 */
.L_x_15844:
        /* <DEDUP_REMOVED lines=44> */
.L_x_15843:
[----:B------:R-:W-:Y:S05]  /*4fe0*/  BSYNC B0 ;  /* 0x0000000000007941 */ /* 0x000fea0003800000 */
.L_x_15842:
        /* <DEDUP_REMOVED lines=12> */
.L_x_15846:
        /* <DEDUP_REMOVED lines=12> */
.L_x_15849:
[----:B------:R-:W-:-:S07]  /*5170*/  IMAD.MOV.U32 R14, RZ, RZ, R8 ;  /* 0x000000ffff0e7224 */ /* 0x000fce00078e0008 */
.L_x_15850:
[----:B------:R-:W-:Y:S05]  /*5180*/  BSYNC B0 ;  /* 0x0000000000007941 */ /* 0x000fea0003800000 */
.L_x_15848:
        /* <DEDUP_REMOVED lines=16> */
.L_x_15854:
[----:B------:R-:W-:Y:S05]  /*5290*/  BSYNC B1 ;  /* 0x0000000000017941 */ /* 0x000fea0003800000 */
.L_x_15853:
        /* <DEDUP_REMOVED lines=44> */
.L_x_15852:
[----:B------:R-:W-:Y:S05]  /*5560*/  BSYNC B0 ;  /* 0x0000000000007941 */ /* 0x000fea0003800000 */
.L_x_15851:
        /* <DEDUP_REMOVED lines=9> */
.L_x_15847:
        /* <DEDUP_REMOVED lines=12> */
.L_x_15856:
[----:B------:R-:W-:-:S07]  /*56c0*/  IMAD.MOV.U32 R14, RZ, RZ, R8 ;  /* 0x000000ffff0e7224 */ /* 0x000fce00078e0008 */
.L_x_15857:
[----:B------:R-:W-:Y:S05]  /*56d0*/  BSYNC B0 ;  /* 0x0000000000007941 */ /* 0x000fea0003800000 */
.L_x_15855:
        /* <DEDUP_REMOVED lines=16> */
.L_x_15861:
[----:B------:R-:W-:Y:S05]  /*57e0*/  BSYNC B1 ;  /* 0x0000000000017941 */ /* 0x000fea0003800000 */
.L_x_15860:
        /* <DEDUP_REMOVED lines=44> */
.L_x_15859:
[----:B------:R-:W-:Y:S05]  /*5ab0*/  BSYNC B0 ;  /* 0x0000000000007941 */ /* 0x000fea0003800000 */
.L_x_15858:
        /* <DEDUP_REMOVED lines=12> */
.L_x_15862:
        /* <DEDUP_REMOVED lines=12> */
.L_x_15865:
[----:B------:R-:W-:-:S07]  /*5c40*/  MOV R22, R8 ;  /* 0x0000000800167202 */ /* 0x000fce0000000f00 */
.L_x_15866:
[----:B------:R-:W-:Y:S05]  /*5c50*/  BSYNC B0 ;  /* 0x0000000000007941 */ /* 0x000fea0003800000 */
.L_x_15864:
        /* <DEDUP_REMOVED lines=18> */
.L_x_15870:
[----:B------:R-:W-:Y:S05]  /*5d80*/  BSYNC B1 ;  /* 0x0000000000017941 */ /* 0x000fea0003800000 */
.L_x_15869:
        /* <DEDUP_REMOVED lines=44> */
.L_x_15868:
[----:B------:R-:W-:Y:S05]  /*6050*/  BSYNC B0 ;  /* 0x0000000000007941 */ /* 0x000fea0003800000 */
.L_x_15867:
        /* <DEDUP_REMOVED lines=9> */
.L_x_15863:
        /* <DEDUP_REMOVED lines=10> */
[----:B------:R-:W-:Y:S01]  /*6190*/  ISETP.NE.AND P2, PT, R14, RZ, PT ;  /* 0x000000ff0e00720c */ /* 0x000fe20003f45270 */
[----:B------:R-:W2:Y:S01]  /*61a0*/  @P0 LDC.64 R18, c[0x0][0x228] ;  /* 0x00008a00ff120b82 */ /* 0x000ea20000000a00 */
[----:B------:R-:W-:Y:S01]  /*61b0*/  SEL R15, RZ, 0x1000000, P5 ;  /* 0x01000000ff0f7807 */ /* 0x000fe20002800000 */
[----:B------:R-:W-:Y:S01]  /*61c0*/  IMAD.WIDE.U32 R20, R20, 0x1000000, RZ ;  /* 0x0100000014147825 */ /* 0x000fe200078e00ff */
[----:B------:R-:W-:Y:S02]  /*61d0*/  SEL R14, RZ, 0x1, P3 ;  /* 0x00000001ff0e7807 */ /* 0x000fe40001800000 */
[----:B------:R-:W-:Y:S02]  /*61e0*/  SEL R12, RZ, 0x1, P4 ;  /* 0x00000001ff0c7807 */ /* 0x000fe40002000000 */
[----:B------:R-:W-:-:S02]  /*61f0*/  ISETP.NE.AND P5, PT, R94, RZ, PT ;  /* 0x000000ff5e00720c */ /* 0x000fc40003fa5270 */
        /* <DEDUP_REMOVED lines=11> */
[C---:B------:R-:W-:Y:S01]  /*62b0*/  IMAD.WIDE.U32 R14, R113.reuse, 0x10, R92 ;  /* 0x00000010710e7825 */ /* 0x040fe200078e005c */
[----:B------:R-:W-:Y:S01]  /*62c0*/  LOP3.LUT R12, R20, R21, RZ, 0xfc, !PT ;  /* 0x00000015140c7212 */ /* 0x000fe200078efcff */
[----:B------:R0:W-:Y:S02]  /*62d0*/  STG.E.128 desc[UR4][R22.64], R28 ;  /* 0x0000001c16007986 */ /* 0x0001e4000c101d04 */
[----:B-1----:R-:W-:Y:S02]  /*62e0*/  IMAD.WIDE.U32 R20, R108, 0x8, R104 ;  /* 0x000000086c147825 */ /* 0x002fe400078e0068 */
[----:B------:R0:W-:Y:S02]  /*62f0*/  STG.E.128 desc[UR4][R22.64+0x10], R24 ;  /* 0x0000101816007986 */ /* 0x0001e4000c101d04 */
[C---:B--2---:R-:W-:Y:S02]  /*6300*/  @P0 IMAD.WIDE.U32 R18, R113.reuse, 0x10, R18 ;  /* 0x0000001071120825 */ /* 0x044fe400078e0012 */
[----:B------:R0:W-:Y:S02]  /*6310*/  STG.E.64 desc[UR4][R20.64], R12 ;  /* 0x0000000c14007986 */ /* 0x0001e4000c101b04 */
[----:B---3--:R-:W-:Y:S01]  /*6320*/  @P1 IMAD.WIDE.U32 R16, R113, 0x20, R16 ;  /* 0x0000002071101825 */ /* 0x008fe200078e0010 */
[----:B0-----:R-:W-:Y:S06]  /*6330*/  @!P0 BRA `(.L_x_15871) ;  /* 0x0000000000508947 */ /* 0x001fec0003800000 */
[----:B------:R-:W-:Y:S02]  /*6340*/  SHF.L.U32 R12, R100, 0x10, RZ ;  /* 0x00000010640c7819 */ /* 0x000fe400000006ff */
        /* <DEDUP_REMOVED lines=19> */
.L_x_15871:
        /* <DEDUP_REMOVED lines=16> */
.L_x_15873:
[----:B------:R-:W-:-:S07]  /*6580*/  IMAD.MOV.U32 R22, RZ, RZ, R8 ;  /* 0x000000ffff167224 */ /* 0x000fce00078e0008 */
.L_x_15874:
[----:B------:R-:W-:Y:S05]  /*6590*/  BSYNC B0 ;  /* 0x0000000000007941 */ /* 0x000fea0003800000 */
.L_x_15872:
        /* <DEDUP_REMOVED lines=16> */
.L_x_15878:
[----:B------:R-:W-:Y:S05]  /*66a0*/  BSYNC B1 ;  /* 0x0000000000017941 */ /* 0x000fea0003800000 */
.L_x_15877:
        /* <DEDUP_REMOVED lines=44> */
.L_x_15876:
[----:B------:R-:W-:Y:S05]  /*6970*/  BSYNC B0 ;  /* 0x0000000000007941 */ /* 0x000fea0003800000 */
.L_x_15875:
        /* <DEDUP_REMOVED lines=13> */
.L_x_15879:
        /* <DEDUP_REMOVED lines=12> */
.L_x_15882:
[----:B------:R-:W-:-:S07]  /*6b10*/  MOV R10, R8 ;  /* 0x00000008000a7202 */ /* 0x000fce0000000f00 */
.L_x_15883:
[----:B------:R-:W-:Y:S05]  /*6b20*/  BSYNC B0 ;  /* 0x0000000000007941 */ /* 0x000fea0003800000 */
.L_x_15881:
        /* <DEDUP_REMOVED lines=16> */
.L_x_15887:
[----:B------:R-:W-:Y:S05]  /*6c30*/  BSYNC B1 ;  /* 0x0000000000017941 */ /* 0x000fea0003800000 */
.L_x_15886:
        /* <DEDUP_REMOVED lines=44> */
.L_x_15885:
[----:B------:R-:W-:Y:S05]  /*6f00*/  BSYNC B0 ;  /* 0x0000000000007941 */ /* 0x000fea0003800000 */
.L_x_15884:
        /* <DEDUP_REMOVED lines=9> */
.L_x_15880:
        /* <DEDUP_REMOVED lines=12> */
.L_x_15889:
[----:B------:R-:W-:-:S07]  /*7060*/  IMAD.MOV.U32 R21, RZ, RZ, R8 ;  /* 0x000000ffff157224 */ /* 0x000fce00078e0008 */
.L_x_15890:
[----:B------:R-:W-:Y:S05]  /*7070*/  BSYNC B0 ;  /* 0x0000000000007941 */ /* 0x000fea0003800000 */
.L_x_15888:
        /* <DEDUP_REMOVED lines=16> */
.L_x_15894:
[----:B------:R-:W-:Y:S05]  /*7180*/  BSYNC B1 ;  /* 0x0000000000017941 */ /* 0x000fea0003800000 */
.L_x_15893:
        /* <DEDUP_REMOVED lines=44> */
.L_x_15892:
[----:B------:R-:W-:Y:S05]  /*7450*/  BSYNC B0 ;  /* 0x0000000000007941 */ /* 0x000fea0003800000 */
.L_x_15891:
        /* <DEDUP_REMOVED lines=13> */
.L_x_15895:
        /* <DEDUP_REMOVED lines=12> */
.L_x_15898:
[----:B------:R-:W-:-:S07]  /*75f0*/  MOV R11, R8 ;  /* 0x00000008000b7202 */ /* 0x000fce0000000f00 */
.L_x_15899:
[----:B------:R-:W-:Y:S05]  /*7600*/  BSYNC B0 ;  /* 0x0000000000007941 */ /* 0x000fea0003800000 */
.L_x_15897:
        /* <DEDUP_REMOVED lines=16> */
.L_x_15903:
[----:B------:R-:W-:Y:S05]  /*7710*/  BSYNC B1 ;  /* 0x0000000000017941 */ /* 0x000fea0003800000 */
.L_x_15902:
        /* <DEDUP_REMOVED lines=44> */
.L_x_15901:
[----:B------:R-:W-:Y:S05]  /*79e0*/  BSYNC B0 ;  /* 0x0000000000007941 */ /* 0x000fea0003800000 */
.L_x_15900:
        /* <DEDUP_REMOVED lines=9> */
.L_x_15896:
        /* <DEDUP_REMOVED lines=12> */
.L_x_15905:
[----:B------:R-:W-:-:S07]  /*7b40*/  IMAD.MOV.U32 R12, RZ, RZ, R8 ;  /* 0x000000ffff0c7224 */ /* 0x000fce00078e0008 */
.L_x_15906:
[----:B------:R-:W-:Y:S05]  /*7b50*/  BSYNC B0 ;  /* 0x0000000000007941 */ /* 0x000fea0003800000 */
.L_x_15904:
        /* <DEDUP_REMOVED lines=16> */
.L_x_15910:
[----:B------:R-:W-:Y:S05]  /*7c60*/  BSYNC B1 ;  /* 0x0000000000017941 */ /* 0x000fea0003800000 */
.L_x_15909:
        /* <DEDUP_REMOVED lines=44> */
.L_x_15908:
[----:B------:R-:W-:Y:S05]  /*7f30*/  BSYNC B0 ;  /* 0x0000000000007941 */ /* 0x000fea0003800000 */
.L_x_15907:
        /* <DEDUP_REMOVED lines=13> */
.L_x_15911:
        /* <DEDUP_REMOVED lines=12> */
.L_x_15914:
[----:B------:R-:W-:-:S07]  /*80d0*/  MOV R12, R8 ;  /* 0x00000008000c7202 */ /* 0x000fce0000000f00 */
.L_x_15915:
[----:B------:R-:W-:Y:S05]  /*80e0*/  BSYNC B0 ;  /* 0x0000000000007941 */ /* 0x000fea0003800000 */
.L_x_15913:
        /* <DEDUP_REMOVED lines=16> */
.L_x_15919:
[----:B------:R-:W-:Y:S05]  /*81f0*/  BSYNC B1 ;  /* 0x0000000000017941 */ /* 0x000fea0003800000 */
.L_x_15918:
        /* <DEDUP_REMOVED lines=44> */
.L_x_15917:
[----:B------:R-:W-:Y:S05]  /*84c0*/  BSYNC B0 ;  /* 0x0000000000007941 */ /* 0x000fea0003800000 */
.L_x_15916:
        /* <DEDUP_REMOVED lines=9> */
.L_x_15912:
        /* <DEDUP_REMOVED lines=12> */
.L_x_15921:
[----:B------:R-:W-:-:S07]  /*8620*/  IMAD.MOV.U32 R12, RZ, RZ, R8 ;  /* 0x000000ffff0c7224 */ /* 0x000fce00078e0008 */
.L_x_15922:
[----:B------:R-:W-:Y:S05]  /*8630*/  BSYNC B0 ;  /* 0x0000000000007941 */ /* 0x000fea0003800000 */
.L_x_15920:
        /* <DEDUP_REMOVED lines=16> */
.L_x_15926:
[----:B------:R-:W-:Y:S05]  /*8740*/  BSYNC B1 ;  /* 0x0000000000017941 */ /* 0x000fea0003800000 */
.L_x_15925:
        /* <DEDUP_REMOVED lines=44> */
.L_x_15924:
[----:B------:R-:W-:Y:S05]  /*8a10*/  BSYNC B0 ;  /* 0x0000000000007941 */ /* 0x000fea0003800000 */
.L_x_15923:
        /* <DEDUP_REMOVED lines=13> */
.L_x_15927:
        /* <DEDUP_REMOVED lines=12> */
.L_x_15930:
[----:B------:R-:W-:-:S07]  /*8bb0*/  MOV R94, R8 ;  /* 0x00000008005e7202 */ /* 0x000fce0000000f00 */
.L_x_15931:
[----:B------:R-:W-:Y:S05]  /*8bc0*/  BSYNC B0 ;  /* 0x0000000000007941 */ /* 0x000fea0003800000 */
.L_x_15929:
        /* <DEDUP_REMOVED lines=16> */
.L_x_15935:
[----:B------:R-:W-:Y:S05]  /*8cd0*/  BSYNC B1 ;  /* 0x0000000000017941 */ /* 0x000fea0003800000 */
.L_x_15934:
        /* <DEDUP_REMOVED lines=44> */
.L_x_15933:
[----:B------:R-:W-:Y:S05]  /*8fa0*/  BSYNC B0 ;  /* 0x0000000000007941 */ /* 0x000fea0003800000 */
.L_x_15932:
        /* <DEDUP_REMOVED lines=9> */
.L_x_15928:
        /* <DEDUP_REMOVED lines=12> */
.L_x_15937:
[----:B------:R-:W-:-:S07]  /*9100*/  IMAD.MOV.U32 R94, RZ, RZ, R8 ;  /* 0x000000ffff5e7224 */ /* 0x000fce00078e0008 */
.L_x_15938:
[----:B------:R-:W-:Y:S05]  /*9110*/  BSYNC B0 ;  /* 0x0000000000007941 */ /* 0x000fea0003800000 */
.L_x_15936:
        /* <DEDUP_REMOVED lines=16> */
.L_x_15942:
[----:B------:R-:W-:Y:S05]  /*9220*/  BSYNC B1 ;  /* 0x0000000000017941 */ /* 0x000fea0003800000 */
.L_x_15941:
        /* <DEDUP_REMOVED lines=44> */
.L_x_15940:
[----:B------:R-:W-:Y:S05]  /*94f0*/  BSYNC B0 ;  /* 0x0000000000007941 */ /* 0x000fea0003800000 */
.L_x_15939:
        /* <DEDUP_REMOVED lines=13> */
.L_x_15943:
        /* <DEDUP_REMOVED lines=12> */
.L_x_15946:
[----:B------:R-:W-:-:S07]  /*9690*/  MOV R17, R8 ;  /* 0x0000000800117202 */ /* 0x000fce0000000f00 */
.L_x_15947:
[----:B------:R-:W-:Y:S05]  /*96a0*/  BSYNC B0 ;  /* 0x0000000000007941 */ /* 0x000fea0003800000 */
.L_x_15945:
        /* <DEDUP_REMOVED lines=16> */
.L_x_15951:
[----:B------:R-:W-:Y:S05]  /*97b0*/  BSYNC B1 ;  /* 0x0000000000017941 */ /* 0x000fea0003800000 */
.L_x_15950:
        /* <DEDUP_REMOVED lines=44> */
.L_x_15949:
[----:B------:R-:W-:Y:S05]  /*9a80*/  BSYNC B0 ;  /* 0x0000000000007941 */ /* 0x000fea0003800000 */
.L_x_15948:
        /* <DEDUP_REMOVED lines=9> */
.L_x_15944:
        /* <DEDUP_REMOVED lines=12> */
.L_x_15953:
[----:B------:R-:W-:-:S07]  /*9be0*/  IMAD.MOV.U32 R17, RZ, RZ, R8 ;  /* 0x000000ffff117224 */ /* 0x000fce00078e0008 */
.L_x_15954:
[----:B------:R-:W-:Y:S05]  /*9bf0*/  BSYNC B0 ;  /* 0x0000000000007941 */ /* 0x000fea0003800000 */
.L_x_15952:
        /* <DEDUP_REMOVED lines=16> */
.L_x_15958:
[----:B------:R-:W-:Y:S05]  /*9d00*/  BSYNC B1 ;  /* 0x0000000000017941 */ /* 0x000fea0003800000 */
.L_x_15957:
        /* <DEDUP_REMOVED lines=44> */
.L_x_15956:
[----:B------:R-:W-:Y:S05]  /*9fd0*/  BSYNC B0 ;  /* 0x0000000000007941 */ /* 0x000fea0003800000 */
.L_x_15955:
        /* <DEDUP_REMOVED lines=12> */
.L_x_15959:
        /* <DEDUP_REMOVED lines=12> */
.L_x_15962:
[----:B------:R-:W-:-:S07]  /*a160*/  MOV R14, R8 ;  /* 0x00000008000e7202 */ /* 0x000fce0000000f00 */
.L_x_15963:
[----:B------:R-:W-:Y:S05]  /*a170*/  BSYNC B0 ;  /* 0x0000000000007941 */ /* 0x000fea0003800000 */
.L_x_15961:
        /* <DEDUP_REMOVED lines=16> */
.L_x_15967:
[----:B------:R-:W-:Y:S05]  /*a280*/  BSYNC B1 ;  /* 0x0000000000017941 */ /* 0x000fea0003800000 */
.L_x_15966:
        /* <DEDUP_REMOVED lines=44> */
.L_x_15965:
[----:B------:R-:W-:Y:S05]  /*a550*/  BSYNC B0 ;  /* 0x0000000000007941 */ /* 0x000fea0003800000 */
.L_x_15964:
        /* <DEDUP_REMOVED lines=9> */
.L_x_15960:
        /* <DEDUP_REMOVED lines=12> */
.L_x_15969:
[----:B------:R-:W-:-:S07]  /*a6b0*/  IMAD.MOV.U32 R14, RZ, RZ, R8 ;  /* 0x000000ffff0e7224 */ /* 0x000fce00078e0008 */
.L_x_15970:
[----:B------:R-:W-:Y:S05]  /*a6c0*/  BSYNC B0 ;  /* 0x0000000000007941 */ /* 0x000fea0003800000 */
.L_x_15968:
        /* <DEDUP_REMOVED lines=16> */
.L_x_15974:
[----:B------:R-:W-:Y:S05]  /*a7d0*/  BSYNC B1 ;  /* 0x0000000000017941 */ /* 0x000fea0003800000 */
.L_x_15973:
        /* <DEDUP_REMOVED lines=44> */
.L_x_15972:
[----:B------:R-:W-:Y:S05]  /*aaa0*/  BSYNC B0 ;  /* 0x0000000000007941 */ /* 0x000fea0003800000 */
.L_x_15971:
        /* <DEDUP_REMOVED lines=12> */
.L_x_15975:
        /* <DEDUP_REMOVED lines=12> */
.L_x_15978:
[----:B------:R-:W-:-:S07]  /*ac30*/  MOV R14, R8 ;  /* 0x00000008000e7202 */ /* 0x000fce0000000f00 */
.L_x_15979:
[----:B------:R-:W-:Y:S05]  /*ac40*/  BSYNC B0 ;  /* 0x0000000000007941 */ /* 0x000fea0003800000 */
.L_x_15977:
        /* <DEDUP_REMOVED lines=16> */
.L_x_15983:
[----:B------:R-:W-:Y:S05]  /*ad50*/  BSYNC B1 ;  /* 0x0000000000017941 */ /* 0x000fea0003800000 */
.L_x_15982:
        /* <DEDUP_REMOVED lines=44> */
.L_x_15981:
[----:B------:R-:W-:Y:S05]  /*b020*/  BSYNC B0 ;  /* 0x0000000000007941 */ /* 0x000fea0003800000 */
.L_x_15980:
        /* <DEDUP_REMOVED lines=9> */
.L_x_15976:
        /* <DEDUP_REMOVED lines=12> */
.L_x_15985:
[----:B------:R-:W-:-:S07]  /*b180*/  IMAD.MOV.U32 R14, RZ, RZ, R8 ;  /* 0x000000ffff0e7224 */ /* 0x000fce00078e0008 */
.L_x_15986:
[----:B------:R-:W-:Y:S05]  /*b190*/  BSYNC B0 ;  /* 0x0000000000007941 */ /* 0x000fea0003800000 */
.L_x_15984:
        /* <DEDUP_REMOVED lines=16> */
.L_x_15990:
[----:B------:R-:W-:Y:S05]  /*b2a0*/  BSYNC B1 ;  /* 0x0000000000017941 */ /* 0x000fea0003800000 */
.L_x_15989:
        /* <DEDUP_REMOVED lines=44> */
.L_x_15988:
[----:B------:R-:W-:Y:S05]  /*b570*/  BSYNC B0 ;  /* 0x0000000000007941 */ /* 0x000fea0003800000 */
.L_x_15987:
        /* <DEDUP_REMOVED lines=12> */
.L_x_15991:
        /* <DEDUP_REMOVED lines=12> */
.L_x_15994:
[----:B------:R-:W-:-:S07]  /*b700*/  MOV R101, R8 ;  /* 0x0000000800657202 */ /* 0x000fce0000000f00 */
.L_x_15995:
[----:B------:R-:W-:Y:S05]  /*b710*/  BSYNC B0 ;  /* 0x0000000000007941 */ /* 0x000fea0003800000 */
.L_x_15993:
        /* <DEDUP_REMOVED lines=18> */
.L_x_15999:
[----:B------:R-:W-:Y:S05]  /*b840*/  BSYNC B1 ;  /* 0x0000000000017941 */ /* 0x000fea0003800000 */
.L_x_15998:
        /* <DEDUP_REMOVED lines=44> */
.L_x_15997:
[----:B------:R-:W-:Y:S05]  /*bb10*/  BSYNC B0 ;  /* 0x0000000000007941 */ /* 0x000fea0003800000 */
.L_x_15996:
        /* <DEDUP_REMOVED lines=9> */
.L_x_15992:
        /* <DEDUP_REMOVED lines=51> */
.L_x_16000:
        /* <DEDUP_REMOVED lines=20> */
.L_x_16002:
[----:B------:R-:W-:-:S07]  /*c020*/  IMAD.MOV.U32 R118, RZ, RZ, R8 ;  /* 0x000000ffff767224 */ /* 0x000fce00078e0008 */
.L_x_16003:
[----:B------:R-:W-:Y:S05]  /*c030*/  BSYNC B0 ;  /* 0x0000000000007941 */ /* 0x000fea0003800000 */
.L_x_16001:
        /* <DEDUP_REMOVED lines=16> */
.L_x_16007:
[----:B------:R-:W-:Y:S05]  /*c140*/  BSYNC B1 ;  /* 0x0000000000017941 */ /* 0x000fea0003800000 */
.L_x_16006:
        /* <DEDUP_REMOVED lines=44> */
.L_x_16005:
[----:B------:R-:W-:Y:S05]  /*c410*/  BSYNC B0 ;  /* 0x0000000000007941 */ /* 0x000fea0003800000 */
.L_x_16004:
        /* <DEDUP_REMOVED lines=13> */
.L_x_16008:
        /* <DEDUP_REMOVED lines=12> */
.L_x_16011:
[----:B------:R-:W-:-:S07]  /*c5b0*/  MOV R10, R8 ;  /* 0x00000008000a7202 */ /* 0x000fce0000000f00 */
.L_x_16012:
[----:B------:R-:W-:Y:S05]  /*c5c0*/  BSYNC B0 ;  /* 0x0000000000007941 */ /* 0x000fea0003800000 */
.L_x_16010:
        /* <DEDUP_REMOVED lines=16> */
.L_x_16016:
[----:B------:R-:W-:Y:S05]  /*c6d0*/  BSYNC B1 ;  /* 0x0000000000017941 */ /* 0x000fea0003800000 */
.L_x_16015:
        /* <DEDUP_REMOVED lines=44> */
.L_x_16014:
[----:B------:R-:W-:Y:S05]  /*c9a0*/  BSYNC B0 ;  /* 0x0000000000007941 */ /* 0x000fea0003800000 */
.L_x_16013:
        /* <DEDUP_REMOVED lines=9> */
.L_x_16009:
        /* <DEDUP_REMOVED lines=12> */
.L_x_16018:
[----:B------:R-:W-:-:S07]  /*cb00*/  IMAD.MOV.U32 R13, RZ, RZ, R8 ;  /* 0x000000ffff0d7224 */ /* 0x000fce00078e0008 */
.L_x_16019:
[----:B------:R-:W-:Y:S05]  /*cb10*/  BSYNC B0 ;  /* 0x0000000000007941 */ /* 0x000fea0003800000 */
.L_x_16017:
        /* <DEDUP_REMOVED lines=16> */
.L_x_16023:
[----:B------:R-:W-:Y:S05]  /*cc20*/  BSYNC B1 ;  /* 0x0000000000017941 */ /* 0x000fea0003800000 */
.L_x_16022:
        /* <DEDUP_REMOVED lines=44> */
.L_x_16021:
[----:B------:R-:W-:Y:S05]  /*cef0*/  BSYNC B0 ;  /* 0x0000000000007941 */ /* 0x000fea0003800000 */
.L_x_16020:
        /* <DEDUP_REMOVED lines=13> */
.L_x_16024:
        /* <DEDUP_REMOVED lines=12> */
.L_x_16027:
[----:B------:R-:W-:-:S07]  /*d090*/  MOV R11, R8 ;  /* 0x00000008000b7202 */ /* 0x000fce0000000f00 */
.L_x_16028:
[----:B------:R-:W-:Y:S05]  /*d0a0*/  BSYNC B0 ;  /* 0x0000000000007941 */ /* 0x000fea0003800000 */
.L_x_16026:
        /* <DEDUP_REMOVED lines=16> */
.L_x_16032:
[----:B------:R-:W-:Y:S05]  /*d1b0*/  BSYNC B1 ;  /* 0x0000000000017941 */ /* 0x000fea0003800000 */
.L_x_16031:
        /* <DEDUP_REMOVED lines=44> */
.L_x_16030:
[----:B------:R-:W-:Y:S05]  /*d480*/  BSYNC B0 ;  /* 0x0000000000007941 */ /* 0x000fea0003800000 */
.L_x_16029:
        /* <DEDUP_REMOVED lines=9> */
.L_x_16025:
        /* <DEDUP_REMOVED lines=12> */
.L_x_16034:
[----:B------:R-:W-:-:S07]  /*d5e0*/  IMAD.MOV.U32 R92, RZ, RZ, R8 ;  /* 0x000000ffff5c7224 */ /* 0x000fce00078e0008 */
.L_x_16035:
[----:B------:R-:W-:Y:S05]  /*d5f0*/  BSYNC B0 ;  /* 0x0000000000007941 */ /* 0x000fea0003800000 */
.L_x_16033:
        /* <DEDUP_REMOVED lines=16> */
.L_x_16039:
[----:B------:R-:W-:Y:S05]  /*d700*/  BSYNC B1 ;  /* 0x0000000000017941 */ /* 0x000fea0003800000 */
.L_x_16038:
        /* <DEDUP_REMOVED lines=44> */
.L_x_16037:
[----:B------:R-:W-:Y:S05]  /*d9d0*/  BSYNC B0 ;  /* 0x0000000000007941 */ /* 0x000fea0003800000 */
.L_x_16036:
        /* <DEDUP_REMOVED lines=13> */
.L_x_16040:
        /* <DEDUP_REMOVED lines=12> */
.L_x_16043:
[----:B------:R-:W-:-:S07]  /*db70*/  MOV R15, R8 ;  /* 0x00000008000f7202 */ /* 0x000fce0000000f00 */
.L_x_16044:
[----:B------:R-:W-:Y:S05]  /*db80*/  BSYNC B0 ;  /* 0x0000000000007941 */ /* 0x000fea0003800000 */
.L_x_16042:
        /* <DEDUP_REMOVED lines=16> */
.L_x_16048:
[----:B------:R-:W-:Y:S05]  /*dc90*/  BSYNC B1 ;  /* 0x0000000000017941 */ /* 0x000fea0003800000 */
.L_x_16047:
[----:B------:R-:W-:Y:S01]  /*dca0*/  LOP3.LUT R0, R0, UR7, R7, 0x96, !PT ;  /* 0x0000000700007c12 */ /* 0x000fe2000f8e9607 */
[----:B------:R-:W-:-:S04]  /*dcb0*/  IMAD.HI.U32 R3, R102, -0x326172a9, RZ ;  /* 0xcd9e8d5766037827 */ /* 0x000fc800078e00ff */
[----:B------:R-:W-:Y:S01]  /*dcc0*/  IMAD R109, R102, -0x326172a9, RZ ;  /* 0xcd9e8d57666d7824 */ /* 0x000fe200078e02ff */
[----:B------:R-:W-:Y:S01]  /*dcd0*/  LOP3.LUT R3, R3, UR6, R6, 0x96, !PT ;  /* 0x0000000603037c12 */ /* 0x000fe2000f8e9606 */
[----:B------:R-:W-:-:S04]  /*dce0*/  IMAD.WIDE.U32 R122, R0, -0x326172a9, RZ ;  /* 0xcd9e8d57007a7825 */ /* 0x000fc800078e00ff */
[----:B------:R-:W-:Y:S01]  /*dcf0*/  IMAD R121, R5, -0x2daee0ad, RZ ;  /* 0xd2511f5305797824 */ /* 0x000fe200078e02ff */
[----:B------:R-:W-:Y:S01]  /*dd00*/  LOP3.LUT R2, R123, UR18, R109, 0x96, !PT ;  /* 0x000000127b027c12 */ /* 0x000fe2000f8e966d */
[----:B------:R-:W-:Y:S01]  /*dd10*/  IMAD.WIDE.U32 R116, R3, -0x2daee0ad, RZ ;  /* 0xd2511f5303747825 */ /* 0x000fe200078e00ff */
[----:B------:R-:W-:-:S03]  /*dd20*/  HFMA2.MMA R109, -RZ, RZ, 0, 0 ;  /* 0x00000000ff6d7435 */ /* 0x000fc600000001ff */
        /* <DEDUP_REMOVED lines=32> */
[----:B------:R-:W-:-:S03]  /*df30*/  MOV R8, R122 ;  /* 0x0000007a00087202 */ /* 0x000fc60000000f00 */
[----:B------:R-:W-:Y:S01]  /*df40*/  IMAD.MOV.U32 R0, RZ, RZ, R116 ;  /* 0x000000ffff007224 */ /* 0x000fe200078e0074 */
[----:B------:R-:W-:-:S07]  /*df50*/  LOP3.LUT R2, R117, UR34, R2, 0x96, !PT ;  /* 0x0000002275027c12 */ /* 0x000fce000f8e9602 */
.L_x_16046:
[----:B------:R-:W-:Y:S05]  /*df60*/  BSYNC B0 ;  /* 0x0000000000007941 */ /* 0x000fea0003800000 */
.L_x_16045:
        /* <DEDUP_REMOVED lines=9> */
.L_x_16041:
        /* <DEDUP_REMOVED lines=12> */
.L_x_16050:
[----:B------:R-:W-:-:S07]  /*e0c0*/  IMAD.MOV.U32 R15, RZ, RZ, R8 ;  /* 0x000000ffff0f7224 */ /* 0x000fce00078e0008 */
.L_x_16051:
[----:B------:R-:W-:Y:S05]  /*e0d0*/  BSYNC B0 ;  /* 0x0000000000007941 */ /* 0x000fea0003800000 */
.L_x_16049:
        /* <DEDUP_REMOVED lines=16> */
.L_x_16055:
[----:B------:R-:W-:Y:S05]  /*e1e0*/  BSYNC B1 ;  /* 0x0000000000017941 */ /* 0x000fea0003800000 */
.L_x_16054:
        /* <DEDUP_REMOVED lines=44> */
.L_x_16053:
[----:B------:R-:W-:Y:S05]  /*e4b0*/  BSYNC B0 ;  /* 0x0000000000007941 */ /* 0x000fea0003800000 */
.L_x_16052:
        /* <DEDUP_REMOVED lines=13> */
.L_x_16056:
        /* <DEDUP_REMOVED lines=12> */
.L_x_16059:
[----:B------:R-:W-:-:S07]  /*e650*/  MOV R97, R8 ;  /* 0x0000000800617202 */ /* 0x000fce0000000f00 */
.L_x_16060:
[----:B------:R-:W-:Y:S05]  /*e660*/  BSYNC B0 ;  /* 0x0000000000007941 */ /* 0x000fea0003800000 */
.L_x_16058:
        /* <DEDUP_REMOVED lines=16> */
.L_x_16064:
[----:B------:R-:W-:Y:S05]  /*e770*/  BSYNC B1 ;  /* 0x0000000000017941 */ /* 0x000fea0003800000 */
.L_x_16063:
        /* <DEDUP_REMOVED lines=42> */
[----:B------:R-:W-:Y:S01]  /*ea20*/  LOP3.LUT R2, R93, UR34, R2, 0x96, !PT ;  /* 0x000000225d027c12 */ /* 0x000fe2000f8e9602 */
[----:B------:R-:W-:-:S11]  /*ea30*/  HFMA2.MMA R93, -RZ, RZ, 0, 0 ;  /* 0x00000000ff5d7435 */ /* 0x000fd600000001ff */
.L_x_16062:
[----:B------:R-:W-:Y:S05]  /*ea40*/  BSYNC B0 ;  /* 0x0000000000007941 */ /* 0x000fea0003800000 */
.L_x_16061:
        /* <DEDUP_REMOVED lines=9> */
.L_x_16057:
        /* <DEDUP_REMOVED lines=12> */
.L_x_16066:
[----:B------:R-:W-:-:S07]  /*eba0*/  IMAD.MOV.U32 R109, RZ, RZ, R8 ;  /* 0x000000ffff6d7224 */ /* 0x000fce00078e0008 */
.L_x_16067:
[----:B------:R-:W-:Y:S05]  /*ebb0*/  BSYNC B0 ;  /* 0x0000000000007941 */ /* 0x000fea0003800000 */
.L_x_16065:
        /* <DEDUP_REMOVED lines=16> */
.L_x_16071:
[----:B------:R-:W-:Y:S05]  /*ecc0*/  BSYNC B1 ;  /* 0x0000000000017941 */ /* 0x000fea0003800000 */
.L_x_16070:
        /* <DEDUP_REMOVED lines=44> */
.L_x_16069:
[----:B------:R-:W-:Y:S05]  /*ef90*/  BSYNC B0 ;  /* 0x0000000000007941 */ /* 0x000fea0003800000 */
.L_x_16068:
        /* <DEDUP_REMOVED lines=13> */
.L_x_16072:
        /* <DEDUP_REMOVED lines=12> */
.L_x_16075:
[----:B------:R-:W-:-:S07]  /*f130*/  MOV R93, R8 ;  /* 0x00000008005d7202 */ /* 0x000fce0000000f00 */
.L_x_16076:
[----:B------:R-:W-:Y:S05]  /*f140*/  BSYNC B0 ;  /* 0x0000000000007941 */ /* 0x000fea0003800000 */
.L_x_16074:
        /* <DEDUP_REMOVED lines=16> */
.L_x_16080:
[----:B------:R-:W-:Y:S05]  /*f250*/  BSYNC B1 ;  /* 0x0000000000017941 */ /* 0x000fea0003800000 */
.L_x_16079:
        /* <DEDUP_REMOVED lines=41> */
[----:B------:R-:W-:-:S04]  /*f4f0*/  IMAD.WIDE.U32 R116, R0, -0x2daee0ad, RZ ;  /* 0xd2511f5300747825 */ /* 0x000fc800078e00ff */
[----:B------:R-:W-:Y:S01]  /*f500*/  IMAD.MOV.U32 R0, RZ, RZ, R116 ;  /* 0x000000ffff007224 */ /* 0x000fe200078e0074 */
[----:B------:R-:W-:-:S07]  /*f510*/  LOP3.LUT R2, R117, UR34, R2, 0x96, !PT ;  /* 0x0000002275027c12 */ /* 0x000fce000f8e9602 */
.L_x_16078:
[----:B------:R-:W-:Y:S05]  /*f520*/  BSYNC B0 ;  /* 0x0000000000007941 */ /* 0x000fea0003800000 */
.L_x_16077:
        /* <DEDUP_REMOVED lines=9> */
.L_x_16073:
        /* <DEDUP_REMOVED lines=12> */
.L_x_16082:
[----:B------:R-:W-:-:S07]  /*f680*/  IMAD.MOV.U32 R93, RZ, RZ, R8 ;  /* 0x000000ffff5d7224 */ /* 0x000fce00078e0008 */
.L_x_16083:
[----:B------:R-:W-:Y:S05]  /*f690*/  BSYNC B0 ;  /* 0x0000000000007941 */ /* 0x000fea0003800000 */
.L_x_16081:
        /* <DEDUP_REMOVED lines=16> */
.L_x_16087:
[----:B------:R-:W-:Y:S05]  /*f7a0*/  BSYNC B1 ;  /* 0x0000000000017941 */ /* 0x000fea0003800000 */
.L_x_16086:
        /* <DEDUP_REMOVED lines=44> */
.L_x_16085:
[----:B------:R-:W-:Y:S05]  /*fa70*/  BSYNC B0 ;  /* 0x0000000000007941 */ /* 0x000fea0003800000 */
.L_x_16084:
        /* <DEDUP_REMOVED lines=12> */
.L_x_16088:
        /* <DEDUP_REMOVED lines=12> */
.L_x_16091:
[----:B------:R-:W-:-:S07]  /*fc00*/  MOV R94, R8 ;  /* 0x00000008005e7202 */ /* 0x000fce0000000f00 */
.L_x_16092:
[----:B------:R-:W-:Y:S05]  /*fc10*/  BSYNC B0 ;  /* 0x0000000000007941 */ /* 0x000fea0003800000 */
.L_x_16090:
        /* <DEDUP_REMOVED lines=16> */
.L_x_16096:
[----:B------:R-:W-:Y:S05]  /*fd20*/  BSYNC B1 ;  /* 0x0000000000017941 */ /* 0x000fea0003800000 */
.L_x_16095:
        /* <DEDUP_REMOVED lines=44> */
.L_x_16094:
[----:B------:R-:W-:Y:S05]  /*fff0*/  BSYNC B0 ;  /* 0x0000000000007941 */ /* 0x000fea0003800000 */
.L_x_16093:
        /* <DEDUP_REMOVED lines=9> */
.L_x_16089:
        /* <DEDUP_REMOVED lines=12> */
.L_x_16098:
[----:B------:R-:W-:-:S07]  /*10150*/  IMAD.MOV.U32 R94, RZ, RZ, R8 ;  /* 0x000000ffff5e7224 */ /* 0x000fce00078e0008 */
.L_x_16099:
[----:B------:R-:W-:Y:S05]  /*10160*/  BSYNC B0 ;  /* 0x0000000000007941 */ /* 0x000fea0003800000 */
.L_x_16097:
        /* <DEDUP_REMOVED lines=16> */
.L_x_16103:
[----:B------:R-:W-:Y:S05]  /*10270*/  BSYNC B1 ;  /* 0x0000000000017941 */ /* 0x000fea0003800000 */
.L_x_16102:
        /* <DEDUP_REMOVED lines=44> */
.L_x_16101:
[----:B------:R-:W-:Y:S05]  /*10540*/  BSYNC B0 ;  /* 0x0000000000007941 */ /* 0x000fea0003800000 */
.L_x_16100:
        /* <DEDUP_REMOVED lines=12> */
.L_x_16104:
        /* <DEDUP_REMOVED lines=12> */
.L_x_16107:
[----:B------:R-:W-:-:S07]  /*106d0*/  MOV R100, R8 ;  /* 0x0000000800647202 */ /* 0x000fce0000000f00 */
.L_x_16108:
[----:B------:R-:W-:Y:S05]  /*106e0*/  BSYNC B0 ;  /* 0x0000000000007941 */ /* 0x000fea0003800000 */
.L_x_16106:
        /* <DEDUP_REMOVED lines=16> */
.L_x_16112:
[----:B------:R-:W-:Y:S05]  /*107f0*/  BSYNC B1 ;  /* 0x0000000000017941 */ /* 0x000fea0003800000 */
.L_x_16111:
        /* <DEDUP_REMOVED lines=42> */
[----:B------:R-:W-:Y:S01]  /*10aa0*/  LOP3.LUT R2, R117, UR34, R2, 0x96, !PT ;  /* 0x0000002275027c12 */ /* 0x000fe2000f8e9602 */
[----:B------:R-:W-:-:S11]  /*10ab0*/  HFMA2.MMA R117, -RZ, RZ, 0, 0 ;  /* 0x00000000ff757435 */ /* 0x000fd600000001ff */
.L_x_16110:
[----:B------:R-:W-:Y:S05]  /*10ac0*/  BSYNC B0 ;  /* 0x0000000000007941 */ /* 0x000fea0003800000 */
.L_x_16109:
        /* <DEDUP_REMOVED lines=9> */
.L_x_16105:
        /* <DEDUP_REMOVED lines=12> */
.L_x_16114:
[----:B------:R-:W-:-:S07]  /*10c20*/  IMAD.MOV.U32 R109, RZ, RZ, R8 ;  /* 0x000000ffff6d7224 */ /* 0x000fce00078e0008 */
.L_x_16115:
[----:B------:R-:W-:Y:S05]  /*10c30*/  BSYNC B0 ;  /* 0x0000000000007941 */ /* 0x000fea0003800000 */
.L_x_16113:
        /* <DEDUP_REMOVED lines=16> */
.L_x_16119:
[----:B------:R-:W-:Y:S05]  /*10d40*/  BSYNC B1 ;  /* 0x0000000000017941 */ /* 0x000fea0003800000 */
.L_x_16118:
        /* <DEDUP_REMOVED lines=44> */
.L_x_16117:
[----:B------:R-:W-:Y:S05]  /*11010*/  BSYNC B0 ;  /* 0x0000000000007941 */ /* 0x000fea0003800000 */
.L_x_16116:
        /* <DEDUP_REMOVED lines=12> */
.L_x_16120:
        /* <DEDUP_REMOVED lines=12> */
.L_x_16123:
[----:B------:R-:W-:-:S07]  /*111a0*/  MOV R101, R8 ;  /* 0x0000000800657202 */ /* 0x000fce0000000f00 */
.L_x_16124:
[----:B------:R-:W-:Y:S05]  /*111b0*/  BSYNC B0 ;  /* 0x0000000000007941 */ /* 0x000fea0003800000 */
.L_x_16122:
        /* <DEDUP_REMOVED lines=16> */
.L_x_16128:
[----:B------:R-:W-:Y:S05]  /*112c0*/  BSYNC B1 ;  /* 0x0000000000017941 */ /* 0x000fea0003800000 */
.L_x_16127:
        /* <DEDUP_REMOVED lines=44> */
.L_x_16126:
[----:B------:R-:W-:Y:S05]  /*11590*/  BSYNC B0 ;  /* 0x0000000000007941 */ /* 0x000fea0003800000 */
.L_x_16125:
        /* <DEDUP_REMOVED lines=9> */
.L_x_16121:
[----:B------:R-:W-:Y:S01]  /*11630*/  ISETP.NE.AND P1, PT, R122, RZ, PT ;  /* 0x000000ff7a00720c */ /* 0x000fe20003f25270 */
[C---:B------:R-:W-:Y:S01]  /*11640*/  IMAD.WIDE.U32 R114, R110.reuse, 0x20, R114 ;  /* 0x000000206e727825 */ /* 0x040fe200078e0072 */
        /* <DEDUP_REMOVED lines=72> */
.L_x_16129:
        /* <DEDUP_REMOVED lines=72> */
.L_x_16142:
        /* <DEDUP_REMOVED lines=136> */
[----:B------:R-:W-:Y:S01]  /*127d0*/  F2FP.F16.F32.PACK_AB R12, R17, R16 ;  /* 0x00000010110c723e */ /* 0x000fe200000000ff */
        /* <DEDUP_REMOVED lines=14> */
[----:B------:R-:W-:Y:S01]  /*128c0*/  F2FP.F16.F32.PACK_AB R13, R93, R18 ;  /* 0x000000125d0d723e */ /* 0x000fe200000000ff */
[----:B------:R-:W-:Y:S01]  /*128d0*/  FFMA.FTZ R18, R52, R23, R76 ;  /* 0x0000001734127223 */ /* 0x000fe2000001004c */
[----:B------:R-:W-:Y:S01]  /*128e0*/  F2FP.F16.F32.PACK_AB R15, R26, R15 ;  /* 0x0000000f1a0f723e */ /* 0x000fe200000000ff */
[----:B------:R-:W-:Y:S01]  /*128f0*/  FFMA.FTZ R19, R54, R105, R78 ;  /* 0x0000006936137223 */ /* 0x000fe2000001004e */
[----:B------:R-:W-:Y:S01]  /*12900*/  F2FP.F16.F32.PACK_AB R16, R29, R16 ;  /* 0x000000101d10723e */ /* 0x000fe200000000ff */
[----:B------:R-:W-:Y:S01]  /*12910*/  FFMA.FTZ R116, R55, R116, R79 ;  /* 0x0000007437747223 */ /* 0x000fe2000001004f */
        /* <DEDUP_REMOVED lines=20> */
[----:B------:R-:W-:-:S02]  /*12a60*/  F2FP.F16.F32.PACK_AB R22, R93, R22 ;  /* 0x000000165d16723e */ /* 0x000fc400000000ff */
[----:B------:R-:W-:Y:S02]  /*12a70*/  LEA.HI.X R29, R110, UR15, RZ, 0x4, P3 ;  /* 0x0000000f6e1d7c11 */ /* 0x000fe400098f24ff */
[----:B------:R-:W-:Y:S02]  /*12a80*/  F2FP.F16.F32.PACK_AB R20, R31, R20 ;  /* 0x000000141f14723e */ /* 0x000fe400000000ff */
[----:B------:R-:W-:Y:S02]  /*12a90*/  IADD3 R103, R103, UR16, RZ ;  /* 0x0000001067677c10 */ /* 0x000fe4000fffe0ff */
[----:B------:R-:W-:Y:S01]  /*12aa0*/  SEL R112, RZ, 0x1, P1 ;  /* 0x00000001ff707807 */ /* 0x000fe20000800000 */
[----:B------:R0:W-:Y:S01]  /*12ab0*/  STG.E.128 desc[UR4][R28.64], R20 ;  /* 0x000000141c007986 */ /* 0x0001e2000c101d04 */
[----:B------:R-:W-:-:S13]  /*12ac0*/  ISETP.GE.AND P2, PT, R103, UR17, PT ;  /* 0x0000001167007c0c */ /* 0x000fda000bf46270 */
[----:B------:R-:W-:Y:S05]  /*12ad0*/  @!P2 BRA `(.L_x_16131) ;  /* 0xfffffedc0074a947 */ /* 0x000fea000383ffff */
[----:B------:R-:W-:Y:S05]  /*12ae0*/  EXIT ;  /* 0x000000000000794d */ /* 0x000fea0003800000 */
.L_x_16130:
[----:B------:R-:W-:Y:S01]  /*12af0*/  HFMA2.MMA R121, -RZ, RZ, 0, 1.847743988037109375e-06 ;  /* 0x0000001fff797435 */ /* 0x000fe200000001ff */
[----:B------:R-:W-:Y:S02]  /*12b00*/  IMAD.MOV.U32 R120, RZ, RZ, 0x1 ;  /* 0x00000001ff787424 */ /* 0x000fe400078e00ff */
[----:B------:R-:W-:-:S08]  /*12b10*/  IMAD.MOV.U32 R119, RZ, RZ, -0x1 ;  /* 0xffffffffff777424 */ /* 0x000fd000078e00ff */
[----:B0-----:R-:W-:Y:S05]  /*12b20*/  WARPSYNC.COLLECTIVE R119, `(.L_x_16132) ;  /* 0x0000000077087348 */ /* 0x001fea0003c00000 */
[----:B------:R1:W2:Y:S02]  /*12b30*/  SHFL.BFLY P3, R117, R118, R120, R121 ;  /* 0x0c00007876757389 */ /* 0x0002a40000060079 */
[----:B012---:R-:W-:Y:S01]  /*12b40*/  ENDCOLLECTIVE ;  /* 0x000000000000791b */ /* 0x007fe20003800000 */
.L_x_16132:
[----:B------:R-:W-:Y:S01]  /*12b50*/  HFMA2.MMA R120, -RZ, RZ, 0, 1.1920928955078125e-07 ;  /* 0x00000002ff787435 */ /* 0x000fe200000001ff */
[----:B------:R-:W-:-:S05]  /*12b60*/  MOV R105, R117 ;  /* 0x0000007500697202 */ /* 0x000fca0000000f00 */
[----:B------:R-:W-:-:S04]  /*12b70*/  FADD.FTZ R106, R118, R105 ;  /* 0x00000069766a7221 */ /* 0x000fc80000010000 */
[----:B------:R-:W-:-:S07]  /*12b80*/  IMAD.MOV.U32 R118, RZ, RZ, R106 ;  /* 0x000000ffff767224 */ /* 0x000fce00078e006a */
[----:B------:R-:W-:Y:S05]  /*12b90*/  WARPSYNC.COLLECTIVE R119, `(.L_x_16133) ;  /* 0x0000000077087348 */ /* 0x000fea0003c00000 */
[----:B------:R0:W1:Y:S02]  /*12ba0*/  SHFL.BFLY P3, R117, R118, R120, R121 ;  /* 0x0c00007876757389 */ /* 0x0000640000060079 */
[----:B01----:R-:W-:Y:S01]  /*12bb0*/  ENDCOLLECTIVE ;  /* 0x000000000000791b */ /* 0x003fe20003800000 */
.L_x_16133:
[----:B------:R-:W-:Y:S02]  /*12bc0*/  IMAD.MOV.U32 R120, RZ, RZ, 0x4 ;  /* 0x00000004ff787424 */ /* 0x000fe400078e00ff */
[----:B------:R-:W-:-:S04]  /*12bd0*/  IMAD.MOV.U32 R105, RZ, RZ, R117 ;  /* 0x000000ffff697224 */ /* 0x000fc800078e0075 */
[----:B------:R-:W-:-:S05]  /*12be0*/  FADD.FTZ R107, R106, R105 ;  /* 0x000000696a6b7221 */ /* 0x000fca0000010000 */
[----:B------:R-:W-:-:S07]  /*12bf0*/  MOV R118, R107 ;  /* 0x0000006b00767202 */ /* 0x000fce0000000f00 */
[----:B------:R-:W-:Y:S05]  /*12c00*/  WARPSYNC.COLLECTIVE R119, `(.L_x_16134) ;  /* 0x0000000077087348 */ /* 0x000fea0003c00000 */
[----:B------:R0:W1:Y:S02]  /*12c10*/  SHFL.BFLY P3, R117, R118, R120, R121 ;  /* 0x0c00007876757389 */ /* 0x0000640000060079 */
[----:B01----:R-:W-:Y:S01]  /*12c20*/  ENDCOLLECTIVE ;  /* 0x000000000000791b */ /* 0x003fe20003800000 */
.L_x_16134:
[----:B------:R-:W-:Y:S01]  /*12c30*/  HFMA2.MMA R120, -RZ, RZ, 0, 4.76837158203125e-07 ;  /* 0x00000008ff787435 */ /* 0x000fe200000001ff */
[----:B------:R-:W-:-:S05]  /*12c40*/  MOV R104, R117 ;  /* 0x0000007500687202 */ /* 0x000fca0000000f00 */
[----:B------:R-:W-:-:S04]  /*12c50*/  FADD.FTZ R114, R107, R104 ;  /* 0x000000686b727221 */ /* 0x000fc80000010000 */
[----:B------:R-:W-:-:S07]  /*12c60*/  IMAD.MOV.U32 R118, RZ, RZ, R114 ;  /* 0x000000ffff767224 */ /* 0x000fce00078e0072 */
[----:B------:R-:W-:Y:S05]  /*12c70*/  WARPSYNC.COLLECTIVE R119, `(.L_x_16135) ;  /* 0x0000000077087348 */ /* 0x000fea0003c00000 */
[----:B------:R0:W1:Y:S02]  /*12c80*/  SHFL.BFLY P3, R117, R118, R120, R121 ;  /* 0x0c00007876757389 */ /* 0x0000640000060079 */
[----:B01----:R-:W-:Y:S01]  /*12c90*/  ENDCOLLECTIVE ;  /* 0x000000000000791b */ /* 0x003fe20003800000 */
.L_x_16135:
[----:B------:R-:W-:Y:S02]  /*12ca0*/  IMAD.MOV.U32 R120, RZ, RZ, 0x10 ;  /* 0x00000010ff787424 */ /* 0x000fe400078e00ff */
[----:B------:R-:W-:-:S04]  /*12cb0*/  IMAD.MOV.U32 R105, RZ, RZ, R117 ;  /* 0x000000ffff697224 */ /* 0x000fc800078e0075 */
[----:B------:R-:W-:-:S05]  /*12cc0*/  FADD.FTZ R115, R114, R105 ;  /* 0x0000006972737221 */ /* 0x000fca0000010000 */
[----:B------:R-:W-:-:S07]  /*12cd0*/  MOV R118, R115 ;  /* 0x0000007300767202 */ /* 0x000fce0000000f00 */
[----:B------:R-:W-:Y:S05]  /*12ce0*/  WARPSYNC.COLLECTIVE R119, `(.L_x_16136) ;  /* 0x0000000077087348 */ /* 0x000fea0003c00000 */
[----:B------:R0:W1:Y:S02]  /*12cf0*/  SHFL.BFLY P3, R117, R118, R120, R121 ;  /* 0x0c00007876757389 */ /* 0x0000640000060079 */
[----:B01----:R-:W-:Y:S01]  /*12d00*/  ENDCOLLECTIVE ;  /* 0x000000000000791b */ /* 0x003fe20003800000 */
.L_x_16136:
        /* <DEDUP_REMOVED lines=56> */
.L_x_16137:
[----:B------:R-:W-:Y:S02]  /*13090*/  IMAD.MOV.U32 R120, RZ, RZ, 0x2 ;  /* 0x00000002ff787424 */ /* 0x000fe400078e00ff */
[----:B------:R-:W-:-:S04]  /*130a0*/  IMAD.MOV.U32 R106, RZ, RZ, R117 ;  /* 0x000000ffff6a7224 */ /* 0x000fc800078e0075 */
[----:B------:R-:W-:-:S05]  /*130b0*/  FADD.FTZ R106, R105, R106 ;  /* 0x0000006a696a7221 */ /* 0x000fca0000010000 */
[----:B------:R-:W-:-:S07]  /*130c0*/  MOV R118, R106 ;  /* 0x0000006a00767202 */ /* 0x000fce0000000f00 */
[----:B------:R-:W-:Y:S05]  /*130d0*/  WARPSYNC.COLLECTIVE R119, `(.L_x_16138) ;  /* 0x0000000077087348 */ /* 0x000fea0003c00000 */
[----:B------:R0:W1:Y:S02]  /*130e0*/  SHFL.BFLY P3, R117, R118, R120, R121 ;  /* 0x0c00007876757389 */ /* 0x0000640000060079 */
[----:B01----:R-:W-:Y:S01]  /*130f0*/  ENDCOLLECTIVE ;  /* 0x000000000000791b */ /* 0x003fe20003800000 */
.L_x_16138:
[----:B------:R-:W-:Y:S01]  /*13100*/  HFMA2.MMA R120, -RZ, RZ, 0, 2.384185791015625e-07 ;  /* 0x00000004ff787435 */ /* 0x000fe200000001ff */
[----:B------:R-:W-:-:S05]  /*13110*/  MOV R107, R117 ;  /* 0x00000075006b7202 */ /* 0x000fca0000000f00 */
[----:B------:R-:W-:-:S04]  /*13120*/  FADD.FTZ R107, R106, R107 ;  /* 0x0000006b6a6b7221 */ /* 0x000fc80000010000 */
[----:B------:R-:W-:-:S07]  /*13130*/  IMAD.MOV.U32 R118, RZ, RZ, R107 ;  /* 0x000000ffff767224 */ /* 0x000fce00078e006b */
[----:B------:R-:W-:Y:S05]  /*13140*/  WARPSYNC.COLLECTIVE R119, `(.L_x_16139) ;  /* 0x0000000077087348 */ /* 0x000fea0003c00000 */
[----:B------:R0:W1:Y:S02]  /*13150*/  SHFL.BFLY P3, R117, R118, R120, R121 ;  /* 0x0c00007876757389 */ /* 0x0000640000060079 */
[----:B01----:R-:W-:Y:S01]  /*13160*/  ENDCOLLECTIVE ;  /* 0x000000000000791b */ /* 0x003fe20003800000 */
.L_x_16139:
[----:B------:R-:W-:Y:S02]  /*13170*/  IMAD.MOV.U32 R120, RZ, RZ, 0x8 ;  /* 0x00000008ff787424 */ /* 0x000fe400078e00ff */
[----:B------:R-:W-:-:S04]  /*13180*/  IMAD.MOV.U32 R114, RZ, RZ, R117 ;  /* 0x000000ffff727224 */ /* 0x000fc800078e0075 */
[----:B------:R-:W-:-:S05]  /*13190*/  FADD.FTZ R114, R107, R114 ;  /* 0x000000726b727221 */ /* 0x000fca0000010000 */
[----:B------:R-:W-:-:S07]  /*131a0*/  MOV R118, R114 ;  /* 0x0000007200767202 */ /* 0x000fce0000000f00 */
[----:B------:R-:W-:Y:S05]  /*131b0*/  WARPSYNC.COLLECTIVE R119, `(.L_x_16140) ;  /* 0x0000000077087348 */ /* 0x000fea0003c00000 */
[----:B------:R0:W1:Y:S02]  /*131c0*/  SHFL.BFLY P3, R117, R118, R120, R121 ;  /* 0x0c00007876757389 */ /* 0x0000640000060079 */
[----:B01----:R-:W-:Y:S01]  /*131d0*/  ENDCOLLECTIVE ;  /* 0x000000000000791b */ /* 0x003fe20003800000 */
.L_x_16140:
[----:B------:R-:W-:Y:S01]  /*131e0*/  HFMA2.MMA R120, -RZ, RZ, 0, 9.5367431640625e-07 ;  /* 0x00000010ff787435 */ /* 0x000fe200000001ff */
[----:B------:R-:W-:-:S05]  /*131f0*/  MOV R115, R117 ;  /* 0x0000007500737202 */ /* 0x000fca0000000f00 */
[----:B------:R-:W-:-:S04]  /*13200*/  FADD.FTZ R116, R114, R115 ;  /* 0x0000007372747221 */ /* 0x000fc80000010000 */
[----:B------:R-:W-:-:S07]  /*13210*/  IMAD.MOV.U32 R118, RZ, RZ, R116 ;  /* 0x000000ffff767224 */ /* 0x000fce00078e0074 */
[----:B------:R-:W-:Y:S05]  /*13220*/  WARPSYNC.COLLECTIVE R119, `(.L_x_16141) ;  /* 0x0000000077087348 */ /* 0x000fea0003c00000 */
[----:B------:R0:W1:Y:S02]  /*13230*/  SHFL.BFLY P3, R117, R118, R120, R121 ;  /* 0x0c00007876757389 */ /* 0x0000640000060079 */
[----:B01----:R-:W-:Y:S01]  /*13240*/  ENDCOLLECTIVE ;  /* 0x000000000000791b */ /* 0x003fe20003800000 */
.L_x_16141:
[----:B------:R-:W-:Y:S05]  /*13250*/  BRA `(.L_x_16142) ;  /* 0xffffffec003c7947 */ /* 0x000fea000383ffff */
.L_x_16143:
        /* <DEDUP_REMOVED lines=10> */
.L_x_20603:


//--------------------- .text._ZN10layer_norm31ln_parallel_residual_fwd_kernelINS_13Kernel_traitsI6__halfffffjLj6144ELj1ELj1ELj8ELj16ENS_18Kernel_traits_baseILj6144ES2_ffffjLj256EEEEELb0ELb0ELb0EEEvNS_9FwdParamsE --------------------------
	.section	.text._ZN10layer_norm31ln_parallel_residual_fwd_kernelINS_13Kernel_traitsI6__halfffffjLj6144ELj1ELj1ELj8ELj16ENS_18Kernel_traits_baseILj6144ES2_ffffjLj256EEEEELb0ELb0ELb0EEEvNS_9FwdParamsE,"ax",@progbits
	.align	128
        .global         _ZN10layer_norm31ln_parallel_residual_fwd_kernelINS_13Kernel_traitsI6__halfffffjLj6144ELj1ELj1ELj8ELj16ENS_18Kernel_traits_baseILj6144ES2_ffffjLj256EEEEELb0ELb0ELb0EEEvNS_9FwdParamsE
        .type           _ZN10layer_norm31ln_parallel_residual_fwd_kernelINS_13Kernel_traitsI6__halfffffjLj6144ELj1ELj1ELj8ELj16ENS_18Kernel_traits_baseILj6144ES2_ffffjLj256EEEEELb0ELb0ELb0EEEvNS_9FwdParamsE,@function
        .size           _ZN10layer_norm31ln_parallel_residual_fwd_kernelINS_13Kernel_traitsI6__halfffffjLj6144ELj1ELj1ELj8ELj16ENS_18Kernel_traits_baseILj6144ES2_ffffjLj256EEEEELb0ELb0ELb0EEEvNS_9FwdParamsE,(.L_x_20604 - _ZN10layer_norm31ln_parallel_residual_fwd_kernelINS_13Kernel_traitsI6__halfffffjLj6144ELj1ELj1ELj8ELj16ENS_18Kernel_traits_baseILj6144ES2_ffffjLj256EEEEELb0ELb0ELb0EEEvNS_9FwdParamsE)
        .other          _ZN10layer_norm31ln_parallel_residual_fwd_kernelINS_13Kernel_traitsI6__halfffffjLj6144ELj1ELj1ELj8ELj16ENS_18Kernel_traits_baseILj6144ES2_ffffjLj256EEEEELb0ELb0ELb0EEEvNS_9FwdParamsE,@"STO_CUDA_ENTRY STV_DEFAULT"
_ZN10layer_norm31ln_parallel_residual_fwd_kernelINS_13Kernel_traitsI6__halfffffjLj6144ELj1ELj1ELj8ELj16ENS_18Kernel_traits_baseILj6144ES2_ffffjLj256EEEEELb0ELb0ELb0EEEvNS_9FwdParamsE:
.text._ZN10layer_norm31ln_parallel_residual_fwd_kernelINS_13Kernel_traitsI6__halfffffjLj6144ELj1ELj1ELj8ELj16ENS_18Kernel_traits_baseILj6144ES2_ffffjLj256EEEEELb0ELb0ELb0EEEvNS_9FwdParamsE:
[----:B------:R-:W-:Y:S01]  /*0000*/  LDC R1, c[0x0][0x28] ;  /* 0x00000a00ff017b82 */ /* 0x000fe20000000800 */
[----:B------:R-:W0:Y:S07]  /*0010*/  S2R R50, SR_TID.X ;  /* 0x0000000000327919 */ /* 0x000e2e0000002100 */
[----:B------:R-:W1:Y:S01]  /*0020*/  LDC R3, c[0x0][0x218] ;  /* 0x00008600ff037b82 */ /* 0x000e620000000800 */
[----:B------:R-:W-:Y:S01]  /*0030*/  ULDC.64 UR4, c[0x0][0x208] ;  /* 0x0000820000047ab9 */ /* 0x000fe20000000a00 */
[----:B------:R-:W-:Y:S06]  /*0040*/  BSSY B0, `(.L_x_16144) ;  /* 0x0000028000007945 */ /* 0x000fec0003800000 */
[----:B------:R-:W2:Y:S01]  /*0050*/  LDC.64 R58, c[0x0][0x228] ;  /* 0x00008a00ff3a7b82 */ /* 0x000ea20000000a00 */
        /* <DEDUP_REMOVED lines=8> */
[C---:B------:R-:W-:Y:S02]  /*00e0*/  ISETP.GE.U32.AND P5, PT, R51.reuse, 0x300, PT ;  /* 0x000003003300780c */ /* 0x040fe40003fa6070 */
[----:B------:R-:W-:Y:S02]  /*00f0*/  ISETP.GE.U32.AND P4, PT, R51, 0x400, PT ;  /* 0x000004003300780c */ /* 0x000fe40003f86070 */
[----:B------:R-:W-:Y:S02]  /*0100*/  P2R R2, PR, RZ, 0x40 ;  /* 0x00000040ff027803 */ /* 0x000fe40000000000 */
[----:B------:R-:W-:Y:S02]  /*0110*/  P2R R2, PR, RZ, 0x20 ;  /* 0x00000020ff027803 */ /* 0x000fe40000000000 */
[----:B------:R-:W-:Y:S01]  /*0120*/  P2R R2, PR, RZ, 0x10 ;  /* 0x00000010ff027803 */ /* 0x000fe20000000000 */
[----:B--2---:R-:W-:Y:S06]  /*0130*/  @!P1 BRA `(.L_x_16145) ;  /* 0x0000000000609947 */ /* 0x004fec0003800000 */
        /* <DEDUP_REMOVED lines=9> */
[----:B------:R-:W-:-:S04]  /*01d0*/  @P0 LEA R4, P3, R53, UR6, 0x3 ;  /* 0x0000000635040c11 */ /* 0x000fc8000f8618ff */
[C---:B------:R-:W-:Y:S01]  /*01e0*/  @P0 LEA.HI.X R5, R53.reuse, UR7, RZ, 0x3, P3 ;  /* 0x0000000735050c11 */ /* 0x040fe200098f1cff */
[----:B------:R-:W-:Y:S01]  /*01f0*/  ULDC.64 UR6, c[0x0][0x268] ;  /* 0x00009a0000067ab9 */ /* 0x000fe20000000a00 */
[C---:B------:R-:W-:Y:S01]  /*0200*/  @P2 IADD3 R8, P3, R6.reuse, UR8, RZ ;  /* 0x0000000806082c10 */ /* 0x040fe2000ff7e0ff */
[----:B0-----:R-:W-:Y:S02]  /*0210*/  IMAD.WIDE.U32 R2, R53, 0x8, R2 ;  /* 0x0000000835027825 */ /* 0x001fe400078e0002 */
[----:B------:R0:W5:Y:S01]  /*0220*/  @P0 LDG.E.64 R24, desc[UR4][R4.64] ;  /* 0x0000000404180981 */ /* 0x000162000c1e1b00 */
[C---:B------:R-:W-:Y:S02]  /*0230*/  @P2 IADD3.X R9, R7.reuse, UR9, RZ, P3, !PT ;  /* 0x0000000907092c10 */ /* 0x040fe40009ffe4ff */
[----:B------:R-:W-:Y:S01]  /*0240*/  IADD3 R6, P3, R6, UR6, RZ ;  /* 0x0000000606067c10 */ /* 0x000fe2000ff7e0ff */
[----:B------:R0:W5:Y:S03]  /*0250*/  LDG.E.64 R34, desc[UR4][R2.64] ;  /* 0x0000000402227981 */ /* 0x000166000c1e1b00 */
[----:B------:R-:W-:Y:S01]  /*0260*/  IADD3.X R7, R7, UR7, RZ, P3, !PT ;  /* 0x0000000707077c10 */ /* 0x000fe20009ffe4ff */
[----:B------:R0:W5:Y:S04]  /*0270*/  @P2 LDG.E.64 R22, desc[UR4][R8.64] ;  /* 0x0000000408162981 */ /* 0x000168000c1e1b00 */
[----:B------:R0:W5:Y:S01]  /*0280*/  LDG.E.64 R36, desc[UR4][R6.64] ;  /* 0x0000000406247981 */ /* 0x000162000c1e1b00 */
[----:B------:R-:W-:-:S02]  /*0290*/  LOP3.LUT R53, R53, 0x100, RZ, 0xfc, !PT ;  /* 0x0000010035357812 */ /* 0x000fc400078efcff */
[----:B------:R-:W-:Y:S02]  /*02a0*/  @!P0 CS2R R24, SRZ ;  /* 0x0000000000188805 */ /* 0x000fe4000001ff00 */
[----:B0-----:R-:W-:-:S07]  /*02b0*/  @!P2 CS2R R22, SRZ ;  /* 0x000000000016a805 */ /* 0x001fce000001ff00 */
.L_x_16145:
[----:B------:R-:W-:Y:S05]  /*02c0*/  BSYNC B0 ;  /* 0x0000000000007941 */ /* 0x000fea0003800000 */
.L_x_16144:
        /* <DEDUP_REMOVED lines=23> */
[----:B------:R-:W-:-:S02]  /*0440*/  IADD3 R53, R53, 0x100, RZ ;  /* 0x0000010035357810 */ /* 0x000fc40007ffe0ff */
[----:B------:R-:W-:Y:S02]  /*0450*/  @!P0 CS2R R20, SRZ ;  /* 0x0000000000148805 */ /* 0x000fe4000001ff00 */
[----:B0-----:R-:W-:-:S07]  /*0460*/  @!P2 CS2R R16, SRZ ;  /* 0x000000000010a805 */ /* 0x001fce000001ff00 */
.L_x_16147:
[----:B------:R-:W-:Y:S05]  /*0470*/  BSYNC B0 ;  /* 0x0000000000007941 */ /* 0x000fea0003800000 */
.L_x_16146:
        /* <DEDUP_REMOVED lines=26> */
.L_x_16149:
[----:B------:R-:W-:Y:S05]  /*0620*/  BSYNC B0 ;  /* 0x0000000000007941 */ /* 0x000fea0003800000 */
.L_x_16148:
        /* <DEDUP_REMOVED lines=26> */
.L_x_16151:
[----:B------:R-:W-:Y:S05]  /*07d0*/  BSYNC B0 ;  /* 0x0000000000007941 */ /* 0x000fea0003800000 */
.L_x_16150:
[----:B------:R-:W-:Y:S01]  /*07e0*/  ISETP.GE.U32.AND P0, PT, R51, 0x500, PT ;  /* 0x000005003300780c */ /* 0x000fe20003f06070 */
[----:B------:R-:W-:Y:S03]  /*07f0*/  BSSY B0, `(.L_x_16152) ;  /* 0x000001b000007945 */ /* 0x000fe60003800000 */
[----:B------:R-:W-:-:S09]  /*0800*/  P2R R2, PR, RZ, 0x1 ;  /* 0x00000001ff027803 */ /* 0x000fd20000000000 */
[----:B------:R-:W-:Y:S05]  /*0810*/  @!P0 BRA `(.L_x_16153) ;  /* 0x0000000000608947 */ /* 0x000fea0003800000 */
[----:B------:R-:W-:Y:S01]  /*0820*/  ULDC.64 UR8, c[0x0][0x2d0] ;  /* 0x0000b40000087ab9 */ /* 0x000fe20000000a00 */
[C---:B------:R-:W-:Y:S01]  /*0830*/  SHF.L.U32 R26, R53.reuse, 0x3, RZ ;  /* 0x00000003351a7819 */ /* 0x040fe200000006ff */
[----:B------:R-:W-:Y:S01]  /*0840*/  ULDC.64 UR6, c[0x0][0x268] ;  /* 0x00009a0000067ab9 */ /* 0x000fe20000000a00 */
[----:B------:R-:W-:Y:S01]  /*0850*/  ISETP.NE.U32.AND P0, PT, RZ, UR8, PT ;  /* 0x00000008ff007c0c */ /* 0x000fe2000bf05070 */
[----:B------:R-:W0:Y:S01]  /*0860*/  LDC.64 R28, c[0x0][0x260] ;  /* 0x00009800ff1c7b82 */ /* 0x000e220000000a00 */
[----:B------:R-:W-:Y:S02]  /*0870*/  SHF.L.U64.HI R2, R53, 0x3, RZ ;  /* 0x0000000335027819 */ /* 0x000fe400000102ff */
[----:B------:R-:W-:Y:S02]  /*0880*/  ISETP.NE.AND.EX P0, PT, RZ, UR9, PT, P0 ;  /* 0x00000009ff007c0c */ /* 0x000fe4000bf05300 */
[----:B------:R-:W-:-:S04]  /*0890*/  IADD3 R6, P2, R26, UR6, RZ ;  /* 0x000000061a067c10 */ /* 0x000fc8000ff5e0ff */
[----:B------:R-:W-:Y:S01]  /*08a0*/  IADD3.X R7, R2, UR7, RZ, P2, !PT ;  /* 0x0000000702077c10 */ /* 0x000fe200097fe4ff */
[----:B------:R-:W-:-:S04]  /*08b0*/  ULDC.64 UR6, c[0x0][0x2c8] ;  /* 0x0000b20000067ab9 */ /* 0x000fc80000000a00 */
[----:B------:R1:W5:Y:S02]  /*08c0*/  LDG.E.64 R44, desc[UR4][R6.64] ;  /* 0x00000004062c7981 */ /* 0x000364000c1e1b00 */
[----:B------:R-:W-:-:S04]  /*08d0*/  @P0 IADD3 R26, P2, R26, UR8, RZ ;  /* 0x000000081a1a0c10 */ /* 0x000fc8000ff5e0ff */
[----:B------:R-:W-:Y:S02]  /*08e0*/  @P0 IADD3.X R27, R2, UR9, RZ, P2, !PT ;  /* 0x00000009021b0c10 */ /* 0x000fe400097fe4ff */
[----:B------:R-:W-:Y:S01]  /*08f0*/  ISETP.NE.U32.AND P2, PT, RZ, UR6, PT ;  /* 0x00000006ff007c0c */ /* 0x000fe2000bf45070 */
[----:B0-----:R-:W-:Y:S02]  /*0900*/  IMAD.WIDE.U32 R28, R53, 0x8, R28 ;  /* 0x00000008351c7825 */ /* 0x001fe400078e001c */
[----:B------:R1:W5:Y:S01]  /*0910*/  @P0 LDG.E.64 R4, desc[UR4][R26.64] ;  /* 0x000000041a040981 */ /* 0x000362000c1e1b00 */
[----:B------:R-:W-:-:S03]  /*0920*/  ISETP.NE.AND.EX P2, PT, RZ, UR7, PT, P2 ;  /* 0x00000007ff007c0c */ /* 0x000fc6000bf45320 */
[----:B------:R1:W5:Y:S10]  /*0930*/  LDG.E.64 R56, desc[UR4][R28.64] ;  /* 0x000000041c387981 */ /* 0x000374000c1e1b00 */
[----:B------:R-:W-:-:S04]  /*0940*/  @P2 LEA R2, P3, R53, UR6, 0x3 ;  /* 0x0000000635022c11 */ /* 0x000fc8000f8618ff */
[----:B------:R-:W-:-:S05]  /*0950*/  @P2 LEA.HI.X R3, R53, UR7, RZ, 0x3, P3 ;  /* 0x0000000735032c11 */ /* 0x000fca00098f1cff */
[----:B------:R1:W5:Y:S01]  /*0960*/  @P2 LDG.E.64 R10, desc[UR4][R2.64] ;  /* 0x00000004020a2981 */ /* 0x000362000c1e1b00 */
[----:B------:R-:W-:Y:S02]  /*0970*/  IADD3 R53, R53, 0x100, RZ ;  /* 0x0000010035357810 */ /* 0x000fe40007ffe0ff */
[----:B------:R-:W-:Y:S02]  /*0980*/  @!P0 CS2R R4, SRZ ;  /* 0x0000000000048805 */ /* 0x000fe4000001ff00 */
[----:B-1----:R-:W-:-:S07]  /*0990*/  @!P2 CS2R R10, SRZ ;  /* 0x00000000000aa805 */ /* 0x002fce000001ff00 */
.L_x_16153:
[----:B------:R-:W-:Y:S05]  /*09a0*/  BSYNC B0 ;  /* 0x0000000000007941 */ /* 0x000fea0003800000 */
.L_x_16152:
[----:B------:R-:W-:Y:S01]  /*09b0*/  ISETP.GE.U32.AND P0, PT, R51, 0x600, PT ;  /* 0x000006003300780c */ /* 0x000fe20003f06070 */
[----:B------:R-:W-:Y:S03]  /*09c0*/  BSSY B0, `(.L_x_16154) ;  /* 0x000001a000007945 */ /* 0x000fe60003800000 */
[----:B------:R-:W-:-:S09]  /*09d0*/  P2R R2, PR, RZ, 0x1 ;  /* 0x00000001ff027803 */ /* 0x000fd20000000000 */
[----:B------:R-:W-:Y:S05]  /*09e0*/  @!P0 BRA `(.L_x_16155) ;  /* 0x00000000005c8947 */ /* 0x000fea0003800000 */
[----:B------:R-:W-:Y:S01]  /*09f0*/  SHF.L.U32 R32, R53, 0x3, RZ ;  /* 0x0000000335207819 */ /* 0x000fe200000006ff */
[----:B------:R-:W-:Y:S01]  /*0a00*/  ULDC.64 UR8, c[0x0][0x268] ;  /* 0x00009a0000087ab9 */ /* 0x000fe20000000a00 */
[----:B------:R-:W-:Y:S01]  /*0a10*/  SHF.R.U32.HI R2, RZ, 0x1d, R53 ;  /* 0x0000001dff027819 */ /* 0x000fe20000011635 */
[----:B------:R-:W-:Y:S01]  /*0a20*/  ULDC.64 UR6, c[0x0][0x2c8] ;  /* 0x0000b20000067ab9 */ /* 0x000fe20000000a00 */
[----:B------:R-:W-:Y:S01]  /*0a30*/  IADD3 R30, P0, R32, UR8, RZ ;  /* 0x00000008201e7c10 */ /* 0x000fe2000ff1e0ff */
[----:B------:R-:W0:Y:S03]  /*0a40*/  LDC.64 R26, c[0x0][0x260] ;  /* 0x00009800ff1a7b82 */ /* 0x000e260000000a00 */
[----:B------:R-:W-:Y:S02]  /*0a50*/  IADD3.X R31, R2, UR9, RZ, P0, !PT ;  /* 0x00000009021f7c10 */ /* 0x000fe400087fe4ff */
[----:B------:R-:W-:-:S04]  /*0a60*/  ISETP.NE.U32.AND P0, PT, RZ, UR6, PT ;  /* 0x00000006ff007c0c */ /* 0x000fc8000bf05070 */
[----:B------:R-:W-:Y:S01]  /*0a70*/  ISETP.NE.AND.EX P0, PT, RZ, UR7, PT, P0 ;  /* 0x00000007ff007c0c */ /* 0x000fe2000bf05300 */
[----:B------:R-:W5:-:S12]  /*0a80*/  LDG.E.64 R30, desc[UR4][R30.64] ;  /* 0x000000041e1e7981 */ /* 0x000f58000c1e1b00 */
[----:B------:R-:W-:-:S04]  /*0a90*/  @P0 LEA R28, P2, R53, UR6, 0x3 ;  /* 0x00000006351c0c11 */ /* 0x000fc8000f8418ff */
[C---:B------:R-:W-:Y:S01]  /*0aa0*/  @P0 LEA.HI.X R29, R53.reuse, UR7, RZ, 0x3, P2 ;  /* 0x00000007351d0c11 */ /* 0x040fe200090f1cff */
[----:B------:R-:W-:Y:S02]  /*0ab0*/  ULDC.64 UR6, c[0x0][0x2d0] ;  /* 0x0000b40000067ab9 */ /* 0x000fe40000000a00 */
[----:B------:R-:W-:Y:S01]  /*0ac0*/  ISETP.NE.U32.AND P2, PT, RZ, UR6, PT ;  /* 0x00000006ff007c0c */ /* 0x000fe2000bf45070 */
[----:B0-----:R-:W-:Y:S01]  /*0ad0*/  IMAD.WIDE.U32 R26, R53, 0x8, R26 ;  /* 0x00000008351a7825 */ /* 0x001fe200078e001a */
[----:B------:R0:W5:Y:S02]  /*0ae0*/  @P0 LDG.E.64 R6, desc[UR4][R28.64] ;  /* 0x000000041c060981 */ /* 0x000164000c1e1b00 */
[----:B------:R-:W-:-:S03]  /*0af0*/  ISETP.NE.AND.EX P2, PT, RZ, UR7, PT, P2 ;  /* 0x00000007ff007c0c */ /* 0x000fc6000bf45320 */
[----:B------:R-:W5:Y:S10]  /*0b00*/  LDG.E.64 R26, desc[UR4][R26.64] ;  /* 0x000000041a1a7981 */ /* 0x000f74000c1e1b00 */
[----:B------:R-:W-:-:S04]  /*0b10*/  @P2 IADD3 R32, P3, R32, UR6, RZ ;  /* 0x0000000620202c10 */ /* 0x000fc8000ff7e0ff */
[----:B------:R-:W-:-:S05]  /*0b20*/  @P2 IADD3.X R33, R2, UR7, RZ, P3, !PT ;  /* 0x0000000702212c10 */ /* 0x000fca0009ffe4ff */
[----:B------:R0:W5:Y:S01]  /*0b30*/  @P2 LDG.E.64 R2, desc[UR4][R32.64] ;  /* 0x0000000420022981 */ /* 0x000162000c1e1b00 */
[----:B------:R-:W-:Y:S02]  /*0b40*/  @!P0 CS2R R6, SRZ ;  /* 0x0000000000068805 */ /* 0x000fe4000001ff00 */
[----:B0-----:R-:W-:-:S07]  /*0b50*/  @!P2 CS2R R2, SRZ ;  /* 0x000000000002a805 */ /* 0x001fce000001ff00 */
.L_x_16155:
[----:B------:R-:W-:Y:S05]  /*0b60*/  BSYNC B0 ;  /* 0x0000000000007941 */ /* 0x000fea0003800000 */
.L_x_16154:
[----:B------:R-:W0:Y:S01]  /*0b70*/  S2UR UR6, SR_CTAID.X ;  /* 0x00000000000679c3 */ /* 0x000e220000002500 */
[----:B------:R-:W-:Y:S02]  /*0b80*/  ULDC.64 UR8, c[0x0][0x230] ;  /* 0x00008c0000087ab9 */ /* 0x000fe40000000a00 */
[----:B------:R-:W-:-:S04]  /*0b90*/  LOP3.LUT P0, RZ, R58, UR8, RZ, 0xfc, !PT ;  /* 0x000000083aff7c12 */ /* 0x000fc8000f80fcff */
[----:B------:R-:W-:Y:S02]  /*0ba0*/  LOP3.LUT P0, RZ, R59, UR9, RZ, 0xfc, P0 ;  /* 0x000000093bff7c12 */ /* 0x000fe4000800fcff */
[----:B0-----:R-:W-:Y:S01]  /*0bb0*/  LEA.HI R77, R50, UR6, RZ, 0x18 ;  /* 0x00000006324d7c11 */ /* 0x001fe2000f8fc0ff */
[----:B------:R-:W-:-:S03]  /*0bc0*/  ULDC UR6, c[0x0][0x214] ;  /* 0x0000850000067ab9 */ /* 0x000fc60000000800 */
[----:B------:R-:W-:-:S13]  /*0bd0*/  ISETP.GE.AND P2, PT, R77, UR6, PT ;  /* 0x000000064d007c0c */ /* 0x000fda000bf46270 */
[----:B------:R-:W-:Y:S05]  /*0be0*/  @P2 EXIT ;  /* 0x000000000000294d */ /* 0x000fea0003800000 */
[----:B------:R-:W-:Y:S01]  /*0bf0*/  SHF.R.S32.HI R0, RZ, 0x2, R0 ;  /* 0x00000002ff007819 */ /* 0x000fe20000011400 */
[----:B------:R-:W-:Y:S01]  /*0c00*/  ULDC.U8 UR6, c[0x0][0x2a0] ;  /* 0x0000a80000067ab9 */ /* 0x000fe20000000000 */
[----:B-----5:R-:W-:Y:S01]  /*0c10*/  MOV R118, R26 ;  /* 0x0000001a00767202 */ /* 0x020fe20000000f00 */
[----:B------:R-:W-:Y:S01]  /*0c20*/  HADD2.F32 R53, -RZ, R24.H0_H0 ;  /* 0x20000018ff357230 */ /* 0x000fe20000004100 */
[----:B------:R-:W-:Y:S01]  /*0c30*/  SHF.R.U64 R119, R26, 0x10, R27 ;  /* 0x000000101a777819 */ /* 0x000fe2000000121b */
[----:B------:R-:W-:Y:S01]  /*0c40*/  HADD2.F32 R58, -RZ, R21.H0_H0 ;  /* 0x20000015ff3a7230 */ /* 0x000fe20000004100 */
[----:B------:R-:W-:Y:S01]  /*0c50*/  LOP3.LUT R29, R50, 0xe0, RZ, 0xc0, !PT ;  /* 0x000000e0321d7812 */ /* 0x000fe200078ec0ff */
[----:B------:R-:W-:Y:S01]  /*0c60*/  HADD2.F32 R59, -RZ, R16.H0_H0 ;  /* 0x20000010ff3b7230 */ /* 0x000fe20000004100 */
[----:B------:R-:W-:Y:S01]  /*0c70*/  LOP3.LUT R26, R0, 0xff, RZ, 0xc0, !PT ;  /* 0x000000ff001a7812 */ /* 0x000fe200078ec0ff */
[----:B------:R-:W-:Y:S01]  /*0c80*/  HADD2.F32 R60, -RZ, R17.H0_H0 ;  /* 0x20000011ff3c7230 */ /* 0x000fe20000004100 */
[----:B------:R-:W-:Y:S01]  /*0c90*/  SHF.R.U32.HI R0, RZ, 0x3, R0 ;  /* 0x00000003ff007819 */ /* 0x000fe20000011600 */
[----:B------:R-:W-:Y:S01]  /*0ca0*/  HADD2.F32 R61, -RZ, R18.H0_H0 ;  /* 0x20000012ff3d7230 */ /* 0x000fe20000004100 */
[----:B------:R-:W-:Y:S01]  /*0cb0*/  VIADDMNMX R29, R26, -R29, RZ, !PT ;  /* 0x8000001d1a1d7246 */ /* 0x000fe200078001ff */
[----:B------:R-:W-:Y:S01]  /*0cc0*/  HADD2.F32 R62, -RZ, R19.H0_H0 ;  /* 0x20000013ff3e7230 */ /* 0x000fe20000004100 */
[----:B------:R-:W-:Y:S01]  /*0cd0*/  LOP3.LUT R0, R0, 0x1fffffe0, RZ, 0xc0, !PT ;  /* 0x1fffffe000007812 */ /* 0x000fe200078ec0ff */
[----:B------:R-:W-:Y:S01]  /*0ce0*/  HADD2.F32 R63, -RZ, R12.H0_H0 ;  /* 0x2000000cff3f7230 */ /* 0x000fe20000004100 */
[----:B------:R-:W-:Y:S01]  /*0cf0*/  VIMNMX R29, R29, 0x20, PT ;  /* 0x000000201d1d7848 */ /* 0x000fe20003fe0100 */
[----:B------:R-:W-:Y:S01]  /*0d00*/  HADD2.F32 R64, -RZ, R13.H0_H0 ;  /* 0x2000000dff407230 */ /* 0x000fe20000004100 */
[----:B------:R-:W-:Y:S01]  /*0d10*/  SHF.L.U32 R28, R50, 0x5, RZ ;  /* 0x00000005321c7819 */ /* 0x000fe200000006ff */
[----:B------:R-:W-:Y:S01]  /*0d20*/  HADD2.F32 R65, -RZ, R14.H0_H0 ;  /* 0x2000000eff417230 */ /* 0x000fe20000004100 */
[----:B------:R-:W-:Y:S01]  /*0d30*/  IADD3 R29, R29, R0, RZ ;  /* 0x000000001d1d7210 */ /* 0x000fe20007ffe0ff */
[----:B------:R-:W-:Y:S01]  /*0d40*/  HADD2.F32 R66, -RZ, R15.H0_H0 ;  /* 0x2000000fff427230 */ /* 0x000fe20000004100 */
[----:B------:R-:W-:Y:S01]  /*0d50*/  LOP3.LUT R33, R28, 0x3e0, RZ, 0xc0, !PT ;  /* 0x000003e01c217812 */ /* 0x000fe200078ec0ff */
[----:B------:R-:W-:Y:S01]  /*0d60*/  HADD2.F32 R67, -RZ, R8.H0_H0 ;  /* 0x20000008ff437230 */ /* 0x000fe20000004100 */
[----:B------:R-:W-:Y:S01]  /*0d70*/  SHF.L.U32 R29, R29, 0x2, RZ ;  /* 0x000000021d1d7819 */ /* 0x000fe200000006ff */
[----:B------:R-:W-:Y:S01]  /*0d80*/  HADD2.F32 R68, -RZ, R9.H0_H0 ;  /* 0x20000009ff447230 */ /* 0x000fe20000004100 */
[----:B------:R-:W-:Y:S01]  /*0d90*/  VIADDMNMX R33, R26, -R33, RZ, !PT ;  /* 0x800000211a217246 */ /* 0x000fe200078001ff */
[----:B------:R-:W-:Y:S01]  /*0da0*/  HADD2.F32 R69, -RZ, R10.H0_H0 ;  /* 0x2000000aff457230 */ /* 0x000fe20000004100 */
[----:B------:R-:W-:Y:S01]  /*0db0*/  I2FP.F32.U32 R29, R29 ;  /* 0x0000001d001d7245 */ /* 0x000fe20000201000 */
[----:B------:R-:W-:Y:S01]  /*0dc0*/  HADD2.F32 R70, -RZ, R11.H0_H0 ;  /* 0x2000000bff467230 */ /* 0x000fe20000004100 */
[----:B------:R-:W-:Y:S01]  /*0dd0*/  VIMNMX R33, R33, 0x20, PT ;  /* 0x0000002021217848 */ /* 0x000fe20003fe0100 */
[----:B------:R-:W-:Y:S01]  /*0de0*/  HADD2.F32 R71, -RZ, R4.H0_H0 ;  /* 0x20000004ff477230 */ /* 0x000fe20000004100 */
[----:B------:R0:W1:Y:S01]  /*0df0*/  MUFU.RCP R149, R29 ;  /* 0x0000001d00957308 */ /* 0x0000620000001000 */
[----:B------:R-:W-:Y:S01]  /*0e00*/  MOV R78, R34 ;  /* 0x00000022004e7202 */ /* 0x000fe20000000f00 */
[----:B------:R-:W-:Y:S01]  /*0e10*/  HADD2.F32 R72, -RZ, R5.H0_H0 ;  /* 0x20000005ff487230 */ /* 0x000fe20000004100 */
[--C-:B------:R-:W-:Y:S01]  /*0e20*/  SHF.R.U64 R79, R34, 0x10, R35.reuse ;  /* 0x00000010224f7819 */ /* 0x100fe20000001223 */
[----:B------:R-:W-:Y:S01]  /*0e30*/  HADD2.F32 R73, -RZ, R6.H0_H0 ;  /* 0x20000006ff497230 */ /* 0x000fe20000004100 */
[----:B------:R-:W-:Y:S01]  /*0e40*/  MOV R81, R35 ;  /* 0x0000002300517202 */ /* 0x000fe20000000f00 */
[----:B------:R-:W-:Y:S01]  /*0e50*/  HADD2.F32 R74, -RZ, R7.H0_H0 ;  /* 0x20000007ff4a7230 */ /* 0x000fe20000004100 */
[----:B------:R-:W-:Y:S01]  /*0e60*/  SHF.R.U32.HI R80, RZ, 0x10, R35 ;  /* 0x00000010ff507819 */ /* 0x000fe20000011623 */
[----:B------:R-:W-:Y:S01]  /*0e70*/  HADD2.F32 R75, -RZ, R2.H0_H0 ;  /* 0x20000002ff4b7230 */ /* 0x000fe20000004100 */
        /* <DEDUP_REMOVED lines=84> */
[--C-:B------:R-:W-:Y:S01]  /*13c0*/  SHF.R.U64 R126, R24, 0x10, R25.reuse ;  /* 0x00000010187e7819 */ /* 0x100fe20000001219 */
        /* <DEDUP_REMOVED lines=47> */
[----:B------:R-:W-:Y:S01]  /*16c0*/  IADD3 R33, R0, R33, RZ ;  /* 0x0000002100217210 */ /* 0x000fe20007ffe0ff */
[----:B------:R-:W-:Y:S01]  /*16d0*/  HFMA2.MMA R0, -RZ, RZ, 0, 5.9604644775390625e-08 ;  /* 0x00000001ff007435 */ /* 0x000fe200000001ff */
[----:B------:R-:W-:Y:S01]  /*16e0*/  ISETP.NE.AND P2, PT, RZ, UR6, PT ;  /* 0x00000006ff007c0c */ /* 0x000fe2000bf45270 */
[----:B------:R-:W-:Y:S01]  /*16f0*/  HADD2.F32 R140, -RZ, R140.H0_H0 ;  /* 0x2000008cff8c7230 */ /* 0x000fe20000004100 */
[----:B------:R-:W-:Y:S01]  /*1700*/  SHF.L.U32 R150, R33, 0x2, RZ ;  /* 0x0000000221967819 */ /* 0x000fe200000006ff */
[----:B------:R-:W-:Y:S01]  /*1710*/  HADD2.F32 R139, -RZ, R139.H0_H0 ;  /* 0x2000008bff8b7230 */ /* 0x000fe20000004100 */
[----:B------:R-:W-:Y:S01]  /*1720*/  P2R R152, PR, RZ, 0x4 ;  /* 0x00000004ff987803 */ /* 0x000fe20000000000 */
[----:B------:R-:W-:Y:S01]  /*1730*/  HADD2.F32 R141, -RZ, R141.H0_H0 ;  /* 0x2000008dff8d7230 */ /* 0x000fe20000004100 */
[----:B------:R-:W-:Y:S01]  /*1740*/  ULDC UR10, c[0x0][0x218] ;  /* 0x00008600000a7ab9 */ /* 0x000fe20000000800 */
[----:B------:R-:W-:Y:S01]  /*1750*/  HADD2.F32 R142, -RZ, R142.H0_H0 ;  /* 0x2000008eff8e7230 */ /* 0x000fe20000004100 */
[----:B------:R-:W-:Y:S01]  /*1760*/  ULDC UR7, c[0x0][0x290] ;  /* 0x0000a40000077ab9 */ /* 0x000fe20000000800 */
[----:B------:R-:W-:Y:S01]  /*1770*/  HADD2.F32 R144, -RZ, R144.H0_H0 ;  /* 0x20000090ff907230 */ /* 0x000fe20000004100 */
[----:B------:R-:W-:Y:S01]  /*1780*/  ULDC.64 UR12, c[0x0][0x228] ;  /* 0x00008a00000c7ab9 */ /* 0x000fe20000000a00 */
[----:B------:R-:W-:Y:S01]  /*1790*/  HADD2.F32 R143, -RZ, R143.H0_H0 ;  /* 0x2000008fff8f7230 */ /* 0x000fe20000004100 */
[----:B------:R-:W-:Y:S01]  /*17a0*/  ULDC.64 UR14, c[0x0][0x230] ;  /* 0x00008c00000e7ab9 */ /* 0x000fe20000000a00 */
[----:B------:R-:W-:Y:S01]  /*17b0*/  HADD2.F32 R145, -RZ, R145.H0_H0 ;  /* 0x20000091ff917230 */ /* 0x000fe20000004100 */
[----:B------:R-:W-:Y:S01]  /*17c0*/  ULDC.64 UR8, c[0x0][0x210] ;  /* 0x0000840000087ab9 */ /* 0x000fe20000000a00 */
[----:B------:R-:W-:-:S02]  /*17d0*/  HADD2.F32 R146, -RZ, R146.H0_H0 ;  /* 0x20000092ff927230 */ /* 0x000fc40000004100 */
[----:B------:R-:W-:Y:S02]  /*17e0*/  HADD2.F32 R148, -RZ, R148.H0_H0 ;  /* 0x20000094ff947230 */ /* 0x000fe40000004100 */
[----:B------:R-:W-:Y:S02]  /*17f0*/  HADD2.F32 R147, -RZ, R147.H0_H0 ;  /* 0x20000093ff937230 */ /* 0x000fe40000004100 */
[----:B01----:R-:W-:-:S07]  /*1800*/  HADD2.F32 R151, -RZ, R151.H0_H0 ;  /* 0x20000097ff977230 */ /* 0x003fce0000004100 */
.L_x_16277:
[----:B01234-:R-:W-:Y:S01]  /*1810*/  IMAD R2, R77, UR10, RZ ;  /* 0x0000000a4d027c24 */ /* 0x01ffe2000f8e02ff */
[----:B------:R-:W-:Y:S04]  /*1820*/  BSSY B0, `(.L_x_16156) ;  /* 0x0000046000007945 */ /* 0x000fe80003800000 */
[----:B------:R-:W-:-:S04]  /*1830*/  SHF.R.S32.HI R3, RZ, 0x1f, R2 ;  /* 0x0000001fff037819 */ /* 0x000fc80000011402 */
[----:B------:R-:W-:-:S04]  /*1840*/  LEA.HI R3, R3, R2, RZ, 0x2 ;  /* 0x0000000203037211 */ /* 0x000fc800078f10ff */
[----:B------:R-:W-:-:S04]  /*1850*/  LEA.HI.SX32 R153, R3, R52, 0x1e ;  /* 0x0000003403997211 */ /* 0x000fc800078ff2ff */
[----:B------:R-:W-:Y:S01]  /*1860*/  MOV R43, R153 ;  /* 0x00000099002b7202 */ /* 0x000fe20000000f00 */
[----:B------:R-:W-:Y:S06]  /*1870*/  @!P1 BRA `(.L_x_16157) ;  /* 0x0000000400009947 */ /* 0x000fec0003800000 */
        /* <DEDUP_REMOVED lines=9> */
[----:B------:R-:W5:Y:S10]  /*1910*/  LDG.E.128 R8, desc[UR4][R8.64] ;  /* 0x0000000408087981 */ /* 0x000f74000c1e1d00 */
[----:B------:R-:W-:-:S04]  /*1920*/  @P2 LEA R40, P4, R153, UR14, 0x4 ;  /* 0x0000000e99282c11 */ /* 0x000fc8000f8820ff */
[----:B------:R-:W-:-:S05]  /*1930*/  @P2 LEA.HI.X R41, R153, UR15, RZ, 0x4, P4 ;  /* 0x0000000f99292c11 */ /* 0x000fca000a0f24ff */
[----:B------:R0:W5:Y:S01]  /*1940*/  @P2 LDG.E.128 R12, desc[UR4][R40.64] ;  /* 0x00000004280c2981 */ /* 0x000162000c1e1d00 */
[----:B------:R-:W-:-:S04]  /*1950*/  ISETP.NE.U32.AND P3, PT, RZ, UR12, PT ;  /* 0x0000000cff007c0c */ /* 0x000fc8000bf65070 */
[----:B------:R-:W-:-:S13]  /*1960*/  ISETP.NE.AND.EX P3, PT, RZ, UR13, PT, P3 ;  /* 0x0000000dff007c0c */ /* 0x000fda000bf65330 */
[----:B0-----:R-:W-:Y:S05]  /*1970*/  @P3 BRA `(.L_x_16158) ;  /* 0x00000000001c3947 */ /* 0x001fea0003800000 */
[----:B------:R-:W-:-:S04]  /*1980*/  ISETP.NE.U32.AND P4, PT, RZ, UR14, PT ;  /* 0x0000000eff007c0c */ /* 0x000fc8000bf85070 */
[----:B------:R-:W-:-:S13]  /*1990*/  ISETP.NE.AND.EX P4, PT, RZ, UR15, PT, P4 ;  /* 0x0000000fff007c0c */ /* 0x000fda000bf85340 */
[----:B------:R-:W-:Y:S05]  /*19a0*/  @P4 BRA `(.L_x_16159) ;  /* 0x0000000000084947 */ /* 0x000fea0003800000 */
[----:B------:R-:W-:Y:S05]  /*19b0*/  @P0 BRA `(.L_x_16160) ;  /* 0x0000000000140947 */ /* 0x000fea0003800000 */
[----:B------:R-:W-:Y:S05]  /*19c0*/  BRA `(.L_x_16161) ;  /* 0x0000000000147947 */ /* 0x000fea0003800000 */
.L_x_16159:
[----:B-----5:R-:W-:Y:S01]  /*19d0*/  FADD.FTZ R8, R12, R8 ;  /* 0x000000080c087221 */ /* 0x020fe20000010000 */
[----:B------:R-:W-:Y:S06]  /*19e0*/  BRA `(.L_x_16160) ;  /* 0x0000000000087947 */ /* 0x000fec0003800000 */
.L_x_16158:
[----:B-----5:R-:W-:-:S04]  /*19f0*/  FADD.FTZ R8, R4, R8 ;  /* 0x0000000804087221 */ /* 0x020fc80000010000 */
[----:B------:R-:W-:-:S07]  /*1a00*/  @P2 FADD.FTZ R8, R12, R8 ;  /* 0x000000080c082221 */ /* 0x000fce0000010000 */
.L_x_16160:
[----:B-----5:R-:W-:-:S07]  /*1a10*/  MOV R16, R8 ;  /* 0x0000000800107202 */ /* 0x020fce0000000f00 */
.L_x_16161:
[----:B------:R-:W-:Y:S05]  /*1a20*/  @P3 BRA `(.L_x_16162) ;  /* 0x00000000001c3947 */ /* 0x000fea0003800000 */
[----:B------:R-:W-:-:S04]  /*1a30*/  ISETP.NE.U32.AND P4, PT, RZ, UR14, PT ;  /* 0x0000000eff007c0c */ /* 0x000fc8000bf85070 */
[----:B------:R-:W-:-:S13]  /*1a40*/  ISETP.NE.AND.EX P4, PT, RZ, UR15, PT, P4 ;  /* 0x0000000fff007c0c */ /* 0x000fda000bf85340 */
[----:B------:R-:W-:Y:S05]  /*1a50*/  @P4 BRA `(.L_x_16163) ;  /* 0x0000000000084947 */ /* 0x000fea0003800000 */
[----:B------:R-:W-:Y:S05]  /*1a60*/  @P0 BRA `(.L_x_16164) ;  /* 0x0000000000140947 */ /* 0x000fea0003800000 */
[----:B------:R-:W-:Y:S05]  /*1a70*/  BRA `(.L_x_16165) ;  /* 0x0000000000147947 */ /* 0x000fea0003800000 */
.L_x_16163:
[----:B-----5:R-:W-:Y:S01]  /*1a80*/  FADD.FTZ R9, R13, R9 ;  /* 0x000000090d097221 */ /* 0x020fe20000010000 */
[----:B------:R-:W-:Y:S06]  /*1a90*/  BRA `(.L_x_16164) ;  /* 0x0000000000087947 */ /* 0x000fec0003800000 */
.L_x_16162:
[----:B-----5:R-:W-:-:S04]  /*1aa0*/  FADD.FTZ R9, R5, R9 ;  /* 0x0000000905097221 */ /* 0x020fc80000010000 */
[----:B------:R-:W-:-:S07]  /*1ab0*/  @P2 FADD.FTZ R9, R13, R9 ;  /* 0x000000090d092221 */ /* 0x000fce0000010000 */
.L_x_16164:
[----:B-----5:R-:W-:-:S07]  /*1ac0*/  MOV R17, R9 ;  /* 0x0000000900117202 */ /* 0x020fce0000000f00 */
.L_x_16165:
[----:B------:R-:W-:Y:S05]  /*1ad0*/  @P3 BRA `(.L_x_16166) ;  /* 0x00000000001c3947 */ /* 0x000fea0003800000 */
[----:B------:R-:W-:-:S04]  /*1ae0*/  ISETP.NE.U32.AND P4, PT, RZ, UR14, PT ;  /* 0x0000000eff007c0c */ /* 0x000fc8000bf85070 */
[----:B------:R-:W-:-:S13]  /*1af0*/  ISETP.NE.AND.EX P4, PT, RZ, UR15, PT, P4 ;  /* 0x0000000fff007c0c */ /* 0x000fda000bf85340 */
[----:B------:R-:W-:Y:S05]  /*1b00*/  @P4 BRA `(.L_x_16167) ;  /* 0x0000000000084947 */ /* 0x000fea0003800000 */
[----:B------:R-:W-:Y:S05]  /*1b10*/  @P0 BRA `(.L_x_16168) ;  /* 0x0000000000140947 */ /* 0x000fea0003800000 */
[----:B------:R-:W-:Y:S05]  /*1b20*/  BRA `(.L_x_16169) ;  /* 0x0000000000147947 */ /* 0x000fea0003800000 */
.L_x_16167:
[----:B-----5:R-:W-:Y:S01]  /*1b30*/  FADD.FTZ R10, R14, R10 ;  /* 0x0000000a0e0a7221 */ /* 0x020fe20000010000 */
[----:B------:R-:W-:Y:S06]  /*1b40*/  BRA `(.L_x_16168) ;  /* 0x0000000000087947 */ /* 0x000fec0003800000 */
.L_x_16166:
[----:B-----5:R-:W-:-:S04]  /*1b50*/  FADD.FTZ R10, R6, R10 ;  /* 0x0000000a060a7221 */ /* 0x020fc80000010000 */
[----:B------:R-:W-:-:S07]  /*1b60*/  @P2 FADD.FTZ R10, R14, R10 ;  /* 0x0000000a0e0a2221 */ /* 0x000fce0000010000 */
.L_x_16168:
[----:B-----5:R-:W-:-:S07]  /*1b70*/  MOV R18, R10 ;  /* 0x0000000a00127202 */ /* 0x020fce0000000f00 */
.L_x_16169:
[----:B------:R-:W-:Y:S05]  /*1b80*/  @P3 BRA `(.L_x_16170) ;  /* 0x00000000001c3947 */ /* 0x000fea0003800000 */
[----:B------:R-:W-:-:S04]  /*1b90*/  ISETP.NE.U32.AND P2, PT, RZ, UR14, PT ;  /* 0x0000000eff007c0c */ /* 0x000fc8000bf45070 */
[----:B------:R-:W-:-:S13]  /*1ba0*/  ISETP.NE.AND.EX P2, PT, RZ, UR15, PT, P2 ;  /* 0x0000000fff007c0c */ /* 0x000fda000bf45320 */
[----:B------:R-:W-:Y:S05]  /*1bb0*/  @P2 BRA `(.L_x_16171) ;  /* 0x0000000000082947 */ /* 0x000fea0003800000 */
[----:B------:R-:W-:Y:S05]  /*1bc0*/  @P0 BRA `(.L_x_16172) ;  /* 0x0000000000140947 */ /* 0x000fea0003800000 */
[----:B------:R-:W-:Y:S05]  /*1bd0*/  BRA `(.L_x_16173) ;  /* 0x0000000000147947 */ /* 0x000fea0003800000 */
.L_x_16171:
[----:B-----5:R-:W-:Y:S01]  /*1be0*/  FADD.FTZ R11, R15, R11 ;  /* 0x0000000b0f0b7221 */ /* 0x020fe20000010000 */
[----:B------:R-:W-:Y:S06]  /*1bf0*/  BRA `(.L_x_16172) ;  /* 0x0000000000087947 */ /* 0x000fec0003800000 */
.L_x_16170:
[----:B-----5:R-:W-:-:S04]  /*1c00*/  FADD.FTZ R11, R7, R11 ;  /* 0x0000000b070b7221 */ /* 0x020fc80000010000 */
[----:B------:R-:W-:-:S07]  /*1c10*/  @P2 FADD.FTZ R11, R15, R11 ;  /* 0x0000000b0f0b2221 */ /* 0x000fce0000010000 */
.L_x_16172:
[----:B-----5:R-:W-:-:S07]  /*1c20*/  MOV R19, R11 ;  /* 0x0000000b00137202 */ /* 0x020fce0000000f00 */
.L_x_16173:
[----:B------:R-:W0:Y:S01]  /*1c30*/  @P0 LDC.64 R2, c[0x0][0x238] ;  /* 0x00008e00ff020b82 */ /* 0x000e220000000a00 */
[C---:B------:R-:W-:Y:S02]  /*1c40*/  IADD3 R43, R153.reuse, 0x100, RZ ;  /* 0x00000100992b7810 */ /* 0x040fe40007ffe0ff */
[----:B0-----:R-:W-:-:S04]  /*1c50*/  @P0 LEA R2, P2, R153, R2, 0x4 ;  /* 0x0000000299020211 */ /* 0x001fc800078420ff */
[----:B------:R-:W-:-:S05]  /*1c60*/  @P0 LEA.HI.X R3, R153, R3, RZ, 0x4, P2 ;  /* 0x0000000399030211 */ /* 0x000fca00010f24ff */
[----:B------:R0:W-:Y:S04]  /*1c70*/  @P0 STG.E.128 desc[UR4][R2.64], R16 ;  /* 0x0000001002000986 */ /* 0x0001e8000c101d04 */
.L_x_16157:
[----:B------:R-:W-:Y:S05]  /*1c80*/  BSYNC B0 ;  /* 0x0000000000007941 */ /* 0x000fea0003800000 */
.L_x_16156:
[----:B------:R-:W-:Y:S01]  /*1c90*/  ISETP.GE.U32.AND P2, PT, R51, 0x200, PT ;  /* 0x000002003300780c */ /* 0x000fe20003f46070 */
[----:B------:R-:W-:-:S12]  /*1ca0*/  BSSY B0, `(.L_x_16174) ;  /* 0x0000042000007945 */ /* 0x000fd80003800000 */
[----:B------:R-:W-:Y:S05]  /*1cb0*/  @!P2 BRA `(.L_x_16175) ;  /* 0x000000040000a947 */ /* 0x000fea0003800000 */
[----:B------:R-:W-:Y:S01]  /*1cc0*/  ISETP.NE.U32.AND P3, PT, RZ, UR12, PT ;  /* 0x0000000cff007c0c */ /* 0x000fe2000bf65070 */
[----:B------:R-:W1:Y:S03]  /*1cd0*/  LDC.64 R20, c[0x0][0x220] ;  /* 0x00008800ff147b82 */ /* 0x000e660000000a00 */
[----:B------:R-:W-:-:S13]  /*1ce0*/  ISETP.NE.AND.EX P3, PT, RZ, UR13, PT, P3 ;  /* 0x0000000dff007c0c */ /* 0x000fda000bf65330 */
[----:B0-----:R-:W-:-:S04]  /*1cf0*/  @P3 LEA R2, P2, R43, UR12, 0x4 ;  /* 0x0000000c2b023c11 */ /* 0x001fc8000f8420ff */
[C---:B------:R-:W-:Y:S02]  /*1d00*/  @P3 LEA.HI.X R3, R43.reuse, UR13, RZ, 0x4, P2 ;  /* 0x0000000d2b033c11 */ /* 0x040fe400090f24ff */
[----:B------:R-:W-:Y:S01]  /*1d10*/  ISETP.NE.U32.AND P2, PT, RZ, UR14, PT ;  /* 0x0000000eff007c0c */ /* 0x000fe2000bf45070 */
[----:B-1----:R-:W-:Y:S02]  /*1d20*/  IMAD.WIDE.U32 R20, R43, 0x10, R20 ;  /* 0x000000102b147825 */ /* 0x002fe400078e0014 */
[----:B-----5:R0:W5:Y:S01]  /*1d30*/  @P3 LDG.E.128 R4, desc[UR4][R2.64] ;  /* 0x0000000402043981 */ /* 0x020162000c1e1d00 */
        /* <DEDUP_REMOVED lines=13> */
.L_x_16177:
[----:B-----5:R-:W-:Y:S01]  /*1e10*/  FADD.FTZ R20, R12, R20 ;  /* 0x000000140c147221 */ /* 0x020fe20000010000 */
[----:B------:R-:W-:Y:S06]  /*1e20*/  BRA `(.L_x_16178) ;  /* 0x0000000000087947 */ /* 0x000fec0003800000 */
.L_x_16176:
[----:B-----5:R-:W-:-:S04]  /*1e30*/  FADD.FTZ R20, R4, R20 ;  /* 0x0000001404147221 */ /* 0x020fc80000010000 */
[----:B------:R-:W-:-:S07]  /*1e40*/  @P2 FADD.FTZ R20, R12, R20 ;  /* 0x000000140c142221 */ /* 0x000fce0000010000 */
.L_x_16178:
[----:B-----5:R-:W-:-:S07]  /*1e50*/  MOV R16, R20 ;  /* 0x0000001400107202 */ /* 0x020fce0000000f00 */
.L_x_16179:
[----:B------:R-:W-:Y:S05]  /*1e60*/  @P3 BRA `(.L_x_16180) ;  /* 0x00000000001c3947 */ /* 0x000fea0003800000 */
[----:B------:R-:W-:-:S04]  /*1e70*/  ISETP.NE.U32.AND P4, PT, RZ, UR14, PT ;  /* 0x0000000eff007c0c */ /* 0x000fc8000bf85070 */
[----:B------:R-:W-:-:S13]  /*1e80*/  ISETP.NE.AND.EX P4, PT, RZ, UR15, PT, P4 ;  /* 0x0000000fff007c0c */ /* 0x000fda000bf85340 */
[----:B------:R-:W-:Y:S05]  /*1e90*/  @P4 BRA `(.L_x_16181) ;  /* 0x0000000000084947 */ /* 0x000fea0003800000 */
[----:B------:R-:W-:Y:S05]  /*1ea0*/  @P0 BRA `(.L_x_16182) ;  /* 0x0000000000140947 */ /* 0x000fea0003800000 */
[----:B------:R-:W-:Y:S05]  /*1eb0*/  BRA `(.L_x_16183) ;  /* 0x0000000000147947 */ /* 0x000fea0003800000 */
.L_x_16181:
[----:B-----5:R-:W-:Y:S01]  /*1ec0*/  FADD.FTZ R21, R13, R21 ;  /* 0x000000150d157221 */ /* 0x020fe20000010000 */
[----:B------:R-:W-:Y:S06]  /*1ed0*/  BRA `(.L_x_16182) ;  /* 0x0000000000087947 */ /* 0x000fec0003800000 */
.L_x_16180:
[----:B-----5:R-:W-:-:S04]  /*1ee0*/  FADD.FTZ R21, R5, R21 ;  /* 0x0000001505157221 */ /* 0x020fc80000010000 */
[----:B------:R-:W-:-:S07]  /*1ef0*/  @P2 FADD.FTZ R21, R13, R21 ;  /* 0x000000150d152221 */ /* 0x000fce0000010000 */
.L_x_16182:
[----:B-----5:R-:W-:-:S07]  /*1f00*/  MOV R17, R21 ;  /* 0x0000001500117202 */ /* 0x020fce0000000f00 */
.L_x_16183:
[----:B------:R-:W-:Y:S05]  /*1f10*/  @P3 BRA `(.L_x_16184) ;  /* 0x00000000001c3947 */ /* 0x000fea0003800000 */
[----:B------:R-:W-:-:S04]  /*1f20*/  ISETP.NE.U32.AND P4, PT, RZ, UR14, PT ;  /* 0x0000000eff007c0c */ /* 0x000fc8000bf85070 */
[----:B------:R-:W-:-:S13]  /*1f30*/  ISETP.NE.AND.EX P4, PT, RZ, UR15, PT, P4 ;  /* 0x0000000fff007c0c */ /* 0x000fda000bf85340 */
[----:B------:R-:W-:Y:S05]  /*1f40*/  @P4 BRA `(.L_x_16185) ;  /* 0x0000000000084947 */ /* 0x000fea0003800000 */
[----:B------:R-:W-:Y:S05]  /*1f50*/  @P0 BRA `(.L_x_16186) ;  /* 0x0000000000140947 */ /* 0x000fea0003800000 */
[----:B------:R-:W-:Y:S05]  /*1f60*/  BRA `(.L_x_16187) ;  /* 0x0000000000147947 */ /* 0x000fea0003800000 */
.L_x_16185:
[----:B-----5:R-:W-:Y:S01]  /*1f70*/  FADD.FTZ R22, R14, R22 ;  /* 0x000000160e167221 */ /* 0x020fe20000010000 */
[----:B------:R-:W-:Y:S06]  /*1f80*/  BRA `(.L_x_16186) ;  /* 0x0000000000087947 */ /* 0x000fec0003800000 */
.L_x_16184:
[----:B-----5:R-:W-:-:S04]  /*1f90*/  FADD.FTZ R22, R6, R22 ;  /* 0x0000001606167221 */ /* 0x020fc80000010000 */
[----:B------:R-:W-:-:S07]  /*1fa0*/  @P2 FADD.FTZ R22, R14, R22 ;  /* 0x000000160e162221 */ /* 0x000fce0000010000 */
.L_x_16186:
[----:B-----5:R-:W-:-:S07]  /*1fb0*/  MOV R18, R22 ;  /* 0x0000001600127202 */ /* 0x020fce0000000f00 */
.L_x_16187:
[----:B------:R-:W-:Y:S05]  /*1fc0*/  @P3 BRA `(.L_x_16188) ;  /* 0x00000000001c3947 */ /* 0x000fea0003800000 */
[----:B------:R-:W-:-:S04]  /*1fd0*/  ISETP.NE.U32.AND P2, PT, RZ, UR14, PT ;  /* 0x0000000eff007c0c */ /* 0x000fc8000bf45070 */
[----:B------:R-:W-:-:S13]  /*1fe0*/  ISETP.NE.AND.EX P2, PT, RZ, UR15, PT, P2 ;  /* 0x0000000fff007c0c */ /* 0x000fda000bf45320 */
[----:B------:R-:W-:Y:S05]  /*1ff0*/  @P2 BRA `(.L_x_16189) ;  /* 0x0000000000082947 */ /* 0x000fea0003800000 */
[----:B------:R-:W-:Y:S05]  /*2000*/  @P0 BRA `(.L_x_16190) ;  /* 0x0000000000140947 */ /* 0x000fea0003800000 */
[----:B------:R-:W-:Y:S05]  /*2010*/  BRA `(.L_x_16191) ;  /* 0x0000000000147947 */ /* 0x000fea0003800000 */
.L_x_16189:
[----:B-----5:R-:W-:Y:S01]  /*2020*/  FADD.FTZ R23, R15, R23 ;  /* 0x000000170f177221 */ /* 0x020fe20000010000 */
[----:B------:R-:W-:Y:S06]  /*2030*/  BRA `(.L_x_16190) ;  /* 0x0000000000087947 */ /* 0x000fec0003800000 */
.L_x_16188:
[----:B-----5:R-:W-:-:S04]  /*2040*/  FADD.FTZ R23, R7, R23 ;  /* 0x0000001707177221 */ /* 0x020fc80000010000 */
[----:B------:R-:W-:-:S07]  /*2050*/  @P2 FADD.FTZ R23, R15, R23 ;  /* 0x000000170f172221 */ /* 0x000fce0000010000 */
.L_x_16190:
[----:B-----5:R-:W-:-:S07]  /*2060*/  MOV R19, R23 ;  /* 0x0000001700137202 */ /* 0x020fce0000000f00 */
.L_x_16191:
[----:B------:R-:W0:Y:S02]  /*2070*/  @P0 LDC.64 R2, c[0x0][0x238] ;  /* 0x00008e00ff020b82 */ /* 0x000e240000000a00 */
[----:B0-----:R-:W-:-:S04]  /*2080*/  @P0 LEA R2, P2, R43, R2, 0x4 ;  /* 0x000000022b020211 */ /* 0x001fc800078420ff */
[C---:B------:R-:W-:Y:S02]  /*2090*/  @P0 LEA.HI.X R3, R43.reuse, R3, RZ, 0x4, P2 ;  /* 0x000000032b030211 */ /* 0x040fe400010f24ff */
[----:B------:R-:W-:-:S03]  /*20a0*/  IADD3 R43, R43, 0x100, RZ ;  /* 0x000001002b2b7810 */ /* 0x000fc60007ffe0ff */
[----:B------:R1:W-:Y:S04]  /*20b0*/  @P0 STG.E.128 desc[UR4][R2.64], R16 ;  /* 0x0000001002000986 */ /* 0x0003e8000c101d04 */
.L_x_16175:
[----:B------:R-:W-:Y:S05]  /*20c0*/  BSYNC B0 ;  /* 0x0000000000007941 */ /* 0x000fea0003800000 */
.L_x_16174:
[----:B------:R-:W-:Y:S01]  /*20d0*/  ISETP.GE.U32.AND P2, PT, R51, 0x300, PT ;  /* 0x000003003300780c */ /* 0x000fe20003f46070 */
[----:B------:R-:W-:-:S12]  /*20e0*/  BSSY B0, `(.L_x_16192) ;  /* 0x0000042000007945 */ /* 0x000fd80003800000 */
[----:B------:R-:W-:Y:S05]  /*20f0*/  @!P2 BRA `(.L_x_16193) ;  /* 0x000000040000a947 */ /* 0x000fea0003800000 */
[----:B------:R-:W-:Y:S01]  /*2100*/  ISETP.NE.U32.AND P3, PT, RZ, UR12, PT ;  /* 0x0000000cff007c0c */ /* 0x000fe2000bf65070 */
[----:B------:R-:W2:Y:S03]  /*2110*/  LDC.64 R24, c[0x0][0x220] ;  /* 0x00008800ff187b82 */ /* 0x000ea60000000a00 */
[----:B------:R-:W-:-:S13]  /*2120*/  ISETP.NE.AND.EX P3, PT, RZ, UR13, PT, P3 ;  /* 0x0000000dff007c0c */ /* 0x000fda000bf65330 */
[----:B01----:R-:W-:-:S04]  /*2130*/  @P3 LEA R2, P2, R43, UR12, 0x4 ;  /* 0x0000000c2b023c11 */ /* 0x003fc8000f8420ff */
[C---:B------:R-:W-:Y:S02]  /*2140*/  @P3 LEA.HI.X R3, R43.reuse, UR13, RZ, 0x4, P2 ;  /* 0x0000000d2b033c11 */ /* 0x040fe400090f24ff */
[----:B------:R-:W-:Y:S01]  /*2150*/  ISETP.NE.U32.AND P2, PT, RZ, UR14, PT ;  /* 0x0000000eff007c0c */ /* 0x000fe2000bf45070 */
[----:B--2---:R-:W-:Y:S02]  /*2160*/  IMAD.WIDE.U32 R24, R43, 0x10, R24 ;  /* 0x000000102b187825 */ /* 0x004fe400078e0018 */
        /* <DEDUP_REMOVED lines=14> */
.L_x_16195:
[----:B-----5:R-:W-:Y:S01]  /*2250*/  FADD.FTZ R24, R12, R24 ;  /* 0x000000180c187221 */ /* 0x020fe20000010000 */
[----:B------:R-:W-:Y:S06]  /*2260*/  BRA `(.L_x_16196) ;  /* 0x0000000000087947 */ /* 0x000fec0003800000 */
.L_x_16194:
[----:B-----5:R-:W-:-:S04]  /*2270*/  FADD.FTZ R24, R4, R24 ;  /* 0x0000001804187221 */ /* 0x020fc80000010000 */
[----:B------:R-:W-:-:S07]  /*2280*/  @P2 FADD.FTZ R24, R12, R24 ;  /* 0x000000180c182221 */ /* 0x000fce0000010000 */
.L_x_16196:
[----:B-----5:R-:W-:-:S07]  /*2290*/  MOV R16, R24 ;  /* 0x0000001800107202 */ /* 0x020fce0000000f00 */
.L_x_16197:
[----:B------:R-:W-:Y:S05]  /*22a0*/  @P3 BRA `(.L_x_16198) ;  /* 0x00000000001c3947 */ /* 0x000fea0003800000 */
[----:B------:R-:W-:-:S04]  /*22b0*/  ISETP.NE.U32.AND P4, PT, RZ, UR14, PT ;  /* 0x0000000eff007c0c */ /* 0x000fc8000bf85070 */
[----:B------:R-:W-:-:S13]  /*22c0*/  ISETP.NE.AND.EX P4, PT, RZ, UR15, PT, P4 ;  /* 0x0000000fff007c0c */ /* 0x000fda000bf85340 */
[----:B------:R-:W-:Y:S05]  /*22d0*/  @P4 BRA `(.L_x_16199) ;  /* 0x0000000000084947 */ /* 0x000fea0003800000 */
[----:B------:R-:W-:Y:S05]  /*22e0*/  @P0 BRA `(.L_x_16200) ;  /* 0x0000000000140947 */ /* 0x000fea0003800000 */
[----:B------:R-:W-:Y:S05]  /*22f0*/  BRA `(.L_x_16201) ;  /* 0x0000000000147947 */ /* 0x000fea0003800000 */
.L_x_16199:
[----:B-----5:R-:W-:Y:S01]  /*2300*/  FADD.FTZ R25, R13, R25 ;  /* 0x000000190d197221 */ /* 0x020fe20000010000 */
[----:B------:R-:W-:Y:S06]  /*2310*/  BRA `(.L_x_16200) ;  /* 0x0000000000087947 */ /* 0x000fec0003800000 */
.L_x_16198:
[----:B-----5:R-:W-:-:S04]  /*2320*/  FADD.FTZ R25, R5, R25 ;  /* 0x0000001905197221 */ /* 0x020fc80000010000 */
[----:B------:R-:W-:-:S07]  /*2330*/  @P2 FADD.FTZ R25, R13, R25 ;  /* 0x000000190d192221 */ /* 0x000fce0000010000 */
.L_x_16200:
[----:B-----5:R-:W-:-:S07]  /*2340*/  MOV R17, R25 ;  /* 0x0000001900117202 */ /* 0x020fce0000000f00 */
.L_x_16201:
[----:B------:R-:W-:Y:S05]  /*2350*/  @P3 BRA `(.L_x_16202) ;  /* 0x00000000001c3947 */ /* 0x000fea0003800000 */
[----:B------:R-:W-:-:S04]  /*2360*/  ISETP.NE.U32.AND P4, PT, RZ, UR14, PT ;  /* 0x0000000eff007c0c */ /* 0x000fc8000bf85070 */
[----:B------:R-:W-:-:S13]  /*2370*/  ISETP.NE.AND.EX P4, PT, RZ, UR15, PT, P4 ;  /* 0x0000000fff007c0c */ /* 0x000fda000bf85340 */
[----:B------:R-:W-:Y:S05]  /*2380*/  @P4 BRA `(.L_x_16203) ;  /* 0x0000000000084947 */ /* 0x000fea0003800000 */
[----:B------:R-:W-:Y:S05]  /*2390*/  @P0 BRA `(.L_x_16204) ;  /* 0x0000000000140947 */ /* 0x000fea0003800000 */
[----:B------:R-:W-:Y:S05]  /*23a0*/  BRA `(.L_x_16205) ;  /* 0x0000000000147947 */ /* 0x000fea0003800000 */
.L_x_16203:
[----:B-----5:R-:W-:Y:S01]  /*23b0*/  FADD.FTZ R26, R14, R26 ;  /* 0x0000001a0e1a7221 */ /* 0x020fe20000010000 */
[----:B------:R-:W-:Y:S06]  /*23c0*/  BRA `(.L_x_16204) ;  /* 0x0000000000087947 */ /* 0x000fec0003800000 */
.L_x_16202:
[----:B-----5:R-:W-:-:S04]  /*23d0*/  FADD.FTZ R26, R6, R26 ;  /* 0x0000001a061a7221 */ /* 0x020fc80000010000 */
[----:B------:R-:W-:-:S07]  /*23e0*/  @P2 FADD.FTZ R26, R14, R26 ;  /* 0x0000001a0e1a2221 */ /* 0x000fce0000010000 */
.L_x_16204:
[----:B-----5:R-:W-:-:S07]  /*23f0*/  MOV R18, R26 ;  /* 0x0000001a00127202 */ /* 0x020fce0000000f00 */
.L_x_16205:
[----:B------:R-:W-:Y:S05]  /*2400*/  @P3 BRA `(.L_x_16206) ;  /* 0x00000000001c3947 */ /* 0x000fea0003800000 */
[----:B------:R-:W-:-:S04]  /*2410*/  ISETP.NE.U32.AND P2, PT, RZ, UR14, PT ;  /* 0x0000000eff007c0c */ /* 0x000fc8000bf45070 */
[----:B------:R-:W-:-:S13]  /*2420*/  ISETP.NE.AND.EX P2, PT, RZ, UR15, PT, P2 ;  /* 0x0000000fff007c0c */ /* 0x000fda000bf45320 */
[----:B------:R-:W-:Y:S05]  /*2430*/  @P2 BRA `(.L_x_16207) ;  /* 0x0000000000082947 */ /* 0x000fea0003800000 */
[----:B------:R-:W-:Y:S05]  /*2440*/  @P0 BRA `(.L_x_16208) ;  /* 0x0000000000140947 */ /* 0x000fea0003800000 */
[----:B------:R-:W-:Y:S05]  /*2450*/  BRA `(.L_x_16209) ;  /* 0x0000000000147947 */ /* 0x000fea0003800000 */
.L_x_16207:
[----:B-----5:R-:W-:Y:S01]  /*2460*/  FADD.FTZ R27, R15, R27 ;  /* 0x0000001b0f1b7221 */ /* 0x020fe20000010000 */
[----:B------:R-:W-:Y:S06]  /*2470*/  BRA `(.L_x_16208) ;  /* 0x0000000000087947 */ /* 0x000fec0003800000 */
.L_x_16206:
[----:B-----5:R-:W-:-:S04]  /*2480*/  FADD.FTZ R27, R7, R27 ;  /* 0x0000001b071b7221 */ /* 0x020fc80000010000 */
[----:B------:R-:W-:-:S07]  /*2490*/  @P2 FADD.FTZ R27, R15, R27 ;  /* 0x0000001b0f1b2221 */ /* 0x000fce0000010000 */
.L_x_16208:
[----:B-----5:R-:W-:-:S07]  /*24a0*/  MOV R19, R27 ;  /* 0x0000001b00137202 */ /* 0x020fce0000000f00 */
.L_x_16209:
[----:B------:R-:W0:Y:S02]  /*24b0*/  @P0 LDC.64 R2, c[0x0][0x238] ;  /* 0x00008e00ff020b82 */ /* 0x000e240000000a00 */
[----:B0-----:R-:W-:-:S04]  /*24c0*/  @P0 LEA R2, P2, R43, R2, 0x4 ;  /* 0x000000022b020211 */ /* 0x001fc800078420ff */
[C---:B------:R-:W-:Y:S02]  /*24d0*/  @P0 LEA.HI.X R3, R43.reuse, R3, RZ, 0x4, P2 ;  /* 0x000000032b030211 */ /* 0x040fe400010f24ff */
[----:B------:R-:W-:-:S03]  /*24e0*/  IADD3 R43, R43, 0x100, RZ ;  /* 0x000001002b2b7810 */ /* 0x000fc60007ffe0ff */
[----:B------:R2:W-:Y:S04]  /*24f0*/  @P0 STG.E.128 desc[UR4][R2.64], R16 ;  /* 0x0000001002000986 */ /* 0x0005e8000c101d04 */
.L_x_16193:
[----:B------:R-:W-:Y:S05]  /*2500*/  BSYNC B0 ;  /* 0x0000000000007941 */ /* 0x000fea0003800000 */
.L_x_16192:
[----:B------:R-:W-:Y:S01]  /*2510*/  ISETP.GE.U32.AND P2, PT, R51, 0x400, PT ;  /* 0x000004003300780c */ /* 0x000fe20003f46070 */
[----:B------:R-:W-:-:S12]  /*2520*/  BSSY B0, `(.L_x_16210) ;  /* 0x0000042000007945 */ /* 0x000fd80003800000 */
[----:B------:R-:W-:Y:S05]  /*2530*/  @!P2 BRA `(.L_x_16211) ;  /* 0x000000040000a947 */ /* 0x000fea0003800000 */
[----:B------:R-:W-:Y:S01]  /*2540*/  ISETP.NE.U32.AND P3, PT, RZ, UR12, PT ;  /* 0x0000000cff007c0c */ /* 0x000fe2000bf65070 */
[----:B------:R-:W3:Y:S03]  /*2550*/  LDC.64 R28, c[0x0][0x220] ;  /* 0x00008800ff1c7b82 */ /* 0x000ee60000000a00 */
[----:B------:R-:W-:-:S13]  /*2560*/  ISETP.NE.AND.EX P3, PT, RZ, UR13, PT, P3 ;  /* 0x0000000dff007c0c */ /* 0x000fda000bf65330 */
[----:B012---:R-:W-:-:S04]  /*2570*/  @P3 LEA R2, P2, R43, UR12, 0x4 ;  /* 0x0000000c2b023c11 */ /* 0x007fc8000f8420ff */
[C---:B------:R-:W-:Y:S02]  /*2580*/  @P3 LEA.HI.X R3, R43.reuse, UR13, RZ, 0x4, P2 ;  /* 0x0000000d2b033c11 */ /* 0x040fe400090f24ff */
[----:B------:R-:W-:Y:S01]  /*2590*/  ISETP.NE.U32.AND P2, PT, RZ, UR14, PT ;  /* 0x0000000eff007c0c */ /* 0x000fe2000bf45070 */
[----:B---3--:R-:W-:Y:S02]  /*25a0*/  IMAD.WIDE.U32 R28, R43, 0x10, R28 ;  /* 0x000000102b1c7825 */ /* 0x008fe400078e001c */
        /* <DEDUP_REMOVED lines=14> */
.L_x_16213:
[----:B-----5:R-:W-:Y:S01]  /*2690*/  FADD.FTZ R28, R12, R28 ;  /* 0x0000001c0c1c7221 */ /* 0x020fe20000010000 */
[----:B------:R-:W-:Y:S06]  /*26a0*/  BRA `(.L_x_16214) ;  /* 0x0000000000087947 */ /* 0x000fec0003800000 */
.L_x_16212:
[----:B-----5:R-:W-:-:S04]  /*26b0*/  FADD.FTZ R28, R4, R28 ;  /* 0x0000001c041c7221 */ /* 0x020fc80000010000 */
[----:B------:R-:W-:-:S07]  /*26c0*/  @P2 FADD.FTZ R28, R12, R28 ;  /* 0x0000001c0c1c2221 */ /* 0x000fce0000010000 */
.L_x_16214:
[----:B-----5:R-:W-:-:S07]  /*26d0*/  MOV R16, R28 ;  /* 0x0000001c00107202 */ /* 0x020fce0000000f00 */
.L_x_16215:
[----:B------:R-:W-:Y:S05]  /*26e0*/  @P3 BRA `(.L_x_16216) ;  /* 0x00000000001c3947 */ /* 0x000fea0003800000 */
[----:B------:R-:W-:-:S04]  /*26f0*/  ISETP.NE.U32.AND P4, PT, RZ, UR14, PT ;  /* 0x0000000eff007c0c */ /* 0x000fc8000bf85070 */
[----:B------:R-:W-:-:S13]  /*2700*/  ISETP.NE.AND.EX P4, PT, RZ, UR15, PT, P4 ;  /* 0x0000000fff007c0c */ /* 0x000fda000bf85340 */
[----:B------:R-:W-:Y:S05]  /*2710*/  @P4 BRA `(.L_x_16217) ;  /* 0x0000000000084947 */ /* 0x000fea0003800000 */
[----:B------:R-:W-:Y:S05]  /*2720*/  @P0 BRA `(.L_x_16218) ;  /* 0x0000000000140947 */ /* 0x000fea0003800000 */
[----:B------:R-:W-:Y:S05]  /*2730*/  BRA `(.L_x_16219) ;  /* 0x0000000000147947 */ /* 0x000fea0003800000 */
.L_x_16217:
[----:B-----5:R-:W-:Y:S01]  /*2740*/  FADD.FTZ R29, R13, R29 ;  /* 0x0000001d0d1d7221 */ /* 0x020fe20000010000 */
[----:B------:R-:W-:Y:S06]  /*2750*/  BRA `(.L_x_16218) ;  /* 0x0000000000087947 */ /* 0x000fec0003800000 */
.L_x_16216:
[----:B-----5:R-:W-:-:S04]  /*2760*/  FADD.FTZ R29, R5, R29 ;  /* 0x0000001d051d7221 */ /* 0x020fc80000010000 */
[----:B------:R-:W-:-:S07]  /*2770*/  @P2 FADD.FTZ R29, R13, R29 ;  /* 0x0000001d0d1d2221 */ /* 0x000fce0000010000 */
.L_x_16218:
[----:B-----5:R-:W-:-:S07]  /*2780*/  MOV R17, R29 ;  /* 0x0000001d00117202 */ /* 0x020fce0000000f00 */
.L_x_16219:
[----:B------:R-:W-:Y:S05]  /*2790*/  @P3 BRA `(.L_x_16220) ;  /* 0x00000000001c3947 */ /* 0x000fea0003800000 */
[----:B------:R-:W-:-:S04]  /*27a0*/  ISETP.NE.U32.AND P4, PT, RZ, UR14, PT ;  /* 0x0000000eff007c0c */ /* 0x000fc8000bf85070 */
[----:B------:R-:W-:-:S13]  /*27b0*/  ISETP.NE.AND.EX P4, PT, RZ, UR15, PT, P4 ;  /* 0x0000000fff007c0c */ /* 0x000fda000bf85340 */
[----:B------:R-:W-:Y:S05]  /*27c0*/  @P4 BRA `(.L_x_16221) ;  /* 0x0000000000084947 */ /* 0x000fea0003800000 */
[----:B------:R-:W-:Y:S05]  /*27d0*/  @P0 BRA `(.L_x_16222) ;  /* 0x0000000000140947 */ /* 0x000fea0003800000 */
[----:B------:R-:W-:Y:S05]  /*27e0*/  BRA `(.L_x_16223) ;  /* 0x0000000000147947 */ /* 0x000fea0003800000 */
.L_x_16221:
[----:B-----5:R-:W-:Y:S01]  /*27f0*/  FADD.FTZ R30, R14, R30 ;  /* 0x0000001e0e1e7221 */ /* 0x020fe20000010000 */
[----:B------:R-:W-:Y:S06]  /*2800*/  BRA `(.L_x_16222) ;  /* 0x0000000000087947 */ /* 0x000fec0003800000 */
.L_x_16220:
[----:B-----5:R-:W-:-:S04]  /*2810*/  FADD.FTZ R30, R6, R30 ;  /* 0x0000001e061e7221 */ /* 0x020fc80000010000 */
[----:B------:R-:W-:-:S07]  /*2820*/  @P2 FADD.FTZ R30, R14, R30 ;  /* 0x0000001e0e1e2221 */ /* 0x000fce0000010000 */
.L_x_16222:
[----:B-----5:R-:W-:-:S07]  /*2830*/  MOV R18, R30 ;  /* 0x0000001e00127202 */ /* 0x020fce0000000f00 */
.L_x_16223:
[----:B------:R-:W-:Y:S05]  /*2840*/  @P3 BRA `(.L_x_16224) ;  /* 0x00000000001c3947 */ /* 0x000fea0003800000 */
[----:B------:R-:W-:-:S04]  /*2850*/  ISETP.NE.U32.AND P2, PT, RZ, UR14, PT ;  /* 0x0000000eff007c0c */ /* 0x000fc8000bf45070 */
[----:B------:R-:W-:-:S13]  /*2860*/  ISETP.NE.AND.EX P2, PT, RZ, UR15, PT, P2 ;  /* 0x0000000fff007c0c */ /* 0x000fda000bf45320 */
[----:B------:R-:W-:Y:S05]  /*2870*/  @P2 BRA `(.L_x_16225) ;  /* 0x0000000000082947 */ /* 0x000fea0003800000 */
[----:B------:R-:W-:Y:S05]  /*2880*/  @P0 BRA `(.L_x_16226) ;  /* 0x0000000000140947 */ /* 0x000fea0003800000 */
[----:B------:R-:W-:Y:S05]  /*2890*/  BRA `(.L_x_16227) ;  /* 0x0000000000147947 */ /* 0x000fea0003800000 */
.L_x_16225:
[----:B-----5:R-:W-:Y:S01]  /*28a0*/  FADD.FTZ R31, R15, R31 ;  /* 0x0000001f0f1f7221 */ /* 0x020fe20000010000 */
[----:B------:R-:W-:Y:S06]  /*28b0*/  BRA `(.L_x_16226) ;  /* 0x0000000000087947 */ /* 0x000fec0003800000 */
.L_x_16224:
[----:B-----5:R-:W-:-:S04]  /*28c0*/  FADD.FTZ R31, R7, R31 ;  /* 0x0000001f071f7221 */ /* 0x020fc80000010000 */
[----:B------:R-:W-:-:S07]  /*28d0*/  @P2 FADD.FTZ R31, R15, R31 ;  /* 0x0000001f0f1f2221 */ /* 0x000fce0000010000 */
.L_x_16226:
[----:B-----5:R-:W-:-:S07]  /*28e0*/  MOV R19, R31 ;  /* 0x0000001f00137202 */ /* 0x020fce0000000f00 */
.L_x_16227:
[----:B------:R-:W0:Y:S02]  /*28f0*/  @P0 LDC.64 R2, c[0x0][0x238] ;  /* 0x00008e00ff020b82 */ /* 0x000e240000000a00 */
[----:B0-----:R-:W-:-:S04]  /*2900*/  @P0 LEA R2, P2, R43, R2, 0x4 ;  /* 0x000000022b020211 */ /* 0x001fc800078420ff */
[C---:B------:R-:W-:Y:S02]  /*2910*/  @P0 LEA.HI.X R3, R43.reuse, R3, RZ, 0x4, P2 ;  /* 0x000000032b030211 */ /* 0x040fe400010f24ff */
[----:B------:R-:W-:-:S03]  /*2920*/  IADD3 R43, R43, 0x100, RZ ;  /* 0x000001002b2b7810 */ /* 0x000fc60007ffe0ff */
[----:B------:R3:W-:Y:S04]  /*2930*/  @P0 STG.E.128 desc[UR4][R2.64], R16 ;  /* 0x0000001002000986 */ /* 0x0007e8000c101d04 */
.L_x_16211:
[----:B------:R-:W-:Y:S05]  /*2940*/  BSYNC B0 ;  /* 0x0000000000007941 */ /* 0x000fea0003800000 */
.L_x_16210:
[----:B------:R-:W-:Y:S01]  /*2950*/  ISETP.GE.U32.AND P2, PT, R51, 0x500, PT ;  /* 0x000005003300780c */ /* 0x000fe20003f46070 */
[----:B------:R-:W-:-:S12]  /*2960*/  BSSY B0, `(.L_x_16228) ;  /* 0x0000042000007945 */ /* 0x000fd80003800000 */
[----:B------:R-:W-:Y:S05]  /*2970*/  @!P2 BRA `(.L_x_16229) ;  /* 0x000000040000a947 */ /* 0x000fea0003800000 */
[----:B------:R-:W-:Y:S01]  /*2980*/  ISETP.NE.U32.AND P3, PT, RZ, UR12, PT ;  /* 0x0000000cff007c0c */ /* 0x000fe2000bf65070 */
[----:B------:R-:W4:Y:S03]  /*2990*/  LDC.64 R32, c[0x0][0x220] ;  /* 0x00008800ff207b82 */ /* 0x000f260000000a00 */
[----:B------:R-:W-:-:S13]  /*29a0*/  ISETP.NE.AND.EX P3, PT, RZ, UR13, PT, P3 ;  /* 0x0000000dff007c0c */ /* 0x000fda000bf65330 */
[----:B0123--:R-:W-:-:S04]  /*29b0*/  @P3 LEA R2, P2, R43, UR12, 0x4 ;  /* 0x0000000c2b023c11 */ /* 0x00ffc8000f8420ff */
[C---:B------:R-:W-:Y:S02]  /*29c0*/  @P3 LEA.HI.X R3, R43.reuse, UR13, RZ, 0x4, P2 ;  /* 0x0000000d2b033c11 */ /* 0x040fe400090f24ff */
[----:B------:R-:W-:Y:S01]  /*29d0*/  ISETP.NE.U32.AND P2, PT, RZ, UR14, PT ;  /* 0x0000000eff007c0c */ /* 0x000fe2000bf45070 */
[----:B----4-:R-:W-:Y:S02]  /*29e0*/  IMAD.WIDE.U32 R32, R43, 0x10, R32 ;  /* 0x000000102b207825 */ /* 0x010fe400078e0020 */
        /* <DEDUP_REMOVED lines=14> */
.L_x_16231:
[----:B-----5:R-:W-:Y:S01]  /*2ad0*/  FADD.FTZ R32, R12, R32 ;  /* 0x000000200c207221 */ /* 0x020fe20000010000 */
[----:B------:R-:W-:Y:S06]  /*2ae0*/  BRA `(.L_x_16232) ;  /* 0x0000000000087947 */ /* 0x000fec0003800000 */
.L_x_16230:
[----:B-----5:R-:W-:-:S04]  /*2af0*/  FADD.FTZ R32, R4, R32 ;  /* 0x0000002004207221 */ /* 0x020fc80000010000 */
[----:B------:R-:W-:-:S07]  /*2b00*/  @P2 FADD.FTZ R32, R12, R32 ;  /* 0x000000200c202221 */ /* 0x000fce0000010000 */
.L_x_16232:
[----:B-----5:R-:W-:-:S07]  /*2b10*/  MOV R16, R32 ;  /* 0x0000002000107202 */ /* 0x020fce0000000f00 */
.L_x_16233:
[----:B------:R-:W-:Y:S05]  /*2b20*/  @P3 BRA `(.L_x_16234) ;  /* 0x00000000001c3947 */ /* 0x000fea0003800000 */
[----:B------:R-:W-:-:S04]  /*2b30*/  ISETP.NE.U32.AND P4, PT, RZ, UR14, PT ;  /* 0x0000000eff007c0c */ /* 0x000fc8000bf85070 */
[----:B------:R-:W-:-:S13]  /*2b40*/  ISETP.NE.AND.EX P4, PT, RZ, UR15, PT, P4 ;  /* 0x0000000fff007c0c */ /* 0x000fda000bf85340 */
[----:B------:R-:W-:Y:S05]  /*2b50*/  @P4 BRA `(.L_x_16235) ;  /* 0x0000000000084947 */ /* 0x000fea0003800000 */
[----:B------:R-:W-:Y:S05]  /*2b60*/  @P0 BRA `(.L_x_16236) ;  /* 0x0000000000140947 */ /* 0x000fea0003800000 */
[----:B------:R-:W-:Y:S05]  /*2b70*/  BRA `(.L_x_16237) ;  /* 0x0000000000147947 */ /* 0x000fea0003800000 */
.L_x_16235:
[----:B-----5:R-:W-:Y:S01]  /*2b80*/  FADD.FTZ R33, R13, R33 ;  /* 0x000000210d217221 */ /* 0x020fe20000010000 */
[----:B------:R-:W-:Y:S06]  /*2b90*/  BRA `(.L_x_16236) ;  /* 0x0000000000087947 */ /* 0x000fec0003800000 */
.L_x_16234:
[----:B-----5:R-:W-:-:S04]  /*2ba0*/  FADD.FTZ R33, R5, R33 ;  /* 0x0000002105217221 */ /* 0x020fc80000010000 */
[----:B------:R-:W-:-:S07]  /*2bb0*/  @P2 FADD.FTZ R33, R13, R33 ;  /* 0x000000210d212221 */ /* 0x000fce0000010000 */
.L_x_16236:
[----:B-----5:R-:W-:-:S07]  /*2bc0*/  MOV R17, R33 ;  /* 0x0000002100117202 */ /* 0x020fce0000000f00 */
.L_x_16237:
[----:B------:R-:W-:Y:S05]  /*2bd0*/  @P3 BRA `(.L_x_16238) ;  /* 0x00000000001c3947 */ /* 0x000fea0003800000 */
[----:B------:R-:W-:-:S04]  /*2be0*/  ISETP.NE.U32.AND P4, PT, RZ, UR14, PT ;  /* 0x0000000eff007c0c */ /* 0x000fc8000bf85070 */
[----:B------:R-:W-:-:S13]  /*2bf0*/  ISETP.NE.AND.EX P4, PT, RZ, UR15, PT, P4 ;  /* 0x0000000fff007c0c */ /* 0x000fda000bf85340 */
[----:B------:R-:W-:Y:S05]  /*2c00*/  @P4 BRA `(.L_x_16239) ;  /* 0x0000000000084947 */ /* 0x000fea0003800000 */
[----:B------:R-:W-:Y:S05]  /*2c10*/  @P0 BRA `(.L_x_16240) ;  /* 0x0000000000140947 */ /* 0x000fea0003800000 */
[----:B------:R-:W-:Y:S05]  /*2c20*/  BRA `(.L_x_16241) ;  /* 0x0000000000147947 */ /* 0x000fea0003800000 */
.L_x_16239:
[----:B-----5:R-:W-:Y:S01]  /*2c30*/  FADD.FTZ R34, R14, R34 ;  /* 0x000000220e227221 */ /* 0x020fe20000010000 */
[----:B------:R-:W-:Y:S06]  /*2c40*/  BRA `(.L_x_16240) ;  /* 0x0000000000087947 */ /* 0x000fec0003800000 */
.L_x_16238:
[----:B-----5:R-:W-:-:S04]  /*2c50*/  FADD.FTZ R34, R6, R34 ;  /* 0x0000002206227221 */ /* 0x020fc80000010000 */
[----:B------:R-:W-:-:S07]  /*2c60*/  @P2 FADD.FTZ R34, R14, R34 ;  /* 0x000000220e222221 */ /* 0x000fce0000010000 */
.L_x_16240:
[----:B-----5:R-:W-:-:S07]  /*2c70*/  MOV R18, R34 ;  /* 0x0000002200127202 */ /* 0x020fce0000000f00 */
.L_x_16241:
[----:B------:R-:W-:Y:S05]  /*2c80*/  @P3 BRA `(.L_x_16242) ;  /* 0x00000000001c3947 */ /* 0x000fea0003800000 */
[----:B------:R-:W-:-:S04]  /*2c90*/  ISETP.NE.U32.AND P2, PT, RZ, UR14, PT ;  /* 0x0000000eff007c0c */ /* 0x000fc8000bf45070 */
[----:B------:R-:W-:-:S13]  /*2ca0*/  ISETP.NE.AND.EX P2, PT, RZ, UR15, PT, P2 ;  /* 0x0000000fff007c0c */ /* 0x000fda000bf45320 */
[----:B------:R-:W-:Y:S05]  /*2cb0*/  @P2 BRA `(.L_x_16243) ;  /* 0x0000000000082947 */ /* 0x000fea0003800000 */
[----:B------:R-:W-:Y:S05]  /*2cc0*/  @P0 BRA `(.L_x_16244) ;  /* 0x0000000000140947 */ /* 0x000fea0003800000 */
[----:B------:R-:W-:Y:S05]  /*2cd0*/  BRA `(.L_x_16245) ;  /* 0x0000000000147947 */ /* 0x000fea0003800000 */
.L_x_16243:
[----:B-----5:R-:W-:Y:S01]  /*2ce0*/  FADD.FTZ R35, R15, R35 ;  /* 0x000000230f237221 */ /* 0x020fe20000010000 */
[----:B------:R-:W-:Y:S06]  /*2cf0*/  BRA `(.L_x_16244) ;  /* 0x0000000000087947 */ /* 0x000fec0003800000 */
.L_x_16242:
[----:B-----5:R-:W-:-:S04]  /*2d00*/  FADD.FTZ R35, R7, R35 ;  /* 0x0000002307237221 */ /* 0x020fc80000010000 */
[----:B------:R-:W-:-:S07]  /*2d10*/  @P2 FADD.FTZ R35, R15, R35 ;  /* 0x000000230f232221 */ /* 0x000fce0000010000 */
.L_x_16244:
[----:B-----5:R-:W-:-:S07]  /*2d20*/  MOV R19, R35 ;  /* 0x0000002300137202 */ /* 0x020fce0000000f00 */
.L_x_16245:
[----:B------:R-:W0:Y:S02]  /*2d30*/  @P0 LDC.64 R2, c[0x0][0x238] ;  /* 0x00008e00ff020b82 */ /* 0x000e240000000a00 */
[----:B0-----:R-:W-:-:S04]  /*2d40*/  @P0 LEA R2, P2, R43, R2, 0x4 ;  /* 0x000000022b020211 */ /* 0x001fc800078420ff */
[C---:B------:R-:W-:Y:S02]  /*2d50*/  @P0 LEA.HI.X R3, R43.reuse, R3, RZ, 0x4, P2 ;  /* 0x000000032b030211 */ /* 0x040fe400010f24ff */
[----:B------:R-:W-:-:S03]  /*2d60*/  IADD3 R43, R43, 0x100, RZ ;  /* 0x000001002b2b7810 */ /* 0x000fc60007ffe0ff */
[----:B------:R4:W-:Y:S04]  /*2d70*/  @P0 STG.E.128 desc[UR4][R2.64], R16 ;  /* 0x0000001002000986 */ /* 0x0009e8000c101d04 */
.L_x_16229:
[----:B------:R-:W-:Y:S05]  /*2d80*/  BSYNC B0 ;  /* 0x0000000000007941 */ /* 0x000fea0003800000 */
.L_x_16228:
[----:B------:R-:W-:Y:S01]  /*2d90*/  ISETP.GE.U32.AND P2, PT, R51, 0x600, PT ;  /* 0x000006003300780c */ /* 0x000fe20003f46070 */
[----:B------:R-:W-:-:S12]  /*2da0*/  BSSY B0, `(.L_x_16246) ;  /* 0x0000041000007945 */ /* 0x000fd80003800000 */
[----:B------:R-:W-:Y:S05]  /*2db0*/  @!P2 BRA `(.L_x_16247) ;  /* 0x0000000000fca947 */ /* 0x000fea0003800000 */
[----:B------:R-:W-:Y:S01]  /*2dc0*/  ISETP.NE.U32.AND P3, PT, RZ, UR12, PT ;  /* 0x0000000cff007c0c */ /* 0x000fe2000bf65070 */
[----:B------:R-:W0:Y:S03]  /*2dd0*/  LDC.64 R36, c[0x0][0x220] ;  /* 0x00008800ff247b82 */ /* 0x000e260000000a00 */
[----:B------:R-:W-:-:S13]  /*2de0*/  ISETP.NE.AND.EX P3, PT, RZ, UR13, PT, P3 ;  /* 0x0000000dff007c0c */ /* 0x000fda000bf65330 */
[----:B01234-:R-:W-:-:S04]  /*2df0*/  @P3 LEA R2, P2, R43, UR12, 0x4 ;  /* 0x0000000c2b023c11 */ /* 0x01ffc8000f8420ff */
[C---:B------:R-:W-:Y:S02]  /*2e00*/  @P3 LEA.HI.X R3, R43.reuse, UR13, RZ, 0x4, P2 ;  /* 0x0000000d2b033c11 */ /* 0x040fe400090f24ff */
[----:B------:R-:W-:Y:S01]  /*2e10*/  ISETP.NE.U32.AND P2, PT, RZ, UR14, PT ;  /* 0x0000000eff007c0c */ /* 0x000fe2000bf45070 */
[----:B------:R-:W-:Y:S02]  /*2e20*/  IMAD.WIDE.U32 R36, R43, 0x10, R36 ;  /* 0x000000102b247825 */ /* 0x000fe400078e0024 */
        /* <DEDUP_REMOVED lines=14> */
.L_x_16249:
[----:B-----5:R-:W-:Y:S01]  /*2f10*/  FADD.FTZ R36, R12, R36 ;  /* 0x000000240c247221 */ /* 0x020fe20000010000 */
[----:B------:R-:W-:Y:S06]  /*2f20*/  BRA `(.L_x_16250) ;  /* 0x0000000000087947 */ /* 0x000fec0003800000 */
.L_x_16248:
[----:B-----5:R-:W-:-:S04]  /*2f30*/  FADD.FTZ R36, R4, R36 ;  /* 0x0000002404247221 */ /* 0x020fc80000010000 */
[----:B------:R-:W-:-:S07]  /*2f40*/  @P2 FADD.FTZ R36, R12, R36 ;  /* 0x000000240c242221 */ /* 0x000fce0000010000 */
.L_x_16250:
[----:B-----5:R-:W-:-:S07]  /*2f50*/  MOV R16, R36 ;  /* 0x0000002400107202 */ /* 0x020fce0000000f00 */
.L_x_16251:
[----:B------:R-:W-:Y:S05]  /*2f60*/  @P3 BRA `(.L_x_16252) ;  /* 0x00000000001c3947 */ /* 0x000fea0003800000 */
[----:B------:R-:W-:-:S04]  /*2f70*/  ISETP.NE.U32.AND P4, PT, RZ, UR14, PT ;  /* 0x0000000eff007c0c */ /* 0x000fc8000bf85070 */
[----:B------:R-:W-:-:S13]  /*2f80*/  ISETP.NE.AND.EX P4, PT, RZ, UR15, PT, P4 ;  /* 0x0000000fff007c0c */ /* 0x000fda000bf85340 */
[----:B------:R-:W-:Y:S05]  /*2f90*/  @P4 BRA `(.L_x_16253) ;  /* 0x0000000000084947 */ /* 0x000fea0003800000 */
[----:B------:R-:W-:Y:S05]  /*2fa0*/  @P0 BRA `(.L_x_16254) ;  /* 0x0000000000140947 */ /* 0x000fea0003800000 */
[----:B------:R-:W-:Y:S05]  /*2fb0*/  BRA `(.L_x_16255) ;  /* 0x0000000000147947 */ /* 0x000fea0003800000 */
.L_x_16253:
[----:B-----5:R-:W-:Y:S01]  /*2fc0*/  FADD.FTZ R37, R13, R37 ;  /* 0x000000250d257221 */ /* 0x020fe20000010000 */
[----:B------:R-:W-:Y:S06]  /*2fd0*/  BRA `(.L_x_16254) ;  /* 0x0000000000087947 */ /* 0x000fec0003800000 */
.L_x_16252:
[----:B-----5:R-:W-:-:S04]  /*2fe0*/  FADD.FTZ R37, R5, R37 ;  /* 0x0000002505257221 */ /* 0x020fc80000010000 */
[----:B------:R-:W-:-:S07]  /*2ff0*/  @P2 FADD.FTZ R37, R13, R37 ;  /* 0x000000250d252221 */ /* 0x000fce0000010000 */
.L_x_16254:
[----:B-----5:R-:W-:-:S07]  /*3000*/  MOV R17, R37 ;  /* 0x0000002500117202 */ /* 0x020fce0000000f00 */
.L_x_16255:
[----:B------:R-:W-:Y:S05]  /*3010*/  @P3 BRA `(.L_x_16256) ;  /* 0x00000000001c3947 */ /* 0x000fea0003800000 */
[----:B------:R-:W-:-:S04]  /*3020*/  ISETP.NE.U32.AND P4, PT, RZ, UR14, PT ;  /* 0x0000000eff007c0c */ /* 0x000fc8000bf85070 */
[----:B------:R-:W-:-:S13]  /*3030*/  ISETP.NE.AND.EX P4, PT, RZ, UR15, PT, P4 ;  /* 0x0000000fff007c0c */ /* 0x000fda000bf85340 */
[----:B------:R-:W-:Y:S05]  /*3040*/  @P4 BRA `(.L_x_16257) ;  /* 0x0000000000084947 */ /* 0x000fea0003800000 */
[----:B------:R-:W-:Y:S05]  /*3050*/  @P0 BRA `(.L_x_16258) ;  /* 0x0000000000140947 */ /* 0x000fea0003800000 */
[----:B------:R-:W-:Y:S05]  /*3060*/  BRA `(.L_x_16259) ;  /* 0x0000000000147947 */ /* 0x000fea0003800000 */
.L_x_16257:
[----:B-----5:R-:W-:Y:S01]  /*3070*/  FADD.FTZ R38, R14, R38 ;  /* 0x000000260e267221 */ /* 0x020fe20000010000 */
[----:B------:R-:W-:Y:S06]  /*3080*/  BRA `(.L_x_16258) ;  /* 0x0000000000087947 */ /* 0x000fec0003800000 */
.L_x_16256:
[----:B-----5:R-:W-:-:S04]  /*3090*/  FADD.FTZ R38, R6, R38 ;  /* 0x0000002606267221 */ /* 0x020fc80000010000 */
[----:B------:R-:W-:-:S07]  /*30a0*/  @P2 FADD.FTZ R38, R14, R38 ;  /* 0x000000260e262221 */ /* 0x000fce0000010000 */
.L_x_16258:
[----:B-----5:R-:W-:-:S07]  /*30b0*/  MOV R18, R38 ;  /* 0x0000002600127202 */ /* 0x020fce0000000f00 */
.L_x_16259:
[----:B------:R-:W-:Y:S05]  /*30c0*/  @P3 BRA `(.L_x_16260) ;  /* 0x00000000001c3947 */ /* 0x000fea0003800000 */
[----:B------:R-:W-:-:S04]  /*30d0*/  ISETP.NE.U32.AND P2, PT, RZ, UR14, PT ;  /* 0x0000000eff007c0c */ /* 0x000fc8000bf45070 */
[----:B------:R-:W-:-:S13]  /*30e0*/  ISETP.NE.AND.EX P2, PT, RZ, UR15, PT, P2 ;  /* 0x0000000fff007c0c */ /* 0x000fda000bf45320 */
[----:B------:R-:W-:Y:S05]  /*30f0*/  @P2 BRA `(.L_x_16261) ;  /* 0x0000000000082947 */ /* 0x000fea0003800000 */
[----:B------:R-:W-:Y:S05]  /*3100*/  @P0 BRA `(.L_x_16262) ;  /* 0x0000000000140947 */ /* 0x000fea0003800000 */
[----:B------:R-:W-:Y:S05]  /*3110*/  BRA `(.L_x_16263) ;  /* 0x0000000000147947 */ /* 0x000fea0003800000 */
.L_x_16261:
[----:B-----5:R-:W-:Y:S01]  /*3120*/  FADD.FTZ R39, R15, R39 ;  /* 0x000000270f277221 */ /* 0x020fe20000010000 */
[----:B------:R-:W-:Y:S06]  /*3130*/  BRA `(.L_x_16262) ;  /* 0x0000000000087947 */ /* 0x000fec0003800000 */
.L_x_16260:
[----:B-----5:R-:W-:-:S04]  /*3140*/  FADD.FTZ R39, R7, R39 ;  /* 0x0000002707277221 */ /* 0x020fc80000010000 */
[----:B------:R-:W-:-:S07]  /*3150*/  @P2 FADD.FTZ R39, R15, R39 ;  /* 0x000000270f272221 */ /* 0x000fce0000010000 */
.L_x_16262:
[----:B-----5:R-:W-:-:S07]  /*3160*/  MOV R19, R39 ;  /* 0x0000002700137202 */ /* 0x020fce0000000f00 */
.L_x_16263:
[----:B------:R-:W0:Y:S02]  /*3170*/  @P0 LDC.64 R2, c[0x0][0x238] ;  /* 0x00008e00ff020b82 */ /* 0x000e240000000a00 */
[----:B0-----:R-:W-:-:S04]  /*3180*/  @P0 LEA R2, P2, R43, R2, 0x4 ;  /* 0x000000022b020211 */ /* 0x001fc800078420ff */
[----:B------:R-:W-:-:S05]  /*3190*/  @P0 LEA.HI.X R3, R43, R3, RZ, 0x4, P2 ;  /* 0x000000032b030211 */ /* 0x000fca00010f24ff */
[----:B------:R0:W-:Y:S04]  /*31a0*/  @P0 STG.E.128 desc[UR4][R2.64], R16 ;  /* 0x0000001002000986 */ /* 0x0001e8000c101d04 */
.L_x_16247:
[----:B------:R-:W-:Y:S05]  /*31b0*/  BSYNC B0 ;  /* 0x0000000000007941 */ /* 0x000fea0003800000 */
.L_x_16246:
[----:B012345:R-:W-:Y:S01]  /*31c0*/  FADD.FTZ R2, RZ, R8 ;  /* 0x00000008ff027221 */ /* 0x03ffe20000010000 */
[C---:B------:R-:W-:Y:S01]  /*31d0*/  ISETP.GT.U32.AND P2, PT, R51.reuse, 0x1ff, PT ;  /* 0x000001ff3300780c */ /* 0x040fe20003f44070 */
[----:B------:R-:W-:Y:S01]  /*31e0*/  UMOV UR6, 0xffffffff ;  /* 0xffffffff00067882 */ /* 0x000fe20000000000 */
[----:B------:R-:W-:Y:S01]  /*31f0*/  ISETP.GT.U32.AND P3, PT, R51, 0x3ff, PT ;  /* 0x000003ff3300780c */ /* 0x000fe20003f64070 */
[----:B------:R-:W-:Y:S01]  /*3200*/  FADD.FTZ R3, R9, R2 ;  /* 0x0000000209037221 */ /* 0x000fe20000010000 */
[----:B------:R-:W-:Y:S02]  /*3210*/  ISETP.GT.U32.AND P4, PT, R51, 0x4ff, PT ;  /* 0x000004ff3300780c */ /* 0x000fe40003f84070 */
[----:B------:R-:W-:Y:S01]  /*3220*/  LOP3.LUT P5, RZ, R0, 0xff, RZ, 0xc0, !PT ;  /* 0x000000ff00ff7812 */ /* 0x000fe200078ac0ff */
[----:B------:R-:W-:Y:S01]  /*3230*/  FADD.FTZ R2, R10, R3 ;  /* 0x000000030a027221 */ /* 0x000fe20000010000 */
[----:B------:R-:W-:Y:S02]  /*3240*/  LOP3.LUT P6, RZ, R50, 0x1f, RZ, 0xc0, !PT ;  /* 0x0000001f32ff7812 */ /* 0x000fe400078cc0ff */
[----:B------:R-:W-:Y:S01]  /*3250*/  P2R R154, PR, RZ, 0x20 ;  /* 0x00000020ff9a7803 */ /* 0x000fe20000000000 */
[----:B------:R-:W-:-:S05]  /*3260*/  FADD.FTZ R2, R11, R2 ;  /* 0x000000020b027221 */ /* 0x000fca0000010000 */
[----:B------:R-:W-:-:S05]  /*3270*/  FSEL R41, R2, RZ, P1 ;  /* 0x000000ff02297208 */ /* 0x000fca0000800000 */
[----:B------:R-:W-:-:S04]  /*3280*/  FADD.FTZ R2, R20, R41 ;  /* 0x0000002914027221 */ /* 0x000fc80000010000 */
[----:B------:R-:W-:-:S04]  /*3290*/  FADD.FTZ R3, R21, R2 ;  /* 0x0000000215037221 */ /* 0x000fc80000010000 */
[----:B------:R-:W-:Y:S01]  /*32a0*/  FADD.FTZ R2, R22, R3 ;  /* 0x0000000316027221 */ /* 0x000fe20000010000 */
[----:B------:R-:W-:-:S03]  /*32b0*/  P2R R3, PR, RZ, 0x4 ;  /* 0x00000004ff037803 */ /* 0x000fc60000000000 */
[----:B------:R-:W-:Y:S01]  /*32c0*/  @P2 FADD.FTZ R41, R23, R2 ;  /* 0x0000000217292221 */ /* 0x000fe20000010000 */
[----:B------:R-:W-:-:S03]  /*32d0*/  ISETP.GT.U32.AND P2, PT, R51, 0x2ff, PT ;  /* 0x000002ff3300780c */ /* 0x000fc60003f44070 */
[----:B------:R-:W-:-:S04]  /*32e0*/  FADD.FTZ R2, R24, R41 ;  /* 0x0000002918027221 */ /* 0x000fc80000010000 */
[----:B------:R-:W-:-:S04]  /*32f0*/  FADD.FTZ R3, R25, R2 ;  /* 0x0000000219037221 */ /* 0x000fc80000010000 */
[----:B------:R-:W-:-:S04]  /*3300*/  FADD.FTZ R2, R26, R3 ;  /* 0x000000031a027221 */ /* 0x000fc80000010000 */
[----:B------:R-:W-:-:S04]  /*3310*/  @P2 FADD.FTZ R41, R27, R2 ;  /* 0x000000021b292221 */ /* 0x000fc80000010000 */
[----:B------:R-:W-:-:S04]  /*3320*/  FADD.FTZ R2, R28, R41 ;  /* 0x000000291c027221 */ /* 0x000fc80000010000 */
[----:B------:R-:W-:-:S04]  /*3330*/  FADD.FTZ R3, R29, R2 ;  /* 0x000000021d037221 */ /* 0x000fc80000010000 */
[----:B------:R-:W-:-:S04]  /*3340*/  FADD.FTZ R2, R30, R3 ;  /* 0x000000031e027221 */ /* 0x000fc80000010000 */
[----:B------:R-:W-:-:S04]  /*3350*/  @P3 FADD.FTZ R41, R31, R2 ;  /* 0x000000021f293221 */ /* 0x000fc80000010000 */
[----:B------:R-:W-:-:S04]  /*3360*/  FADD.FTZ R2, R32, R41 ;  /* 0x0000002920027221 */ /* 0x000fc80000010000 */
[----:B------:R-:W-:-:S04]  /*3370*/  FADD.FTZ R3, R33, R2 ;  /* 0x0000000221037221 */ /* 0x000fc80000010000 */
[----:B------:R-:W-:Y:S01]  /*3380*/  FADD.FTZ R2, R34, R3 ;  /* 0x0000000322027221 */ /* 0x000fe20000010000 */
[----:B------:R-:W-:-:S03]  /*3390*/  SHF.R.U32.HI R3, RZ, 0x5, R50 ;  /* 0x00000005ff037819 */ /* 0x000fc60000011632 */
[----:B------:R-:W-:Y:S01]  /*33a0*/  @P4 FADD.FTZ R41, R35, R2 ;  /* 0x0000000223294221 */ /* 0x000fe20000010000 */
[----:B------:R-:W-:-:S03]  /*33b0*/  LOP3.LUT R40, R3, 0x7fffff8, RZ, 0xc0, !PT ;  /* 0x07fffff803287812 */ /* 0x000fc600078ec0ff */
[----:B------:R-:W-:Y:S01]  /*33c0*/  FADD.FTZ R2, R36, R41 ;  /* 0x0000002924027221 */ /* 0x000fe20000010000 */
[----:B------:R-:W-:Y:S02]  /*33d0*/  @!P5 IADD3 R40, R40, 0x8, RZ ;  /* 0x000000082828d810 */ /* 0x000fe40007ffe0ff */
[----:B------:R-:W-:Y:S01]  /*33e0*/  ISETP.GT.U32.AND P5, PT, R51, 0x5ff, PT ;  /* 0x000005ff3300780c */ /* 0x000fe20003fa4070 */
[----:B------:R-:W-:-:S04]  /*33f0*/  FADD.FTZ R43, R37, R2 ;  /* 0x00000002252b7221 */ /* 0x000fc80000010000 */
[----:B------:R-:W-:-:S08]  /*3400*/  FADD.FTZ R0, R38, R43 ;  /* 0x0000002b26007221 */ /* 0x000fd00000010000 */
[----:B------:R-:W-:Y:S01]  /*3410*/  @P5 FADD.FTZ R41, R39, R0 ;  /* 0x0000000027295221 */ /* 0x000fe20000010000 */
[----:B------:R-:W-:Y:S01]  /*3420*/  P2R R0, PR, RZ, 0x40 ;  /* 0x00000040ff007803 */ /* 0x000fe20000000000 */
[----:B------:R-:W-:Y:S06]  /*3430*/  BRA.DIV UR6, `(.L_x_16264) ;  /* 0x0000001606107947 */ /* 0x000fec000b800000 */
[----:B------:R-:W0:Y:S01]  /*3440*/  SHFL.BFLY PT, R0, R41, 0x1, 0x1f ;  /* 0x0c201f0029007f89 */ /* 0x000e2200000e0000 */
[----:B------:R-:W-:Y:S01]  /*3450*/  ISETP.GT.U32.AND P6, PT, R51, 0x1ff, PT ;  /* 0x000001ff3300780c */ /* 0x000fe20003fc4070 */
        /* <DEDUP_REMOVED lines=68> */
.L_x_16288:
        /* <DEDUP_REMOVED lines=23> */
[----:B------:R-:W-:Y:S01]  /*3a10*/  @!P2 LDS.64 R2, [R40] ;  /* 0x000000002802a984 */ /* 0x000fe20000000a00 */
[----:B------:R-:W-:-:S03]  /*3a20*/  LOP3.LUT P2, RZ, R41, 0x1f, R50, 0xf8, !PT ;  /* 0x0000001f29ff7812 */ /* 0x000fc6000784f832 */
[----:B------:R-:W1:Y:S02]  /*3a30*/  SHFL.DOWN PT, R43, R0, 0x4, 0x1f ;  /* 0x08801f00002b7f89 */ /* 0x000e6400000e0000 */
[----:B-1----:R-:W-:Y:S02]  /*3a40*/  IADD3 R42, R43, R0, RZ ;  /* 0x000000002b2a7210 */ /* 0x002fe40007ffe0ff */
[----:B------:R-:W-:Y:S02]  /*3a50*/  I2FP.F32.S32 R47, R43 ;  /* 0x0000002b002f7245 */ /* 0x000fe40000201400 */
[----:B0-----:R-:W-:Y:S01]  /*3a60*/  I2FP.F32.S32 R44, R42 ;  /* 0x0000002a002c7245 */ /* 0x001fe20000201400 */
[----:B------:R-:W-:Y:S01]  /*3a70*/  SHFL.DOWN PT, R155, R42, 0x2, 0x1f ;  /* 0x08401f002a9b7f89 */ /* 0x000fe200000e0000 */
[----:B------:R-:W-:Y:S02]  /*3a80*/  I2FP.F32.S32 R43, R0 ;  /* 0x00000000002b7245 */ /* 0x000fe40000201400 */
[----:B------:R-:W0:Y:S01]  /*3a90*/  MUFU.RCP R46, R44 ;  /* 0x0000002c002e7308 */ /* 0x000e220000001000 */
[----:B------:R-:W1:Y:S02]  /*3aa0*/  SHFL.DOWN PT, R45, R2, 0x4, 0x1f ;  /* 0x08801f00022d7f89 */ /* 0x000e6400000e0000 */
[----:B-1----:R-:W-:-:S04]  /*3ab0*/  FMUL.FTZ R40, R45, R47 ;  /* 0x0000002f2d287220 */ /* 0x002fc80000410000 */
[----:B------:R-:W-:Y:S01]  /*3ac0*/  FFMA.FTZ R49, R43, R2, R40 ;  /* 0x000000022b317223 */ /* 0x000fe20000010028 */
[----:B------:R-:W-:Y:S01]  /*3ad0*/  FADD.FTZ R2, -R45, R2 ;  /* 0x000000022d027221 */ /* 0x000fe20000010100 */
[----:B------:R-:W1:Y:S01]  /*3ae0*/  SHFL.DOWN PT, R40, R3, 0x4, 0x1f ;  /* 0x08801f0003287f89 */ /* 0x000e6200000e0000 */
[----:B------:R-:W-:Y:S01]  /*3af0*/  IADD3 R45, R42, R155, RZ ;  /* 0x0000009b2a2d7210 */ /* 0x000fe20007ffe0ff */
[----:B0-----:R-:W-:Y:S01]  /*3b00*/  FMUL.FTZ R49, R46, R49 ;  /* 0x000000312e317220 */ /* 0x001fe20000410000 */
[----:B------:R-:W-:Y:S01]  /*3b10*/  FMUL.FTZ R2, R2, R2 ;  /* 0x0000000202027220 */ /* 0x000fe20000410000 */
[----:B------:R-:W-:Y:S02]  /*3b20*/  I2FP.F32.S32 R155, R155 ;  /* 0x0000009b009b7245 */ /* 0x000fe40000201400 */
[----:B------:R-:W-:Y:S01]  /*3b30*/  I2FP.F32.S32 R42, R45 ;  /* 0x0000002d002a7245 */ /* 0x000fe20000201400 */
[----:B------:R-:W0:Y:S01]  /*3b40*/  SHFL.DOWN PT, R0, R49, 0x2, 0x1f ;  /* 0x08401f0031007f89 */ /* 0x000e2200000e0000 */
[----:B------:R-:W-:-:S04]  /*3b50*/  FMUL.FTZ R2, R2, R43 ;  /* 0x0000002b02027220 */ /* 0x000fc80000410000 */
[----:B------:R-:W-:Y:S01]  /*3b60*/  FMUL.FTZ R2, R2, R47 ;  /* 0x0000002f02027220 */ /* 0x000fe20000410000 */
[----:B-1----:R-:W-:Y:S02]  /*3b70*/  FADD.FTZ R43, R40, R3 ;  /* 0x00000003282b7221 */ /* 0x002fe40000010000 */
[----:B------:R-:W1:Y:S02]  /*3b80*/  MUFU.RCP R40, R42 ;  /* 0x0000002a00287308 */ /* 0x000e640000001000 */
[----:B------:R-:W-:Y:S02]  /*3b90*/  FFMA.FTZ R2, R46, R2, R43 ;  /* 0x000000022e027223 */ /* 0x000fe4000001002b */
[----:B------:R-:W2:Y:S01]  /*3ba0*/  SHFL.DOWN PT, R46, R45, 0x1, 0x1f ;  /* 0x08201f002d2e7f89 */ /* 0x000ea200000e0000 */
[----:B0-----:R-:W-:Y:S01]  /*3bb0*/  FMUL.FTZ R43, R0, R155 ;  /* 0x0000009b002b7220 */ /* 0x001fe20000410000 */
[----:B------:R-:W-:Y:S02]  /*3bc0*/  FADD.FTZ R0, R49, -R0 ;  /* 0x8000000031007221 */ /* 0x000fe40000010000 */
[----:B------:R-:W0:Y:S01]  /*3bd0*/  SHFL.DOWN PT, R3, R2, 0x2, 0x1f ;  /* 0x08401f0002037f89 */ /* 0x000e2200000e0000 */
[----:B------:R-:W-:-:S04]  /*3be0*/  FFMA.FTZ R43, R44, R49, R43 ;  /* 0x000000312c2b7223 */ /* 0x000fc8000001002b */
[----:B-1----:R-:W-:Y:S01]  /*3bf0*/  FMUL.FTZ R47, R40, R43 ;  /* 0x0000002b282f7220 */ /* 0x002fe20000410000 */
[----:B------:R-:W-:-:S04]  /*3c00*/  FMUL.FTZ R43, R0, R0 ;  /* 0x00000000002b7220 */ /* 0x000fc80000410000 */
[----:B------:R-:W1:Y:S01]  /*3c10*/  SHFL.DOWN PT, R48, R47, 0x1, 0x1f ;  /* 0x08201f002f307f89 */ /* 0x000e6200000e0000 */
[----:B------:R-:W-:-:S04]  /*3c20*/  FMUL.FTZ R43, R44, R43 ;  /* 0x0000002b2c2b7220 */ /* 0x000fc80000410000 */
[----:B------:R-:W-:Y:S01]  /*3c30*/  FMUL.FTZ R43, R43, R155 ;  /* 0x0000009b2b2b7220 */ /* 0x000fe20000410000 */
[-C--:B--2---:R-:W-:Y:S02]  /*3c40*/  IADD3 R0, R45, R46.reuse, RZ ;  /* 0x0000002e2d007210 */ /* 0x084fe40007ffe0ff */
[----:B------:R-:W-:Y:S01]  /*3c50*/  I2FP.F32.S32 R46, R46 ;  /* 0x0000002e002e7245 */ /* 0x000fe20000201400 */
[----:B0-----:R-:W-:Y:S01]  /*3c60*/  FADD.FTZ R3, R2, R3 ;  /* 0x0000000302037221 */ /* 0x001fe20000010000 */
[----:B------:R-:W-:-:S03]  /*3c70*/  I2FP.F32.S32 R44, R0 ;  /* 0x00000000002c7245 */ /* 0x000fc60000201400 */
[----:B------:R-:W-:Y:S02]  /*3c80*/  FFMA.FTZ R3, R40, R43, R3 ;  /* 0x0000002b28037223 */ /* 0x000fe40000010003 */
[----:B------:R-:W0:Y:S01]  /*3c90*/  @!P2 LDC.64 R40, c[0x0][0x250] ;  /* 0x00009400ff28ab82 */ /* 0x000e220000000a00 */
[----:B------:R-:W2:Y:S02]  /*3ca0*/  MUFU.RCP R44, R44 ;  /* 0x0000002c002c7308 */ /* 0x000ea40000001000 */
[----:B------:R-:W3:Y:S01]  /*3cb0*/  SHFL.DOWN PT, R0, R3, 0x1, 0x1f ;  /* 0x08201f0003007f89 */ /* 0x000ee200000e0000 */
[----:B-1----:R-:W-:-:S04]  /*3cc0*/  FMUL.FTZ R43, R48, R46 ;  /* 0x0000002e302b7220 */ /* 0x002fc80000410000 */
[----:B------:R-:W-:Y:S01]  /*3cd0*/  FFMA.FTZ R43, R42, R47, R43 ;  /* 0x0000002f2a2b7223 */ /* 0x000fe2000001002b */
[----:B------:R-:W-:-:S04]  /*3ce0*/  FADD.FTZ R47, R47, -R48 ;  /* 0x800000302f2f7221 */ /* 0x000fc80000010000 */
[----:B------:R-:W-:Y:S01]  /*3cf0*/  FMUL.FTZ R47, R47, R47 ;  /* 0x0000002f2f2f7220 */ /* 0x000fe20000410000 */
[----:B--2---:R-:W-:-:S03]  /*3d00*/  FMUL.FTZ R2, R44, R43 ;  /* 0x0000002b2c027220 */ /* 0x004fc60000410000 */
[----:B------:R-:W-:Y:S02]  /*3d10*/  FMUL.FTZ R47, R42, R47 ;  /* 0x0000002f2a2f7220 */ /* 0x000fe40000410000 */
[----:B------:R1:W2:Y:S01]  /*3d20*/  SHFL.IDX PT, R49, R2, RZ, 0x1f ;  /* 0x00001fff02317589 */ /* 0x0002a200000e0000 */
[----:B------:R-:W4:Y:S01]  /*3d30*/  LDC R42, c[0x0][0x2d8] ;  /* 0x0000b600ff2a7b82 */ /* 0x000f220000000800 */
[----:B------:R-:W-:Y:S01]  /*3d40*/  FMUL.FTZ R47, R47, R46 ;  /* 0x0000002e2f2f7220 */ /* 0x000fe20000410000 */
[----:B0-----:R-:W-:-:S04]  /*3d50*/  @!P2 IMAD.WIDE R40, R77, 0x4, R40 ;  /* 0x000000044d28a825 */ /* 0x001fc800078e0228 */
[----:B---3--:R-:W-:-:S04]  /*3d60*/  FADD.FTZ R43, R3, R0 ;  /* 0x00000000032b7221 */ /* 0x008fc80000010000 */
[----:B------:R-:W-:Y:S01]  /*3d70*/  FFMA.FTZ R43, R44, R47, R43 ;  /* 0x0000002f2c2b7223 */ /* 0x000fe2000001002b */
[----:B-1----:R-:W0:Y:S05]  /*3d80*/  @!P2 LDC.64 R2, c[0x0][0x258] ;  /* 0x00009600ff02ab82 */ /* 0x002e2a0000000a00 */
[----:B------:R-:W4:Y:S01]  /*3d90*/  SHFL.IDX PT, R43, R43, RZ, 0x1f ;  /* 0x00001fff2b2b7589 */ /* 0x000f2200000e0000 */
[----:B--2---:R-:W-:-:S03]  /*3da0*/  FMUL.FTZ R0, R49, R49 ;  /* 0x0000003131007220 */ /* 0x004fc60000410000 */
[----:B------:R1:W-:Y:S02]  /*3db0*/  @!P2 STG.E desc[UR4][R40.64], R49 ;  /* 0x000000312800a986 */ /* 0x0003e4000c101904 */
[----:B------:R-:W-:Y:S01]  /*3dc0*/  FSEL R45, R0, RZ, P3 ;  /* 0x000000ff002d7208 */ /* 0x000fe20001800000 */
[----:B0-----:R-:W-:-:S04]  /*3dd0*/  @!P2 IMAD.WIDE R2, R77, 0x4, R2 ;  /* 0x000000044d02a825 */ /* 0x001fc800078e0202 */
[----:B----4-:R-:W-:-:S04]  /*3de0*/  FFMA.FTZ R0, R43, UR7, R42 ;  /* 0x000000072b007c23 */ /* 0x010fc8000801002a */
[----:B------:R-:W-:Y:S01]  /*3df0*/  FADD.FTZ R45, R0, R45 ;  /* 0x0000002d002d7221 */ /* 0x000fe20000010000 */
[----:B------:R-:W-:-:S03]  /*3e00*/  FSEL R0, R49, RZ, !P3 ;  /* 0x000000ff31007208 */ /* 0x000fc60005800000 */
[----:B------:R-:W0:Y:S02]  /*3e10*/  MUFU.RSQ R155, R45 ;  /* 0x0000002d009b7308 */ /* 0x000e240000001400 */
[----:B0-----:R1:W-:Y:S01]  /*3e20*/  @!P2 STG.E desc[UR4][R2.64], R155 ;  /* 0x0000009b0200a986 */ /* 0x0013e2000c101904 */
[----:B------:R-:W-:Y:S05]  /*3e30*/  @!P1 BRA `(.L_x_16266) ;  /* 0x00000000005c9947 */ /* 0x000fea0003800000 */
[----:B-1----:R-:W0:Y:S01]  /*3e40*/  LDC.64 R48, c[0x0][0x2b8] ;  /* 0x0000ae00ff307b82 */ /* 0x002e220000000a00 */
        /* <DEDUP_REMOVED lines=8> */
[----:B------:R-:W-:Y:S01]  /*3ed0*/  FMUL.FTZ R45, R155, R42 ;  /* 0x0000002a9b2d7220 */ /* 0x000fe20000410000 */
[----:B------:R-:W-:Y:S01]  /*3ee0*/  FFMA.FTZ R43, R80, R156, R127 ;  /* 0x0000009c502b7223 */ /* 0x000fe2000001007f */
[----:B------:R-:W-:Y:S01]  /*3ef0*/  FFMA.FTZ R42, R81, R46, R54 ;  /* 0x0000002e512a7223 */ /* 0x000fe20000010036 */
[----:B------:R-:W-:Y:S01]  /*3f00*/  FFMA.FTZ R40, R78, R44, R53 ;  /* 0x0000002c4e287223 */ /* 0x000fe20000010035 */
[-C--:B------:R-:W-:Y:S01]  /*3f10*/  FFMA.FTZ R41, R79, R45.reuse, R126 ;  /* 0x0000002d4f297223 */ /* 0x080fe2000001007e */
[----:B------:R-:W-:Y:S01]  /*3f20*/  FFMA.FTZ R47, R84, R156, R129 ;  /* 0x0000009c542f7223 */ /* 0x000fe20000010081 */
[----:B------:R-:W-:Y:S01]  /*3f30*/  FFMA.FTZ R46, R85, R46, R56 ;  /* 0x0000002e552e7223 */ /* 0x000fe20000010038 */
[----:B------:R-:W-:Y:S01]  /*3f40*/  FFMA.FTZ R45, R83, R45, R128 ;  /* 0x0000002d532d7223 */ /* 0x000fe20000010080 */
[----:B------:R-:W-:Y:S01]  /*3f50*/  FFMA.FTZ R44, R82, R44, R55 ;  /* 0x0000002c522c7223 */ /* 0x000fe20000010037 */
[----:B0-----:R-:W-:-:S05]  /*3f60*/  IMAD.WIDE.U32 R48, R153, 0x10, R48 ;  /* 0x0000001099307825 */ /* 0x001fca00078e0030 */
[----:B------:R0:W-:Y:S01]  /*3f70*/  STG.E.128 desc[UR4][R48.64], R40 ;  /* 0x0000002830007986 */ /* 0x0001e2000c101d04 */
[C---:B-1----:R-:W-:Y:S01]  /*3f80*/  IMAD.WIDE.U32 R2, R153.reuse, 0x10, R2 ;  /* 0x0000001099027825 */ /* 0x042fe200078e0002 */
[----:B------:R-:W-:-:S04]  /*3f90*/  IADD3 R153, R153, 0x100, RZ ;  /* 0x0000010099997810 */ /* 0x000fc80007ffe0ff */
[----:B------:R0:W-:Y:S03]  /*3fa0*/  STG.E.128 desc[UR4][R2.64], R44 ;  /* 0x0000002c02007986 */ /* 0x0001e6000c101d04 */
.L_x_16266:
[----:B------:R-:W-:Y:S05]  /*3fb0*/  BSYNC B0 ;  /* 0x0000000000007941 */ /* 0x000fea0003800000 */
.L_x_16265:
[----:B------:R-:W-:Y:S01]  /*3fc0*/  ISETP.GE.U32.AND P2, PT, R51, 0x200, PT ;  /* 0x000002003300780c */ /* 0x000fe20003f46070 */
[----:B------:R-:W-:-:S12]  /*3fd0*/  BSSY B0, `(.L_x_16267) ;  /* 0x0000019000007945 */ /* 0x000fd80003800000 */
[----:B------:R-:W-:Y:S05]  /*3fe0*/  @!P2 BRA `(.L_x_16268) ;  /* 0x00000000005ca947 */ /* 0x000fea0003800000 */
[----:B01----:R-:W0:Y:S01]  /*3ff0*/  LDC.64 R48, c[0x0][0x2b8] ;  /* 0x0000ae00ff307b82 */ /* 0x003e220000000a00 */
        /* <DEDUP_REMOVED lines=22> */
.L_x_16268:
[----:B------:R-:W-:Y:S05]  /*4160*/  BSYNC B0 ;  /* 0x0000000000007941 */ /* 0x000fea0003800000 */
.L_x_16267:
[----:B------:R-:W-:Y:S01]  /*4170*/  ISETP.GE.U32.AND P2, PT, R51, 0x300, PT ;  /* 0x000003003300780c */ /* 0x000fe20003f46070 */
[----:B------:R-:W-:-:S12]  /*4180*/  BSSY B0, `(.L_x_16269) ;  /* 0x0000019000007945 */ /* 0x000fd80003800000 */
[----:B------:R-:W-:Y:S05]  /*4190*/  @!P2 BRA `(.L_x_16270) ;  /* 0x00000000005ca947 */ /* 0x000fea0003800000 */
[----:B012---:R-:W0:Y:S01]  /*41a0*/  LDC.64 R48, c[0x0][0x2b8] ;  /* 0x0000ae00ff307b82 */ /* 0x007e220000000a00 */
        /* <DEDUP_REMOVED lines=22> */
.L_x_16270:
[----:B------:R-:W-:Y:S05]  /*4310*/  BSYNC B0 ;  /* 0x0000000000007941 */ /* 0x000fea0003800000 */
.L_x_16269:
[----:B------:R-:W-:Y:S01]  /*4320*/  ISETP.GE.U32.AND P2, PT, R51, 0x400, PT ;  /* 0x000004003300780c */ /* 0x000fe20003f46070 */
[----:B------:R-:W-:-:S12]  /*4330*/  BSSY B0, `(.L_x_16271) ;  /* 0x0000019000007945 */ /* 0x000fd80003800000 */
[----:B------:R-:W-:Y:S05]  /*4340*/  @!P2 BRA `(.L_x_16272) ;  /* 0x00000000005ca947 */ /* 0x000fea0003800000 */
[----:B0123--:R-:W0:Y:S01]  /*4350*/  LDC.64 R48, c[0x0][0x2b8] ;  /* 0x0000ae00ff307b82 */ /* 0x00fe220000000a00 */
        /* <DEDUP_REMOVED lines=22> */
.L_x_16272:
[----:B------:R-:W-:Y:S05]  /*44c0*/  BSYNC B0 ;  /* 0x0000000000007941 */ /* 0x000fea0003800000 */
.L_x_16271:
[----:B------:R-:W-:Y:S01]  /*44d0*/  ISETP.GE.U32.AND P2, PT, R51, 0x500, PT ;  /* 0x000005003300780c */ /* 0x000fe20003f46070 */
[----:B------:R-:W-:-:S12]  /*44e0*/  BSSY B0, `(.L_x_16273) ;  /* 0x0000019000007945 */ /* 0x000fd80003800000 */
[----:B------:R-:W-:Y:S05]  /*44f0*/  @!P2 BRA `(.L_x_16274) ;  /* 0x00000000005ca947 */ /* 0x000fea0003800000 */
[----:B01234-:R-:W0:Y:S01]  /*4500*/  LDC.64 R48, c[0x0][0x2b8] ;  /* 0x0000ae00ff307b82 */ /* 0x01fe220000000a00 */
        /* <DEDUP_REMOVED lines=22> */
.L_x_16274:
[----:B------:R-:W-:Y:S05]  /*4670*/  BSYNC B0 ;  /* 0x0000000000007941 */ /* 0x000fea0003800000 */
.L_x_16273:
        /* <DEDUP_REMOVED lines=13> */
[-C--:B------:R-:W-:Y:S01]  /*4750*/  FFMA.FTZ R41, R119, R45.reuse, R146 ;  /* 0x0000002d77297223 */ /* 0x080fe20000010092 */
[-C--:B------:R-:W-:Y:S01]  /*4760*/  FFMA.FTZ R43, R120, R46.reuse, R147 ;  /* 0x0000002e782b7223 */ /* 0x080fe20000010093 */
[----:B------:R-:W-:Y:S01]  /*4770*/  FFMA.FTZ R47, R124, R46, R151 ;  /* 0x0000002e7c2f7223 */ /* 0x000fe20000010097 */
[----:B------:R-:W-:Y:S01]  /*4780*/  FFMA.FTZ R42, R121, R0, R74 ;  /* 0x00000000792a7223 */ /* 0x000fe2000001004a */
[----:B------:R-:W-:Y:S01]  /*4790*/  FFMA.FTZ R40, R118, R44, R73 ;  /* 0x0000002c76287223 */ /* 0x000fe20000010049 */
[----:B------:R-:W-:Y:S01]  /*47a0*/  FFMA.FTZ R46, R125, R0, R76 ;  /* 0x000000007d2e7223 */ /* 0x000fe2000001004c */
[----:B------:R-:W-:Y:S01]  /*47b0*/  FFMA.FTZ R45, R123, R45, R148 ;  /* 0x0000002d7b2d7223 */ /* 0x000fe20000010094 */
[----:B------:R-:W-:Y:S01]  /*47c0*/  FFMA.FTZ R44, R122, R44, R75 ;  /* 0x0000002c7a2c7223 */ /* 0x000fe2000001004b */
[----:B0-----:R-:W-:-:S05]  /*47d0*/  IMAD.WIDE.U32 R2, R153, 0x10, R2 ;  /* 0x0000001099027825 */ /* 0x001fca00078e0002 */
[----:B------:R0:W-:Y:S01]  /*47e0*/  STG.E.128 desc[UR4][R2.64], R40 ;  /* 0x0000002802007986 */ /* 0x0001e2000c101d04 */
[----:B-1----:R-:W-:-:S05]  /*47f0*/  IMAD.WIDE.U32 R48, R153, 0x10, R48 ;  /* 0x0000001099307825 */ /* 0x002fca00078e0030 */
[----:B------:R0:W-:Y:S02]  /*4800*/  STG.E.128 desc[UR4][R48.64], R44 ;  /* 0x0000002c30007986 */ /* 0x0001e4000c101d04 */
.L_x_16276:
[----:B------:R-:W-:Y:S05]  /*4810*/  BSYNC B0 ;  /* 0x0000000000007941 */ /* 0x000fea0003800000 */
.L_x_16275:
[----:B------:R-:W-:Y:S02]  /*4820*/  ISETP.NE.AND P2, PT, R154, RZ, PT ;  /* 0x000000ff9a00720c */ /* 0x000fe40003f45270 */
[----:B------:R-:W-:Y:S02]  /*4830*/  IADD3 R77, R77, UR8, RZ ;  /* 0x000000084d4d7c10 */ /* 0x000fe4000fffe0ff */
[----:B------:R-:W-:Y:S02]  /*4840*/  SEL R0, RZ, 0x1, P2 ;  /* 0x00000001ff007807 */ /* 0x000fe40001000000 */
[----:B------:R-:W-:-:S13]  /*4850*/  ISETP.GE.AND P2, PT, R77, UR9, PT ;  /* 0x000000094d007c0c */ /* 0x000fda000bf46270 */
[----:B------:R-:W-:Y:S05]  /*4860*/  @!P2 BRA `(.L_x_16277) ;  /* 0xffffffcc00e8a947 */ /* 0x000fea000383ffff */
[----:B------:R-:W-:Y:S05]  /*4870*/  EXIT ;  /* 0x000000000000794d */ /* 0x000fea0003800000 */
.L_x_16264:
[----:B------:R-:W-:Y:S01]  /*4880*/  HFMA2.MMA R48, -RZ, RZ, 0, 5.9604644775390625e-08 ;  /* 0x00000001ff307435 */ /* 0x000fe200000001ff */
[----:B------:R-:W-:Y:S02]  /*4890*/  MOV R49, R41 ;  /* 0x0000002900317202 */ /* 0x000fe40000000f00 */
[----:B------:R-:W-:Y:S02]  /*48a0*/  MOV R155, 0x1f ;  /* 0x0000001f009b7802 */ /* 0x000fe40000000f00 */
[----:B------:R-:W-:-:S07]  /*48b0*/  MOV R46, 0xffffffff ;  /* 0xffffffff002e7802 */ /* 0x000fce0000000f00 */
[----:B------:R-:W-:Y:S05]  /*48c0*/  WARPSYNC.COLLECTIVE R46, `(.L_x_16278) ;  /* 0x000000002e087348 */ /* 0x000fea0003c00000 */
[----:B------:R0:W1:Y:S02]  /*48d0*/  SHFL.BFLY P6, R47, R49, R48, R155 ;  /* 0x0c000030312f7389 */ /* 0x00006400000c009b */
[----:B01----:R-:W-:Y:S01]  /*48e0*/  ENDCOLLECTIVE ;  /* 0x000000000000791b */ /* 0x003fe20003800000 */
.L_x_16278:
[----:B------:R-:W-:Y:S01]  /*48f0*/  HFMA2.MMA R48, -RZ, RZ, 0, 1.1920928955078125e-07 ;  /* 0x00000002ff307435 */ /* 0x000fe200000001ff */
[----:B------:R-:W-:-:S05]  /*4900*/  MOV R0, R47 ;  /* 0x0000002f00007202 */ /* 0x000fca0000000f00 */
[----:B------:R-:W-:-:S05]  /*4910*/  FADD.FTZ R42, R41, R0 ;  /* 0x00000000292a7221 */ /* 0x000fca0000010000 */
[----:B------:R-:W-:-:S07]  /*4920*/  MOV R49, R42 ;  /* 0x0000002a00317202 */ /* 0x000fce0000000f00 */
[----:B------:R-:W-:Y:S05]  /*4930*/  WARPSYNC.COLLECTIVE R46, `(.L_x_16279) ;  /* 0x000000002e087348 */ /* 0x000fea0003c00000 */
[----:B------:R0:W1:Y:S02]  /*4940*/  SHFL.BFLY P6, R47, R49, R48, R155 ;  /* 0x0c000030312f7389 */ /* 0x00006400000c009b */
[----:B01----:R-:W-:Y:S01]  /*4950*/  ENDCOLLECTIVE ;  /* 0x000000000000791b */ /* 0x003fe20003800000 */
.L_x_16279:
[----:B------:R-:W-:Y:S01]  /*4960*/  HFMA2.MMA R48, -RZ, RZ, 0, 2.384185791015625e-07 ;  /* 0x00000004ff307435 */ /* 0x000fe200000001ff */
[----:B------:R-:W-:-:S05]  /*4970*/  MOV R43, R47 ;  /* 0x0000002f002b7202 */ /* 0x000fca0000000f00 */
[----:B------:R-:W-:-:S05]  /*4980*/  FADD.FTZ R43, R42, R43 ;  /* 0x0000002b2a2b7221 */ /* 0x000fca0000010000 */
[----:B------:R-:W-:-:S07]  /*4990*/  MOV R49, R43 ;  /* 0x0000002b00317202 */ /* 0x000fce0000000f00 */
[----:B------:R-:W-:Y:S05]  /*49a0*/  WARPSYNC.COLLECTIVE R46, `(.L_x_16280) ;  /* 0x000000002e087348 */ /* 0x000fea0003c00000 */
[----:B------:R0:W1:Y:S02]  /*49b0*/  SHFL.BFLY P6, R47, R49, R48, R155 ;  /* 0x0c000030312f7389 */ /* 0x00006400000c009b */
[----:B01----:R-:W-:Y:S01]  /*49c0*/  ENDCOLLECTIVE ;  /* 0x000000000000791b */ /* 0x003fe20003800000 */
.L_x_16280:
[----:B------:R-:W-:Y:S01]  /*49d0*/  HFMA2.MMA R48, -RZ, RZ, 0, 4.76837158203125e-07 ;  /* 0x00000008ff307435 */ /* 0x000fe200000001ff */
[----:B------:R-:W-:-:S05]  /*49e0*/  MOV R0, R47 ;  /* 0x0000002f00007202 */ /* 0x000fca0000000f00 */
[----:B------:R-:W-:-:S05]  /*49f0*/  FADD.FTZ R44, R43, R0 ;  /* 0x000000002b2c7221 */ /* 0x000fca0000010000 */
[----:B------:R-:W-:-:S07]  /*4a00*/  MOV R49, R44 ;  /* 0x0000002c00317202 */ /* 0x000fce0000000f00 */
[----:B------:R-:W-:Y:S05]  /*4a10*/  WARPSYNC.COLLECTIVE R46, `(.L_x_16281) ;  /* 0x000000002e087348 */ /* 0x000fea0003c00000 */
[----:B------:R0:W1:Y:S02]  /*4a20*/  SHFL.BFLY P6, R47, R49, R48, R155 ;  /* 0x0c000030312f7389 */ /* 0x00006400000c009b */
[----:B01----:R-:W-:Y:S01]  /*4a30*/  ENDCOLLECTIVE ;  /* 0x000000000000791b */ /* 0x003fe20003800000 */
.L_x_16281:
[----:B------:R-:W-:Y:S01]  /*4a40*/  HFMA2.MMA R48, -RZ, RZ, 0, 9.5367431640625e-07 ;  /* 0x00000010ff307435 */ /* 0x000fe200000001ff */
[----:B------:R-:W-:-:S05]  /*4a50*/  MOV R45, R47 ;  /* 0x0000002f002d7202 */ /* 0x000fca0000000f00 */
[----:B------:R-:W-:-:S05]  /*4a60*/  FADD.FTZ R45, R44, R45 ;  /* 0x0000002d2c2d7221 */ /* 0x000fca0000010000 */
[----:B------:R-:W-:-:S07]  /*4a70*/  MOV R49, R45 ;  /* 0x0000002d00317202 */ /* 0x000fce0000000f00 */
[----:B------:R-:W-:Y:S05]  /*4a80*/  WARPSYNC.COLLECTIVE R46, `(.L_x_16282) ;  /* 0x000000002e087348 */ /* 0x000fea0003c00000 */
[----:B------:R0:W1:Y:S02]  /*4a90*/  SHFL.BFLY P6, R47, R49, R48, R155 ;  /* 0x0c000030312f7389 */ /* 0x00006400000c009b */
[----:B01----:R-:W-:Y:S01]  /*4aa0*/  ENDCOLLECTIVE ;  /* 0x000000000000791b */ /* 0x003fe20003800000 */
.L_x_16282:
[----:B------:R-:W-:Y:S01]  /*4ab0*/  HFMA2.MMA R48, -RZ, RZ, 0, 5.9604644775390625e-08 ;  /* 0x00000001ff307435 */ /* 0x000fe200000001ff */
[----:B------:R-:W-:Y:S02]  /*4ac0*/  MOV R0, R47 ;  /* 0x0000002f00007202 */ /* 0x000fe40000000f00 */
[----:B------:R-:W-:-:S03]  /*4ad0*/  ISETP.GT.U32.AND P6, PT, R51, 0x1ff, PT ;  /* 0x000001ff3300780c */ /* 0x000fc60003fc4070 */
        /* <DEDUP_REMOVED lines=55> */
.L_x_16283:
[----:B------:R-:W-:Y:S01]  /*4e50*/  HFMA2.MMA R48, -RZ, RZ, 0, 1.1920928955078125e-07 ;  /* 0x00000002ff307435 */ /* 0x000fe200000001ff */
[----:B------:R-:W-:-:S05]  /*4e60*/  MOV R41, R47 ;  /* 0x0000002f00297202 */ /* 0x000fca0000000f00 */
[----:B------:R-:W-:-:S05]  /*4e70*/  FADD.FTZ R41, R0, R41 ;  /* 0x0000002900297221 */ /* 0x000fca0000010000 */
[----:B------:R-:W-:-:S07]  /*4e80*/  MOV R49, R41 ;  /* 0x0000002900317202 */ /* 0x000fce0000000f00 */
[----:B------:R-:W-:Y:S05]  /*4e90*/  WARPSYNC.COLLECTIVE R46, `(.L_x_16284) ;  /* 0x000000002e087348 */ /* 0x000fea0003c00000 */
[----:B------:R0:W1:Y:S02]  /*4ea0*/  SHFL.BFLY P6, R47, R49, R48, R155 ;  /* 0x0c000030312f7389 */ /* 0x00006400000c009b */
[----:B01----:R-:W-:Y:S01]  /*4eb0*/  ENDCOLLECTIVE ;  /* 0x000000000000791b */ /* 0x003fe20003800000 */
.L_x_16284:
[----:B------:R-:W-:Y:S01]  /*4ec0*/  HFMA2.MMA R48, -RZ, RZ, 0, 2.384185791015625e-07 ;  /* 0x00000004ff307435 */ /* 0x000fe200000001ff */
[----:B------:R-:W-:-:S05]  /*4ed0*/  MOV R42, R47 ;  /* 0x0000002f002a7202 */ /* 0x000fca0000000f00 */
[----:B------:R-:W-:-:S05]  /*4ee0*/  FADD.FTZ R42, R41, R42 ;  /* 0x0000002a292a7221 */ /* 0x000fca0000010000 */
[----:B------:R-:W-:-:S07]  /*4ef0*/  MOV R49, R42 ;  /* 0x0000002a00317202 */ /* 0x000fce0000000f00 */
[----:B------:R-:W-:Y:S05]  /*4f00*/  WARPSYNC.COLLECTIVE R46, `(.L_x_16285) ;  /* 0x000000002e087348 */ /* 0x000fea0003c00000 */
[----:B------:R0:W1:Y:S02]  /*4f10*/  SHFL.BFLY P6, R47, R49, R48, R155 ;  /* 0x0c000030312f7389 */ /* 0x00006400000c009b */
[----:B01----:R-:W-:Y:S01]  /*4f20*/  ENDCOLLECTIVE ;  /* 0x000000000000791b */ /* 0x003fe20003800000 */
.L_x_16285:
[----:B------:R-:W-:Y:S01]  /*4f30*/  HFMA2.MMA R48, -RZ, RZ, 0, 4.76837158203125e-07 ;  /* 0x00000008ff307435 */ /* 0x000fe200000001ff */
[----:B------:R-:W-:-:S05]  /*4f40*/  MOV R43, R47 ;  /* 0x0000002f002b7202 */ /* 0x000fca0000000f00 */
[----:B------:R-:W-:-:S05]  /*4f50*/  FADD.FTZ R43, R42, R43 ;  /* 0x0000002b2a2b7221 */ /* 0x000fca0000010000 */
[----:B------:R-:W-:-:S07]  /*4f60*/  MOV R49, R43 ;  /* 0x0000002b00317202 */ /* 0x000fce0000000f00 */
[----:B------:R-:W-:Y:S05]  /*4f70*/  WARPSYNC.COLLECTIVE R46, `(.L_x_16286) ;  /* 0x000000002e087348 */ /* 0x000fea0003c00000 */
[----:B------:R0:W1:Y:S02]  /*4f80*/  SHFL.BFLY P6, R47, R49, R48, R155 ;  /* 0x0c000030312f7389 */ /* 0x00006400000c009b */
[----:B01----:R-:W-:Y:S01]  /*4f90*/  ENDCOLLECTIVE ;  /* 0x000000000000791b */ /* 0x003fe20003800000 */
.L_x_16286:
[----:B------:R-:W-:Y:S01]  /*4fa0*/  HFMA2.MMA R48, -RZ, RZ, 0, 9.5367431640625e-07 ;  /* 0x00000010ff307435 */ /* 0x000fe200000001ff */
[----:B------:R-:W-:-:S05]  /*4fb0*/  MOV R44, R47 ;  /* 0x0000002f002c7202 */ /* 0x000fca0000000f00 */
[----:B------:R-:W-:-:S05]  /*4fc0*/  FADD.FTZ R44, R43, R44 ;  /* 0x0000002c2b2c7221 */ /* 0x000fca0000010000 */
[----:B------:R-:W-:-:S07]  /*4fd0*/  MOV R49, R44 ;  /* 0x0000002c00317202 */ /* 0x000fce0000000f00 */
[----:B------:R-:W-:Y:S05]  /*4fe0*/  WARPSYNC.COLLECTIVE R46, `(.L_x_16287) ;  /* 0x000000002e087348 */ /* 0x000fea0003c00000 */
[----:B------:R0:W1:Y:S02]  /*4ff0*/  SHFL.BFLY P6, R47, R49, R48, R155 ;  /* 0x0c000030312f7389 */ /* 0x00006400000c009b */
[----:B01----:R-:W-:Y:S01]  /*5000*/  ENDCOLLECTIVE ;  /* 0x000000000000791b */ /* 0x003fe20003800000 */
.L_x_16287:
[----:B------:R-:W-:Y:S01]  /*5010*/  MOV R45, R47 ;  /* 0x0000002f002d7202 */ /* 0x000fe20000000f00 */
[----:B------:R-:W-:Y:S06]  /*5020*/  BRA `(.L_x_16288) ;  /* 0xffffffe8001c7947 */ /* 0x000fec000383ffff */
.L_x_16289:
        /* <DEDUP_REMOVED lines=13> */
.L_x_20604:


//--------------------- .text._ZN10layer_norm31ln_parallel_residual_fwd_kernelINS_13Kernel_traitsI6__halfffffjLj6144ELj1ELj1ELj8ELj16ENS_18Kernel_traits_baseILj6144ES2_ffffjLj256EEEEELb0ELb0ELb1EEEvNS_9FwdParamsE --------------------------
	.section	.text._ZN10layer_norm31ln_parallel_residual_fwd_kernelINS_13Kernel_traitsI6__halfffffjLj6144ELj1ELj1ELj8ELj16ENS_18Kernel_traits_baseILj6144ES2_ffffjLj256EEEEELb0ELb0ELb1EEEvNS_9FwdParamsE,"ax",@progbits
	.align	128
        .global         _ZN10layer_norm31ln_parallel_residual_fwd_kernelINS_13Kernel_traitsI6__halfffffjLj6144ELj1ELj1ELj8ELj16ENS_18Kernel_traits_baseILj6144ES2_ffffjLj256EEEEELb0ELb0ELb1EEEvNS_9FwdParamsE
        .type           _ZN10layer_norm31ln_parallel_residual_fwd_kernelINS_13Kernel_traitsI6__halfffffjLj6144ELj1ELj1ELj8ELj16ENS_18Kernel_traits_baseILj6144ES2_ffffjLj256EEEEELb0ELb0ELb1EEEvNS_9FwdParamsE,@function
        .size           _ZN10layer_norm31ln_parallel_residual_fwd_kernelINS_13Kernel_traitsI6__halfffffjLj6144ELj1ELj1ELj8ELj16ENS_18Kernel_traits_baseILj6144ES2_ffffjLj256EEEEELb0ELb0ELb1EEEvNS_9FwdParamsE,(.L_x_20605 - _ZN10layer_norm31ln_parallel_residual_fwd_kernelINS_13Kernel_traitsI6__halfffffjLj6144ELj1ELj1ELj8ELj16ENS_18Kernel_traits_baseILj6144ES2_ffffjLj256EEEEELb0ELb0ELb1EEEvNS_9FwdParamsE)
        .other          _ZN10layer_norm31ln_parallel_residual_fwd_kernelINS_13Kernel_traitsI6__halfffffjLj6144ELj1ELj1ELj8ELj16ENS_18Kernel_traits_baseILj6144ES2_ffffjLj256EEEEELb0ELb0ELb1EEEvNS_9FwdParamsE,@"STO_CUDA_ENTRY STV_DEFAULT"
_ZN10layer_norm31ln_parallel_residual_fwd_kernelINS_13Kernel_traitsI6__halfffffjLj6144ELj1ELj1ELj8ELj16ENS_18Kernel_traits_baseILj6144ES2_ffffjLj256EEEEELb0ELb0ELb1EEEvNS_9FwdParamsE:
.text._ZN10layer_norm31ln_parallel_residual_fwd_kernelINS_13Kernel_traitsI6__halfffffjLj6144ELj1ELj1ELj8ELj16ENS_18Kernel_traits_baseILj6144ES2_ffffjLj256EEEEELb0ELb0ELb1EEEvNS_9FwdParamsE:
        /* <DEDUP_REMOVED lines=14> */
[----:B------:R-:W-:Y:S02]  /*00e0*/  IADD3 R4, P0, R0, UR4, RZ ;  /* 0x0000000400047c10 */ /* 0x000fe4000ff1e0ff */
[----:B------:R-:W-:Y:S02]  /*00f0*/  IADD3 R8, P1, R6, UR6, RZ ;  /* 0x0000000606087c10 */ /* 0x000fe4000ff3e0ff */
[----:B------:R-:W-:Y:S01]  /*0100*/  IADD3.X R5, RZ, UR5, RZ, P0, !PT ;  /* 0x00000005ff057c10 */ /* 0x000fe200087fe4ff */
[----:B------:R-:W-:Y:S01]  /*0110*/  ULDC.64 UR4, c[0x0][0x208] ;  /* 0x0000820000047ab9 */ /* 0x000fe20000000a00 */
[----:B------:R-:W-:-:S03]  /*0120*/  IADD3.X R9, RZ, UR7, RZ, P1, !PT ;  /* 0x00000007ff097c10 */ /* 0x000fc60008ffe4ff */
[----:B------:R0:W5:Y:S04]  /*0130*/  @P2 LDG.E.64 R32, desc[UR4][R4.64] ;  /* 0x0000000404202981 */ /* 0x000168000c1e1b00 */
[----:B------:R0:W5:Y:S04]  /*0140*/  @P3 LDG.E.64 R30, desc[UR4][R8.64] ;  /* 0x00000004081e3981 */ /* 0x000168000c1e1b00 */
[----:B------:R0:W5:Y:S04]  /*0150*/  @P2 LDG.E.64 R28, desc[UR4][R4.64+0x800] ;  /* 0x00080004041c2981 */ /* 0x000168000c1e1b00 */
[----:B------:R0:W5:Y:S04]  /*0160*/  @P3 LDG.E.64 R26, desc[UR4][R8.64+0x800] ;  /* 0x00080004081a3981 */ /* 0x000168000c1e1b00 */
[----:B------:R0:W5:Y:S04]  /*0170*/  @P2 LDG.E.64 R24, desc[UR4][R4.64+0x1000] ;  /* 0x0010000404182981 */ /* 0x000168000c1e1b00 */
[----:B------:R0:W5:Y:S01]  /*0180*/  @P3 LDG.E.64 R22, desc[UR4][R8.64+0x1000] ;  /* 0x0010000408163981 */ /* 0x000162000c1e1b00 */
[----:B------:R-:W2:Y:S03]  /*0190*/  S2UR UR6, SR_CTAID.X ;  /* 0x00000000000679c3 */ /* 0x000ea60000002500 */
[----:B------:R0:W5:Y:S04]  /*01a0*/  @P2 LDG.E.64 R20, desc[UR4][R4.64+0x1800] ;  /* 0x0018000404142981 */ /* 0x000168000c1e1b00 */
[----:B------:R0:W5:Y:S04]  /*01b0*/  @P3 LDG.E.64 R18, desc[UR4][R8.64+0x1800] ;  /* 0x0018000408123981 */ /* 0x000168000c1e1b00 */
[----:B------:R0:W5:Y:S01]  /*01c0*/  @P2 LDG.E.64 R16, desc[UR4][R4.64+0x2000] ;  /* 0x0020000404102981 */ /* 0x000162000c1e1b00 */
[----:B------:R-:W-:Y:S01]  /*01d0*/  IADD3 R2, P0, R0, UR8, RZ ;  /* 0x0000000800027c10 */ /* 0x000fe2000ff1e0ff */
[----:B------:R-:W-:-:S02]  /*01e0*/  ULDC UR8, c[0x0][0x214] ;  /* 0x0000850000087ab9 */ /* 0x000fc40000000800 */
[----:B------:R0:W5:Y:S01]  /*01f0*/  @P3 LDG.E.64 R14, desc[UR4][R8.64+0x2000] ;  /* 0x00200004080e3981 */ /* 0x000162000c1e1b00 */
[----:B------:R-:W-:-:S03]  /*0200*/  IADD3.X R3, RZ, UR9, RZ, P0, !PT ;  /* 0x00000009ff037c10 */ /* 0x000fc600087fe4ff */
[----:B------:R0:W5:Y:S04]  /*0210*/  @P2 LDG.E.64 R12, desc[UR4][R4.64+0x2800] ;  /* 0x00280004040c2981 */ /* 0x000168000c1e1b00 */
[----:B------:R0:W5:Y:S01]  /*0220*/  @P3 LDG.E.64 R10, desc[UR4][R8.64+0x2800] ;  /* 0x00280004080a3981 */ /* 0x000162000c1e1b00 */
[----:B--2---:R-:W-:Y:S01]  /*0230*/  LEA.HI R93, R93, UR6, RZ, 0x18 ;  /* 0x000000065d5d7c11 */ /* 0x004fe2000f8fc0ff */
[----:B------:R-:W-:-:S03]  /*0240*/  ULDC.64 UR6, c[0x0][0x268] ;  /* 0x00009a0000067ab9 */ /* 0x000fc60000000a00 */
[----:B------:R-:W-:Y:S01]  /*0250*/  ISETP.GE.AND P1, PT, R93, UR8, PT ;  /* 0x000000085d007c0c */ /* 0x000fe2000bf26270 */
[----:B------:R-:W-:Y:S01]  /*0260*/  ULDC.64 UR8, c[0x0][0x230] ;  /* 0x00008c0000087ab9 */ /* 0x000fe20000000a00 */
[----:B------:R-:W-:Y:S02]  /*0270*/  IADD3 R6, P4, R6, UR6, RZ ;  /* 0x0000000606067c10 */ /* 0x000fe4000ff9e0ff */
[----:B-1----:R-:W-:Y:S02]  /*0280*/  LOP3.LUT P0, RZ, R34, UR8, RZ, 0xfc, !PT ;  /* 0x0000000822ff7c12 */ /* 0x002fe4000f80fcff */
[----:B------:R-:W-:Y:S02]  /*0290*/  IADD3.X R7, RZ, UR7, RZ, P4, !PT ;  /* 0x00000007ff077c10 */ /* 0x000fe4000a7fe4ff */
[----:B------:R-:W-:-:S05]  /*02a0*/  LOP3.LUT P0, RZ, R35, UR9, RZ, 0xfc, P0 ;  /* 0x0000000923ff7c12 */ /* 0x000fca000800fcff */
[----:B0-----:R-:W-:Y:S08]  /*02b0*/  @P1 EXIT ;  /* 0x000000000000194d */ /* 0x001ff00003800000 */
[----:B------:R-:W2:Y:S04]  /*02c0*/  LDG.E.64 R70, desc[UR4][R2.64] ;  /* 0x0000000402467981 */ /* 0x000ea8000c1e1b00 */
[----:B------:R-:W3:Y:S04]  /*02d0*/  LDG.E.64 R72, desc[UR4][R2.64+0x800] ;  /* 0x0008000402487981 */ /* 0x000ee8000c1e1b00 */
[----:B------:R-:W4:Y:S04]  /*02e0*/  LDG.E.64 R74, desc[UR4][R2.64+0x1000] ;  /* 0x00100004024a7981 */ /* 0x000f28000c1e1b00 */
        /* <DEDUP_REMOVED lines=8> */
[----:B------:R-:W4:Y:S01]  /*0370*/  LDG.E.64 R4, desc[UR4][R6.64+0x2800] ;  /* 0x0028000406047981 */ /* 0x000f22000c1e1b00 */
        /* <DEDUP_REMOVED lines=12> */
[--C-:B------:R-:W-:Y:S01]  /*0440*/  SHF.R.U64 R94, R32, 0x10, R33.reuse ;  /* 0x00000010205e7819 */ /* 0x100fe20000001221 */
[----:B------:R-:W-:Y:S01]  /*0450*/  ULDC.U8 UR6, c[0x0][0x2a0] ;  /* 0x0000a80000067ab9 */ /* 0x000fe20000000000 */
[----:B------:R-:W-:Y:S01]  /*0460*/  SHF.R.U32.HI R96, RZ, 0x10, R33 ;  /* 0x00000010ff607819 */ /* 0x000fe20000011621 */
[----:B------:R-:W-:Y:S01]  /*0470*/  HFMA2.MMA R0, -RZ, RZ, 0, 5.9604644775390625e-08 ;  /* 0x00000001ff007435 */ /* 0x000fe200000001ff */
        /* <DEDUP_REMOVED lines=44> */
[----:B------:R-:W-:Y:S01]  /*0740*/  ISETP.NE.U32.AND P1, PT, R34, RZ, PT ;  /* 0x000000ff2200720c */ /* 0x000fe20003f25070 */
[----:B------:R-:W-:Y:S01]  /*0750*/  HADD2.F32 R67, -RZ, R10.H0_H0 ;  /* 0x2000000aff437230 */ /* 0x000fe20000004100 */
[----:B------:R-:W-:Y:S01]  /*0760*/  ISETP.NE.AND P5, PT, RZ, UR6, PT ;  /* 0x00000006ff007c0c */ /* 0x000fe2000bfa5270 */
[----:B------:R-:W-:Y:S01]  /*0770*/  HADD2.F32 R68, -RZ, R11.H0_H0 ;  /* 0x2000000bff447230 */ /* 0x000fe20000004100 */
[----:B------:R-:W-:Y:S01]  /*0780*/  ISETP.NE.AND.EX P1, PT, R35, RZ, PT, P1 ;  /* 0x000000ff2300720c */ /* 0x000fe20003f25310 */
        /* <DEDUP_REMOVED lines=13> */
[----:B------:R-:W-:Y:S02]  /*0860*/  HADD2.F32 R102, -RZ, R102.H0_H0 ;  /* 0x20000066ff667230 */ /* 0x000fe40000004100 */
[----:B------:R-:W-:Y:S02]  /*0870*/  HADD2.F32 R103, -RZ, R103.H0_H0 ;  /* 0x20000067ff677230 */ /* 0x000fe40000004100 */
[----:B------:R-:W-:Y:S02]  /*0880*/  HADD2.F32 R104, -RZ, R104.H0_H0 ;  /* 0x20000068ff687230 */ /* 0x000fe40000004100 */
        /* <DEDUP_REMOVED lines=12> */
[----:B------:R-:W-:Y:S01]  /*0950*/  HADD2.F32 R117, -RZ, R117.H0_H0 ;  /* 0x20000075ff757230 */ /* 0x000fe20000004100 */
[--C-:B--2---:R-:W-:Y:S01]  /*0960*/  SHF.R.U64 R119, R70, 0x10, R71.reuse ;  /* 0x0000001046777819 */ /* 0x104fe20000001247 */
[----:B------:R-:W-:Y:S01]  /*0970*/  HADD2.F32 R69, -RZ, R71.H0_H0 ;  /* 0x20000047ff457230 */ /* 0x000fe20000004100 */
[----:B------:R-:W-:Y:S01]  /*0980*/  SHF.R.U32.HI R121, RZ, 0x10, R71 ;  /* 0x00000010ff797819 */ /* 0x000fe20000011647 */
[----:B------:R-:W-:Y:S01]  /*0990*/  HADD2.F32 R70, -RZ, R70.H0_H0 ;  /* 0x20000046ff467230 */ /* 0x000fe20000004100 */
[--C-:B---3--:R-:W-:Y:S01]  /*09a0*/  SHF.R.U64 R123, R72, 0x10, R73.reuse ;  /* 0x00000010487b7819 */ /* 0x108fe20000001249 */
[----:B------:R-:W-:Y:S01]  /*09b0*/  HADD2.F32 R71, -RZ, R73.H0_H0 ;  /* 0x20000049ff477230 */ /* 0x000fe20000004100 */
[----:B------:R-:W-:Y:S01]  /*09c0*/  SHF.R.U32.HI R125, RZ, 0x10, R73 ;  /* 0x00000010ff7d7819 */ /* 0x000fe20000011649 */
[----:B------:R-:W-:Y:S01]  /*09d0*/  HADD2.F32 R72, -RZ, R72.H0_H0 ;  /* 0x20000048ff487230 */ /* 0x000fe20000004100 */
[--C-:B----4-:R-:W-:Y:S01]  /*09e0*/  SHF.R.U64 R127, R74, 0x10, R75.reuse ;  /* 0x000000104a7f7819 */ /* 0x110fe2000000124b */
        /* <DEDUP_REMOVED lines=62> */
[----:B------:R-:W-:-:S07]  /*0dd0*/  HADD2.F32 R140, -RZ, R140.H0_H0 ;  /* 0x2000008cff8c7230 */ /* 0x000fce0000004100 */
.L_x_16387:
[----:B------:R-:W-:Y:S01]  /*0de0*/  ISETP.NE.U32.AND P2, PT, RZ, UR12, PT ;  /* 0x0000000cff007c0c */ /* 0x000fe2000bf45070 */
[----:B-1----:R-:W0:Y:S01]  /*0df0*/  LDC.64 R2, c[0x0][0x220] ;  /* 0x00008800ff027b82 */ /* 0x002e220000000a00 */
        /* <DEDUP_REMOVED lines=21> */
.L_x_16291:
[----:B-----5:R-:W-:Y:S01]  /*0f50*/  FADD.FTZ R32, R8, R32 ;  /* 0x0000002008207221 */ /* 0x020fe20000010000 */
[----:B------:R-:W-:Y:S06]  /*0f60*/  BRA `(.L_x_16292) ;  /* 0x0000000000087947 */ /* 0x000fec0003800000 */
.L_x_16290:
[----:B-----5:R-:W-:-:S04]  /*0f70*/  FADD.FTZ R32, R4, R32 ;  /* 0x0000002004207221 */ /* 0x020fc80000010000 */
[----:B------:R-:W-:-:S07]  /*0f80*/  @P2 FADD.FTZ R32, R8, R32 ;  /* 0x0000002008202221 */ /* 0x000fce0000010000 */
.L_x_16292:
[----:B-----5:R-:W-:-:S07]  /*0f90*/  MOV R12, R32 ;  /* 0x00000020000c7202 */ /* 0x020fce0000000f00 */
.L_x_16293:
[----:B------:R-:W-:Y:S05]  /*0fa0*/  @P3 BRA `(.L_x_16294) ;  /* 0x00000000001c3947 */ /* 0x000fea0003800000 */
[----:B------:R-:W-:-:S04]  /*0fb0*/  ISETP.NE.U32.AND P4, PT, RZ, UR12, PT ;  /* 0x0000000cff007c0c */ /* 0x000fc8000bf85070 */
[----:B------:R-:W-:-:S13]  /*0fc0*/  ISETP.NE.AND.EX P4, PT, RZ, UR13, PT, P4 ;  /* 0x0000000dff007c0c */ /* 0x000fda000bf85340 */
[----:B------:R-:W-:Y:S05]  /*0fd0*/  @P4 BRA `(.L_x_16295) ;  /* 0x0000000000084947 */ /* 0x000fea0003800000 */
[----:B------:R-:W-:Y:S05]  /*0fe0*/  @P0 BRA `(.L_x_16296) ;  /* 0x0000000000140947 */ /* 0x000fea0003800000 */
[----:B------:R-:W-:Y:S05]  /*0ff0*/  BRA `(.L_x_16297) ;  /* 0x0000000000147947 */ /* 0x000fea0003800000 */
.L_x_16295:
[----:B-----5:R-:W-:Y:S01]  /*1000*/  FADD.FTZ R33, R9, R33 ;  /* 0x0000002109217221 */ /* 0x020fe20000010000 */
[----:B------:R-:W-:Y:S06]  /*1010*/  BRA `(.L_x_16296) ;  /* 0x0000000000087947 */ /* 0x000fec0003800000 */
.L_x_16294:
[----:B-----5:R-:W-:-:S04]  /*1020*/  FADD.FTZ R33, R5, R33 ;  /* 0x0000002105217221 */ /* 0x020fc80000010000 */
[----:B------:R-:W-:-:S07]  /*1030*/  @P2 FADD.FTZ R33, R9, R33 ;  /* 0x0000002109212221 */ /* 0x000fce0000010000 */
.L_x_16296:
[----:B-----5:R-:W-:-:S07]  /*1040*/  MOV R13, R33 ;  /* 0x00000021000d7202 */ /* 0x020fce0000000f00 */
.L_x_16297:
[----:B------:R-:W-:Y:S05]  /*1050*/  @P3 BRA `(.L_x_16298) ;  /* 0x00000000001c3947 */ /* 0x000fea0003800000 */
[----:B------:R-:W-:-:S04]  /*1060*/  ISETP.NE.U32.AND P4, PT, RZ, UR12, PT ;  /* 0x0000000cff007c0c */ /* 0x000fc8000bf85070 */
[----:B------:R-:W-:-:S13]  /*1070*/  ISETP.NE.AND.EX P4, PT, RZ, UR13, PT, P4 ;  /* 0x0000000dff007c0c */ /* 0x000fda000bf85340 */
[----:B------:R-:W-:Y:S05]  /*1080*/  @P4 BRA `(.L_x_16299) ;  /* 0x0000000000084947 */ /* 0x000fea0003800000 */
[----:B------:R-:W-:Y:S05]  /*1090*/  @P0 BRA `(.L_x_16300) ;  /* 0x0000000000140947 */ /* 0x000fea0003800000 */
[----:B------:R-:W-:Y:S05]  /*10a0*/  BRA `(.L_x_16301) ;  /* 0x0000000000147947 */ /* 0x000fea0003800000 */
.L_x_16299:
[----:B-----5:R-:W-:Y:S01]  /*10b0*/  FADD.FTZ R34, R10, R34 ;  /* 0x000000220a227221 */ /* 0x020fe20000010000 */
[----:B------:R-:W-:Y:S06]  /*10c0*/  BRA `(.L_x_16300) ;  /* 0x0000000000087947 */ /* 0x000fec0003800000 */
.L_x_16298:
[----:B-----5:R-:W-:-:S04]  /*10d0*/  FADD.FTZ R34, R6, R34 ;  /* 0x0000002206227221 */ /* 0x020fc80000010000 */
[----:B------:R-:W-:-:S07]  /*10e0*/  @P2 FADD.FTZ R34, R10, R34 ;  /* 0x000000220a222221 */ /* 0x000fce0000010000 */
.L_x_16300:
[----:B-----5:R-:W-:-:S07]  /*10f0*/  MOV R14, R34 ;  /* 0x00000022000e7202 */ /* 0x020fce0000000f00 */
.L_x_16301:
[----:B------:R-:W-:Y:S05]  /*1100*/  @P3 BRA `(.L_x_16302) ;  /* 0x00000000001c3947 */ /* 0x000fea0003800000 */
[----:B------:R-:W-:-:S04]  /*1110*/  ISETP.NE.U32.AND P4, PT, RZ, UR12, PT ;  /* 0x0000000cff007c0c */ /* 0x000fc8000bf85070 */
[----:B------:R-:W-:-:S13]  /*1120*/  ISETP.NE.AND.EX P4, PT, RZ, UR13, PT, P4 ;  /* 0x0000000dff007c0c */ /* 0x000fda000bf85340 */
[----:B------:R-:W-:Y:S05]  /*1130*/  @P4 BRA `(.L_x_16303) ;  /* 0x0000000000084947 */ /* 0x000fea0003800000 */
[----:B------:R-:W-:Y:S05]  /*1140*/  @P0 BRA `(.L_x_16304) ;  /* 0x0000000000140947 */ /* 0x000fea0003800000 */
[----:B------:R-:W-:Y:S05]  /*1150*/  BRA `(.L_x_16305) ;  /* 0x0000000000147947 */ /* 0x000fea0003800000 */
.L_x_16303:
[----:B-----5:R-:W-:Y:S01]  /*1160*/  FADD.FTZ R35, R11, R35 ;  /* 0x000000230b237221 */ /* 0x020fe20000010000 */
[----:B------:R-:W-:Y:S06]  /*1170*/  BRA `(.L_x_16304) ;  /* 0x0000000000087947 */ /* 0x000fec0003800000 */
.L_x_16302:
[----:B-----5:R-:W-:-:S04]  /*1180*/  FADD.FTZ R35, R7, R35 ;  /* 0x0000002307237221 */ /* 0x020fc80000010000 */
[----:B------:R-:W-:-:S07]  /*1190*/  @P2 FADD.FTZ R35, R11, R35 ;  /* 0x000000230b232221 */ /* 0x000fce0000010000 */
.L_x_16304:
[----:B-----5:R-:W-:-:S07]  /*11a0*/  MOV R15, R35 ;  /* 0x00000023000f7202 */ /* 0x020fce0000000f00 */
.L_x_16305:
        /* <DEDUP_REMOVED lines=8> */
[----:B------:R-:W5:Y:S04]  /*1230*/  LDG.E.128 R20, desc[UR4][R20.64] ;  /* 0x0000000414147981 */ /* 0x000f68000c1e1d00 */
[----:B-----5:R0:W5:Y:S01]  /*1240*/  @P1 LDG.E.128 R4, desc[UR4][R18.64] ;  /* 0x0000000412041981 */ /* 0x020162000c1e1d00 */
[----:B--2---:R-:W-:-:S05]  /*1250*/  @P2 IMAD.WIDE.U32 R24, R27, 0x10, R24 ;  /* 0x000000101b182825 */ /* 0x004fca00078e0018 */
[----:B------:R0:W5:Y:S01]  /*1260*/  @P2 LDG.E.128 R8, desc[UR4][R24.64] ;  /* 0x0000000418082981 */ /* 0x000162000c1e1d00 */
[----:B------:R-:W1:Y:S02]  /*1270*/  S2R R144, SR_TID.X ;  /* 0x0000000000907919 */ /* 0x000e640000002100 */
[----:B-1----:R-:W-:Y:S01]  /*1280*/  LOP3.LUT R44, R144, 0xff, RZ, 0xc0, !PT ;  /* 0x000000ff902c7812 */ /* 0x002fe200078ec0ff */
[----:B0-----:R-:W-:Y:S06]  /*1290*/  @P3 BRA `(.L_x_16306) ;  /* 0x00000000001c3947 */ /* 0x001fec0003800000 */
[----:B------:R-:W-:-:S04]  /*12a0*/  ISETP.NE.U32.AND P4, PT, RZ, UR12, PT ;  /* 0x0000000cff007c0c */ /* 0x000fc8000bf85070 */
[----:B------:R-:W-:-:S13]  /*12b0*/  ISETP.NE.AND.EX P4, PT, RZ, UR13, PT, P4 ;  /* 0x0000000dff007c0c */ /* 0x000fda000bf85340 */
[----:B------:R-:W-:Y:S05]  /*12c0*/  @P4 BRA `(.L_x_16307) ;  /* 0x0000000000084947 */ /* 0x000fea0003800000 */
[----:B------:R-:W-:Y:S05]  /*12d0*/  @P0 BRA `(.L_x_16308) ;  /* 0x0000000000140947 */ /* 0x000fea0003800000 */
[----:B------:R-:W-:Y:S05]  /*12e0*/  BRA `(.L_x_16309) ;  /* 0x0000000000147947 */ /* 0x000fea0003800000 */
.L_x_16307:
[----:B-----5:R-:W-:Y:S01]  /*12f0*/  FADD.FTZ R20, R8, R20 ;  /* 0x0000001408147221 */ /* 0x020fe20000010000 */
[----:B------:R-:W-:Y:S06]  /*1300*/  BRA `(.L_x_16308) ;  /* 0x0000000000087947 */ /* 0x000fec0003800000 */
.L_x_16306:
[----:B-----5:R-:W-:-:S04]  /*1310*/  FADD.FTZ R20, R4, R20 ;  /* 0x0000001404147221 */ /* 0x020fc80000010000 */
[----:B------:R-:W-:-:S07]  /*1320*/  @P2 FADD.FTZ R20, R8, R20 ;  /* 0x0000001408142221 */ /* 0x000fce0000010000 */
.L_x_16308:
[----:B------:R-:W-:-:S07]  /*1330*/  MOV R12, R20 ;  /* 0x00000014000c7202 */ /* 0x000fce0000000f00 */
.L_x_16309:
[----:B------:R-:W-:Y:S05]  /*1340*/  @P3 BRA `(.L_x_16310) ;  /* 0x00000000001c3947 */ /* 0x000fea0003800000 */
[----:B------:R-:W-:-:S04]  /*1350*/  ISETP.NE.U32.AND P4, PT, RZ, UR12, PT ;  /* 0x0000000cff007c0c */ /* 0x000fc8000bf85070 */
[----:B------:R-:W-:-:S13]  /*1360*/  ISETP.NE.AND.EX P4, PT, RZ, UR13, PT, P4 ;  /* 0x0000000dff007c0c */ /* 0x000fda000bf85340 */
[----:B------:R-:W-:Y:S05]  /*1370*/  @P4 BRA `(.L_x_16311) ;  /* 0x0000000000084947 */ /* 0x000fea0003800000 */
[----:B------:R-:W-:Y:S05]  /*1380*/  @P0 BRA `(.L_x_16312) ;  /* 0x0000000000140947 */ /* 0x000fea0003800000 */
[----:B------:R-:W-:Y:S05]  /*1390*/  BRA `(.L_x_16313) ;  /* 0x0000000000147947 */ /* 0x000fea0003800000 */
.L_x_16311:
[----:B-----5:R-:W-:Y:S01]  /*13a0*/  FADD.FTZ R21, R9, R21 ;  /* 0x0000001509157221 */ /* 0x020fe20000010000 */
[----:B------:R-:W-:Y:S06]  /*13b0*/  BRA `(.L_x_16312) ;  /* 0x0000000000087947 */ /* 0x000fec0003800000 */
.L_x_16310:
[----:B-----5:R-:W-:-:S04]  /*13c0*/  FADD.FTZ R21, R5, R21 ;  /* 0x0000001505157221 */ /* 0x020fc80000010000 */
[----:B------:R-:W-:-:S07]  /*13d0*/  @P2 FADD.FTZ R21, R9, R21 ;  /* 0x0000001509152221 */ /* 0x000fce0000010000 */
.L_x_16312:
[----:B------:R-:W-:-:S07]  /*13e0*/  MOV R13, R21 ;  /* 0x00000015000d7202 */ /* 0x000fce0000000f00 */
.L_x_16313:
[----:B------:R-:W-:Y:S05]  /*13f0*/  @P3 BRA `(.L_x_16314) ;  /* 0x00000000001c3947 */ /* 0x000fea0003800000 */
[----:B------:R-:W-:-:S04]  /*1400*/  ISETP.NE.U32.AND P4, PT, RZ, UR12, PT ;  /* 0x0000000cff007c0c */ /* 0x000fc8000bf85070 */
[----:B------:R-:W-:-:S13]  /*1410*/  ISETP.NE.AND.EX P4, PT, RZ, UR13, PT, P4 ;  /* 0x0000000dff007c0c */ /* 0x000fda000bf85340 */
[----:B------:R-:W-:Y:S05]  /*1420*/  @P4 BRA `(.L_x_16315) ;  /* 0x0000000000084947 */ /* 0x000fea0003800000 */
[----:B------:R-:W-:Y:S05]  /*1430*/  @P0 BRA `(.L_x_16316) ;  /* 0x0000000000140947 */ /* 0x000fea0003800000 */
[----:B------:R-:W-:Y:S05]  /*1440*/  BRA `(.L_x_16317) ;  /* 0x0000000000147947 */ /* 0x000fea0003800000 */
.L_x_16315:
[----:B-----5:R-:W-:Y:S01]  /*1450*/  FADD.FTZ R22, R10, R22 ;  /* 0x000000160a167221 */ /* 0x020fe20000010000 */
[----:B------:R-:W-:Y:S06]  /*1460*/  BRA `(.L_x_16316) ;  /* 0x0000000000087947 */ /* 0x000fec0003800000 */
.L_x_16314:
[----:B-----5:R-:W-:-:S04]  /*1470*/  FADD.FTZ R22, R6, R22 ;  /* 0x0000001606167221 */ /* 0x020fc80000010000 */
[----:B------:R-:W-:-:S07]  /*1480*/  @P2 FADD.FTZ R22, R10, R22 ;  /* 0x000000160a162221 */ /* 0x000fce0000010000 */
.L_x_16316:
[----:B------:R-:W-:-:S07]  /*1490*/  MOV R14, R22 ;  /* 0x00000016000e7202 */ /* 0x000fce0000000f00 */
.L_x_16317:
[----:B------:R-:W-:Y:S05]  /*14a0*/  @P3 BRA `(.L_x_16318) ;  /* 0x00000000001c3947 */ /* 0x000fea0003800000 */
[----:B------:R-:W-:-:S04]  /*14b0*/  ISETP.NE.U32.AND P4, PT, RZ, UR12, PT ;  /* 0x0000000cff007c0c */ /* 0x000fc8000bf85070 */
[----:B------:R-:W-:-:S13]  /*14c0*/  ISETP.NE.AND.EX P4, PT, RZ, UR13, PT, P4 ;  /* 0x0000000dff007c0c */ /* 0x000fda000bf85340 */
[----:B------:R-:W-:Y:S05]  /*14d0*/  @P4 BRA `(.L_x_16319) ;  /* 0x0000000000084947 */ /* 0x000fea0003800000 */
[----:B------:R-:W-:Y:S05]  /*14e0*/  @P0 BRA `(.L_x_16320) ;  /* 0x0000000000140947 */ /* 0x000fea0003800000 */
[----:B------:R-:W-:Y:S05]  /*14f0*/  BRA `(.L_x_16321) ;  /* 0x0000000000147947 */ /* 0x000fea0003800000 */
.L_x_16319:
[----:B-----5:R-:W-:Y:S01]  /*1500*/  FADD.FTZ R23, R11, R23 ;  /* 0x000000170b177221 */ /* 0x020fe20000010000 */
[----:B------:R-:W-:Y:S06]  /*1510*/  BRA `(.L_x_16320) ;  /* 0x0000000000087947 */ /* 0x000fec0003800000 */
.L_x_16318:
[----:B-----5:R-:W-:-:S04]  /*1520*/  FADD.FTZ R23, R7, R23 ;  /* 0x0000001707177221 */ /* 0x020fc80000010000 */
[----:B------:R-:W-:-:S07]  /*1530*/  @P2 FADD.FTZ R23, R11, R23 ;  /* 0x000000170b172221 */ /* 0x000fce0000010000 */
.L_x_16320:
[----:B------:R-:W-:-:S07]  /*1540*/  MOV R15, R23 ;  /* 0x00000017000f7202 */ /* 0x000fce0000000f00 */
.L_x_16321:
        /* <DEDUP_REMOVED lines=12> */
[----:B------:R-:W-:Y:S05]  /*1610*/  @P3 BRA `(.L_x_16322) ;  /* 0x00000000001c3947 */ /* 0x000fea0003800000 */
[----:B------:R-:W-:-:S04]  /*1620*/  ISETP.NE.U32.AND P4, PT, RZ, UR12, PT ;  /* 0x0000000cff007c0c */ /* 0x000fc8000bf85070 */
[----:B------:R-:W-:-:S13]  /*1630*/  ISETP.NE.AND.EX P4, PT, RZ, UR13, PT, P4 ;  /* 0x0000000dff007c0c */ /* 0x000fda000bf85340 */
[----:B------:R-:W-:Y:S05]  /*1640*/  @P4 BRA `(.L_x_16323) ;  /* 0x0000000000084947 */ /* 0x000fea0003800000 */
[----:B------:R-:W-:Y:S05]  /*1650*/  @P0 BRA `(.L_x_16324) ;  /* 0x0000000000140947 */ /* 0x000fea0003800000 */
[----:B------:R-:W-:Y:S05]  /*1660*/  BRA `(.L_x_16325) ;  /* 0x0000000000147947 */ /* 0x000fea0003800000 */
.L_x_16323:
[----:B-----5:R-:W-:Y:S01]  /*1670*/  FADD.FTZ R24, R8, R24 ;  /* 0x0000001808187221 */ /* 0x020fe20000010000 */
[----:B------:R-:W-:Y:S06]  /*1680*/  BRA `(.L_x_16324) ;  /* 0x0000000000087947 */ /* 0x000fec0003800000 */
.L_x_16322:
[----:B-----5:R-:W-:-:S04]  /*1690*/  FADD.FTZ R24, R4, R24 ;  /* 0x0000001804187221 */ /* 0x020fc80000010000 */
[----:B------:R-:W-:-:S07]  /*16a0*/  @P2 FADD.FTZ R24, R8, R24 ;  /* 0x0000001808182221 */ /* 0x000fce0000010000 */
.L_x_16324:
[----:B0-----:R-:W-:-:S07]  /*16b0*/  MOV R12, R24 ;  /* 0x00000018000c7202 */ /* 0x001fce0000000f00 */
.L_x_16325:
[----:B------:R-:W-:Y:S05]  /*16c0*/  @P3 BRA `(.L_x_16326) ;  /* 0x00000000001c3947 */ /* 0x000fea0003800000 */
[----:B------:R-:W-:-:S04]  /*16d0*/  ISETP.NE.U32.AND P4, PT, RZ, UR12, PT ;  /* 0x0000000cff007c0c */ /* 0x000fc8000bf85070 */
[----:B------:R-:W-:-:S13]  /*16e0*/  ISETP.NE.AND.EX P4, PT, RZ, UR13, PT, P4 ;  /* 0x0000000dff007c0c */ /* 0x000fda000bf85340 */
[----:B------:R-:W-:Y:S05]  /*16f0*/  @P4 BRA `(.L_x_16327) ;  /* 0x0000000000084947 */ /* 0x000fea0003800000 */
[----:B------:R-:W-:Y:S05]  /*1700*/  @P0 BRA `(.L_x_16328) ;  /* 0x0000000000140947 */ /* 0x000fea0003800000 */
[----:B------:R-:W-:Y:S05]  /*1710*/  BRA `(.L_x_16329) ;  /* 0x0000000000147947 */ /* 0x000fea0003800000 */
.L_x_16327:
[----:B-----5:R-:W-:Y:S01]  /*1720*/  FADD.FTZ R25, R9, R25 ;  /* 0x0000001909197221 */ /* 0x020fe20000010000 */
[----:B------:R-:W-:Y:S06]  /*1730*/  BRA `(.L_x_16328) ;  /* 0x0000000000087947 */ /* 0x000fec0003800000 */
.L_x_16326:
[----:B-----5:R-:W-:-:S04]  /*1740*/  FADD.FTZ R25, R5, R25 ;  /* 0x0000001905197221 */ /* 0x020fc80000010000 */
[----:B------:R-:W-:-:S07]  /*1750*/  @P2 FADD.FTZ R25, R9, R25 ;  /* 0x0000001909192221 */ /* 0x000fce0000010000 */
.L_x_16328:
[----:B0-----:R-:W-:-:S07]  /*1760*/  MOV R13, R25 ;  /* 0x00000019000d7202 */ /* 0x001fce0000000f00 */
.L_x_16329:
[----:B------:R-:W-:Y:S05]  /*1770*/  @P3 BRA `(.L_x_16330) ;  /* 0x00000000001c3947 */ /* 0x000fea0003800000 */
[----:B------:R-:W-:-:S04]  /*1780*/  ISETP.NE.U32.AND P4, PT, RZ, UR12, PT ;  /* 0x0000000cff007c0c */ /* 0x000fc8000bf85070 */
[----:B------:R-:W-:-:S13]  /*1790*/  ISETP.NE.AND.EX P4, PT, RZ, UR13, PT, P4 ;  /* 0x0000000dff007c0c */ /* 0x000fda000bf85340 */
[----:B------:R-:W-:Y:S05]  /*17a0*/  @P4 BRA `(.L_x_16331) ;  /* 0x0000000000084947 */ /* 0x000fea0003800000 */
[----:B------:R-:W-:Y:S05]  /*17b0*/  @P0 BRA `(.L_x_16332) ;  /* 0x0000000000140947 */ /* 0x000fea0003800000 */
[----:B------:R-:W-:Y:S05]  /*17c0*/  BRA `(.L_x_16333) ;  /* 0x0000000000147947 */ /* 0x000fea0003800000 */
.L_x_16331:
[----:B-----5:R-:W-:Y:S01]  /*17d0*/  FADD.FTZ R26, R10, R26 ;  /* 0x0000001a0a1a7221 */ /* 0x020fe20000010000 */
[----:B------:R-:W-:Y:S06]  /*17e0*/  BRA `(.L_x_16332) ;  /* 0x0000000000087947 */ /* 0x000fec0003800000 */
.L_x_16330:
[----:B-----5:R-:W-:-:S04]  /*17f0*/  FADD.FTZ R26, R6, R26 ;  /* 0x0000001a061a7221 */ /* 0x020fc80000010000 */
[----:B------:R-:W-:-:S07]  /*1800*/  @P2 FADD.FTZ R26, R10, R26 ;  /* 0x0000001a0a1a2221 */ /* 0x000fce0000010000 */
.L_x_16332:
[----:B0-----:R-:W-:-:S07]  /*1810*/  MOV R14, R26 ;  /* 0x0000001a000e7202 */ /* 0x001fce0000000f00 */
.L_x_16333:
[----:B------:R-:W-:Y:S05]  /*1820*/  @P3 BRA `(.L_x_16334) ;  /* 0x00000000001c3947 */ /* 0x000fea0003800000 */
[----:B------:R-:W-:-:S04]  /*1830*/  ISETP.NE.U32.AND P4, PT, RZ, UR12, PT ;  /* 0x0000000cff007c0c */ /* 0x000fc8000bf85070 */
[----:B------:R-:W-:-:S13]  /*1840*/  ISETP.NE.AND.EX P4, PT, RZ, UR13, PT, P4 ;  /* 0x0000000dff007c0c */ /* 0x000fda000bf85340 */
[----:B------:R-:W-:Y:S05]  /*1850*/  @P4 BRA `(.L_x_16335) ;  /* 0x0000000000084947 */ /* 0x000fea0003800000 */
[----:B------:R-:W-:Y:S05]  /*1860*/  @P0 BRA `(.L_x_16336) ;  /* 0x0000000000140947 */ /* 0x000fea0003800000 */
[----:B------:R-:W-:Y:S05]  /*1870*/  BRA `(.L_x_16337) ;  /* 0x0000000000147947 */ /* 0x000fea0003800000 */
.L_x_16335:
[----:B-----5:R-:W-:Y:S01]  /*1880*/  FADD.FTZ R27, R11, R27 ;  /* 0x0000001b0b1b7221 */ /* 0x020fe20000010000 */
[----:B------:R-:W-:Y:S06]  /*1890*/  BRA `(.L_x_16336) ;  /* 0x0000000000087947 */ /* 0x000fec0003800000 */
.L_x_16334:
[----:B-----5:R-:W-:-:S04]  /*18a0*/  FADD.FTZ R27, R7, R27 ;  /* 0x0000001b071b7221 */ /* 0x020fc80000010000 */
[----:B------:R-:W-:-:S07]  /*18b0*/  @P2 FADD.FTZ R27, R11, R27 ;  /* 0x0000001b0b1b2221 */ /* 0x000fce0000010000 */
.L_x_16336:
[----:B0-----:R-:W-:-:S07]  /*18c0*/  MOV R15, R27 ;  /* 0x0000001b000f7202 */ /* 0x001fce0000000f00 */
.L_x_16337:
[----:B0-----:R-:W0:Y:S01]  /*18d0*/  @P0 LDC.64 R16, c[0x0][0x238] ;  /* 0x00008e00ff100b82 */ /* 0x001e220000000a00 */
[C---:B------:R-:W-:Y:S02]  /*18e0*/  @P0 IADD3 R29, R149.reuse, 0x200, RZ ;  /* 0x00000200951d0810 */ /* 0x040fe40007ffe0ff */
[----:B------:R-:W-:-:S05]  /*18f0*/  IADD3 R147, R149, 0x300, RZ ;  /* 0x0000030095937810 */ /* 0x000fca0007ffe0ff */
[----:B------:R-:W1:Y:S08]  /*1900*/  @P1 LDC.64 R18, c[0x0][0x228] ;  /* 0x00008a00ff121b82 */ /* 0x000e700000000a00 */
[----:B------:R-:W2:Y:S01]  /*1910*/  @P2 LDC.64 R36, c[0x0][0x230] ;  /* 0x00008c00ff242b82 */ /* 0x000ea20000000a00 */
[----:B0-----:R-:W-:-:S04]  /*1920*/  @P0 IMAD.WIDE.U32 R16, R29, 0x10, R16 ;  /* 0x000000101d100825 */ /* 0x001fc800078e0010 */
[C---:B------:R-:W-:Y:S01]  /*1930*/  IMAD.WIDE.U32 R28, R147.reuse, 0x10, R2 ;  /* 0x00000010931c7825 */ /* 0x040fe200078e0002 */
[----:B------:R0:W-:Y:S03]  /*1940*/  @P0 STG.E.128 desc[UR4][R16.64], R12 ;  /* 0x0000000c10000986 */ /* 0x0001e6000c101d04 */
[C---:B-1----:R-:W-:Y:S02]  /*1950*/  @P1 IMAD.WIDE.U32 R18, R147.reuse, 0x10, R18 ;  /* 0x0000001093121825 */ /* 0x042fe400078e0012 */
        /* <DEDUP_REMOVED lines=10> */
.L_x_16339:
[----:B-----5:R-:W-:Y:S01]  /*1a00*/  FADD.FTZ R28, R8, R28 ;  /* 0x0000001c081c7221 */ /* 0x020fe20000010000 */
[----:B------:R-:W-:Y:S06]  /*1a10*/  BRA `(.L_x_16340) ;  /* 0x0000000000087947 */ /* 0x000fec0003800000 */
.L_x_16338:
[----:B-----5:R-:W-:-:S04]  /*1a20*/  FADD.FTZ R28, R4, R28 ;  /* 0x0000001c041c7221 */ /* 0x020fc80000010000 */
[----:B------:R-:W-:-:S07]  /*1a30*/  @P2 FADD.FTZ R28, R8, R28 ;  /* 0x0000001c081c2221 */ /* 0x000fce0000010000 */
.L_x_16340:
[----:B0-----:R-:W-:-:S07]  /*1a40*/  MOV R12, R28 ;  /* 0x0000001c000c7202 */ /* 0x001fce0000000f00 */
.L_x_16341:
[----:B------:R-:W-:Y:S05]  /*1a50*/  @P3 BRA `(.L_x_16342) ;  /* 0x00000000001c3947 */ /* 0x000fea0003800000 */
[----:B------:R-:W-:-:S04]  /*1a60*/  ISETP.NE.U32.AND P4, PT, RZ, UR12, PT ;  /* 0x0000000cff007c0c */ /* 0x000fc8000bf85070 */
[----:B------:R-:W-:-:S13]  /*1a70*/  ISETP.NE.AND.EX P4, PT, RZ, UR13, PT, P4 ;  /* 0x0000000dff007c0c */ /* 0x000fda000bf85340 */
[----:B------:R-:W-:Y:S05]  /*1a80*/  @P4 BRA `(.L_x_16343) ;  /* 0x0000000000084947 */ /* 0x000fea0003800000 */
[----:B------:R-:W-:Y:S05]  /*1a90*/  @P0 BRA `(.L_x_16344) ;  /* 0x0000000000140947 */ /* 0x000fea0003800000 */
[----:B------:R-:W-:Y:S05]  /*1aa0*/  BRA `(.L_x_16345) ;  /* 0x0000000000147947 */ /* 0x000fea0003800000 */
.L_x_16343:
[----:B-----5:R-:W-:Y:S01]  /*1ab0*/  FADD.FTZ R29, R9, R29 ;  /* 0x0000001d091d7221 */ /* 0x020fe20000010000 */
[----:B------:R-:W-:Y:S06]  /*1ac0*/  BRA `(.L_x_16344) ;  /* 0x0000000000087947 */ /* 0x000fec0003800000 */
.L_x_16342:
[----:B-----5:R-:W-:-:S04]  /*1ad0*/  FADD.FTZ R29, R5, R29 ;  /* 0x0000001d051d7221 */ /* 0x020fc80000010000 */
[----:B------:R-:W-:-:S07]  /*1ae0*/  @P2 FADD.FTZ R29, R9, R29 ;  /* 0x0000001d091d2221 */ /* 0x000fce0000010000 */
.L_x_16344:
[----:B0-----:R-:W-:-:S07]  /*1af0*/  MOV R13, R29 ;  /* 0x0000001d000d7202 */ /* 0x001fce0000000f00 */
.L_x_16345:
[----:B------:R-:W-:Y:S05]  /*1b00*/  @P3 BRA `(.L_x_16346) ;  /* 0x00000000001c3947 */ /* 0x000fea0003800000 */
[----:B------:R-:W-:-:S04]  /*1b10*/  ISETP.NE.U32.AND P4, PT, RZ, UR12, PT ;  /* 0x0000000cff007c0c */ /* 0x000fc8000bf85070 */
[----:B------:R-:W-:-:S13]  /*1b20*/  ISETP.NE.AND.EX P4, PT, RZ, UR13, PT, P4 ;  /* 0x0000000dff007c0c */ /* 0x000fda000bf85340 */
[----:B------:R-:W-:Y:S05]  /*1b30*/  @P4 BRA `(.L_x_16347) ;  /* 0x0000000000084947 */ /* 0x000fea0003800000 */
[----:B------:R-:W-:Y:S05]  /*1b40*/  @P0 BRA `(.L_x_16348) ;  /* 0x0000000000140947 */ /* 0x000fea0003800000 */
[----:B------:R-:W-:Y:S05]  /*1b50*/  BRA `(.L_x_16349) ;  /* 0x0000000000147947 */ /* 0x000fea0003800000 */
.L_x_16347:
[----:B-----5:R-:W-:Y:S01]  /*1b60*/  FADD.FTZ R30, R10, R30 ;  /* 0x0000001e0a1e7221 */ /* 0x020fe20000010000 */
[----:B------:R-:W-:Y:S06]  /*1b70*/  BRA `(.L_x_16348) ;  /* 0x0000000000087947 */ /* 0x000fec0003800000 */
.L_x_16346:
[----:B-----5:R-:W-:-:S04]  /*1b80*/  FADD.FTZ R30, R6, R30 ;  /* 0x0000001e061e7221 */ /* 0x020fc80000010000 */
[----:B------:R-:W-:-:S07]  /*1b90*/  @P2 FADD.FTZ R30, R10, R30 ;  /* 0x0000001e0a1e2221 */ /* 0x000fce0000010000 */
.L_x_16348:
[----:B0-----:R-:W-:-:S07]  /*1ba0*/  MOV R14, R30 ;  /* 0x0000001e000e7202 */ /* 0x001fce0000000f00 */
.L_x_16349:
[----:B------:R-:W-:Y:S05]  /*1bb0*/  @P3 BRA `(.L_x_16350) ;  /* 0x00000000001c3947 */ /* 0x000fea0003800000 */
[----:B------:R-:W-:-:S04]  /*1bc0*/  ISETP.NE.U32.AND P4, PT, RZ, UR12, PT ;  /* 0x0000000cff007c0c */ /* 0x000fc8000bf85070 */
[----:B------:R-:W-:-:S13]  /*1bd0*/  ISETP.NE.AND.EX P4, PT, RZ, UR13, PT, P4 ;  /* 0x0000000dff007c0c */ /* 0x000fda000bf85340 */
[----:B------:R-:W-:Y:S05]  /*1be0*/  @P4 BRA `(.L_x_16351) ;  /* 0x0000000000084947 */ /* 0x000fea0003800000 */
[----:B------:R-:W-:Y:S05]  /*1bf0*/  @P0 BRA `(.L_x_16352) ;  /* 0x0000000000140947 */ /* 0x000fea0003800000 */
[----:B------:R-:W-:Y:S05]  /*1c00*/  BRA `(.L_x_16353) ;  /* 0x0000000000147947 */ /* 0x000fea0003800000 */
.L_x_16351:
[----:B-----5:R-:W-:Y:S01]  /*1c10*/  FADD.FTZ R31, R11, R31 ;  /* 0x0000001f0b1f7221 */ /* 0x020fe20000010000 */
[----:B------:R-:W-:Y:S06]  /*1c20*/  BRA `(.L_x_16352) ;  /* 0x0000000000087947 */ /* 0x000fec0003800000 */
.L_x_16350:
[----:B-----5:R-:W-:-:S04]  /*1c30*/  FADD.FTZ R31, R7, R31 ;  /* 0x0000001f071f7221 */ /* 0x020fc80000010000 */
[----:B------:R-:W-:-:S07]  /*1c40*/  @P2 FADD.FTZ R31, R11, R31 ;  /* 0x0000001f0b1f2221 */ /* 0x000fce0000010000 */
.L_x_16352:
[----:B0-----:R-:W-:-:S07]  /*1c50*/  MOV R15, R31 ;  /* 0x0000001f000f7202 */ /* 0x001fce0000000f00 */
.L_x_16353:
        /* <DEDUP_REMOVED lines=19> */
.L_x_16355:
[----:B-----5:R-:W-:Y:S01]  /*1d90*/  FADD.FTZ R16, R8, R16 ;  /* 0x0000001008107221 */ /* 0x020fe20000010000 */
[----:B------:R-:W-:Y:S06]  /*1da0*/  BRA `(.L_x_16356) ;  /* 0x0000000000087947 */ /* 0x000fec0003800000 */
.L_x_16354:
[----:B-----5:R-:W-:-:S04]  /*1db0*/  FADD.FTZ R16, R4, R16 ;  /* 0x0000001004107221 */ /* 0x020fc80000010000 */
[----:B------:R-:W-:-:S07]  /*1dc0*/  @P2 FADD.FTZ R16, R8, R16 ;  /* 0x0000001008102221 */ /* 0x000fce0000010000 */
.L_x_16356:
[----:B0-----:R-:W-:-:S07]  /*1dd0*/  MOV R12, R16 ;  /* 0x00000010000c7202 */ /* 0x001fce0000000f00 */
.L_x_16357:
[----:B------:R-:W-:Y:S05]  /*1de0*/  @P3 BRA `(.L_x_16358) ;  /* 0x00000000001c3947 */ /* 0x000fea0003800000 */
[----:B------:R-:W-:-:S04]  /*1df0*/  ISETP.NE.U32.AND P4, PT, RZ, UR12, PT ;  /* 0x0000000cff007c0c */ /* 0x000fc8000bf85070 */
[----:B------:R-:W-:-:S13]  /*1e00*/  ISETP.NE.AND.EX P4, PT, RZ, UR13, PT, P4 ;  /* 0x0000000dff007c0c */ /* 0x000fda000bf85340 */
[----:B------:R-:W-:Y:S05]  /*1e10*/  @P4 BRA `(.L_x_16359) ;  /* 0x0000000000084947 */ /* 0x000fea0003800000 */
[----:B------:R-:W-:Y:S05]  /*1e20*/  @P0 BRA `(.L_x_16360) ;  /* 0x0000000000140947 */ /* 0x000fea0003800000 */
[----:B------:R-:W-:Y:S05]  /*1e30*/  BRA `(.L_x_16361) ;  /* 0x0000000000147947 */ /* 0x000fea0003800000 */
.L_x_16359:
[----:B-----5:R-:W-:Y:S01]  /*1e40*/  FADD.FTZ R17, R9, R17 ;  /* 0x0000001109117221 */ /* 0x020fe20000010000 */
[----:B------:R-:W-:Y:S06]  /*1e50*/  BRA `(.L_x_16360) ;  /* 0x0000000000087947 */ /* 0x000fec0003800000 */
.L_x_16358:
[----:B-----5:R-:W-:-:S04]  /*1e60*/  FADD.FTZ R17, R5, R17 ;  /* 0x0000001105117221 */ /* 0x020fc80000010000 */
[----:B------:R-:W-:-:S07]  /*1e70*/  @P2 FADD.FTZ R17, R9, R17 ;  /* 0x0000001109112221 */ /* 0x000fce0000010000 */
.L_x_16360:
[----:B0-----:R-:W-:-:S07]  /*1e80*/  MOV R13, R17 ;  /* 0x00000011000d7202 */ /* 0x001fce0000000f00 */
.L_x_16361:
[----:B------:R-:W-:Y:S05]  /*1e90*/  @P3 BRA `(.L_x_16362) ;  /* 0x00000000001c3947 */ /* 0x000fea0003800000 */
[----:B------:R-:W-:-:S04]  /*1ea0*/  ISETP.NE.U32.AND P4, PT, RZ, UR12, PT ;  /* 0x0000000cff007c0c */ /* 0x000fc8000bf85070 */
[----:B------:R-:W-:-:S13]  /*1eb0*/  ISETP.NE.AND.EX P4, PT, RZ, UR13, PT, P4 ;  /* 0x0000000dff007c0c */ /* 0x000fda000bf85340 */
[----:B------:R-:W-:Y:S05]  /*1ec0*/  @P4 BRA `(.L_x_16363) ;  /* 0x0000000000084947 */ /* 0x000fea0003800000 */
[----:B------:R-:W-:Y:S05]  /*1ed0*/  @P0 BRA `(.L_x_16364) ;  /* 0x0000000000140947 */ /* 0x000fea0003800000 */
[----:B------:R-:W-:Y:S05]  /*1ee0*/  BRA `(.L_x_16365) ;  /* 0x0000000000147947 */ /* 0x000fea0003800000 */
.L_x_16363:
[----:B-----5:R-:W-:Y:S01]  /*1ef0*/  FADD.FTZ R18, R10, R18 ;  /* 0x000000120a127221 */ /* 0x020fe20000010000 */
[----:B------:R-:W-:Y:S06]  /*1f00*/  BRA `(.L_x_16364) ;  /* 0x0000000000087947 */ /* 0x000fec0003800000 */
.L_x_16362:
[----:B-----5:R-:W-:-:S04]  /*1f10*/  FADD.FTZ R18, R6, R18 ;  /* 0x0000001206127221 */ /* 0x020fc80000010000 */
[----:B------:R-:W-:-:S07]  /*1f20*/  @P2 FADD.FTZ R18, R10, R18 ;  /* 0x000000120a122221 */ /* 0x000fce0000010000 */
.L_x_16364:
[----:B0-----:R-:W-:-:S07]  /*1f30*/  MOV R14, R18 ;  /* 0x00000012000e7202 */ /* 0x001fce0000000f00 */
.L_x_16365:
[----:B------:R-:W-:Y:S05]  /*1f40*/  @P3 BRA `(.L_x_16366) ;  /* 0x00000000001c3947 */ /* 0x000fea0003800000 */
[----:B------:R-:W-:-:S04]  /*1f50*/  ISETP.NE.U32.AND P4, PT, RZ, UR12, PT ;  /* 0x0000000cff007c0c */ /* 0x000fc8000bf85070 */
[----:B------:R-:W-:-:S13]  /*1f60*/  ISETP.NE.AND.EX P4, PT, RZ, UR13, PT, P4 ;  /* 0x0000000dff007c0c */ /* 0x000fda000bf85340 */
[----:B------:R-:W-:Y:S05]  /*1f70*/  @P4 BRA `(.L_x_16367) ;  /* 0x0000000000084947 */ /* 0x000fea0003800000 */
[----:B------:R-:W-:Y:S05]  /*1f80*/  @P0 BRA `(.L_x_16368) ;  /* 0x0000000000140947 */ /* 0x000fea0003800000 */
[----:B------:R-:W-:Y:S05]  /*1f90*/  BRA `(.L_x_16369) ;  /* 0x0000000000147947 */ /* 0x000fea0003800000 */
.L_x_16367:
[----:B-----5:R-:W-:Y:S01]  /*1fa0*/  FADD.FTZ R19, R11, R19 ;  /* 0x000000130b137221 */ /* 0x020fe20000010000 */
[----:B------:R-:W-:Y:S06]  /*1fb0*/  BRA `(.L_x_16368) ;  /* 0x0000000000087947 */ /* 0x000fec0003800000 */
.L_x_16366:
[----:B-----5:R-:W-:-:S04]  /*1fc0*/  FADD.FTZ R19, R7, R19 ;  /* 0x0000001307137221 */ /* 0x020fc80000010000 */
[----:B------:R-:W-:-:S07]  /*1fd0*/  @P2 FADD.FTZ R19, R11, R19 ;  /* 0x000000130b132221 */ /* 0x000fce0000010000 */
.L_x_16368:
[----:B0-----:R-:W-:-:S07]  /*1fe0*/  MOV R15, R19 ;  /* 0x00000013000f7202 */ /* 0x001fce0000000f00 */
.L_x_16369:
[----:B0-----:R-:W0:Y:S01]  /*1ff0*/  @P0 LDC.64 R40, c[0x0][0x238] ;  /* 0x00008e00ff280b82 */ /* 0x001e220000000a00 */
[C---:B------:R-:W-:Y:S02]  /*2000*/  @P0 IADD3 R39, R149.reuse, 0x400, RZ ;  /* 0x0000040095270810 */ /* 0x040fe40007ffe0ff */
[----:B------:R-:W-:-:S05]  /*2010*/  IADD3 R153, R149, 0x500, RZ ;  /* 0x0000050095997810 */ /* 0x000fca0007ffe0ff */
[----:B------:R-:W1:Y:S01]  /*2020*/  @P1 LDC.64 R42, c[0x0][0x228] ;  /* 0x00008a00ff2a1b82 */ /* 0x000e620000000a00 */
[----:B------:R-:W-:-:S07]  /*2030*/  IMAD.WIDE.U32 R2, R153, 0x10, R2 ;  /* 0x0000001099027825 */ /* 0x000fce00078e0002 */
[----:B------:R-:W2:Y:S01]  /*2040*/  @P2 LDC.64 R36, c[0x0][0x230] ;  /* 0x00008c00ff242b82 */ /* 0x000ea20000000a00 */
[----:B0-----:R-:W-:-:S05]  /*2050*/  @P0 IMAD.WIDE.U32 R40, R39, 0x10, R40 ;  /* 0x0000001027280825 */ /* 0x001fca00078e0028 */
[----:B------:R0:W-:Y:S01]  /*2060*/  @P0 STG.E.128 desc[UR4][R40.64], R12 ;  /* 0x0000000c28000986 */ /* 0x0001e2000c101d04 */
[----:B-1----:R-:W-:-:S05]  /*2070*/  @P1 IMAD.WIDE.U32 R42, R153, 0x10, R42 ;  /* 0x00000010992a1825 */ /* 0x002fca00078e002a */
[----:B-----5:R0:W5:Y:S01]  /*2080*/  @P1 LDG.E.128 R4, desc[UR4][R42.64] ;  /* 0x000000042a041981 */ /* 0x020162000c1e1d00 */
[----:B--2---:R-:W-:-:S03]  /*2090*/  @P2 IMAD.WIDE.U32 R142, R153, 0x10, R36 ;  /* 0x00000010998e2825 */ /* 0x004fc600078e0024 */
[----:B------:R0:W5:Y:S04]  /*20a0*/  LDG.E.128 R36, desc[UR4][R2.64] ;  /* 0x0000000402247981 */ /* 0x000168000c1e1d00 */
[----:B------:R0:W5:Y:S01]  /*20b0*/  @P2 LDG.E.128 R8, desc[UR4][R142.64] ;  /* 0x000000048e082981 */ /* 0x000162000c1e1d00 */
[----:B------:R-:W-:Y:S05]  /*20c0*/  @P3 BRA `(.L_x_16370) ;  /* 0x00000000001c3947 */ /* 0x000fea0003800000 */
[----:B------:R-:W-:-:S04]  /*20d0*/  ISETP.NE.U32.AND P4, PT, RZ, UR12, PT ;  /* 0x0000000cff007c0c */ /* 0x000fc8000bf85070 */
[----:B------:R-:W-:-:S13]  /*20e0*/  ISETP.NE.AND.EX P4, PT, RZ, UR13, PT, P4 ;  /* 0x0000000dff007c0c */ /* 0x000fda000bf85340 */
[----:B------:R-:W-:Y:S05]  /*20f0*/  @P4 BRA `(.L_x_16371) ;  /* 0x0000000000084947 */ /* 0x000fea0003800000 */
[----:B------:R-:W-:Y:S05]  /*2100*/  @P0 BRA `(.L_x_16372) ;  /* 0x0000000000140947 */ /* 0x000fea0003800000 */
[----:B------:R-:W-:Y:S05]  /*2110*/  BRA `(.L_x_16373) ;  /* 0x0000000000147947 */ /* 0x000fea0003800000 */
.L_x_16371:
[----:B-----5:R-:W-:Y:S01]  /*2120*/  FADD.FTZ R36, R8, R36 ;  /* 0x0000002408247221 */ /* 0x020fe20000010000 */
[----:B------:R-:W-:Y:S06]  /*2130*/  BRA `(.L_x_16372) ;  /* 0x0000000000087947 */ /* 0x000fec0003800000 */
.L_x_16370:
[----:B-----5:R-:W-:-:S04]  /*2140*/  FADD.FTZ R36, R4, R36 ;  /* 0x0000002404247221 */ /* 0x020fc80000010000 */
[----:B------:R-:W-:-:S07]  /*2150*/  @P2 FADD.FTZ R36, R8, R36 ;  /* 0x0000002408242221 */ /* 0x000fce0000010000 */
.L_x_16372:
[----:B0----5:R-:W-:-:S07]  /*2160*/  MOV R12, R36 ;  /* 0x00000024000c7202 */ /* 0x021fce0000000f00 */
.L_x_16373:
[----:B------:R-:W-:Y:S05]  /*2170*/  @P3 BRA `(.L_x_16374) ;  /* 0x00000000001c3947 */ /* 0x000fea0003800000 */
[----:B------:R-:W-:-:S04]  /*2180*/  ISETP.NE.U32.AND P4, PT, RZ, UR12, PT ;  /* 0x0000000cff007c0c */ /* 0x000fc8000bf85070 */
[----:B------:R-:W-:-:S13]  /*2190*/  ISETP.NE.AND.EX P4, PT, RZ, UR13, PT, P4 ;  /* 0x0000000dff007c0c */ /* 0x000fda000bf85340 */
[----:B------:R-:W-:Y:S05]  /*21a0*/  @P4 BRA `(.L_x_16375) ;  /* 0x0000000000084947 */ /* 0x000fea0003800000 */
[----:B------:R-:W-:Y:S05]  /*21b0*/  @P0 BRA `(.L_x_16376) ;  /* 0x0000000000140947 */ /* 0x000fea0003800000 */
[----:B------:R-:W-:Y:S05]  /*21c0*/  BRA `(.L_x_16377) ;  /* 0x0000000000147947 */ /* 0x000fea0003800000 */
.L_x_16375:
[----:B-----5:R-:W-:Y:S01]  /*21d0*/  FADD.FTZ R37, R9, R37 ;  /* 0x0000002509257221 */ /* 0x020fe20000010000 */
[----:B------:R-:W-:Y:S06]  /*21e0*/  BRA `(.L_x_16376) ;  /* 0x0000000000087947 */ /* 0x000fec0003800000 */
.L_x_16374:
[----:B-----5:R-:W-:-:S04]  /*21f0*/  FADD.FTZ R37, R5, R37 ;  /* 0x0000002505257221 */ /* 0x020fc80000010000 */
[----:B------:R-:W-:-:S07]  /*2200*/  @P2 FADD.FTZ R37, R9, R37 ;  /* 0x0000002509252221 */ /* 0x000fce0000010000 */
.L_x_16376:
[----:B0----5:R-:W-:-:S07]  /*2210*/  MOV R13, R37 ;  /* 0x00000025000d7202 */ /* 0x021fce0000000f00 */
.L_x_16377:
[----:B------:R-:W-:Y:S05]  /*2220*/  @P3 BRA `(.L_x_16378) ;  /* 0x00000000001c3947 */ /* 0x000fea0003800000 */
[----:B------:R-:W-:-:S04]  /*2230*/  ISETP.NE.U32.AND P4, PT, RZ, UR12, PT ;  /* 0x0000000cff007c0c */ /* 0x000fc8000bf85070 */
[----:B------:R-:W-:-:S13]  /*2240*/  ISETP.NE.AND.EX P4, PT, RZ, UR13, PT, P4 ;  /* 0x0000000dff007c0c */ /* 0x000fda000bf85340 */
[----:B------:R-:W-:Y:S05]  /*2250*/  @P4 BRA `(.L_x_16379) ;  /* 0x0000000000084947 */ /* 0x000fea0003800000 */
[----:B------:R-:W-:Y:S05]  /*2260*/  @P0 BRA `(.L_x_16380) ;  /* 0x0000000000140947 */ /* 0x000fea0003800000 */
[----:B------:R-:W-:Y:S05]  /*2270*/  BRA `(.L_x_16381) ;  /* 0x0000000000147947 */ /* 0x000fea0003800000 */
.L_x_16379:
[----:B-----5:R-:W-:Y:S01]  /*2280*/  FADD.FTZ R38, R10, R38 ;  /* 0x000000260a267221 */ /* 0x020fe20000010000 */
[----:B------:R-:W-:Y:S06]  /*2290*/  BRA `(.L_x_16380) ;  /* 0x0000000000087947 */ /* 0x000fec0003800000 */
.L_x_16378:
[----:B-----5:R-:W-:-:S04]  /*22a0*/  FADD.FTZ R38, R6, R38 ;  /* 0x0000002606267221 */ /* 0x020fc80000010000 */
[----:B------:R-:W-:-:S07]  /*22b0*/  @P2 FADD.FTZ R38, R10, R38 ;  /* 0x000000260a262221 */ /* 0x000fce0000010000 */
.L_x_16380:
[----:B0----5:R-:W-:-:S07]  /*22c0*/  MOV R14, R38 ;  /* 0x00000026000e7202 */ /* 0x021fce0000000f00 */
.L_x_16381:
[----:B------:R-:W-:Y:S05]  /*22d0*/  @P3 BRA `(.L_x_16382) ;  /* 0x00000000001c3947 */ /* 0x000fea0003800000 */
[----:B------:R-:W-:-:S04]  /*22e0*/  ISETP.NE.U32.AND P2, PT, RZ, UR12, PT ;  /* 0x0000000cff007c0c */ /* 0x000fc8000bf45070 */
[----:B------:R-:W-:-:S13]  /*22f0*/  ISETP.NE.AND.EX P2, PT, RZ, UR13, PT, P2 ;  /* 0x0000000dff007c0c */ /* 0x000fda000bf45320 */
[----:B------:R-:W-:Y:S05]  /*2300*/  @P2 BRA `(.L_x_16383) ;  /* 0x0000000000082947 */ /* 0x000fea0003800000 */
[----:B------:R-:W-:Y:S05]  /*2310*/  @P0 BRA `(.L_x_16384) ;  /* 0x0000000000140947 */ /* 0x000fea0003800000 */
[----:B------:R-:W-:Y:S05]  /*2320*/  BRA `(.L_x_16385) ;  /* 0x0000000000147947 */ /* 0x000fea0003800000 */
.L_x_16383:
[----:B-----5:R-:W-:Y:S01]  /*2330*/  FADD.FTZ R39, R11, R39 ;  /* 0x000000270b277221 */ /* 0x020fe20000010000 */
[----:B------:R-:W-:Y:S06]  /*2340*/  BRA `(.L_x_16384) ;  /* 0x0000000000087947 */ /* 0x000fec0003800000 */
.L_x_16382:
[----:B-----5:R-:W-:-:S04]  /*2350*/  FADD.FTZ R39, R7, R39 ;  /* 0x0000002707277221 */ /* 0x020fc80000010000 */
[----:B------:R-:W-:-:S07]  /*2360*/  @P2 FADD.FTZ R39, R11, R39 ;  /* 0x000000270b272221 */ /* 0x000fce0000010000 */
.L_x_16384:
[----:B0----5:R-:W-:-:S07]  /*2370*/  MOV R15, R39 ;  /* 0x00000027000f7202 */ /* 0x021fce0000000f00 */
.L_x_16385:
[----:B0-----:R-:W-:Y:S01]  /*2380*/  FADD.FTZ R2, RZ, R32 ;  /* 0x00000020ff027221 */ /* 0x001fe20000010000 */
[----:B------:R-:W-:Y:S01]  /*2390*/  @P0 IADD3 R43, R149, 0x500, RZ ;  /* 0x00000500952b0810 */ /* 0x000fe20007ffe0ff */
[----:B------:R-:W-:Y:S01]  /*23a0*/  UMOV UR6, 0xffffffff ;  /* 0xffffffff00067882 */ /* 0x000fe20000000000 */
[----:B------:R-:W-:Y:S01]  /*23b0*/  LOP3.LUT P2, RZ, R0, 0xff, RZ, 0xc0, !PT ;  /* 0x000000ff00ff7812 */ /* 0x000fe2000784c0ff */
        /* <DEDUP_REMOVED lines=23> */
[----:B-----5:R-:W-:Y:S01]  /*2530*/  FADD.FTZ R0, R41, R36 ;  /* 0x0000002429007221 */ /* 0x020fe20000010000 */
        /* <DEDUP_REMOVED lines=75> */
.L_x_16398:
        /* <DEDUP_REMOVED lines=62> */
[----:B------:R-:W3:Y:S05]  /*2dd0*/  SHFL.DOWN PT, R40, R41, 0x1, 0x1f ;  /* 0x08201f0029287f89 */ /* 0x000eea00000e0000 */
[----:B------:R-:W4:Y:S01]  /*2de0*/  @!P3 LDC.64 R42, c[0x0][0x250] ;  /* 0x00009400ff2abb82 */ /* 0x000f220000000a00 */
[----:B0-----:R-:W-:Y:S01]  /*2df0*/  FADD.FTZ R0, R143, -R146 ;  /* 0x800000928f007221 */ /* 0x001fe20000010000 */
[----:B------:R-:W-:-:S03]  /*2e00*/  FMUL.FTZ R159, R146, R157 ;  /* 0x0000009d929f7220 */ /* 0x000fc60000410000 */
[----:B------:R-:W-:Y:S01]  /*2e10*/  FMUL.FTZ R155, R0, R0 ;  /* 0x00000000009b7220 */ /* 0x000fe20000410000 */
[----:B------:R-:W-:-:S03]  /*2e20*/  FFMA.FTZ R0, R2, R143, R159 ;  /* 0x0000008f02007223 */ /* 0x000fc6000001009f */
[----:B------:R-:W-:Y:S01]  /*2e30*/  FMUL.FTZ R155, R2, R155 ;  /* 0x0000009b029b7220 */ /* 0x000fe20000410000 */
[----:B--2---:R-:W-:Y:S01]  /*2e40*/  FMUL.FTZ R0, R3, R0 ;  /* 0x0000000003007220 */ /* 0x004fe20000410000 */
[----:B---3--:R-:W-:Y:S02]  /*2e50*/  FADD.FTZ R40, R41, R40 ;  /* 0x0000002829287221 */ /* 0x008fe40000010000 */
[----:B------:R-:W-:Y:S02]  /*2e60*/  FMUL.FTZ R155, R155, R157 ;  /* 0x0000009d9b9b7220 */ /* 0x000fe40000410000 */
[----:B------:R-:W0:Y:S02]  /*2e70*/  SHFL.IDX PT, R157, R0, RZ, 0x1f ;  /* 0x00001fff009d7589 */ /* 0x000e2400000e0000 */
[----:B------:R-:W-:Y:S01]  /*2e80*/  FFMA.FTZ R155, R3, R155, R40 ;  /* 0x0000009b039b7223 */ /* 0x000fe20000010028 */
[----:B----4-:R-:W-:Y:S01]  /*2e90*/  @!P3 IMAD.WIDE R42, R93, 0x4, R42 ;  /* 0x000000045d2ab825 */ /* 0x010fe200078e022a */
[----:B------:R-:W2:Y:S04]  /*2ea0*/  @!P3 LDC.64 R2, c[0x0][0x258] ;  /* 0x00009600ff02bb82 */ /* 0x000ea80000000a00 */
[----:B------:R-:W1:Y:S01]  /*2eb0*/  SHFL.IDX PT, R155, R155, RZ, 0x1f ;  /* 0x00001fff9b9b7589 */ /* 0x000e6200000e0000 */
[C---:B0-----:R-:W-:Y:S01]  /*2ec0*/  FMUL.FTZ R40, R157.reuse, R157 ;  /* 0x0000009d9d287220 */ /* 0x041fe20000410000 */
[----:B------:R-:W-:-:S02]  /*2ed0*/  FSEL R0, R157, RZ, !P5 ;  /* 0x000000ff9d007208 */ /* 0x000fc40006800000 */
[----:B------:R0:W-:Y:S02]  /*2ee0*/  @!P3 STG.E desc[UR4][R42.64], R157 ;  /* 0x0000009d2a00b986 */ /* 0x0001e4000c101904 */
[----:B------:R-:W-:Y:S01]  /*2ef0*/  FSEL R41, R40, RZ, P5 ;  /* 0x000000ff28297208 */ /* 0x000fe20002800000 */
[C---:B------:R-:W-:Y:S01]  /*2f00*/  FADD.FTZ R32, -R0.reuse, R32 ;  /* 0x0000002000207221 */ /* 0x040fe20000010100 */
[----:B------:R-:W-:Y:S01]  /*2f10*/  FADD.FTZ R33, -R0, R33 ;  /* 0x0000002100217221 */ /* 0x000fe20000010100 */
[----:B-1----:R-:W-:Y:S01]  /*2f20*/  FFMA.FTZ R40, R155, UR8, R142 ;  /* 0x000000089b287c23 */ /* 0x002fe2000801008e */
[----:B--2---:R-:W-:-:S04]  /*2f30*/  @!P3 IMAD.WIDE R142, R93, 0x4, R2 ;  /* 0x000000045d8eb825 */ /* 0x004fc800078e0202 */
[----:B------:R-:W-:Y:S01]  /*2f40*/  FADD.FTZ R34, -R0, R34 ;  /* 0x0000002200227221 */ /* 0x000fe20000010100 */
[----:B------:R-:W1:Y:S01]  /*2f50*/  LDC.64 R2, c[0x0][0x2c0] ;  /* 0x0000b000ff027b82 */ /* 0x000e620000000a00 */
[----:B------:R-:W-:Y:S01]  /*2f60*/  FADD.FTZ R144, R40, R41 ;  /* 0x0000002928907221 */ /* 0x000fe20000010000 */
[C---:B------:R-:W-:Y:S01]  /*2f70*/  FADD.FTZ R35, -R0.reuse, R35 ;  /* 0x0000002300237221 */ /* 0x040fe20000010100 */
[C---:B------:R-:W-:Y:S01]  /*2f80*/  FADD.FTZ R152, -R0.reuse, R22 ;  /* 0x0000001600987221 */ /* 0x040fe20000010100 */
[C---:B------:R-:W-:Y:S01]  /*2f90*/  FADD.FTZ R154, -R0.reuse, R23 ;  /* 0x00000017009a7221 */ /* 0x040fe20000010100 */
[----:B------:R-:W2:Y:S01]  /*2fa0*/  MUFU.RSQ R161, R144 ;  /* 0x0000009000a17308 */ /* 0x000ea20000001400 */
[C---:B------:R-:W-:Y:S01]  /*2fb0*/  FADD.FTZ R155, -R0.reuse, R24 ;  /* 0x00000018009b7221 */ /* 0x040fe20000010100 */
[C---:B------:R-:W-:Y:S01]  /*2fc0*/  FADD.FTZ R156, -R0.reuse, R25 ;  /* 0x00000019009c7221 */ /* 0x040fe20000010100 */
[----:B------:R-:W3:Y:S01]  /*2fd0*/  LDC.64 R40, c[0x0][0x2b8] ;  /* 0x0000ae00ff287b82 */ /* 0x000ee20000000a00 */
[C---:B0-----:R-:W-:Y:S01]  /*2fe0*/  FADD.FTZ R157, -R0.reuse, R26 ;  /* 0x0000001a009d7221 */ /* 0x041fe20000010100 */
        /* <DEDUP_REMOVED lines=9> */
[----:B------:R-:W-:Y:S01]  /*3080*/  IADD3 R93, R93, UR10, RZ ;  /* 0x0000000a5d5d7c10 */ /* 0x000fe2000fffe0ff */
[C---:B--2---:R-:W-:Y:S01]  /*3090*/  FMUL.FTZ R150, R161.reuse, R35 ;  /* 0x00000023a1967220 */ /* 0x044fe20000410000 */
[C---:B------:R-:W-:Y:S01]  /*30a0*/  FMUL.FTZ R148, R161.reuse, R34 ;  /* 0x00000022a1947220 */ /* 0x040fe20000410000 */
[C---:B------:R-:W-:Y:S01]  /*30b0*/  FMUL.FTZ R146, R161.reuse, R33 ;  /* 0x00000021a1927220 */ /* 0x040fe20000410000 */
[----:B------:R-:W-:Y:S01]  /*30c0*/  FMUL.FTZ R144, R161, R32 ;  /* 0x00000020a1907220 */ /* 0x000fe20000410000 */
[----:B------:R-:W-:Y:S01]  /*30d0*/  FFMA.FTZ R35, R121, R150, R96 ;  /* 0x0000009679237223 */ /* 0x000fe20000010060 */
[----:B------:R-:W-:Y:S01]  /*30e0*/  FFMA.FTZ R34, R69, R148, R46 ;  /* 0x0000009445227223 */ /* 0x000fe2000001002e */
[----:B------:R-:W-:Y:S01]  /*30f0*/  FFMA.FTZ R33, R119, R146, R94 ;  /* 0x0000009277217223 */ /* 0x000fe2000001005e */
[----:B------:R-:W-:Y:S01]  /*3100*/  FFMA.FTZ R32, R70, R144, R45 ;  /* 0x0000009046207223 */ /* 0x000fe2000001002d */
[----:B------:R0:W-:Y:S01]  /*3110*/  @!P3 STG.E desc[UR4][R142.64], R161 ;  /* 0x000000a18e00b986 */ /* 0x0001e2000c101904 */
[----:B------:R-:W-:Y:S01]  /*3120*/  FMUL.FTZ R154, R161, R154 ;  /* 0x0000009aa19a7220 */ /* 0x000fe20000410000 */
[----:B---3--:R-:W-:-:S04]  /*3130*/  IMAD.WIDE.U32 R42, R149, 0x10, R40 ;  /* 0x00000010952a7825 */ /* 0x008fc800078e0028 */
[----:B------:R-:W-:Y:S01]  /*3140*/  FMUL.FTZ R152, R161, R152 ;  /* 0x00000098a1987220 */ /* 0x000fe20000410000 */
[----:B------:R-:W-:Y:S01]  /*3150*/  FFMA.FTZ R23, R120, R150, R97 ;  /* 0x0000009678177223 */ /* 0x000fe20000010061 */
[----:B------:R-:W-:Y:S01]  /*3160*/  FFMA.FTZ R22, R81, R148, R48 ;  /* 0x0000009451167223 */ /* 0x000fe20000010030 */
[----:B-1----:R-:W-:Y:S01]  /*3170*/  IMAD.WIDE.U32 R24, R149, 0x10, R2 ;  /* 0x0000001095187825 */ /* 0x002fe200078e0002 */
[----:B------:R1:W-:Y:S03]  /*3180*/  STG.E.128 desc[UR4][R42.64], R32 ;  /* 0x000000202a007986 */ /* 0x0003e6000c101d04 */
[C---:B------:R-:W-:Y:S01]  /*3190*/  FMUL.FTZ R155, R161.reuse, R155 ;  /* 0x0000009ba19b7220 */ /* 0x040fe20000410000 */
[C---:B------:R-:W-:Y:S01]  /*31a0*/  FMUL.FTZ R156, R161.reuse, R156 ;  /* 0x0000009ca19c7220 */ /* 0x040fe20000410000 */
[C---:B------:R-:W-:Y:S01]  /*31b0*/  FMUL.FTZ R157, R161.reuse, R157 ;  /* 0x0000009da19d7220 */ /* 0x040fe20000410000 */
[C---:B------:R-:W-:Y:S01]  /*31c0*/  FMUL.FTZ R158, R161.reuse, R158 ;  /* 0x0000009ea19e7220 */ /* 0x040fe20000410000 */
[C---:B0-----:R-:W-:Y:S01]  /*31d0*/  FADD.FTZ R142, -R0.reuse, R20 ;  /* 0x00000014008e7221 */ /* 0x041fe20000010100 */
[----:B------:R-:W-:Y:S01]  /*31e0*/  FADD.FTZ R143, -R0, R21 ;  /* 0x00000015008f7221 */ /* 0x000fe20000010100 */
[----:B------:R-:W-:Y:S01]  /*31f0*/  FFMA.FTZ R21, R118, R146, R95 ;  /* 0x0000009276157223 */ /* 0x000fe2000001005f */
[----:B------:R-:W-:Y:S01]  /*3200*/  FFMA.FTZ R20, R82, R144, R47 ;  /* 0x0000009052147223 */ /* 0x000fe2000001002f */
[C---:B------:R-:W-:Y:S01]  /*3210*/  FMUL.FTZ R142, R161.reuse, R142 ;  /* 0x0000008ea18e7220 */ /* 0x040fe20000410000 */
[C---:B------:R-:W-:Y:S01]  /*3220*/  FMUL.FTZ R143, R161.reuse, R143 ;  /* 0x0000008fa18f7220 */ /* 0x040fe20000410000 */
[C---:B------:R-:W-:Y:S01]  /*3230*/  FMUL.FTZ R146, R161.reuse, R29 ;  /* 0x0000001da1927220 */ /* 0x040fe20000410000 */
[----:B------:R-:W-:Y:S01]  /*3240*/  FMUL.FTZ R148, R161, R30 ;  /* 0x0000001ea1947220 */ /* 0x000fe20000410000 */
[----:B------:R0:W-:Y:S01]  /*3250*/  STG.E.128 desc[UR4][R24.64], R20 ;  /* 0x0000001418007986 */ /* 0x0001e2000c101d04 */
[----:B------:R-:W-:Y:S01]  /*3260*/  FFMA.FTZ R30, R85, R157, R56 ;  /* 0x0000009d551e7223 */ /* 0x000fe20000010038 */
[----:B------:R-:W-:Y:S01]  /*3270*/  FFMA.FTZ R29, R126, R156, R103 ;  /* 0x0000009c7e1d7223 */ /* 0x000fe20000010067 */
[----:B------:R-:W-:Y:S01]  /*3280*/  FMUL.FTZ R160, R161, R36 ;  /* 0x00000024a1a07220 */ /* 0x000fe20000410000 */
[----:B------:R-:W-:Y:S01]  /*3290*/  ISETP.GE.AND P3, PT, R93, UR11, PT ;  /* 0x0000000b5d007c0c */ /* 0x000fe2000bf66270 */
[C---:B-1----:R-:W-:Y:S01]  /*32a0*/  FADD.FTZ R34, -R0.reuse, R16 ;  /* 0x0000001000227221 */ /* 0x042fe20000010100 */
[----:B------:R-:W-:Y:S01]  /*32b0*/  IADD3 R33, R149, 0x100, RZ ;  /* 0x0000010095217810 */ /* 0x000fe20007ffe0ff */
[C---:B------:R-:W-:Y:S01]  /*32c0*/  FADD.FTZ R35, -R0.reuse, R17 ;  /* 0x0000001100237221 */ /* 0x040fe20000010100 */
[C---:B------:R-:W-:Y:S01]  /*32d0*/  FADD.FTZ R42, -R0.reuse, R18 ;  /* 0x00000012002a7221 */ /* 0x040fe20000010100 */
[----:B------:R-:W-:Y:S01]  /*32e0*/  FADD.FTZ R43, -R0, R19 ;  /* 0x00000013002b7221 */ /* 0x000fe20000010100 */
[----:B------:R-:W-:Y:S01]  /*32f0*/  FFMA.FTZ R19, R125, R154, R100 ;  /* 0x0000009a7d137223 */ /* 0x000fe20000010064 */
[----:B------:R-:W-:-:S04]  /*3300*/  IMAD.WIDE.U32 R26, R33, 0x10, R40 ;  /* 0x00000010211a7825 */ /* 0x000fc800078e0028 */
[----:B------:R-:W-:Y:S01]  /*3310*/  FFMA.FTZ R18, R71, R152, R50 ;  /* 0x0000009847127223 */ /* 0x000fe20000010032 */
[----:B------:R-:W-:Y:S01]  /*3320*/  FFMA.FTZ R17, R123, R143, R98 ;  /* 0x0000008f7b117223 */ /* 0x000fe20000010062 */
[----:B------:R-:W-:Y:S01]  /*3330*/  FFMA.FTZ R16, R72, R142, R49 ;  /* 0x0000008e48107223 */ /* 0x000fe20000010031 */
[----:B------:R-:W-:-:S04]  /*3340*/  IMAD.WIDE.U32 R32, R33, 0x10, R2 ;  /* 0x0000001021207825 */ /* 0x000fc800078e0002 */
[C---:B------:R-:W-:Y:S01]  /*3350*/  FMUL.FTZ R0, R161.reuse, R28 ;  /* 0x0000001ca1007220 */ /* 0x040fe20000410000 */
[----:B------:R-:W-:Y:S01]  /*3360*/  FMUL.FTZ R149, R161, R31 ;  /* 0x0000001fa1957220 */ /* 0x000fe20000410000 */
[----:B0-----:R-:W-:Y:S01]  /*3370*/  FFMA.FTZ R23, R129, R158, R104 ;  /* 0x0000009e81177223 */ /* 0x001fe20000010068 */
[----:B------:R0:W-:Y:S01]  /*3380*/  STG.E.128 desc[UR4][R26.64], R16 ;  /* 0x000000101a007986 */ /* 0x0001e2000c101d04 */
[----:B------:R-:W-:-:S04]  /*3390*/  IMAD.WIDE.U32 R24, R145, 0x10, R40 ;  /* 0x0000001091187825 */ /* 0x000fc800078e0028 */
[----:B------:R-:W-:Y:S01]  /*33a0*/  FFMA.FTZ R22, R73, R157, R54 ;  /* 0x0000009d49167223 */ /* 0x000fe20000010036 */
[----:B------:R-:W-:Y:S01]  /*33b0*/  FFMA.FTZ R21, R127, R156, R102 ;  /* 0x0000009c7f157223 */ /* 0x000fe20000010066 */
[----:B------:R-:W-:Y:S01]  /*33c0*/  FFMA.FTZ R20, R74, R155, R53 ;  /* 0x0000009b4a147223 */ /* 0x000fe20000010035 */
[C---:B------:R-:W-:Y:S01]  /*33d0*/  FMUL.FTZ R150, R161.reuse, R34 ;  /* 0x00000022a1967220 */ /* 0x040fe20000410000 */
[----:B------:R-:W-:Y:S01]  /*33e0*/  FMUL.FTZ R159, R161, R35 ;  /* 0x00000023a19f7220 */ /* 0x000fe20000410000 */
[----:B------:R-:W-:-:S04]  /*33f0*/  IMAD.WIDE.U32 R144, R145, 0x10, R2 ;  /* 0x0000001091907825 */ /* 0x000fc800078e0002 */
[----:B------:R-:W-:Y:S01]  /*3400*/  FFMA.FTZ R31, R128, R158, R105 ;  /* 0x0000009e801f7223 */ /* 0x000fe20000010069 */
[----:B------:R-:W-:Y:S01]  /*3410*/  FFMA.FTZ R28, R86, R155, R55 ;  /* 0x0000009b561c7223 */ /* 0x000fe20000010037 */
[----:B------:R-:W-:Y:S01]  /*3420*/  FFMA.FTZ R35, R133, R149, R108 ;  /* 0x0000009585237223 */ /* 0x000fe2000001006c */
[----:B------:R-:W-:Y:S01]  /*3430*/  FFMA.FTZ R34, R75, R148, R58 ;  /* 0x000000944b227223 */ /* 0x000fe2000001003a */
[----:B0-----:R-:W-:Y:S01]  /*3440*/  FFMA.FTZ R19, R124, R154, R101 ;  /* 0x0000009a7c137223 */ /* 0x001fe20000010065 */
[----:B------:R-:W-:Y:S01]  /*3450*/  FFMA.FTZ R18, R83, R152, R52 ;  /* 0x0000009853127223 */ /* 0x000fe20000010034 */
[----:B------:R-:W-:Y:S01]  /*3460*/  FFMA.FTZ R17, R122, R143, R99 ;  /* 0x0000008f7a117223 */ /* 0x000fe20000010063 */
[----:B------:R-:W-:Y:S01]  /*3470*/  FFMA.FTZ R16, R84, R142, R51 ;  /* 0x0000008e54107223 */ /* 0x000fe20000010033 */
[C---:B------:R-:W-:Y:S01]  /*3480*/  FMUL.FTZ R26, R161.reuse, R42 ;  /* 0x0000002aa11a7220 */ /* 0x040fe20000410000 */
[C---:B------:R-:W-:Y:S01]  /*3490*/  FMUL.FTZ R27, R161.reuse, R43 ;  /* 0x0000002ba11b7220 */ /* 0x040fe20000410000 */
[C---:B------:R-:W-:Y:S01]  /*34a0*/  FMUL.FTZ R152, R161.reuse, R37 ;  /* 0x00000025a1987220 */ /* 0x040fe20000410000 */
[----:B------:R-:W-:Y:S01]  /*34b0*/  FMUL.FTZ R154, R161, R38 ;  /* 0x00000026a19a7220 */ /* 0x000fe20000410000 */
[----:B------:R0:W-:Y:S01]  /*34c0*/  STG.E.128 desc[UR4][R32.64], R16 ;  /* 0x0000001020007986 */ /* 0x0001e2000c101d04 */
[----:B------:R-:W-:-:S04]  /*34d0*/  IMAD.WIDE.U32 R142, R147, 0x10, R40 ;  /* 0x00000010938e7825 */ /* 0x000fc800078e0028 */
[----:B------:R-:W-:Y:S01]  /*34e0*/  FMUL.FTZ R161, R161, R39 ;  /* 0x00000027a1a17220 */ /* 0x000fe20000410000 */
[----:B------:R1:W-:Y:S01]  /*34f0*/  STG.E.128 desc[UR4][R24.64], R20 ;  /* 0x0000001418007986 */ /* 0x0003e2000c101d04 */
[----:B------:R-:W-:-:S03]  /*3500*/  IMAD.WIDE.U32 R38, R147, 0x10, R2 ;  /* 0x0000001093267825 */ /* 0x000fc600078e0002 */
[----:B------:R2:W-:Y:S01]  /*3510*/  STG.E.128 desc[UR4][R144.64], R28 ;  /* 0x0000001c90007986 */ /* 0x0005e2000c101d04 */
[----:B------:R-:W-:-:S04]  /*3520*/  IMAD.WIDE.U32 R36, R151, 0x10, R40 ;  /* 0x0000001097247825 */ /* 0x000fc800078e0028 */
[----:B------:R-:W-:-:S04]  /*3530*/  IMAD.WIDE.U32 R42, R151, 0x10, R2 ;  /* 0x00000010972a7825 */ /* 0x000fc800078e0002 */
[----:B------:R-:W-:-:S04]  /*3540*/  IMAD.WIDE.U32 R40, R153, 0x10, R40 ;  /* 0x0000001099287825 */ /* 0x000fc800078e0028 */
[----:B0-----:R-:W-:Y:S01]  /*3550*/  FFMA.FTZ R33, R131, R146, R106 ;  /* 0x0000009283217223 */ /* 0x001fe2000001006a */
[----:B------:R-:W-:Y:S01]  /*3560*/  FFMA.FTZ R32, R76, R0, R57 ;  /* 0x000000004c207223 */ /* 0x000fe20000010039 */
[----:B------:R-:W-:Y:S01]  /*3570*/  FFMA.FTZ R19, R132, R149, R109 ;  /* 0x0000009584137223 */ /* 0x000fe2000001006d */
[----:B------:R-:W-:Y:S01]  /*3580*/  FFMA.FTZ R18, R87, R148, R60 ;  /* 0x0000009457127223 */ /* 0x000fe2000001003c */
[----:B------:R-:W-:Y:S01]  /*3590*/  FFMA.FTZ R17, R130, R146, R107 ;  /* 0x0000009282117223 */ /* 0x000fe2000001006b */
[----:B------:R-:W-:Y:S01]  /*35a0*/  FFMA.FTZ R16, R88, R0, R59 ;  /* 0x0000000058107223 */ /* 0x000fe2000001003b */
[----:B-1----:R-:W-:Y:S01]  /*35b0*/  FFMA.FTZ R23, R137, R27, R112 ;  /* 0x0000001b89177223 */ /* 0x002fe20000010070 */
[----:B------:R-:W-:Y:S01]  /*35c0*/  FFMA.FTZ R22, R77, R26, R62 ;  /* 0x0000001a4d167223 */ /* 0x000fe2000001003e */
[----:B------:R-:W-:Y:S01]  /*35d0*/  FFMA.FTZ R21, R135, R159, R110 ;  /* 0x0000009f87157223 */ /* 0x000fe2000001006e */
[----:B------:R-:W-:Y:S01]  /*35e0*/  FFMA.FTZ R20, R78, R150, R61 ;  /* 0x000000964e147223 */ /* 0x000fe2000001003d */
[----:B------:R-:W-:Y:S01]  /*35f0*/  FFMA.FTZ R27, R136, R27, R113 ;  /* 0x0000001b881b7223 */ /* 0x000fe20000010071 */
[----:B------:R-:W-:Y:S01]  /*3600*/  FFMA.FTZ R26, R89, R26, R64 ;  /* 0x0000001a591a7223 */ /* 0x000fe20000010040 */
[----:B------:R-:W-:Y:S01]  /*3610*/  FFMA.FTZ R25, R134, R159, R111 ;  /* 0x0000009f86197223 */ /* 0x000fe2000001006f */
[----:B------:R-:W-:Y:S01]  /*3620*/  FFMA.FTZ R24, R90, R150, R63 ;  /* 0x000000965a187223 */ /* 0x000fe2000001003f */
[----:B------:R0:W-:Y:S01]  /*3630*/  STG.E.128 desc[UR4][R142.64], R32 ;  /* 0x000000208e007986 */ /* 0x0001e2000c101d04 */
[----:B--2---:R-:W-:Y:S01]  /*3640*/  FFMA.FTZ R31, R141, R161, R116 ;  /* 0x000000a18d1f7223 */ /* 0x004fe20000010074 */
[----:B------:R-:W-:Y:S01]  /*3650*/  FFMA.FTZ R30, R79, R154, R66 ;  /* 0x0000009a4f1e7223 */ /* 0x000fe20000010042 */
[----:B------:R-:W-:Y:S01]  /*3660*/  FFMA.FTZ R29, R139, R152, R114 ;  /* 0x000000988b1d7223 */ /* 0x000fe20000010072 */
[----:B------:R-:W-:Y:S01]  /*3670*/  FFMA.FTZ R28, R80, R160, R65 ;  /* 0x000000a0501c7223 */ /* 0x000fe20000010041 */
[----:B------:R-:W-:Y:S01]  /*3680*/  IMAD.WIDE.U32 R2, R153, 0x10, R2 ;  /* 0x0000001099027825 */ /* 0x000fe200078e0002 */
[----:B------:R1:W-:Y:S01]  /*3690*/  STG.E.128 desc[UR4][R38.64], R16 ;  /* 0x0000001026007986 */ /* 0x0003e2000c101d04 */
[----:B------:R-:W-:-:S03]  /*36a0*/  SEL R0, RZ, 0x1, P2 ;  /* 0x00000001ff007807 */ /* 0x000fc60001000000 */
[----:B------:R1:W-:Y:S04]  /*36b0*/  STG.E.128 desc[UR4][R36.64], R20 ;  /* 0x0000001424007986 */ /* 0x0003e8000c101d04 */
[----:B------:R1:W-:Y:S01]  /*36c0*/  STG.E.128 desc[UR4][R42.64], R24 ;  /* 0x000000182a007986 */ /* 0x0003e2000c101d04 */
[----:B0-----:R-:W-:Y:S01]  /*36d0*/  FFMA.FTZ R35, R140, R161, R117 ;  /* 0x000000a18c237223 */ /* 0x001fe20000010075 */
[----:B------:R-:W-:Y:S01]  /*36e0*/  FFMA.FTZ R34, R91, R154, R68 ;  /* 0x0000009a5b227223 */ /* 0x000fe20000010044 */
[----:B------:R-:W-:Y:S01]  /*36f0*/  FFMA.FTZ R33, R138, R152, R115 ;  /* 0x000000988a217223 */ /* 0x000fe20000010073 */
[----:B------:R-:W-:Y:S01]  /*3700*/  FFMA.FTZ R32, R92, R160, R67 ;  /* 0x000000a05c207223 */ /* 0x000fe20000010043 */
[----:B------:R1:W-:Y:S04]  /*3710*/  STG.E.128 desc[UR4][R40.64], R28 ;  /* 0x0000001c28007986 */ /* 0x0003e8000c101d04 */
[----:B------:R1:W-:Y:S01]  /*3720*/  STG.E.128 desc[UR4][R2.64], R32 ;  /* 0x0000002002007986 */ /* 0x0003e2000c101d04 */
[----:B------:R-:W-:Y:S05]  /*3730*/  @!P3 BRA `(.L_x_16387) ;  /* 0xffffffd400a8b947 */ /* 0x000fea000383ffff */
[----:B------:R-:W-:Y:S05]  /*3740*/  EXIT ;  /* 0x000000000000794d */ /* 0x000fea0003800000 */
.L_x_16386:
[----:B------:R-:W-:Y:S01]  /*3750*/  HFMA2.MMA R148, -RZ, RZ, 0, 5.9604644775390625e-08 ;  /* 0x00000001ff947435 */ /* 0x000fe200000001ff */
[----:B------:R-:W-:Y:S02]  /*3760*/  MOV R155, R0 ;  /* 0x00000000009b7202 */ /* 0x000fe40000000f00 */
[----:B------:R-:W-:Y:S02]  /*3770*/  MOV R157, 0x1f ;  /* 0x0000001f009d7802 */ /* 0x000fe40000000f00 */
[----:B------:R-:W-:-:S07]  /*3780*/  MOV R146, 0xffffffff ;  /* 0xffffffff00927802 */ /* 0x000fce0000000f00 */
[----:B------:R-:W-:Y:S05]  /*3790*/  WARPSYNC.COLLECTIVE R146, `(.L_x_16388) ;  /* 0x0000000092087348 */ /* 0x000fea0003c00000 */
[----:B------:R0:W1:Y:S02]  /*37a0*/  SHFL.BFLY P4, R143, R155, R148, R157 ;  /* 0x0c0000949b8f7389 */ /* 0x000064000008009d */
[----:B01----:R-:W-:Y:S01]  /*37b0*/  ENDCOLLECTIVE ;  /* 0x000000000000791b */ /* 0x003fe20003800000 */
.L_x_16388:
[----:B------:R-:W-:Y:S01]  /*37c0*/  HFMA2.MMA R148, -RZ, RZ, 0, 1.1920928955078125e-07 ;  /* 0x00000002ff947435 */ /* 0x000fe200000001ff */
[----:B------:R-:W-:-:S05]  /*37d0*/  MOV R3, R143 ;  /* 0x0000008f00037202 */ /* 0x000fca0000000f00 */
[----:B------:R-:W-:-:S05]  /*37e0*/  FADD.FTZ R3, R0, R3 ;  /* 0x0000000300037221 */ /* 0x000fca0000010000 */
[----:B------:R-:W-:-:S07]  /*37f0*/  MOV R155, R3 ;  /* 0x00000003009b7202 */ /* 0x000fce0000000f00 */
[----:B------:R-:W-:Y:S05]  /*3800*/  WARPSYNC.COLLECTIVE R146, `(.L_x_16389) ;  /* 0x0000000092087348 */ /* 0x000fea0003c00000 */
[----:B------:R0:W1:Y:S02]  /*3810*/  SHFL.BFLY P4, R143, R155, R148, R157 ;  /* 0x0c0000949b8f7389 */ /* 0x000064000008009d */
[----:B01----:R-:W-:Y:S01]  /*3820*/  ENDCOLLECTIVE ;  /* 0x000000000000791b */ /* 0x003fe20003800000 */
.L_x_16389:
[----:B------:R-:W-:Y:S01]  /*3830*/  HFMA2.MMA R148, -RZ, RZ, 0, 2.384185791015625e-07 ;  /* 0x00000004ff947435 */ /* 0x000fe200000001ff */
[----:B------:R-:W-:-:S05]  /*3840*/  MOV R2, R143 ;  /* 0x0000008f00027202 */ /* 0x000fca0000000f00 */
[----:B------:R-:W-:-:S05]  /*3850*/  FADD.FTZ R42, R3, R2 ;  /* 0x00000002032a7221 */ /* 0x000fca0000010000 */
[----:B------:R-:W-:-:S07]  /*3860*/  MOV R155, R42 ;  /* 0x0000002a009b7202 */ /* 0x000fce0000000f00 */
[----:B------:R-:W-:Y:S05]  /*3870*/  WARPSYNC.COLLECTIVE R146, `(.L_x_16390) ;  /* 0x0000000092087348 */ /* 0x000fea0003c00000 */
[----:B------:R0:W1:Y:S02]  /*3880*/  SHFL.BFLY P4, R143, R155, R148, R157 ;  /* 0x0c0000949b8f7389 */ /* 0x000064000008009d */
[----:B01----:R-:W-:Y:S01]  /*3890*/  ENDCOLLECTIVE ;  /* 0x000000000000791b */ /* 0x003fe20003800000 */
.L_x_16390:
[----:B------:R-:W-:Y:S01]  /*38a0*/  HFMA2.MMA R148, -RZ, RZ, 0, 4.76837158203125e-07 ;  /* 0x00000008ff947435 */ /* 0x000fe200000001ff */
[----:B------:R-:W-:-:S05]  /*38b0*/  MOV R43, R143 ;  /* 0x0000008f002b7202 */ /* 0x000fca0000000f00 */
[----:B------:R-:W-:-:S05]  /*38c0*/  FADD.FTZ R43, R42, R43 ;  /* 0x0000002b2a2b7221 */ /* 0x000fca0000010000 */
[----:B------:R-:W-:-:S07]  /*38d0*/  MOV R155, R43 ;  /* 0x0000002b009b7202 */ /* 0x000fce0000000f00 */
[----:B------:R-:W-:Y:S05]  /*38e0*/  WARPSYNC.COLLECTIVE R146, `(.L_x_16391) ;  /* 0x0000000092087348 */ /* 0x000fea0003c00000 */
[----:B------:R0:W1:Y:S02]  /*38f0*/  SHFL.BFLY P4, R143, R155, R148, R157 ;  /* 0x0c0000949b8f7389 */ /* 0x000064000008009d */
[----:B01----:R-:W-:Y:S01]  /*3900*/  ENDCOLLECTIVE ;  /* 0x000000000000791b */ /* 0x003fe20003800000 */
.L_x_16391:
[----:B------:R-:W-:Y:S01]  /*3910*/  HFMA2.MMA R148, -RZ, RZ, 0, 9.5367431640625e-07 ;  /* 0x00000010ff947435 */ /* 0x000fe200000001ff */
[----:B------:R-:W-:-:S05]  /*3920*/  MOV R2, R143 ;  /* 0x0000008f00027202 */ /* 0x000fca0000000f00 */
[----:B------:R-:W-:-:S05]  /*3930*/  FADD.FTZ R142, R43, R2 ;  /* 0x000000022b8e7221 */ /* 0x000fca0000010000 */
[----:B------:R-:W-:-:S07]  /*3940*/  MOV R155, R142 ;  /* 0x0000008e009b7202 */ /* 0x000fce0000000f00 */
[----:B------:R-:W-:Y:S05]  /*3950*/  WARPSYNC.COLLECTIVE R146, `(.L_x_16392) ;  /* 0x0000000092087348 */ /* 0x000fea0003c00000 */
[----:B------:R0:W1:Y:S02]  /*3960*/  SHFL.BFLY P4, R143, R155, R148, R157 ;  /* 0x0c0000949b8f7389 */ /* 0x000064000008009d */
[----:B01----:R-:W-:Y:S01]  /*3970*/  ENDCOLLECTIVE ;  /* 0x000000000000791b */ /* 0x003fe20003800000 */
.L_x_16392:
        /* <DEDUP_REMOVED lines=55> */
.L_x_16393:
[----:B------:R-:W-:Y:S01]  /*3cf0*/  HFMA2.MMA R148, -RZ, RZ, 0, 1.1920928955078125e-07 ;  /* 0x00000002ff947435 */ /* 0x000fe200000001ff */
[----:B------:R-:W-:-:S05]  /*3d00*/  MOV R3, R143 ;  /* 0x0000008f00037202 */ /* 0x000fca0000000f00 */
[----:B------:R-:W-:-:S05]  /*3d10*/  FADD.FTZ R3, R0, R3 ;  /* 0x0000000300037221 */ /* 0x000fca0000010000 */
[----:B------:R-:W-:-:S07]  /*3d20*/  MOV R155, R3 ;  /* 0x00000003009b7202 */ /* 0x000fce0000000f00 */
[----:B------:R-:W-:Y:S05]  /*3d30*/  WARPSYNC.COLLECTIVE R146, `(.L_x_16394) ;  /* 0x0000000092087348 */ /* 0x000fea0003c00000 */
[----:B------:R0:W1:Y:S02]  /*3d40*/  SHFL.BFLY P4, R143, R155, R148, R157 ;  /* 0x0c0000949b8f7389 */ /* 0x000064000008009d */
[----:B01----:R-:W-:Y:S01]  /*3d50*/  ENDCOLLECTIVE ;  /* 0x000000000000791b */ /* 0x003fe20003800000 */
.L_x_16394:
[----:B------:R-:W-:Y:S01]  /*3d60*/  HFMA2.MMA R148, -RZ, RZ, 0, 2.384185791015625e-07 ;  /* 0x00000004ff947435 */ /* 0x000fe200000001ff */
[----:B------:R-:W-:-:S05]  /*3d70*/  MOV R42, R143 ;  /* 0x0000008f002a7202 */ /* 0x000fca0000000f00 */
[----:B------:R-:W-:-:S05]  /*3d80*/  FADD.FTZ R42, R3, R42 ;  /* 0x0000002a032a7221 */ /* 0x000fca0000010000 */
[----:B------:R-:W-:-:S07]  /*3d90*/  MOV R155, R42 ;  /* 0x0000002a009b7202 */ /* 0x000fce0000000f00 */
[----:B------:R-:W-:Y:S05]  /*3da0*/  WARPSYNC.COLLECTIVE R146, `(.L_x_16395) ;  /* 0x0000000092087348 */ /* 0x000fea0003c00000 */
[----:B------:R0:W1:Y:S02]  /*3db0*/  SHFL.BFLY P4, R143, R155, R148, R157 ;  /* 0x0c0000949b8f7389 */ /* 0x000064000008009d */
[----:B01----:R-:W-:Y:S01]  /*3dc0*/  ENDCOLLECTIVE ;  /* 0x000000000000791b */ /* 0x003fe20003800000 */
.L_x_16395:
[----:B------:R-:W-:Y:S01]  /*3dd0*/  HFMA2.MMA R148, -RZ, RZ, 0, 4.76837158203125e-07 ;  /* 0x00000008ff947435 */ /* 0x000fe200000001ff */
[----:B------:R-:W-:-:S05]  /*3de0*/  MOV R43, R143 ;  /* 0x0000008f002b7202 */ /* 0x000fca0000000f00 */
[----:B------:R-:W-:-:S05]  /*3df0*/  FADD.FTZ R43, R42, R43 ;  /* 0x0000002b2a2b7221 */ /* 0x000fca0000010000 */
[----:B------:R-:W-:-:S07]  /*3e00*/  MOV R155, R43 ;  /* 0x0000002b009b7202 */ /* 0x000fce0000000f00 */
[----:B------:R-:W-:Y:S05]  /*3e10*/  WARPSYNC.COLLECTIVE R146, `(.L_x_16396) ;  /* 0x0000000092087348 */ /* 0x000fea0003c00000 */
[----:B------:R0:W1:Y:S02]  /*3e20*/  SHFL.BFLY P4, R143, R155, R148, R157 ;  /* 0x0c0000949b8f7389 */ /* 0x000064000008009d */
[----:B01----:R-:W-:Y:S01]  /*3e30*/  ENDCOLLECTIVE ;  /* 0x000000000000791b */ /* 0x003fe20003800000 */
.L_x_16396:
[----:B------:R-:W-:Y:S01]  /*3e40*/  HFMA2.MMA R148, -RZ, RZ, 0, 9.5367431640625e-07 ;  /* 0x00000010ff947435 */ /* 0x000fe200000001ff */
[----:B------:R-:W-:-:S05]  /*3e50*/  MOV R142, R143 ;  /* 0x0000008f008e7202 */ /* 0x000fca0000000f00 */
[----:B------:R-:W-:-:S05]  /*3e60*/  FADD.FTZ R142, R43, R142 ;  /* 0x0000008e2b8e7221 */ /* 0x000fca0000010000 */
[----:B------:R-:W-:-:S07]  /*3e70*/  MOV R155, R142 ;  /* 0x0000008e009b7202 */ /* 0x000fce0000000f00 */
[----:B------:R-:W-:Y:S05]  /*3e80*/  WARPSYNC.COLLECTIVE R146, `(.L_x_16397) ;  /* 0x0000000092087348 */ /* 0x000fea0003c00000 */
[----:B------:R0:W1:Y:S02]  /*3e90*/  SHFL.BFLY P4, R143, R155, R148, R157 ;  /* 0x0c0000949b8f7389 */ /* 0x000064000008009d */
[----:B01----:R-:W-:Y:S01]  /*3ea0*/  ENDCOLLECTIVE ;  /* 0x000000000000791b */ /* 0x003fe20003800000 */
.L_x_16397:
[----:B------:R-:W-:Y:S05]  /*3eb0*/  BRA `(.L_x_16398) ;  /* 0xffffffe800cc7947 */ /* 0x000fea000383ffff */
.L_x_16399:
        /* <DEDUP_REMOVED lines=12> */
.L_x_20605:


//--------------------- .text._ZN10layer_norm31ln_parallel_residual_fwd_kernelINS_13Kernel_traitsI6__halfffffjLj6144ELj1ELj1ELj8ELj16ENS_18Kernel_traits_baseILj6144ES2_ffffjLj256EEEEELb0ELb1ELb0EEEvNS_9FwdParamsE --------------------------
	.section	.text._ZN10layer_norm31ln_parallel_residual_fwd_kernelINS_13Kernel_traitsI6__halfffffjLj6144ELj1ELj1ELj8ELj16ENS_18Kernel_traits_baseILj6144ES2_ffffjLj256EEEEELb0ELb1ELb0EEEvNS_9FwdParamsE,"ax",@progbits
	.align	128
        .global         _ZN10layer_norm31ln_parallel_residual_fwd_kernelINS_13Kernel_traitsI6__halfffffjLj6144ELj1ELj1ELj8ELj16ENS_18Kernel_traits_baseILj6144ES2_ffffjLj256EEEEELb0ELb1ELb0EEEvNS_9FwdParamsE
        .type           _ZN10layer_norm31ln_parallel_residual_fwd_kernelINS_13Kernel_traitsI6__halfffffjLj6144ELj1ELj1ELj8ELj16ENS_18Kernel_traits_baseILj6144ES2_ffffjLj256EEEEELb0ELb1ELb0EEEvNS_9FwdParamsE,@function
        .size           _ZN10layer_norm31ln_parallel_residual_fwd_kernelINS_13Kernel_traitsI6__halfffffjLj6144ELj1ELj1ELj8ELj16ENS_18Kernel_traits_baseILj6144ES2_ffffjLj256EEEEELb0ELb1ELb0EEEvNS_9FwdParamsE,(.L_x_20606 - _ZN10layer_norm31ln_parallel_residual_fwd_kernelINS_13Kernel_traitsI6__halfffffjLj6144ELj1ELj1ELj8ELj16ENS_18Kernel_traits_baseILj6144ES2_ffffjLj256EEEEELb0ELb1ELb0EEEvNS_9FwdParamsE)
        .other          _ZN10layer_norm31ln_parallel_residual_fwd_kernelINS_13Kernel_traitsI6__halfffffjLj6144ELj1ELj1ELj8ELj16ENS_18Kernel_traits_baseILj6144ES2_ffffjLj256EEEEELb0ELb1ELb0EEEvNS_9FwdParamsE,@"STO_CUDA_ENTRY STV_DEFAULT"
_ZN10layer_norm31ln_parallel_residual_fwd_kernelINS_13Kernel_traitsI6__halfffffjLj6144ELj1ELj1ELj8ELj16ENS_18Kernel_traits_baseILj6144ES2_ffffjLj256EEEEELb0ELb1ELb0EEEvNS_9FwdParamsE:
.text._ZN10layer_norm31ln_parallel_residual_fwd_kernelINS_13Kernel_traitsI6__halfffffjLj6144ELj1ELj1ELj8ELj16ENS_18Kernel_traits_baseILj6144ES2_ffffjLj256EEEEELb0ELb1ELb0EEEvNS_9FwdParamsE:
        /* <DEDUP_REMOVED lines=15> */
[C---:B------:R-:W-:Y:S02]  /*00f0*/  ISETP.GE.U32.AND P4, PT, R93.reuse, 0x400, PT ;  /* 0x000004005d00780c */ /* 0x040fe40003f86070 */
[----:B------:R-:W-:Y:S02]  /*0100*/  ISETP.GE.U32.AND P3, PT, R93, 0x500, PT ;  /* 0x000005005d00780c */ /* 0x000fe40003f66070 */
[----:B------:R-:W-:Y:S02]  /*0110*/  P2R R2, PR, RZ, 0x40 ;  /* 0x00000040ff027803 */ /* 0x000fe40000000000 */
[----:B------:R-:W-:-:S02]  /*0120*/  P2R R2, PR, RZ, 0x20 ;  /* 0x00000020ff027803 */ /* 0x000fc40000000000 */
[----:B------:R-:W-:Y:S02]  /*0130*/  P2R R2, PR, RZ, 0x10 ;  /* 0x00000010ff027803 */ /* 0x000fe40000000000 */
[----:B------:R-:W-:Y:S01]  /*0140*/  P2R R2, PR, RZ, 0x8 ;  /* 0x00000008ff027803 */ /* 0x000fe20000000000 */
[----:B--2---:R-:W-:Y:S06]  /*0150*/  @!P1 BRA `(.L_x_16401) ;  /* 0x00000000002c9947 */ /* 0x004fec0003800000 */
[----:B------:R-:W-:Y:S01]  /*0160*/  ULDC.64 UR6, c[0x0][0x2c8] ;  /* 0x0000b20000067ab9 */ /* 0x000fe20000000a00 */
[----:B------:R-:W0:Y:S01]  /*0170*/  LDC.64 R4, c[0x0][0x260] ;  /* 0x00009800ff047b82 */ /* 0x000e220000000a00 */
[----:B------:R-:W-:-:S04]  /*0180*/  ISETP.NE.U32.AND P0, PT, RZ, UR6, PT ;  /* 0x00000006ff007c0c */ /* 0x000fc8000bf05070 */
[----:B------:R-:W-:-:S13]  /*0190*/  ISETP.NE.AND.EX P0, PT, RZ, UR7, PT, P0 ;  /* 0x00000007ff007c0c */ /* 0x000fda000bf05300 */
[----:B------:R-:W-:-:S04]  /*01a0*/  @P0 LEA R6, P2, R27, UR6, 0x3 ;  /* 0x000000061b060c11 */ /* 0x000fc8000f8418ff */
[C---:B------:R-:W-:Y:S01]  /*01b0*/  @P0 LEA.HI.X R7, R27.reuse, UR7, RZ, 0x3, P2 ;  /* 0x000000071b070c11 */ /* 0x040fe200090f1cff */
[----:B0-----:R-:W-:-:S04]  /*01c0*/  IMAD.WIDE.U32 R4, R27, 0x8, R4 ;  /* 0x000000081b047825 */ /* 0x001fc800078e0004 */
[----:B------:R0:W5:Y:S04]  /*01d0*/  @P0 LDG.E.64 R2, desc[UR4][R6.64] ;  /* 0x0000000406020981 */ /* 0x000168000c1e1b00 */
[----:B------:R0:W5:Y:S01]  /*01e0*/  LDG.E.64 R16, desc[UR4][R4.64] ;  /* 0x0000000404107981 */ /* 0x000162000c1e1b00 */
[----:B------:R-:W-:Y:S02]  /*01f0*/  LOP3.LUT R27, R27, 0x100, RZ, 0xfc, !PT ;  /* 0x000001001b1b7812 */ /* 0x000fe400078efcff */
[----:B0-----:R-:W-:-:S07]  /*0200*/  @!P0 CS2R R2, SRZ ;  /* 0x0000000000028805 */ /* 0x001fce000001ff00 */
.L_x_16401:
[----:B------:R-:W-:Y:S05]  /*0210*/  BSYNC B0 ;  /* 0x0000000000007941 */ /* 0x000fea0003800000 */
.L_x_16400:
        /* <DEDUP_REMOVED lines=11> */
[----:B------:R-:W-:Y:S02]  /*02d0*/  IADD3 R27, R27, 0x100, RZ ;  /* 0x000001001b1b7810 */ /* 0x000fe40007ffe0ff */
[----:B0-----:R-:W-:-:S07]  /*02e0*/  @!P0 CS2R R4, SRZ ;  /* 0x0000000000048805 */ /* 0x001fce000001ff00 */
.L_x_16403:
[----:B------:R-:W-:Y:S05]  /*02f0*/  BSYNC B0 ;  /* 0x0000000000007941 */ /* 0x000fea0003800000 */
.L_x_16402:
        /* <DEDUP_REMOVED lines=13> */
.L_x_16405:
[----:B------:R-:W-:Y:S05]  /*03d0*/  BSYNC B0 ;  /* 0x0000000000007941 */ /* 0x000fea0003800000 */
.L_x_16404:
        /* <DEDUP_REMOVED lines=13> */
.L_x_16407:
[----:B------:R-:W-:Y:S05]  /*04b0*/  BSYNC B0 ;  /* 0x0000000000007941 */ /* 0x000fea0003800000 */
.L_x_16406:
        /* <DEDUP_REMOVED lines=13> */
.L_x_16409:
[----:B------:R-:W-:Y:S05]  /*0590*/  BSYNC B0 ;  /* 0x0000000000007941 */ /* 0x000fea0003800000 */
.L_x_16408:
[----:B------:R-:W-:Y:S01]  /*05a0*/  ISETP.GE.U32.AND P0, PT, R93, 0x600, PT ;  /* 0x000006005d00780c */ /* 0x000fe20003f06070 */
[----:B------:R-:W-:Y:S03]  /*05b0*/  BSSY B0, `(.L_x_16410) ;  /* 0x000000d000007945 */ /* 0x000fe60003800000 */
[----:B------:R-:W-:-:S09]  /*05c0*/  P2R R12, PR, RZ, 0x1 ;  /* 0x00000001ff0c7803 */ /* 0x000fd20000000000 */
        /* <DEDUP_REMOVED lines=9> */
[----:B------:R-:W5:Y:S01]  /*0660*/  LDG.E.64 R12, desc[UR4][R12.64] ;  /* 0x000000040c0c7981 */ /* 0x000f62000c1e1b00 */
[----:B0-----:R-:W-:-:S07]  /*0670*/  @!P0 CS2R R76, SRZ ;  /* 0x00000000004c8805 */ /* 0x001fce000001ff00 */
.L_x_16411:
[----:B------:R-:W-:Y:S05]  /*0680*/  BSYNC B0 ;  /* 0x0000000000007941 */ /* 0x000fea0003800000 */
.L_x_16410:
        /* <DEDUP_REMOVED lines=9> */
[----:B-----5:R-:W-:Y:S01]  /*0720*/  HADD2.F32 R89, -RZ, R2.H0_H0 ;  /* 0x20000002ff597230 */ /* 0x020fe20000004100 */
        /* <DEDUP_REMOVED lines=9> */
[----:B------:R-:W-:Y:S01]  /*07c0*/  ULDC.U8 UR6, c[0x0][0x2a0] ;  /* 0x0000a80000067ab9 */ /* 0x000fe20000000000 */
[----:B------:R-:W-:Y:S01]  /*07d0*/  VIMNMX R15, R15, 0x20, PT ;  /* 0x000000200f0f7848 */ /* 0x000fe20003fe0100 */
[----:B------:R-:W-:Y:S01]  /*07e0*/  HFMA2.MMA R62, -RZ, RZ, 0, 5.9604644775390625e-08 ;  /* 0x00000001ff3e7435 */ /* 0x000fe200000001ff */
        /* <DEDUP_REMOVED lines=8> */
[----:B------:R-:W-:Y:S01]  /*0870*/  SHF.R.U64 R67, R20, 0x10, R21 ;  /* 0x0000001014437819 */ /* 0x000fe20000001215 */
[----:B------:R-:W-:Y:S01]  /*0880*/  HADD2.F32 R78, -RZ, R9.H0_H0 ;  /* 0x20000009ff4e7230 */ /* 0x000fe20000004100 */
[----:B------:R-:W-:Y:S01]  /*0890*/  MOV R20, R24 ;  /* 0x0000001800147202 */ /* 0x000fe20000000f00 */
[----:B------:R-:W-:Y:S01]  /*08a0*/  HADD2.F32 R79, -RZ, R76.H0_H0 ;  /* 0x2000004cff4f7230 */ /* 0x000fe20000004100 */
[----:B------:R-:W-:Y:S01]  /*08b0*/  SHF.R.U64 R19, R24, 0x10, R25 ;  /* 0x0000001018137819 */ /* 0x000fe20000001219 */
[----:B------:R-:W-:Y:S01]  /*08c0*/  HADD2.F32 R71, -RZ, R71.H0_H0 ;  /* 0x20000047ff477230 */ /* 0x000fe20000004100 */
[----:B------:R-:W-:Y:S01]  /*08d0*/  IADD3 R24, R15, R0, RZ ;  /* 0x000000000f187210 */ /* 0x000fe20007ffe0ff */
[----:B------:R-:W-:Y:S01]  /*08e0*/  HADD2.F32 R69, -RZ, R69.H0_H0 ;  /* 0x20000045ff457230 */ /* 0x000fe20000004100 */
[----:B------:R-:W-:Y:S01]  /*08f0*/  MOV R26, R16 ;  /* 0x00000010001a7202 */ /* 0x000fe20000000f00 */
[----:B------:R-:W-:Y:S01]  /*0900*/  HADD2.F32 R70, -RZ, R70.H0_H0 ;  /* 0x20000046ff467230 */ /* 0x000fe20000004100 */
[--C-:B------:R-:W-:Y:S01]  /*0910*/  SHF.R.U64 R75, R16, 0x10, R17.reuse ;  /* 0x00000010104b7819 */ /* 0x100fe20000001211 */
[----:B------:R-:W-:Y:S01]  /*0920*/  HADD2.F32 R68, -RZ, R68.H0_H0 ;  /* 0x20000044ff447230 */ /* 0x000fe20000004100 */
[----:B------:R-:W-:Y:S01]  /*0930*/  SHF.L.U32 R16, R88, 0x5, RZ ;  /* 0x0000000558107819 */ /* 0x000fe200000006ff */
[----:B------:R-:W-:Y:S01]  /*0940*/  HADD2.F32 R67, -RZ, R67.H0_H0 ;  /* 0x20000043ff437230 */ /* 0x000fe20000004100 */
[----:B------:R-:W-:Y:S01]  /*0950*/  SHF.L.U32 R24, R24, 0x2, RZ ;  /* 0x0000000218187819 */ /* 0x000fe200000006ff */
[----:B------:R-:W-:Y:S01]  /*0960*/  HADD2.F32 R75, -RZ, R75.H0_H0 ;  /* 0x2000004bff4b7230 */ /* 0x000fe20000004100 */
[----:B------:R-:W-:Y:S01]  /*0970*/  MOV R73, R17 ;  /* 0x0000001100497202 */ /* 0x000fe20000000f00 */
[----:B------:R-:W-:Y:S01]  /*0980*/  HADD2.F32 R20, -RZ, R20.H0_H0 ;  /* 0x20000014ff147230 */ /* 0x000fe20000004100 */
[----:B------:R-:W-:Y:S01]  /*0990*/  SHF.R.U32.HI R74, RZ, 0x10, R17 ;  /* 0x00000010ff4a7819 */ /* 0x000fe20000011611 */
[----:B------:R-:W-:Y:S01]  /*09a0*/  HADD2.F32 R19, -RZ, R19.H0_H0 ;  /* 0x20000013ff137230 */ /* 0x000fe20000004100 */
[----:B------:R-:W-:Y:S01]  /*09b0*/  LOP3.LUT R17, R16, 0x3e0, RZ, 0xc0, !PT ;  /* 0x000003e010117812 */ /* 0x000fe200078ec0ff */
[----:B------:R-:W-:Y:S01]  /*09c0*/  HADD2.F32 R73, -RZ, R73.H0_H0 ;  /* 0x20000049ff497230 */ /* 0x000fe20000004100 */
[----:B------:R-:W-:Y:S01]  /*09d0*/  I2FP.F32.U32 R24, R24 ;  /* 0x0000001800187245 */ /* 0x000fe20000201000 */
[----:B------:R-:W-:Y:S01]  /*09e0*/  HADD2.F32 R74, -RZ, R74.H0_H0 ;  /* 0x2000004aff4a7230 */ /* 0x000fe20000004100 */
[----:B------:R-:W-:Y:S01]  /*09f0*/  VIADDMNMX R17, R14, -R17, RZ, !PT ;  /* 0x800000110e117246 */ /* 0x000fe200078001ff */
[----:B------:R-:W-:Y:S01]  /*0a00*/  ULDC UR10, c[0x0][0x218] ;  /* 0x00008600000a7ab9 */ /* 0x000fe20000000800 */
[----:B------:R0:W1:Y:S01]  /*0a10*/  MUFU.RCP R91, R24 ;  /* 0x00000018005b7308 */ /* 0x0000620000001000 */
[----:B------:R-:W-:Y:S01]  /*0a20*/  MOV R72, R18 ;  /* 0x0000001200487202 */ /* 0x000fe20000000f00 */
[----:B------:R-:W-:Y:S01]  /*0a30*/  ULDC UR7, c[0x0][0x290] ;  /* 0x0000a40000077ab9 */ /* 0x000fe20000000800 */
[----:B------:R-:W-:Y:S01]  /*0a40*/  VIMNMX R17, R17, 0x20, PT ;  /* 0x0000002011117848 */ /* 0x000fe20003fe0100 */
[----:B------:R-:W-:Y:S01]  /*0a50*/  ULDC.64 UR12, c[0x0][0x228] ;  /* 0x00008a00000c7ab9 */ /* 0x000fe20000000a00 */
[----:B------:R-:W-:Y:S01]  /*0a60*/  MOV R16, R12 ;  /* 0x0000000c00107202 */ /* 0x000fe20000000f00 */
[----:B------:R-:W-:Y:S01]  /*0a70*/  HADD2.F32 R72, -RZ, R72.H0_H0 ;  /* 0x20000048ff487230 */ /* 0x000fe20000004100 */
[----:B------:R-:W-:Y:S01]  /*0a80*/  MOV R65, R21 ;  /* 0x0000001500417202 */ /* 0x000fe20000000f00 */
[----:B------:R-:W-:Y:S01]  /*0a90*/  ULDC.64 UR14, c[0x0][0x230] ;  /* 0x00008c00000e7ab9 */ /* 0x000fe20000000a00 */
        /* <DEDUP_REMOVED lines=9> */
[----:B------:R-:W-:Y:S01]  /*0b30*/  ULDC.64 UR8, c[0x0][0x210] ;  /* 0x0000840000087ab9 */ /* 0x000fe20000000a00 */
[----:B------:R-:W-:-:S02]  /*0b40*/  MOV R14, R13 ;  /* 0x0000000d000e7202 */ /* 0x000fc40000000f00 */
[----:B------:R-:W-:Y:S01]  /*0b50*/  IADD3 R90, R0, R17, RZ ;  /* 0x00000011005a7210 */ /* 0x000fe20007ffe0ff */
[----:B------:R-:W-:Y:S01]  /*0b60*/  HADD2.F32 R17, -RZ, R18.H0_H0 ;  /* 0x20000012ff117230 */ /* 0x000fe20000004100 */
[--C-:B------:R-:W-:Y:S01]  /*0b70*/  SHF.R.U64 R33, R2, 0x10, R3.reuse ;  /* 0x0000001002217819 */ /* 0x100fe20000001203 */
[----:B------:R-:W-:Y:S01]  /*0b80*/  HADD2.F32 R15, -RZ, R12.H0_H0 ;  /* 0x2000000cff0f7230 */ /* 0x000fe20000004100 */
[----:B------:R-:W-:Y:S01]  /*0b90*/  SHF.R.U32.HI R32, RZ, 0x10, R3 ;  /* 0x00000010ff207819 */ /* 0x000fe20000011603 */
[----:B------:R-:W-:Y:S01]  /*0ba0*/  HADD2.F32 R14, -RZ, R14.H0_H0 ;  /* 0x2000000eff0e7230 */ /* 0x000fe20000004100 */
[--C-:B------:R-:W-:Y:S01]  /*0bb0*/  SHF.R.U64 R31, R4, 0x10, R5.reuse ;  /* 0x00000010041f7819 */ /* 0x100fe20000001205 */
[----:B------:R-:W-:Y:S01]  /*0bc0*/  HADD2.F32 R12, -RZ, R33.H0_H0 ;  /* 0x20000021ff0c7230 */ /* 0x000fe20000004100 */
[----:B------:R-:W-:Y:S02]  /*0bd0*/  SHF.R.U32.HI R30, RZ, 0x10, R5 ;  /* 0x00000010ff1e7819 */ /* 0x000fe40000011605 */
[----:B------:R-:W-:-:S02]  /*0be0*/  SHF.R.U64 R29, R6, 0x10, R7 ;  /* 0x00000010061d7819 */ /* 0x000fc40000001207 */
[----:B------:R-:W-:Y:S02]  /*0bf0*/  MOV R21, R23 ;  /* 0x0000001700157202 */ /* 0x000fe40000000f00 */
[----:B------:R-:W-:Y:S01]  /*0c00*/  SHF.R.U32.HI R22, RZ, 0x10, R23 ;  /* 0x00000010ff167819 */ /* 0x000fe20000011617 */
[----:B------:R-:W-:Y:S01]  /*0c10*/  HADD2.F32 R23, -RZ, R27.H0_H0 ;  /* 0x2000001bff177230 */ /* 0x000fe20000004100 */
[----:B------:R-:W-:Y:S01]  /*0c20*/  SHF.R.U32.HI R25, RZ, 0x10, R25 ;  /* 0x00000010ff197819 */ /* 0x000fe20000011619 */
[----:B------:R-:W-:Y:S01]  /*0c30*/  HADD2.F32 R21, -RZ, R21.H0_H0 ;  /* 0x20000015ff157230 */ /* 0x000fe20000004100 */
[----:B------:R-:W-:Y:S01]  /*0c40*/  SHF.R.U32.HI R13, RZ, 0x10, R13 ;  /* 0x00000010ff0d7819 */ /* 0x000fe2000001160d */
        /* <DEDUP_REMOVED lines=15> */
[----:B------:R-:W-:Y:S01]  /*0d40*/  ISETP.NE.AND P2, PT, RZ, UR6, PT ;  /* 0x00000006ff007c0c */ /* 0x000fe2000bf45270 */
[----:B------:R-:W-:Y:S01]  /*0d50*/  HADD2.F32 R8, -RZ, R29.H0_H0 ;  /* 0x2000001dff087230 */ /* 0x000fe20000004100 */
[----:B------:R-:W-:Y:S01]  /*0d60*/  SHF.L.U32 R90, R90, 0x2, RZ ;  /* 0x000000025a5a7819 */ /* 0x000fe200000006ff */
[----:B------:R-:W-:Y:S01]  /*0d70*/  HADD2.F32 R7, -RZ, R28.H0_H0 ;  /* 0x2000001cff077230 */ /* 0x000fe20000004100 */
[----:B------:R-:W-:Y:S01]  /*0d80*/  P2R R95, PR, RZ, 0x4 ;  /* 0x00000004ff5f7803 */ /* 0x000fe20000000000 */
[----:B------:R-:W-:-:S02]  /*0d90*/  HADD2.F32 R6, -RZ, R6.H0_H0 ;  /* 0x20000006ff067230 */ /* 0x000fc40000004100 */
[----:B------:R-:W-:Y:S02]  /*0da0*/  HADD2.F32 R5, -RZ, R5.H0_H0 ;  /* 0x20000005ff057230 */ /* 0x000fe40000004100 */
[----:B------:R-:W-:Y:S02]  /*0db0*/  HADD2.F32 R4, -RZ, R4.H0_H0 ;  /* 0x20000004ff047230 */ /* 0x000fe40000004100 */
[----:B------:R-:W-:Y:S02]  /*0dc0*/  HADD2.F32 R3, -RZ, R3.H0_H0 ;  /* 0x20000003ff037230 */ /* 0x000fe40000004100 */
[----:B------:R-:W-:Y:S02]  /*0dd0*/  HADD2.F32 R2, -RZ, R2.H0_H0 ;  /* 0x20000002ff027230 */ /* 0x000fe40000004100 */
[----:B01----:R-:W-:-:S07]  /*0de0*/  HADD2.F32 R0, -RZ, R0.H0_H0 ;  /* 0x20000000ff007230 */ /* 0x003fce0000004100 */
.L_x_16533:
[----:B------:R-:W-:Y:S01]  /*0df0*/  IMAD R60, R92, UR10, RZ ;  /* 0x0000000a5c3c7c24 */ /* 0x000fe2000f8e02ff */
        /* <DEDUP_REMOVED lines=27> */
.L_x_16415:
[----:B-----5:R-:W-:Y:S01]  /*0fb0*/  FADD.FTZ R28, R32, R28 ;  /* 0x0000001c201c7221 */ /* 0x020fe20000010000 */
[----:B------:R-:W-:Y:S06]  /*0fc0*/  BRA `(.L_x_16416) ;  /* 0x0000000000087947 */ /* 0x000fec0003800000 */
.L_x_16414:
[----:B-----5:R-:W-:-:S04]  /*0fd0*/  FADD.FTZ R28, R24, R28 ;  /* 0x0000001c181c7221 */ /* 0x020fc80000010000 */
[----:B------:R-:W-:-:S07]  /*0fe0*/  @P2 FADD.FTZ R28, R32, R28 ;  /* 0x0000001c201c2221 */ /* 0x000fce0000010000 */
.L_x_16416:
[----:B-----5:R-:W-:-:S07]  /*0ff0*/  MOV R36, R28 ;  /* 0x0000001c00247202 */ /* 0x020fce0000000f00 */
.L_x_16417:
[----:B------:R-:W-:Y:S05]  /*1000*/  @P3 BRA `(.L_x_16418) ;  /* 0x00000000001c3947 */ /* 0x000fea0003800000 */
[----:B------:R-:W-:-:S04]  /*1010*/  ISETP.NE.U32.AND P4, PT, RZ, UR14, PT ;  /* 0x0000000eff007c0c */ /* 0x000fc8000bf85070 */
[----:B------:R-:W-:-:S13]  /*1020*/  ISETP.NE.AND.EX P4, PT, RZ, UR15, PT, P4 ;  /* 0x0000000fff007c0c */ /* 0x000fda000bf85340 */
[----:B------:R-:W-:Y:S05]  /*1030*/  @P4 BRA `(.L_x_16419) ;  /* 0x0000000000084947 */ /* 0x000fea0003800000 */
[----:B------:R-:W-:Y:S05]  /*1040*/  @P0 BRA `(.L_x_16420) ;  /* 0x0000000000140947 */ /* 0x000fea0003800000 */
[----:B------:R-:W-:Y:S05]  /*1050*/  BRA `(.L_x_16421) ;  /* 0x0000000000147947 */ /* 0x000fea0003800000 */
.L_x_16419:
[----:B-----5:R-:W-:Y:S01]  /*1060*/  FADD.FTZ R29, R33, R29 ;  /* 0x0000001d211d7221 */ /* 0x020fe20000010000 */
[----:B------:R-:W-:Y:S06]  /*1070*/  BRA `(.L_x_16420) ;  /* 0x0000000000087947 */ /* 0x000fec0003800000 */
.L_x_16418:
[----:B-----5:R-:W-:-:S04]  /*1080*/  FADD.FTZ R29, R25, R29 ;  /* 0x0000001d191d7221 */ /* 0x020fc80000010000 */
[----:B------:R-:W-:-:S07]  /*1090*/  @P2 FADD.FTZ R29, R33, R29 ;  /* 0x0000001d211d2221 */ /* 0x000fce0000010000 */
.L_x_16420:
[----:B-----5:R-:W-:-:S07]  /*10a0*/  MOV R37, R29 ;  /* 0x0000001d00257202 */ /* 0x020fce0000000f00 */
.L_x_16421:
[----:B------:R-:W-:Y:S05]  /*10b0*/  @P3 BRA `(.L_x_16422) ;  /* 0x00000000001c3947 */ /* 0x000fea0003800000 */
[----:B------:R-:W-:-:S04]  /*10c0*/  ISETP.NE.U32.AND P4, PT, RZ, UR14, PT ;  /* 0x0000000eff007c0c */ /* 0x000fc8000bf85070 */
[----:B------:R-:W-:-:S13]  /*10d0*/  ISETP.NE.AND.EX P4, PT, RZ, UR15, PT, P4 ;  /* 0x0000000fff007c0c */ /* 0x000fda000bf85340 */
[----:B------:R-:W-:Y:S05]  /*10e0*/  @P4 BRA `(.L_x_16423) ;  /* 0x0000000000084947 */ /* 0x000fea0003800000 */
[----:B------:R-:W-:Y:S05]  /*10f0*/  @P0 BRA `(.L_x_16424) ;  /* 0x0000000000140947 */ /* 0x000fea0003800000 */
[----:B------:R-:W-:Y:S05]  /*1100*/  BRA `(.L_x_16425) ;  /* 0x0000000000147947 */ /* 0x000fea0003800000 */
.L_x_16423:
[----:B-----5:R-:W-:Y:S01]  /*1110*/  FADD.FTZ R30, R34, R30 ;  /* 0x0000001e221e7221 */ /* 0x020fe20000010000 */
[----:B------:R-:W-:Y:S06]  /*1120*/  BRA `(.L_x_16424) ;  /* 0x0000000000087947 */ /* 0x000fec0003800000 */
.L_x_16422:
[----:B-----5:R-:W-:-:S04]  /*1130*/  FADD.FTZ R30, R26, R30 ;  /* 0x0000001e1a1e7221 */ /* 0x020fc80000010000 */
[----:B------:R-:W-:-:S07]  /*1140*/  @P2 FADD.FTZ R30, R34, R30 ;  /* 0x0000001e221e2221 */ /* 0x000fce0000010000 */
.L_x_16424:
[----:B-----5:R-:W-:-:S07]  /*1150*/  MOV R38, R30 ;  /* 0x0000001e00267202 */ /* 0x020fce0000000f00 */
.L_x_16425:
[----:B------:R-:W-:Y:S05]  /*1160*/  @P3 BRA `(.L_x_16426) ;  /* 0x00000000001c3947 */ /* 0x000fea0003800000 */
[----:B------:R-:W-:-:S04]  /*1170*/  ISETP.NE.U32.AND P2, PT, RZ, UR14, PT ;  /* 0x0000000eff007c0c */ /* 0x000fc8000bf45070 */
[----:B------:R-:W-:-:S13]  /*1180*/  ISETP.NE.AND.EX P2, PT, RZ, UR15, PT, P2 ;  /* 0x0000000fff007c0c */ /* 0x000fda000bf45320 */
[----:B------:R-:W-:Y:S05]  /*1190*/  @P2 BRA `(.L_x_16427) ;  /* 0x0000000000082947 */ /* 0x000fea0003800000 */
[----:B------:R-:W-:Y:S05]  /*11a0*/  @P0 BRA `(.L_x_16428) ;  /* 0x0000000000140947 */ /* 0x000fea0003800000 */
[----:B------:R-:W-:Y:S05]  /*11b0*/  BRA `(.L_x_16429) ;  /* 0x0000000000147947 */ /* 0x000fea0003800000 */
.L_x_16427:
[----:B-----5:R-:W-:Y:S01]  /*11c0*/  FADD.FTZ R31, R35, R31 ;  /* 0x0000001f231f7221 */ /* 0x020fe20000010000 */
[----:B------:R-:W-:Y:S06]  /*11d0*/  BRA `(.L_x_16428) ;  /* 0x0000000000087947 */ /* 0x000fec0003800000 */
.L_x_16426:
[----:B-----5:R-:W-:-:S04]  /*11e0*/  FADD.FTZ R31, R27, R31 ;  /* 0x0000001f1b1f7221 */ /* 0x020fc80000010000 */
[----:B------:R-:W-:-:S07]  /*11f0*/  @P2 FADD.FTZ R31, R35, R31 ;  /* 0x0000001f231f2221 */ /* 0x000fce0000010000 */
.L_x_16428:
[----:B-----5:R-:W-:-:S07]  /*1200*/  MOV R39, R31 ;  /* 0x0000001f00277202 */ /* 0x020fce0000000f00 */
.L_x_16429:
[----:B------:R-:W0:Y:S01]  /*1210*/  @P0 LDC.64 R60, c[0x0][0x238] ;  /* 0x00008e00ff3c0b82 */ /* 0x000e220000000a00 */
[C---:B------:R-:W-:Y:S02]  /*1220*/  IADD3 R63, R96.reuse, 0x100, RZ ;  /* 0x00000100603f7810 */ /* 0x040fe40007ffe0ff */
[----:B0-----:R-:W-:-:S04]  /*1230*/  @P0 LEA R60, P2, R96, R60, 0x4 ;  /* 0x0000003c603c0211 */ /* 0x001fc800078420ff */
[----:B------:R-:W-:-:S05]  /*1240*/  @P0 LEA.HI.X R61, R96, R61, RZ, 0x4, P2 ;  /* 0x0000003d603d0211 */ /* 0x000fca00010f24ff */
[----:B------:R0:W-:Y:S04]  /*1250*/  @P0 STG.E.128 desc[UR4][R60.64], R36 ;  /* 0x000000243c000986 */ /* 0x0001e8000c101d04 */
.L_x_16413:
[----:B------:R-:W-:Y:S05]  /*1260*/  BSYNC B0 ;  /* 0x0000000000007941 */ /* 0x000fea0003800000 */
.L_x_16412:
[----:B------:R-:W-:Y:S01]  /*1270*/  ISETP.GE.U32.AND P2, PT, R93, 0x200, PT ;  /* 0x000002005d00780c */ /* 0x000fe20003f46070 */
[----:B------:R-:W-:-:S12]  /*1280*/  BSSY B0, `(.L_x_16430) ;  /* 0x0000042000007945 */ /* 0x000fd80003800000 */
[----:B------:R-:W-:Y:S05]  /*1290*/  @!P2 BRA `(.L_x_16431) ;  /* 0x000000040000a947 */ /* 0x000fea0003800000 */
[----:B------:R-:W-:Y:S01]  /*12a0*/  ISETP.NE.U32.AND P3, PT, RZ, UR12, PT ;  /* 0x0000000cff007c0c */ /* 0x000fe2000bf65070 */
[----:B------:R-:W1:Y:S03]  /*12b0*/  LDC.64 R40, c[0x0][0x220] ;  /* 0x00008800ff287b82 */ /* 0x000e660000000a00 */
[----:B------:R-:W-:-:S13]  /*12c0*/  ISETP.NE.AND.EX P3, PT, RZ, UR13, PT, P3 ;  /* 0x0000000dff007c0c */ /* 0x000fda000bf65330 */
[----:B------:R-:W-:-:S04]  /*12d0*/  @P3 LEA R98, P2, R63, UR12, 0x4 ;  /* 0x0000000c3f623c11 */ /* 0x000fc8000f8420ff */
[C---:B------:R-:W-:Y:S02]  /*12e0*/  @P3 LEA.HI.X R99, R63.reuse, UR13, RZ, 0x4, P2 ;  /* 0x0000000d3f633c11 */ /* 0x040fe400090f24ff */
[----:B------:R-:W-:Y:S01]  /*12f0*/  ISETP.NE.U32.AND P2, PT, RZ, UR14, PT ;  /* 0x0000000eff007c0c */ /* 0x000fe2000bf45070 */
[----:B-1----:R-:W-:Y:S02]  /*1300*/  IMAD.WIDE.U32 R40, R63, 0x10, R40 ;  /* 0x000000103f287825 */ /* 0x002fe400078e0028 */
[----:B-----5:R1:W5:Y:S01]  /*1310*/  @P3 LDG.E.128 R24, desc[UR4][R98.64] ;  /* 0x0000000462183981 */ /* 0x020362000c1e1d00 */
[----:B------:R-:W-:-:S03]  /*1320*/  ISETP.NE.AND.EX P2, PT, RZ, UR15, PT, P2 ;  /* 0x0000000fff007c0c */ /* 0x000fc6000bf45320 */
[----:B------:R-:W5:Y:S10]  /*1330*/  LDG.E.128 R40, desc[UR4][R40.64] ;  /* 0x0000000428287981 */ /* 0x000f74000c1e1d00 */
[----:B0-----:R-:W-:-:S04]  /*1340*/  @P2 LEA R60, P4, R63, UR14, 0x4 ;  /* 0x0000000e3f3c2c11 */ /* 0x001fc8000f8820ff */
[----:B------:R-:W-:-:S05]  /*1350*/  @P2 LEA.HI.X R61, R63, UR15, RZ, 0x4, P4 ;  /* 0x0000000f3f3d2c11 */ /* 0x000fca000a0f24ff */
[----:B------:R1:W5:Y:S01]  /*1360*/  @P2 LDG.E.128 R32, desc[UR4][R60.64] ;  /* 0x000000043c202981 */ /* 0x000362000c1e1d00 */
[----:B------:R-:W-:-:S04]  /*1370*/  ISETP.NE.U32.AND P3, PT, RZ, UR12, PT ;  /* 0x0000000cff007c0c */ /* 0x000fc8000bf65070 */
[----:B------:R-:W-:-:S13]  /*1380*/  ISETP.NE.AND.EX P3, PT, RZ, UR13, PT, P3 ;  /* 0x0000000dff007c0c */ /* 0x000fda000bf65330 */
[----:B-1----:R-:W-:Y:S05]  /*1390*/  @P3 BRA `(.L_x_16432) ;  /* 0x00000000001c3947 */ /* 0x002fea0003800000 */
[----:B------:R-:W-:-:S04]  /*13a0*/  ISETP.NE.U32.AND P4, PT, RZ, UR14, PT ;  /* 0x0000000eff007c0c */ /* 0x000fc8000bf85070 */
[----:B------:R-:W-:-:S13]  /*13b0*/  ISETP.NE.AND.EX P4, PT, RZ, UR15, PT, P4 ;  /* 0x0000000fff007c0c */ /* 0x000fda000bf85340 */
[----:B------:R-:W-:Y:S05]  /*13c0*/  @P4 BRA `(.L_x_16433) ;  /* 0x0000000000084947 */ /* 0x000fea0003800000 */
[----:B------:R-:W-:Y:S05]  /*13d0*/  @P0 BRA `(.L_x_16434) ;  /* 0x0000000000140947 */ /* 0x000fea0003800000 */
[----:B------:R-:W-:Y:S05]  /*13e0*/  BRA `(.L_x_16435) ;  /* 0x0000000000147947 */ /* 0x000fea0003800000 */
.L_x_16433:
[----:B-----5:R-:W-:Y:S01]  /*13f0*/  FADD.FTZ R40, R32, R40 ;  /* 0x0000002820287221 */ /* 0x020fe20000010000 */
[----:B------:R-:W-:Y:S06]  /*1400*/  BRA `(.L_x_16434) ;  /* 0x0000000000087947 */ /* 0x000fec0003800000 */
.L_x_16432:
[----:B-----5:R-:W-:-:S04]  /*1410*/  FADD.FTZ R40, R24, R40 ;  /* 0x0000002818287221 */ /* 0x020fc80000010000 */
[----:B------:R-:W-:-:S07]  /*1420*/  @P2 FADD.FTZ R40, R32, R40 ;  /* 0x0000002820282221 */ /* 0x000fce0000010000 */
.L_x_16434:
[----:B-----5:R-:W-:-:S07]  /*1430*/  MOV R36, R40 ;  /* 0x0000002800247202 */ /* 0x020fce0000000f00 */
.L_x_16435:
[----:B------:R-:W-:Y:S05]  /*1440*/  @P3 BRA `(.L_x_16436) ;  /* 0x00000000001c3947 */ /* 0x000fea0003800000 */
[----:B------:R-:W-:-:S04]  /*1450*/  ISETP.NE.U32.AND P4, PT, RZ, UR14, PT ;  /* 0x0000000eff007c0c */ /* 0x000fc8000bf85070 */
[----:B------:R-:W-:-:S13]  /*1460*/  ISETP.NE.AND.EX P4, PT, RZ, UR15, PT, P4 ;  /* 0x0000000fff007c0c */ /* 0x000fda000bf85340 */
[----:B------:R-:W-:Y:S05]  /*1470*/  @P4 BRA `(.L_x_16437) ;  /* 0x0000000000084947 */ /* 0x000fea0003800000 */
[----:B------:R-:W-:Y:S05]  /*1480*/  @P0 BRA `(.L_x_16438) ;  /* 0x0000000000140947 */ /* 0x000fea0003800000 */
[----:B------:R-:W-:Y:S05]  /*1490*/  BRA `(.L_x_16439) ;  /* 0x0000000000147947 */ /* 0x000fea0003800000 */
.L_x_16437:
[----:B-----5:R-:W-:Y:S01]  /*14a0*/  FADD.FTZ R41, R33, R41 ;  /* 0x0000002921297221 */ /* 0x020fe20000010000 */
[----:B------:R-:W-:Y:S06]  /*14b0*/  BRA `(.L_x_16438) ;  /* 0x0000000000087947 */ /* 0x000fec0003800000 */
.L_x_16436:
[----:B-----5:R-:W-:-:S04]  /*14c0*/  FADD.FTZ R41, R25, R41 ;  /* 0x0000002919297221 */ /* 0x020fc80000010000 */
[----:B------:R-:W-:-:S07]  /*14d0*/  @P2 FADD.FTZ R41, R33, R41 ;  /* 0x0000002921292221 */ /* 0x000fce0000010000 */
.L_x_16438:
[----:B-----5:R-:W-:-:S07]  /*14e0*/  MOV R37, R41 ;  /* 0x0000002900257202 */ /* 0x020fce0000000f00 */
.L_x_16439:
[----:B------:R-:W-:Y:S05]  /*14f0*/  @P3 BRA `(.L_x_16440) ;  /* 0x00000000001c3947 */ /* 0x000fea0003800000 */
[----:B------:R-:W-:-:S04]  /*1500*/  ISETP.NE.U32.AND P4, PT, RZ, UR14, PT ;  /* 0x0000000eff007c0c */ /* 0x000fc8000bf85070 */
[----:B------:R-:W-:-:S13]  /*1510*/  ISETP.NE.AND.EX P4, PT, RZ, UR15, PT, P4 ;  /* 0x0000000fff007c0c */ /* 0x000fda000bf85340 */
[----:B------:R-:W-:Y:S05]  /*1520*/  @P4 BRA `(.L_x_16441) ;  /* 0x0000000000084947 */ /* 0x000fea0003800000 */
[----:B------:R-:W-:Y:S05]  /*1530*/  @P0 BRA `(.L_x_16442) ;  /* 0x0000000000140947 */ /* 0x000fea0003800000 */
[----:B------:R-:W-:Y:S05]  /*1540*/  BRA `(.L_x_16443) ;  /* 0x0000000000147947 */ /* 0x000fea0003800000 */
.L_x_16441:
[----:B-----5:R-:W-:Y:S01]  /*1550*/  FADD.FTZ R42, R34, R42 ;  /* 0x0000002a222a7221 */ /* 0x020fe20000010000 */
[----:B------:R-:W-:Y:S06]  /*1560*/  BRA `(.L_x_16442) ;  /* 0x0000000000087947 */ /* 0x000fec0003800000 */
.L_x_16440:
[----:B-----5:R-:W-:-:S04]  /*1570*/  FADD.FTZ R42, R26, R42 ;  /* 0x0000002a1a2a7221 */ /* 0x020fc80000010000 */
[----:B------:R-:W-:-:S07]  /*1580*/  @P2 FADD.FTZ R42, R34, R42 ;  /* 0x0000002a222a2221 */ /* 0x000fce0000010000 */
.L_x_16442:
[----:B-----5:R-:W-:-:S07]  /*1590*/  MOV R38, R42 ;  /* 0x0000002a00267202 */ /* 0x020fce0000000f00 */
.L_x_16443:
[----:B------:R-:W-:Y:S05]  /*15a0*/  @P3 BRA `(.L_x_16444) ;  /* 0x00000000001c3947 */ /* 0x000fea0003800000 */
[----:B------:R-:W-:-:S04]  /*15b0*/  ISETP.NE.U32.AND P2, PT, RZ, UR14, PT ;  /* 0x0000000eff007c0c */ /* 0x000fc8000bf45070 */
[----:B------:R-:W-:-:S13]  /*15c0*/  ISETP.NE.AND.EX P2, PT, RZ, UR15, PT, P2 ;  /* 0x0000000fff007c0c */ /* 0x000fda000bf45320 */
[----:B------:R-:W-:Y:S05]  /*15d0*/  @P2 BRA `(.L_x_16445) ;  /* 0x0000000000082947 */ /* 0x000fea0003800000 */
[----:B------:R-:W-:Y:S05]  /*15e0*/  @P0 BRA `(.L_x_16446) ;  /* 0x0000000000140947 */ /* 0x000fea0003800000 */
[----:B------:R-:W-:Y:S05]  /*15f0*/  BRA `(.L_x_16447) ;  /* 0x0000000000147947 */ /* 0x000fea0003800000 */
.L_x_16445:
[----:B-----5:R-:W-:Y:S01]  /*1600*/  FADD.FTZ R43, R35, R43 ;  /* 0x0000002b232b7221 */ /* 0x020fe20000010000 */
[----:B------:R-:W-:Y:S06]  /*1610*/  BRA `(.L_x_16446) ;  /* 0x0000000000087947 */ /* 0x000fec0003800000 */
.L_x_16444:
[----:B-----5:R-:W-:-:S04]  /*1620*/  FADD.FTZ R43, R27, R43 ;  /* 0x0000002b1b2b7221 */ /* 0x020fc80000010000 */
[----:B------:R-:W-:-:S07]  /*1630*/  @P2 FADD.FTZ R43, R35, R43 ;  /* 0x0000002b232b2221 */ /* 0x000fce0000010000 */
.L_x_16446:
[----:B-----5:R-:W-:-:S07]  /*1640*/  MOV R39, R43 ;  /* 0x0000002b00277202 */ /* 0x020fce0000000f00 */
.L_x_16447:
[----:B------:R-:W0:Y:S02]  /*1650*/  @P0 LDC.64 R60, c[0x0][0x238] ;  /* 0x00008e00ff3c0b82 */ /* 0x000e240000000a00 */
[----:B0-----:R-:W-:-:S04]  /*1660*/  @P0 LEA R60, P2, R63, R60, 0x4 ;  /* 0x0000003c3f3c0211 */ /* 0x001fc800078420ff */
[C---:B------:R-:W-:Y:S02]  /*1670*/  @P0 LEA.HI.X R61, R63.reuse, R61, RZ, 0x4, P2 ;  /* 0x0000003d3f3d0211 */ /* 0x040fe400010f24ff */
[----:B------:R-:W-:-:S03]  /*1680*/  IADD3 R63, R63, 0x100, RZ ;  /* 0x000001003f3f7810 */ /* 0x000fc60007ffe0ff */
[----:B------:R1:W-:Y:S04]  /*1690*/  @P0 STG.E.128 desc[UR4][R60.64], R36 ;  /* 0x000000243c000986 */ /* 0x0003e8000c101d04 */
.L_x_16431:
[----:B------:R-:W-:Y:S05]  /*16a0*/  BSYNC B0 ;  /* 0x0000000000007941 */ /* 0x000fea0003800000 */
.L_x_16430:
[----:B------:R-:W-:Y:S01]  /*16b0*/  ISETP.GE.U32.AND P2, PT, R93, 0x300, PT ;  /* 0x000003005d00780c */ /* 0x000fe20003f46070 */
[----:B------:R-:W-:-:S12]  /*16c0*/  BSSY B0, `(.L_x_16448) ;  /* 0x0000042000007945 */ /* 0x000fd80003800000 */
[----:B------:R-:W-:Y:S05]  /*16d0*/  @!P2 BRA `(.L_x_16449) ;  /* 0x000000040000a947 */ /* 0x000fea0003800000 */
[----:B------:R-:W-:Y:S01]  /*16e0*/  ISETP.NE.U32.AND P3, PT, RZ, UR12, PT ;  /* 0x0000000cff007c0c */ /* 0x000fe2000bf65070 */
[----:B------:R-:W2:Y:S03]  /*16f0*/  LDC.64 R44, c[0x0][0x220] ;  /* 0x00008800ff2c7b82 */ /* 0x000ea60000000a00 */
[----:B------:R-:W-:-:S13]  /*1700*/  ISETP.NE.AND.EX P3, PT, RZ, UR13, PT, P3 ;  /* 0x0000000dff007c0c */ /* 0x000fda000bf65330 */
[----:B------:R-:W-:-:S04]  /*1710*/  @P3 LEA R98, P2, R63, UR12, 0x4 ;  /* 0x0000000c3f623c11 */ /* 0x000fc8000f8420ff */
[C---:B------:R-:W-:Y:S02]  /*1720*/  @P3 LEA.HI.X R99, R63.reuse, UR13, RZ, 0x4, P2 ;  /* 0x0000000d3f633c11 */ /* 0x040fe400090f24ff */
[----:B------:R-:W-:Y:S01]  /*1730*/  ISETP.NE.U32.AND P2, PT, RZ, UR14, PT ;  /* 0x0000000eff007c0c */ /* 0x000fe2000bf45070 */
[----:B--2---:R-:W-:Y:S02]  /*1740*/  IMAD.WIDE.U32 R44, R63, 0x10, R44 ;  /* 0x000000103f2c7825 */ /* 0x004fe400078e002c */
[----:B-----5:R2:W5:Y:S01]  /*1750*/  @P3 LDG.E.128 R24, desc[UR4][R98.64] ;  /* 0x0000000462183981 */ /* 0x020562000c1e1d00 */
[----:B------:R-:W-:-:S03]  /*1760*/  ISETP.NE.AND.EX P2, PT, RZ, UR15, PT, P2 ;  /* 0x0000000fff007c0c */ /* 0x000fc6000bf45320 */
[----:B------:R-:W5:Y:S10]  /*1770*/  LDG.E.128 R44, desc[UR4][R44.64] ;  /* 0x000000042c2c7981 */ /* 0x000f74000c1e1d00 */
[----:B01----:R-:W-:-:S04]  /*1780*/  @P2 LEA R60, P4, R63, UR14, 0x4 ;  /* 0x0000000e3f3c2c11 */ /* 0x003fc8000f8820ff */
[----:B------:R-:W-:-:S05]  /*1790*/  @P2 LEA.HI.X R61, R63, UR15, RZ, 0x4, P4 ;  /* 0x0000000f3f3d2c11 */ /* 0x000fca000a0f24ff */
[----:B------:R2:W5:Y:S01]  /*17a0*/  @P2 LDG.E.128 R32, desc[UR4][R60.64] ;  /* 0x000000043c202981 */ /* 0x000562000c1e1d00 */
[----:B------:R-:W-:-:S04]  /*17b0*/  ISETP.NE.U32.AND P3, PT, RZ, UR12, PT ;  /* 0x0000000cff007c0c */ /* 0x000fc8000bf65070 */
[----:B------:R-:W-:-:S13]  /*17c0*/  ISETP.NE.AND.EX P3, PT, RZ, UR13, PT, P3 ;  /* 0x0000000dff007c0c */ /* 0x000fda000bf65330 */
[----:B--2---:R-:W-:Y:S05]  /*17d0*/  @P3 BRA `(.L_x_16450) ;  /* 0x00000000001c3947 */ /* 0x004fea0003800000 */
[----:B------:R-:W-:-:S04]  /*17e0*/  ISETP.NE.U32.AND P4, PT, RZ, UR14, PT ;  /* 0x0000000eff007c0c */ /* 0x000fc8000bf85070 */
[----:B------:R-:W-:-:S13]  /*17f0*/  ISETP.NE.AND.EX P4, PT, RZ, UR15, PT, P4 ;  /* 0x0000000fff007c0c */ /* 0x000fda000bf85340 */
[----:B------:R-:W-:Y:S05]  /*1800*/  @P4 BRA `(.L_x_16451) ;  /* 0x0000000000084947 */ /* 0x000fea0003800000 */
[----:B------:R-:W-:Y:S05]  /*1810*/  @P0 BRA `(.L_x_16452) ;  /* 0x0000000000140947 */ /* 0x000fea0003800000 */
[----:B------:R-:W-:Y:S05]  /*1820*/  BRA `(.L_x_16453) ;  /* 0x0000000000147947 */ /* 0x000fea0003800000 */
.L_x_16451:
[----:B-----5:R-:W-:Y:S01]  /*1830*/  FADD.FTZ R44, R32, R44 ;  /* 0x0000002c202c7221 */ /* 0x020fe20000010000 */
[----:B------:R-:W-:Y:S06]  /*1840*/  BRA `(.L_x_16452) ;  /* 0x0000000000087947 */ /* 0x000fec0003800000 */
.L_x_16450:
[----:B-----5:R-:W-:-:S04]  /*1850*/  FADD.FTZ R44, R24, R44 ;  /* 0x0000002c182c7221 */ /* 0x020fc80000010000 */
[----:B------:R-:W-:-:S07]  /*1860*/  @P2 FADD.FTZ R44, R32, R44 ;  /* 0x0000002c202c2221 */ /* 0x000fce0000010000 */
.L_x_16452:
[----:B-----5:R-:W-:-:S07]  /*1870*/  MOV R36, R44 ;  /* 0x0000002c00247202 */ /* 0x020fce0000000f00 */
.L_x_16453:
[----:B------:R-:W-:Y:S05]  /*1880*/  @P3 BRA `(.L_x_16454) ;  /* 0x00000000001c3947 */ /* 0x000fea0003800000 */
[----:B------:R-:W-:-:S04]  /*1890*/  ISETP.NE.U32.AND P4, PT, RZ, UR14, PT ;  /* 0x0000000eff007c0c */ /* 0x000fc8000bf85070 */
[----:B------:R-:W-:-:S13]  /*18a0*/  ISETP.NE.AND.EX P4, PT, RZ, UR15, PT, P4 ;  /* 0x0000000fff007c0c */ /* 0x000fda000bf85340 */
[----:B------:R-:W-:Y:S05]  /*18b0*/  @P4 BRA `(.L_x_16455) ;  /* 0x0000000000084947 */ /* 0x000fea0003800000 */
[----:B------:R-:W-:Y:S05]  /*18c0*/  @P0 BRA `(.L_x_16456) ;  /* 0x0000000000140947 */ /* 0x000fea0003800000 */
[----:B------:R-:W-:Y:S05]  /*18d0*/  BRA `(.L_x_16457) ;  /* 0x0000000000147947 */ /* 0x000fea0003800000 */
.L_x_16455:
[----:B-----5:R-:W-:Y:S01]  /*18e0*/  FADD.FTZ R45, R33, R45 ;  /* 0x0000002d212d7221 */ /* 0x020fe20000010000 */
[----:B------:R-:W-:Y:S06]  /*18f0*/  BRA `(.L_x_16456) ;  /* 0x0000000000087947 */ /* 0x000fec0003800000 */
.L_x_16454:
[----:B-----5:R-:W-:-:S04]  /*1900*/  FADD.FTZ R45, R25, R45 ;  /* 0x0000002d192d7221 */ /* 0x020fc80000010000 */
[----:B------:R-:W-:-:S07]  /*1910*/  @P2 FADD.FTZ R45, R33, R45 ;  /* 0x0000002d212d2221 */ /* 0x000fce0000010000 */
.L_x_16456:
[----:B-----5:R-:W-:-:S07]  /*1920*/  MOV R37, R45 ;  /* 0x0000002d00257202 */ /* 0x020fce0000000f00 */
.L_x_16457:
[----:B------:R-:W-:Y:S05]  /*1930*/  @P3 BRA `(.L_x_16458) ;  /* 0x00000000001c3947 */ /* 0x000fea0003800000 */
[----:B------:R-:W-:-:S04]  /*1940*/  ISETP.NE.U32.AND P4, PT, RZ, UR14, PT ;  /* 0x0000000eff007c0c */ /* 0x000fc8000bf85070 */
[----:B------:R-:W-:-:S13]  /*1950*/  ISETP.NE.AND.EX P4, PT, RZ, UR15, PT, P4 ;  /* 0x0000000fff007c0c */ /* 0x000fda000bf85340 */
[----:B------:R-:W-:Y:S05]  /*1960*/  @P4 BRA `(.L_x_16459) ;  /* 0x0000000000084947 */ /* 0x000fea0003800000 */
[----:B------:R-:W-:Y:S05]  /*1970*/  @P0 BRA `(.L_x_16460) ;  /* 0x0000000000140947 */ /* 0x000fea0003800000 */
[----:B------:R-:W-:Y:S05]  /*1980*/  BRA `(.L_x_16461) ;  /* 0x0000000000147947 */ /* 0x000fea0003800000 */
.L_x_16459:
[----:B-----5:R-:W-:Y:S01]  /*1990*/  FADD.FTZ R46, R34, R46 ;  /* 0x0000002e222e7221 */ /* 0x020fe20000010000 */
[----:B------:R-:W-:Y:S06]  /*19a0*/  BRA `(.L_x_16460) ;  /* 0x0000000000087947 */ /* 0x000fec0003800000 */
.L_x_16458:
[----:B-----5:R-:W-:-:S04]  /*19b0*/  FADD.FTZ R46, R26, R46 ;  /* 0x0000002e1a2e7221 */ /* 0x020fc80000010000 */
[----:B------:R-:W-:-:S07]  /*19c0*/  @P2 FADD.FTZ R46, R34, R46 ;  /* 0x0000002e222e2221 */ /* 0x000fce0000010000 */
.L_x_16460:
[----:B-----5:R-:W-:-:S07]  /*19d0*/  MOV R38, R46 ;  /* 0x0000002e00267202 */ /* 0x020fce0000000f00 */
.L_x_16461:
[----:B------:R-:W-:Y:S05]  /*19e0*/  @P3 BRA `(.L_x_16462) ;  /* 0x00000000001c3947 */ /* 0x000fea0003800000 */
[----:B------:R-:W-:-:S04]  /*19f0*/  ISETP.NE.U32.AND P2, PT, RZ, UR14, PT ;  /* 0x0000000eff007c0c */ /* 0x000fc8000bf45070 */
[----:B------:R-:W-:-:S13]  /*1a00*/  ISETP.NE.AND.EX P2, PT, RZ, UR15, PT, P2 ;  /* 0x0000000fff007c0c */ /* 0x000fda000bf45320 */
[----:B------:R-:W-:Y:S05]  /*1a10*/  @P2 BRA `(.L_x_16463) ;  /* 0x0000000000082947 */ /* 0x000fea0003800000 */
[----:B------:R-:W-:Y:S05]  /*1a20*/  @P0 BRA `(.L_x_16464) ;  /* 0x0000000000140947 */ /* 0x000fea0003800000 */
[----:B------:R-:W-:Y:S05]  /*1a30*/  BRA `(.L_x_16465) ;  /* 0x0000000000147947 */ /* 0x000fea0003800000 */
.L_x_16463:
[----:B-----5:R-:W-:Y:S01]  /*1a40*/  FADD.FTZ R47, R35, R47 ;  /* 0x0000002f232f7221 */ /* 0x020fe20000010000 */
[----:B------:R-:W-:Y:S06]  /*1a50*/  BRA `(.L_x_16464) ;  /* 0x0000000000087947 */ /* 0x000fec0003800000 */
.L_x_16462:
[----:B-----5:R-:W-:-:S04]  /*1a60*/  FADD.FTZ R47, R27, R47 ;  /* 0x0000002f1b2f7221 */ /* 0x020fc80000010000 */
[----:B------:R-:W-:-:S07]  /*1a70*/  @P2 FADD.FTZ R47, R35, R47 ;  /* 0x0000002f232f2221 */ /* 0x000fce0000010000 */
.L_x_16464:
[----:B-----5:R-:W-:-:S07]  /*1a80*/  MOV R39, R47 ;  /* 0x0000002f00277202 */ /* 0x020fce0000000f00 */
.L_x_16465:
[----:B------:R-:W0:Y:S02]  /*1a90*/  @P0 LDC.64 R60, c[0x0][0x238] ;  /* 0x00008e00ff3c0b82 */ /* 0x000e240000000a00 */
[----:B0-----:R-:W-:-:S04]  /*1aa0*/  @P0 LEA R60, P2, R63, R60, 0x4 ;  /* 0x0000003c3f3c0211 */ /* 0x001fc800078420ff */
[C---:B------:R-:W-:Y:S02]  /*1ab0*/  @P0 LEA.HI.X R61, R63.reuse, R61, RZ, 0x4, P2 ;  /* 0x0000003d3f3d0211 */ /* 0x040fe400010f24ff */
[----:B------:R-:W-:-:S03]  /*1ac0*/  IADD3 R63, R63, 0x100, RZ ;  /* 0x000001003f3f7810 */ /* 0x000fc60007ffe0ff */
[----:B------:R2:W-:Y:S04]  /*1ad0*/  @P0 STG.E.128 desc[UR4][R60.64], R36 ;  /* 0x000000243c000986 */ /* 0x0005e8000c101d04 */
.L_x_16449:
[----:B------:R-:W-:Y:S05]  /*1ae0*/  BSYNC B0 ;  /* 0x0000000000007941 */ /* 0x000fea0003800000 */
.L_x_16448:
[----:B------:R-:W-:Y:S01]  /*1af0*/  ISETP.GE.U32.AND P2, PT, R93, 0x400, PT ;  /* 0x000004005d00780c */ /* 0x000fe20003f46070 */
[----:B------:R-:W-:-:S12]  /*1b00*/  BSSY B0, `(.L_x_16466) ;  /* 0x0000042000007945 */ /* 0x000fd80003800000 */
[----:B------:R-:W-:Y:S05]  /*1b10*/  @!P2 BRA `(.L_x_16467) ;  /* 0x000000040000a947 */ /* 0x000fea0003800000 */
[----:B------:R-:W-:Y:S01]  /*1b20*/  ISETP.NE.U32.AND P3, PT, RZ, UR12, PT ;  /* 0x0000000cff007c0c */ /* 0x000fe2000bf65070 */
[----:B------:R-:W3:Y:S03]  /*1b30*/  LDC.64 R48, c[0x0][0x220] ;  /* 0x00008800ff307b82 */ /* 0x000ee60000000a00 */
[----:B------:R-:W-:-:S13]  /*1b40*/  ISETP.NE.AND.EX P3, PT, RZ, UR13, PT, P3 ;  /* 0x0000000dff007c0c */ /* 0x000fda000bf65330 */
[----:B------:R-:W-:-:S04]  /*1b50*/  @P3 LEA R98, P2, R63, UR12, 0x4 ;  /* 0x0000000c3f623c11 */ /* 0x000fc8000f8420ff */
[C---:B------:R-:W-:Y:S02]  /*1b60*/  @P3 LEA.HI.X R99, R63.reuse, UR13, RZ, 0x4, P2 ;  /* 0x0000000d3f633c11 */ /* 0x040fe400090f24ff */
[----:B------:R-:W-:Y:S01]  /*1b70*/  ISETP.NE.U32.AND P2, PT, RZ, UR14, PT ;  /* 0x0000000eff007c0c */ /* 0x000fe2000bf45070 */
[----:B---3--:R-:W-:Y:S02]  /*1b80*/  IMAD.WIDE.U32 R48, R63, 0x10, R48 ;  /* 0x000000103f307825 */ /* 0x008fe400078e0030 */
[----:B-----5:R3:W5:Y:S01]  /*1b90*/  @P3 LDG.E.128 R24, desc[UR4][R98.64] ;  /* 0x0000000462183981 */ /* 0x020762000c1e1d00 */
[----:B------:R-:W-:-:S03]  /*1ba0*/  ISETP.NE.AND.EX P2, PT, RZ, UR15, PT, P2 ;  /* 0x0000000fff007c0c */ /* 0x000fc6000bf45320 */
[----:B------:R-:W5:Y:S10]  /*1bb0*/  LDG.E.128 R48, desc[UR4][R48.64] ;  /* 0x0000000430307981 */ /* 0x000f74000c1e1d00 */
[----:B012---:R-:W-:-:S04]  /*1bc0*/  @P2 LEA R60, P4, R63, UR14, 0x4 ;  /* 0x0000000e3f3c2c11 */ /* 0x007fc8000f8820ff */
[----:B------:R-:W-:-:S05]  /*1bd0*/  @P2 LEA.HI.X R61, R63, UR15, RZ, 0x4, P4 ;  /* 0x0000000f3f3d2c11 */ /* 0x000fca000a0f24ff */
[----:B------:R3:W5:Y:S01]  /*1be0*/  @P2 LDG.E.128 R32, desc[UR4][R60.64] ;  /* 0x000000043c202981 */ /* 0x000762000c1e1d00 */
[----:B------:R-:W-:-:S04]  /*1bf0*/  ISETP.NE.U32.AND P3, PT, RZ, UR12, PT ;  /* 0x0000000cff007c0c */ /* 0x000fc8000bf65070 */
[----:B------:R-:W-:-:S13]  /*1c00*/  ISETP.NE.AND.EX P3, PT, RZ, UR13, PT, P3 ;  /* 0x0000000dff007c0c */ /* 0x000fda000bf65330 */
[----:B---3--:R-:W-:Y:S05]  /*1c10*/  @P3 BRA `(.L_x_16468) ;  /* 0x00000000001c3947 */ /* 0x008fea0003800000 */
[----:B------:R-:W-:-:S04]  /*1c20*/  ISETP.NE.U32.AND P4, PT, RZ, UR14, PT ;  /* 0x0000000eff007c0c */ /* 0x000fc8000bf85070 */
[----:B------:R-:W-:-:S13]  /*1c30*/  ISETP.NE.AND.EX P4, PT, RZ, UR15, PT, P4 ;  /* 0x0000000fff007c0c */ /* 0x000fda000bf85340 */
[----:B------:R-:W-:Y:S05]  /*1c40*/  @P4 BRA `(.L_x_16469) ;  /* 0x0000000000084947 */ /* 0x000fea0003800000 */
[----:B------:R-:W-:Y:S05]  /*1c50*/  @P0 BRA `(.L_x_16470) ;  /* 0x0000000000140947 */ /* 0x000fea0003800000 */
[----:B------:R-:W-:Y:S05]  /*1c60*/  BRA `(.L_x_16471) ;  /* 0x0000000000147947 */ /* 0x000fea0003800000 */
.L_x_16469:
[----:B-----5:R-:W-:Y:S01]  /*1c70*/  FADD.FTZ R48, R32, R48 ;  /* 0x0000003020307221 */ /* 0x020fe20000010000 */
[----:B------:R-:W-:Y:S06]  /*1c80*/  BRA `(.L_x_16470) ;  /* 0x0000000000087947 */ /* 0x000fec0003800000 */
.L_x_16468:
[----:B-----5:R-:W-:-:S04]  /*1c90*/  FADD.FTZ R48, R24, R48 ;  /* 0x0000003018307221 */ /* 0x020fc80000010000 */
[----:B------:R-:W-:-:S07]  /*1ca0*/  @P2 FADD.FTZ R48, R32, R48 ;  /* 0x0000003020302221 */ /* 0x000fce0000010000 */
.L_x_16470:
[----:B-----5:R-:W-:-:S07]  /*1cb0*/  MOV R36, R48 ;  /* 0x0000003000247202 */ /* 0x020fce0000000f00 */
.L_x_16471:
[----:B------:R-:W-:Y:S05]  /*1cc0*/  @P3 BRA `(.L_x_16472) ;  /* 0x00000000001c3947 */ /* 0x000fea0003800000 */
[----:B------:R-:W-:-:S04]  /*1cd0*/  ISETP.NE.U32.AND P4, PT, RZ, UR14, PT ;  /* 0x0000000eff007c0c */ /* 0x000fc8000bf85070 */
[----:B------:R-:W-:-:S13]  /*1ce0*/  ISETP.NE.AND.EX P4, PT, RZ, UR15, PT, P4 ;  /* 0x0000000fff007c0c */ /* 0x000fda000bf85340 */
[----:B------:R-:W-:Y:S05]  /*1cf0*/  @P4 BRA `(.L_x_16473) ;  /* 0x0000000000084947 */ /* 0x000fea0003800000 */
[----:B------:R-:W-:Y:S05]  /*1d00*/  @P0 BRA `(.L_x_16474) ;  /* 0x0000000000140947 */ /* 0x000fea0003800000 */
[----:B------:R-:W-:Y:S05]  /*1d10*/  BRA `(.L_x_16475) ;  /* 0x0000000000147947 */ /* 0x000fea0003800000 */
.L_x_16473:
[----:B-----5:R-:W-:Y:S01]  /*1d20*/  FADD.FTZ R49, R33, R49 ;  /* 0x0000003121317221 */ /* 0x020fe20000010000 */
[----:B------:R-:W-:Y:S06]  /*1d30*/  BRA `(.L_x_16474) ;  /* 0x0000000000087947 */ /* 0x000fec0003800000 */
.L_x_16472:
[----:B-----5:R-:W-:-:S04]  /*1d40*/  FADD.FTZ R49, R25, R49 ;  /* 0x0000003119317221 */ /* 0x020fc80000010000 */
[----:B------:R-:W-:-:S07]  /*1d50*/  @P2 FADD.FTZ R49, R33, R49 ;  /* 0x0000003121312221 */ /* 0x000fce0000010000 */
.L_x_16474:
[----:B-----5:R-:W-:-:S07]  /*1d60*/  MOV R37, R49 ;  /* 0x0000003100257202 */ /* 0x020fce0000000f00 */
.L_x_16475:
[----:B------:R-:W-:Y:S05]  /*1d70*/  @P3 BRA `(.L_x_16476) ;  /* 0x00000000001c3947 */ /* 0x000fea0003800000 */
[----:B------:R-:W-:-:S04]  /*1d80*/  ISETP.NE.U32.AND P4, PT, RZ, UR14, PT ;  /* 0x0000000eff007c0c */ /* 0x000fc8000bf85070 */
[----:B------:R-:W-:-:S13]  /*1d90*/  ISETP.NE.AND.EX P4, PT, RZ, UR15, PT, P4 ;  /* 0x0000000fff007c0c */ /* 0x000fda000bf85340 */
[----:B------:R-:W-:Y:S05]  /*1da0*/  @P4 BRA `(.L_x_16477) ;  /* 0x0000000000084947 */ /* 0x000fea0003800000 */
[----:B------:R-:W-:Y:S05]  /*1db0*/  @P0 BRA `(.L_x_16478) ;  /* 0x0000000000140947 */ /* 0x000fea0003800000 */
[----:B------:R-:W-:Y:S05]  /*1dc0*/  BRA `(.L_x_16479) ;  /* 0x0000000000147947 */ /* 0x000fea0003800000 */
.L_x_16477:
[----:B-----5:R-:W-:Y:S01]  /*1dd0*/  FADD.FTZ R50, R34, R50 ;  /* 0x0000003222327221 */ /* 0x020fe20000010000 */
[----:B------:R-:W-:Y:S06]  /*1de0*/  BRA `(.L_x_16478) ;  /* 0x0000000000087947 */ /* 0x000fec0003800000 */
.L_x_16476:
[----:B-----5:R-:W-:-:S04]  /*1df0*/  FADD.FTZ R50, R26, R50 ;  /* 0x000000321a327221 */ /* 0x020fc80000010000 */
[----:B------:R-:W-:-:S07]  /*1e00*/  @P2 FADD.FTZ R50, R34, R50 ;  /* 0x0000003222322221 */ /* 0x000fce0000010000 */
.L_x_16478:
[----:B-----5:R-:W-:-:S07]  /*1e10*/  MOV R38, R50 ;  /* 0x0000003200267202 */ /* 0x020fce0000000f00 */
.L_x_16479:
[----:B------:R-:W-:Y:S05]  /*1e20*/  @P3 BRA `(.L_x_16480) ;  /* 0x00000000001c3947 */ /* 0x000fea0003800000 */
[----:B------:R-:W-:-:S04]  /*1e30*/  ISETP.NE.U32.AND P2, PT, RZ, UR14, PT ;  /* 0x0000000eff007c0c */ /* 0x000fc8000bf45070 */
[----:B------:R-:W-:-:S13]  /*1e40*/  ISETP.NE.AND.EX P2, PT, RZ, UR15, PT, P2 ;  /* 0x0000000fff007c0c */ /* 0x000fda000bf45320 */
[----:B------:R-:W-:Y:S05]  /*1e50*/  @P2 BRA `(.L_x_16481) ;  /* 0x0000000000082947 */ /* 0x000fea0003800000 */
[----:B------:R-:W-:Y:S05]  /*1e60*/  @P0 BRA `(.L_x_16482) ;  /* 0x0000000000140947 */ /* 0x000fea0003800000 */
[----:B------:R-:W-:Y:S05]  /*1e70*/  BRA `(.L_x_16483) ;  /* 0x0000000000147947 */ /* 0x000fea0003800000 */
.L_x_16481:
[----:B-----5:R-:W-:Y:S01]  /*1e80*/  FADD.FTZ R51, R35, R51 ;  /* 0x0000003323337221 */ /* 0x020fe20000010000 */
[----:B------:R-:W-:Y:S06]  /*1e90*/  BRA `(.L_x_16482) ;  /* 0x0000000000087947 */ /* 0x000fec0003800000 */
.L_x_16480:
[----:B-----5:R-:W-:-:S04]  /*1ea0*/  FADD.FTZ R51, R27, R51 ;  /* 0x000000331b337221 */ /* 0x020fc80000010000 */
[----:B------:R-:W-:-:S07]  /*1eb0*/  @P2 FADD.FTZ R51, R35, R51 ;  /* 0x0000003323332221 */ /* 0x000fce0000010000 */
.L_x_16482:
[----:B-----5:R-:W-:-:S07]  /*1ec0*/  MOV R39, R51 ;  /* 0x0000003300277202 */ /* 0x020fce0000000f00 */
.L_x_16483:
[----:B------:R-:W0:Y:S02]  /*1ed0*/  @P0 LDC.64 R60, c[0x0][0x238] ;  /* 0x00008e00ff3c0b82 */ /* 0x000e240000000a00 */
[----:B0-----:R-:W-:-:S04]  /*1ee0*/  @P0 LEA R60, P2, R63, R60, 0x4 ;  /* 0x0000003c3f3c0211 */ /* 0x001fc800078420ff */
[C---:B------:R-:W-:Y:S02]  /*1ef0*/  @P0 LEA.HI.X R61, R63.reuse, R61, RZ, 0x4, P2 ;  /* 0x0000003d3f3d0211 */ /* 0x040fe400010f24ff */
[----:B------:R-:W-:-:S03]  /*1f00*/  IADD3 R63, R63, 0x100, RZ ;  /* 0x000001003f3f7810 */ /* 0x000fc60007ffe0ff */
[----:B------:R3:W-:Y:S04]  /*1f10*/  @P0 STG.E.128 desc[UR4][R60.64], R36 ;  /* 0x000000243c000986 */ /* 0x0007e8000c101d04 */
.L_x_16467:
[----:B------:R-:W-:Y:S05]  /*1f20*/  BSYNC B0 ;  /* 0x0000000000007941 */ /* 0x000fea0003800000 */
.L_x_16466:
[----:B------:R-:W-:Y:S01]  /*1f30*/  ISETP.GE.U32.AND P2, PT, R93, 0x500, PT ;  /* 0x000005005d00780c */ /* 0x000fe20003f46070 */
[----:B------:R-:W-:-:S12]  /*1f40*/  BSSY B0, `(.L_x_16484) ;  /* 0x0000042000007945 */ /* 0x000fd80003800000 */
[----:B------:R-:W-:Y:S05]  /*1f50*/  @!P2 BRA `(.L_x_16485) ;  /* 0x000000040000a947 */ /* 0x000fea0003800000 */
[----:B------:R-:W-:Y:S01]  /*1f60*/  ISETP.NE.U32.AND P3, PT, RZ, UR12, PT ;  /* 0x0000000cff007c0c */ /* 0x000fe2000bf65070 */
[----:B------:R-:W4:Y:S03]  /*1f70*/  LDC.64 R52, c[0x0][0x220] ;  /* 0x00008800ff347b82 */ /* 0x000f260000000a00 */
[----:B------:R-:W-:-:S13]  /*1f80*/  ISETP.NE.AND.EX P3, PT, RZ, UR13, PT, P3 ;  /* 0x0000000dff007c0c */ /* 0x000fda000bf65330 */
[----:B------:R-:W-:-:S04]  /*1f90*/  @P3 LEA R98, P2, R63, UR12, 0x4 ;  /* 0x0000000c3f623c11 */ /* 0x000fc8000f8420ff */
[C---:B------:R-:W-:Y:S02]  /*1fa0*/  @P3 LEA.HI.X R99, R63.reuse, UR13, RZ, 0x4, P2 ;  /* 0x0000000d3f633c11 */ /* 0x040fe400090f24ff */
[----:B------:R-:W-:Y:S01]  /*1fb0*/  ISETP.NE.U32.AND P2, PT, RZ, UR14, PT ;  /* 0x0000000eff007c0c */ /* 0x000fe2000bf45070 */
[----:B----4-:R-:W-:Y:S02]  /*1fc0*/  IMAD.WIDE.U32 R52, R63, 0x10, R52 ;  /* 0x000000103f347825 */ /* 0x010fe400078e0034 */
[----:B-----5:R4:W5:Y:S01]  /*1fd0*/  @P3 LDG.E.128 R24, desc[UR4][R98.64] ;  /* 0x0000000462183981 */ /* 0x020962000c1e1d00 */
[----:B------:R-:W-:-:S03]  /*1fe0*/  ISETP.NE.AND.EX P2, PT, RZ, UR15, PT, P2 ;  /* 0x0000000fff007c0c */ /* 0x000fc6000bf45320 */
[----:B------:R-:W5:Y:S10]  /*1ff0*/  LDG.E.128 R52, desc[UR4][R52.64] ;  /* 0x0000000434347981 */ /* 0x000f74000c1e1d00 */
[----:B0123--:R-:W-:-:S04]  /*2000*/  @P2 LEA R60, P4, R63, UR14, 0x4 ;  /* 0x0000000e3f3c2c11 */ /* 0x00ffc8000f8820ff */
[----:B------:R-:W-:-:S05]  /*2010*/  @P2 LEA.HI.X R61, R63, UR15, RZ, 0x4, P4 ;  /* 0x0000000f3f3d2c11 */ /* 0x000fca000a0f24ff */
[----:B------:R4:W5:Y:S01]  /*2020*/  @P2 LDG.E.128 R32, desc[UR4][R60.64] ;  /* 0x000000043c202981 */ /* 0x000962000c1e1d00 */
[----:B------:R-:W-:-:S04]  /*2030*/  ISETP.NE.U32.AND P3, PT, RZ, UR12, PT ;  /* 0x0000000cff007c0c */ /* 0x000fc8000bf65070 */
[----:B------:R-:W-:-:S13]  /*2040*/  ISETP.NE.AND.EX P3, PT, RZ, UR13, PT, P3 ;  /* 0x0000000dff007c0c */ /* 0x000fda000bf65330 */
[----:B----4-:R-:W-:Y:S05]  /*2050*/  @P3 BRA `(.L_x_16486) ;  /* 0x00000000001c3947 */ /* 0x010fea0003800000 */
[----:B------:R-:W-:-:S04]  /*2060*/  ISETP.NE.U32.AND P4, PT, RZ, UR14, PT ;  /* 0x0000000eff007c0c */ /* 0x000fc8000bf85070 */
[----:B------:R-:W-:-:S13]  /*2070*/  ISETP.NE.AND.EX P4, PT, RZ, UR15, PT, P4 ;  /* 0x0000000fff007c0c */ /* 0x000fda000bf85340 */
[----:B------:R-:W-:Y:S05]  /*2080*/  @P4 BRA `(.L_x_16487) ;  /* 0x0000000000084947 */ /* 0x000fea0003800000 */
[----:B------:R-:W-:Y:S05]  /*2090*/  @P0 BRA `(.L_x_16488) ;  /* 0x0000000000140947 */ /* 0x000fea0003800000 */
[----:B------:R-:W-:Y:S05]  /*20a0*/  BRA `(.L_x_16489) ;  /* 0x0000000000147947 */ /* 0x000fea0003800000 */
.L_x_16487:
[----:B-----5:R-:W-:Y:S01]  /*20b0*/  FADD.FTZ R52, R32, R52 ;  /* 0x0000003420347221 */ /* 0x020fe20000010000 */
[----:B------:R-:W-:Y:S06]  /*20c0*/  BRA `(.L_x_16488) ;  /* 0x0000000000087947 */ /* 0x000fec0003800000 */
.L_x_16486:
[----:B-----5:R-:W-:-:S04]  /*20d0*/  FADD.FTZ R52, R24, R52 ;  /* 0x0000003418347221 */ /* 0x020fc80000010000 */
[----:B------:R-:W-:-:S07]  /*20e0*/  @P2 FADD.FTZ R52, R32, R52 ;  /* 0x0000003420342221 */ /* 0x000fce0000010000 */
.L_x_16488:
[----:B-----5:R-:W-:-:S07]  /*20f0*/  MOV R36, R52 ;  /* 0x0000003400247202 */ /* 0x020fce0000000f00 */
.L_x_16489:
[----:B------:R-:W-:Y:S05]  /*2100*/  @P3 BRA `(.L_x_16490) ;  /* 0x00000000001c3947 */ /* 0x000fea0003800000 */
[----:B------:R-:W-:-:S04]  /*2110*/  ISETP.NE.U32.AND P4, PT, RZ, UR14, PT ;  /* 0x0000000eff007c0c */ /* 0x000fc8000bf85070 */
[----:B------:R-:W-:-:S13]  /*2120*/  ISETP.NE.AND.EX P4, PT, RZ, UR15, PT, P4 ;  /* 0x0000000fff007c0c */ /* 0x000fda000bf85340 */
[----:B------:R-:W-:Y:S05]  /*2130*/  @P4 BRA `(.L_x_16491) ;  /* 0x0000000000084947 */ /* 0x000fea0003800000 */
[----:B------:R-:W-:Y:S05]  /*2140*/  @P0 BRA `(.L_x_16492) ;  /* 0x0000000000140947 */ /* 0x000fea0003800000 */
[----:B------:R-:W-:Y:S05]  /*2150*/  BRA `(.L_x_16493) ;  /* 0x0000000000147947 */ /* 0x000fea0003800000 */
.L_x_16491:
[----:B-----5:R-:W-:Y:S01]  /*2160*/  FADD.FTZ R53, R33, R53 ;  /* 0x0000003521357221 */ /* 0x020fe20000010000 */
[----:B------:R-:W-:Y:S06]  /*2170*/  BRA `(.L_x_16492) ;  /* 0x0000000000087947 */ /* 0x000fec0003800000 */
.L_x_16490:
[----:B-----5:R-:W-:-:S04]  /*2180*/  FADD.FTZ R53, R25, R53 ;  /* 0x0000003519357221 */ /* 0x020fc80000010000 */
[----:B------:R-:W-:-:S07]  /*2190*/  @P2 FADD.FTZ R53, R33, R53 ;  /* 0x0000003521352221 */ /* 0x000fce0000010000 */
.L_x_16492:
[----:B-----5:R-:W-:-:S07]  /*21a0*/  MOV R37, R53 ;  /* 0x0000003500257202 */ /* 0x020fce0000000f00 */
.L_x_16493:
[----:B------:R-:W-:Y:S05]  /*21b0*/  @P3 BRA `(.L_x_16494) ;  /* 0x00000000001c3947 */ /* 0x000fea0003800000 */
[----:B------:R-:W-:-:S04]  /*21c0*/  ISETP.NE.U32.AND P4, PT, RZ, UR14, PT ;  /* 0x0000000eff007c0c */ /* 0x000fc8000bf85070 */
[----:B------:R-:W-:-:S13]  /*21d0*/  ISETP.NE.AND.EX P4, PT, RZ, UR15, PT, P4 ;  /* 0x0000000fff007c0c */ /* 0x000fda000bf85340 */
[----:B------:R-:W-:Y:S05]  /*21e0*/  @P4 BRA `(.L_x_16495) ;  /* 0x0000000000084947 */ /* 0x000fea0003800000 */
[----:B------:R-:W-:Y:S05]  /*21f0*/  @P0 BRA `(.L_x_16496) ;  /* 0x0000000000140947 */ /* 0x000fea0003800000 */
[----:B------:R-:W-:Y:S05]  /*2200*/  BRA `(.L_x_16497) ;  /* 0x0000000000147947 */ /* 0x000fea0003800000 */
.L_x_16495:
[----:B-----5:R-:W-:Y:S01]  /*2210*/  FADD.FTZ R54, R34, R54 ;  /* 0x0000003622367221 */ /* 0x020fe20000010000 */
[----:B------:R-:W-:Y:S06]  /*2220*/  BRA `(.L_x_16496) ;  /* 0x0000000000087947 */ /* 0x000fec0003800000 */
.L_x_16494:
[----:B-----5:R-:W-:-:S04]  /*2230*/  FADD.FTZ R54, R26, R54 ;  /* 0x000000361a367221 */ /* 0x020fc80000010000 */
[----:B------:R-:W-:-:S07]  /*2240*/  @P2 FADD.FTZ R54, R34, R54 ;  /* 0x0000003622362221 */ /* 0x000fce0000010000 */
.L_x_16496:
[----:B-----5:R-:W-:-:S07]  /*2250*/  MOV R38, R54 ;  /* 0x0000003600267202 */ /* 0x020fce0000000f00 */
.L_x_16497:
[----:B------:R-:W-:Y:S05]  /*2260*/  @P3 BRA `(.L_x_16498) ;  /* 0x00000000001c3947 */ /* 0x000fea0003800000 */
[----:B------:R-:W-:-:S04]  /*2270*/  ISETP.NE.U32.AND P2, PT, RZ, UR14, PT ;  /* 0x0000000eff007c0c */ /* 0x000fc8000bf45070 */
[----:B------:R-:W-:-:S13]  /*2280*/  ISETP.NE.AND.EX P2, PT, RZ, UR15, PT, P2 ;  /* 0x0000000fff007c0c */ /* 0x000fda000bf45320 */
[----:B------:R-:W-:Y:S05]  /*2290*/  @P2 BRA `(.L_x_16499) ;  /* 0x0000000000082947 */ /* 0x000fea0003800000 */
[----:B------:R-:W-:Y:S05]  /*22a0*/  @P0 BRA `(.L_x_16500) ;  /* 0x0000000000140947 */ /* 0x000fea0003800000 */
[----:B------:R-:W-:Y:S05]  /*22b0*/  BRA `(.L_x_16501) ;  /* 0x0000000000147947 */ /* 0x000fea0003800000 */
.L_x_16499:
[----:B-----5:R-:W-:Y:S01]  /*22c0*/  FADD.FTZ R55, R35, R55 ;  /* 0x0000003723377221 */ /* 0x020fe20000010000 */
[----:B------:R-:W-:Y:S06]  /*22d0*/  BRA `(.L_x_16500) ;  /* 0x0000000000087947 */ /* 0x000fec0003800000 */
.L_x_16498:
[----:B-----5:R-:W-:-:S04]  /*22e0*/  FADD.FTZ R55, R27, R55 ;  /* 0x000000371b377221 */ /* 0x020fc80000010000 */
[----:B------:R-:W-:-:S07]  /*22f0*/  @P2 FADD.FTZ R55, R35, R55 ;  /* 0x0000003723372221 */ /* 0x000fce0000010000 */
.L_x_16500:
[----:B-----5:R-:W-:-:S07]  /*2300*/  MOV R39, R55 ;  /* 0x0000003700277202 */ /* 0x020fce0000000f00 */
.L_x_16501:
[----:B------:R-:W0:Y:S02]  /*2310*/  @P0 LDC.64 R60, c[0x0][0x238] ;  /* 0x00008e00ff3c0b82 */ /* 0x000e240000000a00 */
[----:B0-----:R-:W-:-:S04]  /*2320*/  @P0 LEA R60, P2, R63, R60, 0x4 ;  /* 0x0000003c3f3c0211 */ /* 0x001fc800078420ff */
[C---:B------:R-:W-:Y:S02]  /*2330*/  @P0 LEA.HI.X R61, R63.reuse, R61, RZ, 0x4, P2 ;  /* 0x0000003d3f3d0211 */ /* 0x040fe400010f24ff */
[----:B------:R-:W-:-:S03]  /*2340*/  IADD3 R63, R63, 0x100, RZ ;  /* 0x000001003f3f7810 */ /* 0x000fc60007ffe0ff */
[----:B------:R4:W-:Y:S04]  /*2350*/  @P0 STG.E.128 desc[UR4][R60.64], R36 ;  /* 0x000000243c000986 */ /* 0x0009e8000c101d04 */
.L_x_16485:
[----:B------:R-:W-:Y:S05]  /*2360*/  BSYNC B0 ;  /* 0x0000000000007941 */ /* 0x000fea0003800000 */
.L_x_16484:
[----:B------:R-:W-:Y:S01]  /*2370*/  ISETP.GE.U32.AND P2, PT, R93, 0x600, PT ;  /* 0x000006005d00780c */ /* 0x000fe20003f46070 */
[----:B------:R-:W-:-:S12]  /*2380*/  BSSY B0, `(.L_x_16502) ;  /* 0x0000041000007945 */ /* 0x000fd80003800000 */
[----:B------:R-:W-:Y:S05]  /*2390*/  @!P2 BRA `(.L_x_16503) ;  /* 0x0000000000fca947 */ /* 0x000fea0003800000 */
[----:B------:R-:W-:Y:S01]  /*23a0*/  ISETP.NE.U32.AND P3, PT, RZ, UR12, PT ;  /* 0x0000000cff007c0c */ /* 0x000fe2000bf65070 */
[----:B------:R-:W0:Y:S03]  /*23b0*/  LDC.64 R56, c[0x0][0x220] ;  /* 0x00008800ff387b82 */ /* 0x000e260000000a00 */
[----:B------:R-:W-:-:S13]  /*23c0*/  ISETP.NE.AND.EX P3, PT, RZ, UR13, PT, P3 ;  /* 0x0000000dff007c0c */ /* 0x000fda000bf65330 */
[----:B------:R-:W-:-:S04]  /*23d0*/  @P3 LEA R98, P2, R63, UR12, 0x4 ;  /* 0x0000000c3f623c11 */ /* 0x000fc8000f8420ff */
[C---:B------:R-:W-:Y:S02]  /*23e0*/  @P3 LEA.HI.X R99, R63.reuse, UR13, RZ, 0x4, P2 ;  /* 0x0000000d3f633c11 */ /* 0x040fe400090f24ff */
[----:B------:R-:W-:Y:S01]  /*23f0*/  ISETP.NE.U32.AND P2, PT, RZ, UR14, PT ;  /* 0x0000000eff007c0c */ /* 0x000fe2000bf45070 */
[----:B0-----:R-:W-:Y:S02]  /*2400*/  IMAD.WIDE.U32 R56, R63, 0x10, R56 ;  /* 0x000000103f387825 */ /* 0x001fe400078e0038 */
[----:B-----5:R0:W5:Y:S01]  /*2410*/  @P3 LDG.E.128 R24, desc[UR4][R98.64] ;  /* 0x0000000462183981 */ /* 0x020162000c1e1d00 */
[----:B------:R-:W-:-:S03]  /*2420*/  ISETP.NE.AND.EX P2, PT, RZ, UR15, PT, P2 ;  /* 0x0000000fff007c0c */ /* 0x000fc6000bf45320 */
[----:B------:R-:W5:Y:S10]  /*2430*/  LDG.E.128 R56, desc[UR4][R56.64] ;  /* 0x0000000438387981 */ /* 0x000f74000c1e1d00 */
[----:B-1234-:R-:W-:-:S04]  /*2440*/  @P2 LEA R60, P4, R63, UR14, 0x4 ;  /* 0x0000000e3f3c2c11 */ /* 0x01efc8000f8820ff */
        /* <DEDUP_REMOVED lines=10> */
.L_x_16505:
[----:B-----5:R-:W-:Y:S01]  /*24f0*/  FADD.FTZ R56, R32, R56 ;  /* 0x0000003820387221 */ /* 0x020fe20000010000 */
[----:B------:R-:W-:Y:S06]  /*2500*/  BRA `(.L_x_16506) ;  /* 0x0000000000087947 */ /* 0x000fec0003800000 */
.L_x_16504:
[----:B-----5:R-:W-:-:S04]  /*2510*/  FADD.FTZ R56, R24, R56 ;  /* 0x0000003818387221 */ /* 0x020fc80000010000 */
[----:B------:R-:W-:-:S07]  /*2520*/  @P2 FADD.FTZ R56, R32, R56 ;  /* 0x0000003820382221 */ /* 0x000fce0000010000 */
.L_x_16506:
[----:B-----5:R-:W-:-:S07]  /*2530*/  MOV R36, R56 ;  /* 0x0000003800247202 */ /* 0x020fce0000000f00 */
.L_x_16507:
[----:B------:R-:W-:Y:S05]  /*2540*/  @P3 BRA `(.L_x_16508) ;  /* 0x00000000001c3947 */ /* 0x000fea0003800000 */
[----:B------:R-:W-:-:S04]  /*2550*/  ISETP.NE.U32.AND P4, PT, RZ, UR14, PT ;  /* 0x0000000eff007c0c */ /* 0x000fc8000bf85070 */
[----:B------:R-:W-:-:S13]  /*2560*/  ISETP.NE.AND.EX P4, PT, RZ, UR15, PT, P4 ;  /* 0x0000000fff007c0c */ /* 0x000fda000bf85340 */
[----:B------:R-:W-:Y:S05]  /*2570*/  @P4 BRA `(.L_x_16509) ;  /* 0x0000000000084947 */ /* 0x000fea0003800000 */
[----:B------:R-:W-:Y:S05]  /*2580*/  @P0 BRA `(.L_x_16510) ;  /* 0x0000000000140947 */ /* 0x000fea0003800000 */
[----:B------:R-:W-:Y:S05]  /*2590*/  BRA `(.L_x_16511) ;  /* 0x0000000000147947 */ /* 0x000fea0003800000 */
.L_x_16509:
[----:B-----5:R-:W-:Y:S01]  /*25a0*/  FADD.FTZ R57, R33, R57 ;  /* 0x0000003921397221 */ /* 0x020fe20000010000 */
[----:B------:R-:W-:Y:S06]  /*25b0*/  BRA `(.L_x_16510) ;  /* 0x0000000000087947 */ /* 0x000fec0003800000 */
.L_x_16508:
[----:B-----5:R-:W-:-:S04]  /*25c0*/  FADD.FTZ R57, R25, R57 ;  /* 0x0000003919397221 */ /* 0x020fc80000010000 */
[----:B------:R-:W-:-:S07]  /*25d0*/  @P2 FADD.FTZ R57, R33, R57 ;  /* 0x0000003921392221 */ /* 0x000fce0000010000 */
.L_x_16510:
[----:B-----5:R-:W-:-:S07]  /*25e0*/  MOV R37, R57 ;  /* 0x0000003900257202 */ /* 0x020fce0000000f00 */
.L_x_16511:
[----:B------:R-:W-:Y:S05]  /*25f0*/  @P3 BRA `(.L_x_16512) ;  /* 0x00000000001c3947 */ /* 0x000fea0003800000 */
[----:B------:R-:W-:-:S04]  /*2600*/  ISETP.NE.U32.AND P4, PT, RZ, UR14, PT ;  /* 0x0000000eff007c0c */ /* 0x000fc8000bf85070 */
[----:B------:R-:W-:-:S13]  /*2610*/  ISETP.NE.AND.EX P4, PT, RZ, UR15, PT, P4 ;  /* 0x0000000fff007c0c */ /* 0x000fda000bf85340 */
[----:B------:R-:W-:Y:S05]  /*2620*/  @P4 BRA `(.L_x_16513) ;  /* 0x0000000000084947 */ /* 0x000fea0003800000 */
[----:B------:R-:W-:Y:S05]  /*2630*/  @P0 BRA `(.L_x_16514) ;  /* 0x0000000000140947 */ /* 0x000fea0003800000 */
[----:B------:R-:W-:Y:S05]  /*2640*/  BRA `(.L_x_16515) ;  /* 0x0000000000147947 */ /* 0x000fea0003800000 */
.L_x_16513:
[----:B-----5:R-:W-:Y:S01]  /*2650*/  FADD.FTZ R58, R34, R58 ;  /* 0x0000003a223a7221 */ /* 0x020fe20000010000 */
[----:B------:R-:W-:Y:S06]  /*2660*/  BRA `(.L_x_16514) ;  /* 0x0000000000087947 */ /* 0x000fec0003800000 */
.L_x_16512:
[----:B-----5:R-:W-:-:S04]  /*2670*/  FADD.FTZ R58, R26, R58 ;  /* 0x0000003a1a3a7221 */ /* 0x020fc80000010000 */
[----:B------:R-:W-:-:S07]  /*2680*/  @P2 FADD.FTZ R58, R34, R58 ;  /* 0x0000003a223a2221 */ /* 0x000fce0000010000 */
.L_x_16514:
[----:B-----5:R-:W-:-:S07]  /*2690*/  MOV R38, R58 ;  /* 0x0000003a00267202 */ /* 0x020fce0000000f00 */
.L_x_16515:
[----:B------:R-:W-:Y:S05]  /*26a0*/  @P3 BRA `(.L_x_16516) ;  /* 0x00000000001c3947 */ /* 0x000fea0003800000 */
[----:B------:R-:W-:-:S04]  /*26b0*/  ISETP.NE.U32.AND P2, PT, RZ, UR14, PT ;  /* 0x0000000eff007c0c */ /* 0x000fc8000bf45070 */
[----:B------:R-:W-:-:S13]  /*26c0*/  ISETP.NE.AND.EX P2, PT, RZ, UR15, PT, P2 ;  /* 0x0000000fff007c0c */ /* 0x000fda000bf45320 */
[----:B------:R-:W-:Y:S05]  /*26d0*/  @P2 BRA `(.L_x_16517) ;  /* 0x0000000000082947 */ /* 0x000fea0003800000 */
[----:B------:R-:W-:Y:S05]  /*26e0*/  @P0 BRA `(.L_x_16518) ;  /* 0x0000000000140947 */ /* 0x000fea0003800000 */
[----:B------:R-:W-:Y:S05]  /*26f0*/  BRA `(.L_x_16519) ;  /* 0x0000000000147947 */ /* 0x000fea0003800000 */
.L_x_16517:
[----:B-----5:R-:W-:Y:S01]  /*2700*/  FADD.FTZ R59, R35, R59 ;  /* 0x0000003b233b7221 */ /* 0x020fe20000010000 */
[----:B------:R-:W-:Y:S06]  /*2710*/  BRA `(.L_x_16518) ;  /* 0x0000000000087947 */ /* 0x000fec0003800000 */
.L_x_16516:
[----:B-----5:R-:W-:-:S04]  /*2720*/  FADD.FTZ R59, R27, R59 ;  /* 0x0000003b1b3b7221 */ /* 0x020fc80000010000 */
[----:B------:R-:W-:-:S07]  /*2730*/  @P2 FADD.FTZ R59, R35, R59 ;  /* 0x0000003b233b2221 */ /* 0x000fce0000010000 */
.L_x_16518:
[----:B-----5:R-:W-:-:S07]  /*2740*/  MOV R39, R59 ;  /* 0x0000003b00277202 */ /* 0x020fce0000000f00 */
.L_x_16519:
[----:B------:R-:W0:Y:S02]  /*2750*/  @P0 LDC.64 R60, c[0x0][0x238] ;  /* 0x00008e00ff3c0b82 */ /* 0x000e240000000a00 */
[----:B0-----:R-:W-:-:S04]  /*2760*/  @P0 LEA R60, P2, R63, R60, 0x4 ;  /* 0x0000003c3f3c0211 */ /* 0x001fc800078420ff */
[----:B------:R-:W-:-:S05]  /*2770*/  @P0 LEA.HI.X R61, R63, R61, RZ, 0x4, P2 ;  /* 0x0000003d3f3d0211 */ /* 0x000fca00010f24ff */
[----:B------:R0:W-:Y:S04]  /*2780*/  @P0 STG.E.128 desc[UR4][R60.64], R36 ;  /* 0x000000243c000986 */ /* 0x0001e8000c101d04 */
.L_x_16503:
[----:B------:R-:W-:Y:S05]  /*2790*/  BSYNC B0 ;  /* 0x0000000000007941 */ /* 0x000fea0003800000 */
.L_x_16502:
        /* <DEDUP_REMOVED lines=8> */
[----:B------:R-:W-:Y:S02]  /*2820*/  SHF.R.U32.HI R98, RZ, 0x5, R88 ;  /* 0x00000005ff627819 */ /* 0x000fe40000011658 */
[----:B------:R-:W-:Y:S01]  /*2830*/  P2R R97, PR, RZ, 0x20 ;  /* 0x00000020ff617803 */ /* 0x000fe20000000000 */
[----:B------:R-:W-:Y:S01]  /*2840*/  FADD.FTZ R60, R31, R60 ;  /* 0x0000003c1f3c7221 */ /* 0x000fe20000010000 */
[----:B------:R-:W-:-:S04]  /*2850*/  LOP3.LUT P6, RZ, R88, 0x1f, RZ, 0xc0, !PT ;  /* 0x0000001f58ff7812 */ /* 0x000fc800078cc0ff */
        /* <DEDUP_REMOVED lines=18> */
[----:B------:R-:W-:-:S03]  /*2980*/  LOP3.LUT R63, R98, 0x7fffff8, RZ, 0xc0, !PT ;  /* 0x07fffff8623f7812 */ /* 0x000fc600078ec0ff */
[----:B------:R-:W-:Y:S01]  /*2990*/  @P4 FADD.FTZ R61, R55, R60 ;  /* 0x0000003c373d4221 */ /* 0x000fe20000010000 */
[----:B------:R-:W-:Y:S02]  /*29a0*/  @!P5 IADD3 R63, R63, 0x8, RZ ;  /* 0x000000083f3fd810 */ /* 0x000fe40007ffe0ff */
[----:B------:R-:W-:Y:S01]  /*29b0*/  ISETP.GT.U32.AND P5, PT, R93, 0x5ff, PT ;  /* 0x000005ff5d00780c */ /* 0x000fe20003fa4070 */
[----:B------:R-:W-:-:S04]  /*29c0*/  FADD.FTZ R60, R56, R61 ;  /* 0x0000003d383c7221 */ /* 0x000fc80000010000 */
[----:B------:R-:W-:-:S04]  /*29d0*/  FADD.FTZ R99, R57, R60 ;  /* 0x0000003c39637221 */ /* 0x000fc80000010000 */
[----:B------:R-:W-:-:S04]  /*29e0*/  FADD.FTZ R60, R58, R99 ;  /* 0x000000633a3c7221 */ /* 0x000fc80000010000 */
        /* <DEDUP_REMOVED lines=73> */
.L_x_16544:
[----:B------:R-:W-:Y:S01]  /*2e80*/  LOP3.LUT P2, RZ, R88, 0x1f, RZ, 0xc0, !PT ;  /* 0x0000001f58ff7812 */ /* 0x000fe2000784c0ff */
[----:B------:R-:W-:Y:S05]  /*2e90*/  WARPSYNC.ALL ;  /* 0x0000000000007948 */ /* 0x000fea0003800000 */
[----:B------:R-:W-:Y:S02]  /*2ea0*/  LOP3.LUT R98, R98, 0x7, RZ, 0xc0, !PT ;  /* 0x0000000762627812 */ /* 0x000fe400078ec0ff */
[----:B------:R-:W-:-:S05]  /*2eb0*/  LOP3.LUT R100, R88, 0x1f, RZ, 0xc0, !PT ;  /* 0x0000001f58647812 */ /* 0x000fca00078ec0ff */
[----:B------:R-:W2:Y:S01]  /*2ec0*/  @!P2 S2R R62, SR_CgaCtaId ;  /* 0x00000000003ea919 */ /* 0x000ea20000008800 */
[----:B------:R-:W-:-:S04]  /*2ed0*/  @!P2 MOV R61, 0x400 ;  /* 0x00000400003da802 */ /* 0x000fc80000000f00 */
[----:B--2---:R-:W-:Y:S01]  /*2ee0*/  @!P2 LEA R99, R62, R61, 0x18 ;  /* 0x0000003d3e63a211 */ /* 0x004fe200078ec0ff */
[----:B-1----:R-:W-:Y:S01]  /*2ef0*/  FADD.FTZ R61, R101, R102 ;  /* 0x00000066653d7221 */ /* 0x002fe20000010000 */
        /* <DEDUP_REMOVED lines=14> */
[----:B------:R-:W-:Y:S02]  /*2fe0*/  @!P2 LDS.64 R60, [R99] ;  /* 0x00000000633ca984 */ /* 0x000fe40000000a00 */
[----:B------:R-:W-:Y:S02]  /*2ff0*/  @!P2 MOV R63, R90 ;  /* 0x0000005a003fa202 */ /* 0x000fe40000000f00 */
[----:B------:R-:W-:Y:S02]  /*3000*/  LOP3.LUT P2, RZ, R98, 0x1f, R88, 0xf8, !PT ;  /* 0x0000001f62ff7812 */ /* 0x000fe4000784f858 */
[-C--:B------:R-:W-:Y:S01]  /*3010*/  I2FP.F32.S32 R105, R63.reuse ;  /* 0x0000003f00697245 */ /* 0x080fe20000201400 */
[----:B------:R-:W1:Y:S02]  /*3020*/  SHFL.DOWN PT, R100, R63, 0x4, 0x1f ;  /* 0x08801f003f647f89 */ /* 0x000e6400000e0000 */
[----:B-1----:R-:W-:Y:S02]  /*3030*/  IADD3 R102, R100, R63, RZ ;  /* 0x0000003f64667210 */ /* 0x002fe40007ffe0ff */
[----:B------:R-:W-:-:S02]  /*3040*/  I2FP.F32.S32 R104, R100 ;  /* 0x0000006400687245 */ /* 0x000fc40000201400 */
[----:B------:R-:W-:Y:S01]  /*3050*/  I2FP.F32.S32 R62, R102 ;  /* 0x00000066003e7245 */ /* 0x000fe20000201400 */
[----:B------:R-:W1:Y:S03]  /*3060*/  SHFL.DOWN PT, R107, R102, 0x2, 0x1f ;  /* 0x08401f00666b7f89 */ /* 0x000e6600000e0000 */
[----:B------:R-:W2:Y:S01]  /*3070*/  MUFU.RCP R103, R62 ;  /* 0x0000003e00677308 */ /* 0x000ea20000001000 */
[----:B0-----:R-:W0:Y:S04]  /*3080*/  SHFL.DOWN PT, R101, R60, 0x4, 0x1f ;  /* 0x08801f003c657f89 */ /* 0x001e2800000e0000 */
[----:B------:R-:W3:Y:S01]  /*3090*/  SHFL.DOWN PT, R100, R61, 0x4, 0x1f ;  /* 0x08801f003d647f89 */ /* 0x000ee200000e0000 */
[----:B-1----:R-:W-:-:S02]  /*30a0*/  IADD3 R99, R102, R107, RZ ;  /* 0x0000006b66637210 */ /* 0x002fc40007ffe0ff */
[----:B------:R-:W-:Y:S01]  /*30b0*/  I2FP.F32.S32 R107, R107 ;  /* 0x0000006b006b7245 */ /* 0x000fe20000201400 */
[----:B0-----:R-:W-:-:S04]  /*30c0*/  FMUL.FTZ R106, R101, R104 ;  /* 0x00000068656a7220 */ /* 0x001fc80000410000 */
[----:B------:R-:W-:Y:S01]  /*30d0*/  FFMA.FTZ R106, R105, R60, R106 ;  /* 0x0000003c696a7223 */ /* 0x000fe2000001006a */
[----:B------:R-:W-:Y:S01]  /*30e0*/  FADD.FTZ R60, -R101, R60 ;  /* 0x0000003c653c7221 */ /* 0x000fe20000010100 */
[----:B---3--:R-:W-:Y:S02]  /*30f0*/  FADD.FTZ R100, R100, R61 ;  /* 0x0000003d64647221 */ /* 0x008fe40000010000 */
[----:B--2---:R-:W-:Y:S01]  /*3100*/  FMUL.FTZ R63, R103, R106 ;  /* 0x0000006a673f7220 */ /* 0x004fe20000410000 */
[----:B------:R-:W-:-:S04]  /*3110*/  FMUL.FTZ R60, R60, R60 ;  /* 0x0000003c3c3c7220 */ /* 0x000fc80000410000 */
[----:B------:R-:W0:Y:S01]  /*3120*/  SHFL.DOWN PT, R106, R63, 0x2, 0x1f ;  /* 0x08401f003f6a7f89 */ /* 0x000e2200000e0000 */
[----:B------:R-:W-:Y:S01]  /*3130*/  FMUL.FTZ R105, R60, R105 ;  /* 0x000000693c697220 */ /* 0x000fe20000410000 */
[----:B------:R-:W-:-:S03]  /*3140*/  I2FP.F32.S32 R60, R99 ;  /* 0x00000063003c7245 */ /* 0x000fc60000201400 */
[----:B------:R-:W-:Y:S01]  /*3150*/  FMUL.FTZ R105, R105, R104 ;  /* 0x0000006869697220 */ /* 0x000fe20000410000 */
[----:B------:R-:W1:Y:S01]  /*3160*/  MUFU.RCP R101, R60 ;  /* 0x0000003c00657308 */ /* 0x000e620000001000 */
[----:B------:R-:W2:Y:S02]  /*3170*/  SHFL.DOWN PT, R104, R99, 0x1, 0x1f ;  /* 0x08201f0063687f89 */ /* 0x000ea400000e0000 */
[----:B------:R-:W-:-:S05]  /*3180*/  FFMA.FTZ R100, R103, R105, R100 ;  /* 0x0000006967647223 */ /* 0x000fca0000010064 */
[----:B------:R-:W3:Y:S01]  /*3190*/  SHFL.DOWN PT, R61, R100, 0x2, 0x1f ;  /* 0x08401f00643d7f89 */ /* 0x000ee200000e0000 */
[----:B0-----:R-:W-:-:S04]  /*31a0*/  FMUL.FTZ R103, R106, R107 ;  /* 0x0000006b6a677220 */ /* 0x001fc80000410000 */
[C---:B------:R-:W-:Y:S01]  /*31b0*/  FFMA.FTZ R102, R62.reuse, R63, R103 ;  /* 0x0000003f3e667223 */ /* 0x040fe20000010067 */
[----:B------:R-:W-:Y:S01]  /*31c0*/  FADD.FTZ R63, R63, -R106 ;  /* 0x8000006a3f3f7221 */ /* 0x000fe20000010000 */
[----:B--2---:R-:W-:Y:S02]  /*31d0*/  IADD3 R105, R99, R104, RZ ;  /* 0x0000006863697210 */ /* 0x004fe40007ffe0ff */
[----:B-1----:R-:W-:Y:S01]  /*31e0*/  FMUL.FTZ R103, R101, R102 ;  /* 0x0000006665677220 */ /* 0x002fe20000410000 */
[----:B------:R-:W-:Y:S01]  /*31f0*/  FMUL.FTZ R63, R63, R63 ;  /* 0x0000003f3f3f7220 */ /* 0x000fe20000410000 */
[----:B------:R-:W-:Y:S02]  /*3200*/  I2FP.F32.S32 R104, R104 ;  /* 0x0000006800687245 */ /* 0x000fe40000201400 */
[----:B------:R-:W-:Y:S01]  /*3210*/  I2FP.F32.S32 R105, R105 ;  /* 0x0000006900697245 */ /* 0x000fe20000201400 */
[----:B------:R-:W0:Y:S01]  /*3220*/  SHFL.DOWN PT, R102, R103, 0x1, 0x1f ;  /* 0x08201f0067667f89 */ /* 0x000e2200000e0000 */
[----:B------:R-:W-:Y:S01]  /*3230*/  FMUL.FTZ R63, R62, R63 ;  /* 0x0000003f3e3f7220 */ /* 0x000fe20000410000 */
[----:B---3--:R-:W-:-:S03]  /*3240*/  FADD.FTZ R62, R100, R61 ;  /* 0x0000003d643e7221 */ /* 0x008fc60000010000 */
[----:B------:R-:W-:Y:S01]  /*3250*/  FMUL.FTZ R63, R63, R107 ;  /* 0x0000006b3f3f7220 */ /* 0x000fe20000410000 */
[----:B------:R-:W1:Y:S03]  /*3260*/  MUFU.RCP R105, R105 ;  /* 0x0000006900697308 */ /* 0x000e660000001000 */
[----:B------:R-:W-:Y:S02]  /*3270*/  FFMA.FTZ R62, R101, R63, R62 ;  /* 0x0000003f653e7223 */ /* 0x000fe4000001003e */
[----:B------:R-:W2:Y:S03]  /*3280*/  LDC R101, c[0x0][0x2d8] ;  /* 0x0000b600ff657b82 */ /* 0x000ea60000000800 */
[----:B------:R-:W3:Y:S01]  /*3290*/  SHFL.DOWN PT, R61, R62, 0x1, 0x1f ;  /* 0x08201f003e3d7f89 */ /* 0x000ee200000e0000 */
[----:B0-----:R-:W-:Y:S01]  /*32a0*/  FMUL.FTZ R63, R102, R104 ;  /* 0x00000068663f7220 */ /* 0x001fe20000410000 */
[----:B------:R-:W-:-:S03]  /*32b0*/  FADD.FTZ R102, R103, -R102 ;  /* 0x8000006667667221 */ /* 0x000fc60000010000 */
[----:B------:R-:W-:Y:S01]  /*32c0*/  FFMA.FTZ R100, R60, R103, R63 ;  /* 0x000000673c647223 */ /* 0x000fe2000001003f */
[----:B------:R-:W-:-:S03]  /*32d0*/  FMUL.FTZ R63, R102, R102 ;  /* 0x00000066663f7220 */ /* 0x000fc60000410000 */
[----:B-1----:R-:W-:Y:S01]  /*32e0*/  FMUL.FTZ R100, R105, R100 ;  /* 0x0000006469647220 */ /* 0x002fe20000410000 */
[----:B------:R-:W-:-:S04]  /*32f0*/  FMUL.FTZ R63, R60, R63 ;  /* 0x0000003f3c3f7220 */ /* 0x000fc80000410000 */
[----:B------:R-:W-:Y:S01]  /*3300*/  FMUL.FTZ R63, R63, R104 ;  /* 0x000000683f3f7220 */ /* 0x000fe20000410000 */
[----:B---3--:R-:W-:Y:S01]  /*3310*/  FADD.FTZ R60, R62, R61 ;  /* 0x0000003d3e3c7221 */ /* 0x008fe20000010000 */
[----:B------:R-:W0:Y:S03]  /*3320*/  SHFL.IDX PT, R103, R100, RZ, 0x1f ;  /* 0x00001fff64677589 */ /* 0x000e2600000e0000 */
[----:B------:R-:W-:Y:S02]  /*3330*/  FFMA.FTZ R105, R105, R63, R60 ;  /* 0x0000003f69697223 */ /* 0x000fe4000001003c */
[----:B------:R-:W1:Y:S03]  /*3340*/  @!P2 LDC.64 R62, c[0x0][0x250] ;  /* 0x00009400ff3eab82 */ /* 0x000e660000000a00 */
[----:B------:R-:W2:Y:S05]  /*3350*/  SHFL.IDX PT, R102, R105, RZ, 0x1f ;  /* 0x00001fff69667589 */ /* 0x000eaa00000e0000 */
[----:B------:R-:W3:Y:S01]  /*3360*/  @!P2 LDC.64 R60, c[0x0][0x258] ;  /* 0x00009600ff3cab82 */ /* 0x000ee20000000a00 */
[C---:B0-----:R-:W-:Y:S01]  /*3370*/  FMUL.FTZ R99, R103.reuse, R103 ;  /* 0x0000006767637220 */ /* 0x041fe20000410000 */
[----:B------:R-:W-:-:S04]  /*3380*/  FSEL R100, R103, RZ, !P3 ;  /* 0x000000ff67647208 */ /* 0x000fc80005800000 */
[----:B------:R-:W-:Y:S01]  /*3390*/  FSEL R99, R99, RZ, P3 ;  /* 0x000000ff63637208 */ /* 0x000fe20001800000 */
[----:B-1----:R-:W-:-:S04]  /*33a0*/  @!P2 IMAD.WIDE R62, R92, 0x4, R62 ;  /* 0x000000045c3ea825 */ /* 0x002fc800078e023e */
[----:B--2---:R-:W-:Y:S01]  /*33b0*/  FFMA.FTZ R98, R102, UR7, R101 ;  /* 0x0000000766627c23 */ /* 0x004fe20008010065 */
[----:B------:R0:W-:Y:S03]  /*33c0*/  @!P2 STG.E desc[UR4][R62.64], R103 ;  /* 0x000000673e00a986 */ /* 0x0001e6000c101904 */
[----:B------:R-:W-:Y:S01]  /*33d0*/  FADD.FTZ R98, R98, R99 ;  /* 0x0000006362627221 */ /* 0x000fe20000010000 */
[----:B---3--:R-:W-:-:S03]  /*33e0*/  @!P2 IMAD.WIDE R60, R92, 0x4, R60 ;  /* 0x000000045c3ca825 */ /* 0x008fc600078e023c */
[----:B------:R-:W1:Y:S02]  /*33f0*/  MUFU.RSQ R101, R98 ;  /* 0x0000006200657308 */ /* 0x000e640000001400 */
[----:B-1----:R0:W-:Y:S01]  /*3400*/  @!P2 STG.E desc[UR4][R60.64], R101 ;  /* 0x000000653c00a986 */ /* 0x0021e2000c101904 */
[----:B------:R-:W-:Y:S05]  /*3410*/  @!P1 BRA `(.L_x_16522) ;  /* 0x0000000000409947 */ /* 0x000fea0003800000 */
[----:B------:R-:W1:Y:S01]  /*3420*/  LDC.64 R98, c[0x0][0x2b8] ;  /* 0x0000ae00ff627b82 */ /* 0x000e620000000a00 */
[--C-:B0-----:R-:W-:Y:S01]  /*3430*/  FADD.FTZ R62, R29, -R100.reuse ;  /* 0x800000641d3e7221 */ /* 0x101fe20000010000 */
[--C-:B------:R-:W-:Y:S01]  /*3440*/  FADD.FTZ R60, R28, -R100.reuse ;  /* 0x800000641c3c7221 */ /* 0x100fe20000010000 */
        /* <DEDUP_REMOVED lines=10> */
[C---:B-1----:R-:W-:Y:S01]  /*34f0*/  IMAD.WIDE.U32 R98, R96.reuse, 0x10, R98 ;  /* 0x0000001060627825 */ /* 0x042fe200078e0062 */
[----:B------:R-:W-:-:S04]  /*3500*/  IADD3 R96, R96, 0x100, RZ ;  /* 0x0000010060607810 */ /* 0x000fc80007ffe0ff */
[----:B------:R1:W-:Y:S03]  /*3510*/  STG.E.128 desc[UR4][R98.64], R60 ;  /* 0x0000003c62007986 */ /* 0x0003e6000c101d04 */
.L_x_16522:
[----:B------:R-:W-:Y:S05]  /*3520*/  BSYNC B0 ;  /* 0x0000000000007941 */ /* 0x000fea0003800000 */
.L_x_16521:
[----:B------:R-:W-:Y:S01]  /*3530*/  ISETP.GE.U32.AND P2, PT, R93, 0x200, PT ;  /* 0x000002005d00780c */ /* 0x000fe20003f46070 */
[----:B------:R-:W-:-:S12]  /*3540*/  BSSY B0, `(.L_x_16523) ;  /* 0x0000012000007945 */ /* 0x000fd80003800000 */
[----:B------:R-:W-:Y:S05]  /*3550*/  @!P2 BRA `(.L_x_16524) ;  /* 0x000000000040a947 */ /* 0x000fea0003800000 */
[----:B-1----:R-:W1:Y:S01]  /*3560*/  LDC.64 R98, c[0x0][0x2b8] ;  /* 0x0000ae00ff627b82 */ /* 0x002e620000000a00 */
        /* <DEDUP_REMOVED lines=15> */
.L_x_16524:
[----:B------:R-:W-:Y:S05]  /*3660*/  BSYNC B0 ;  /* 0x0000000000007941 */ /* 0x000fea0003800000 */
.L_x_16523:
[----:B------:R-:W-:Y:S01]  /*3670*/  ISETP.GE.U32.AND P2, PT, R93, 0x300, PT ;  /* 0x000003005d00780c */ /* 0x000fe20003f46070 */
[----:B------:R-:W-:-:S12]  /*3680*/  BSSY B0, `(.L_x_16525) ;  /* 0x0000012000007945 */ /* 0x000fd80003800000 */
[----:B------:R-:W-:Y:S05]  /*3690*/  @!P2 BRA `(.L_x_16526) ;  /* 0x000000000040a947 */ /* 0x000fea0003800000 */
[----:B-12---:R-:W1:Y:S01]  /*36a0*/  LDC.64 R98, c[0x0][0x2b8] ;  /* 0x0000ae00ff627b82 */ /* 0x006e620000000a00 */
        /* <DEDUP_REMOVED lines=15> */
.L_x_16526:
[----:B------:R-:W-:Y:S05]  /*37a0*/  BSYNC B0 ;  /* 0x0000000000007941 */ /* 0x000fea0003800000 */
.L_x_16525:
[----:B------:R-:W-:Y:S01]  /*37b0*/  ISETP.GE.U32.AND P2, PT, R93, 0x400, PT ;  /* 0x000004005d00780c */ /* 0x000fe20003f46070 */
[----:B------:R-:W-:-:S12]  /*37c0*/  BSSY B0, `(.L_x_16527) ;  /* 0x0000012000007945 */ /* 0x000fd80003800000 */
[----:B------:R-:W-:Y:S05]  /*37d0*/  @!P2 BRA `(.L_x_16528) ;  /* 0x000000000040a947 */ /* 0x000fea0003800000 */
[----:B-123--:R-:W1:Y:S01]  /*37e0*/  LDC.64 R98, c[0x0][0x2b8] ;  /* 0x0000ae00ff627b82 */ /* 0x00ee620000000a00 */
        /* <DEDUP_REMOVED lines=15> */
.L_x_16528:
[----:B------:R-:W-:Y:S05]  /*38e0*/  BSYNC B0 ;  /* 0x0000000000007941 */ /* 0x000fea0003800000 */
.L_x_16527:
[----:B------:R-:W-:Y:S01]  /*38f0*/  ISETP.GE.U32.AND P2, PT, R93, 0x500, PT ;  /* 0x000005005d00780c */ /* 0x000fe20003f46070 */
[----:B------:R-:W-:-:S12]  /*3900*/  BSSY B0, `(.L_x_16529) ;  /* 0x0000012000007945 */ /* 0x000fd80003800000 */
[----:B------:R-:W-:Y:S05]  /*3910*/  @!P2 BRA `(.L_x_16530) ;  /* 0x000000000040a947 */ /* 0x000fea0003800000 */
[----:B-1234-:R-:W1:Y:S01]  /*3920*/  LDC.64 R98, c[0x0][0x2b8] ;  /* 0x0000ae00ff627b82 */ /* 0x01ee620000000a00 */
        /* <DEDUP_REMOVED lines=15> */
.L_x_16530:
[----:B------:R-:W-:Y:S05]  /*3a20*/  BSYNC B0 ;  /* 0x0000000000007941 */ /* 0x000fea0003800000 */
.L_x_16529:
        /* <DEDUP_REMOVED lines=11> */
[----:B------:R-:W-:Y:S01]  /*3ae0*/  FMUL.FTZ R100, R101, R100 ;  /* 0x0000006465647220 */ /* 0x000fe20000410000 */
[----:B0-----:R-:W-:-:S04]  /*3af0*/  IMAD.WIDE.U32 R98, R96, 0x10, R60 ;  /* 0x0000001060627825 */ /* 0x001fc800078e003c */
[----:B------:R-:W-:Y:S01]  /*3b00*/  FFMA.FTZ R60, R16, R62, R79 ;  /* 0x0000003e103c7223 */ /* 0x000fe2000001004f */
[----:B------:R-:W-:Y:S01]  /*3b10*/  FFMA.FTZ R61, R15, R63, R2 ;  /* 0x0000003f0f3d7223 */ /* 0x000fe20000010002 */
[----:B------:R-:W-:Y:S01]  /*3b20*/  FFMA.FTZ R63, R13, R100, R0 ;  /* 0x000000640d3f7223 */ /* 0x000fe20000010000 */
[----:B------:R-:W-:-:S05]  /*3b30*/  FFMA.FTZ R62, R14, R102, R77 ;  /* 0x000000660e3e7223 */ /* 0x000fca000001004d */
[----:B------:R0:W-:Y:S02]  /*3b40*/  STG.E.128 desc[UR4][R98.64], R60 ;  /* 0x0000003c62007986 */ /* 0x0001e4000c101d04 */
.L_x_16532:
[----:B------:R-:W-:Y:S05]  /*3b50*/  BSYNC B0 ;  /* 0x0000000000007941 */ /* 0x000fea0003800000 */
.L_x_16531:
[----:B------:R-:W-:Y:S02]  /*3b60*/  ISETP.NE.AND P2, PT, R97, RZ, PT ;  /* 0x000000ff6100720c */ /* 0x000fe40003f45270 */
[----:B------:R-:W-:Y:S02]  /*3b70*/  IADD3 R92, R92, UR8, RZ ;  /* 0x000000085c5c7c10 */ /* 0x000fe4000fffe0ff */
[----:B01234-:R-:W-:Y:S02]  /*3b80*/  SEL R62, RZ, 0x1, P2 ;  /* 0x00000001ff3e7807 */ /* 0x01ffe40001000000 */
[----:B------:R-:W-:-:S13]  /*3b90*/  ISETP.GE.AND P2, PT, R92, UR9, PT ;  /* 0x000000095c007c0c */ /* 0x000fda000bf46270 */
[----:B------:R-:W-:Y:S05]  /*3ba0*/  @!P2 BRA `(.L_x_16533) ;  /* 0xffffffd00090a947 */ /* 0x000fea000383ffff */
[----:B------:R-:W-:Y:S05]  /*3bb0*/  EXIT ;  /* 0x000000000000794d */ /* 0x000fea0003800000 */
.L_x_16520:
[----:B------:R-:W-:Y:S01]  /*3bc0*/  HFMA2.MMA R105, -RZ, RZ, 0, 5.9604644775390625e-08 ;  /* 0x00000001ff697435 */ /* 0x000fe200000001ff */
[----:B------:R-:W-:Y:S02]  /*3bd0*/  MOV R104, R61 ;  /* 0x0000003d00687202 */ /* 0x000fe40000000f00 */
[----:B------:R-:W-:Y:S02]  /*3be0*/  MOV R106, 0x1f ;  /* 0x0000001f006a7802 */ /* 0x000fe40000000f00 */
[----:B------:R-:W-:-:S07]  /*3bf0*/  MOV R103, 0xffffffff ;  /* 0xffffffff00677802 */ /* 0x000fce0000000f00 */
[----:B------:R-:W-:Y:S05]  /*3c00*/  WARPSYNC.COLLECTIVE R103, `(.L_x_16534) ;  /* 0x0000000067087348 */ /* 0x000fea0003c00000 */
[----:B------:R0:W1:Y:S02]  /*3c10*/  SHFL.BFLY P6, R102, R104, R105, R106 ;  /* 0x0c00006968667389 */ /* 0x00006400000c006a */
[----:B01----:R-:W-:Y:S01]  /*3c20*/  ENDCOLLECTIVE ;  /* 0x000000000000791b */ /* 0x003fe20003800000 */
.L_x_16534:
[----:B------:R-:W-:Y:S01]  /*3c30*/  HFMA2.MMA R105, -RZ, RZ, 0, 1.1920928955078125e-07 ;  /* 0x00000002ff697435 */ /* 0x000fe200000001ff */
[----:B------:R-:W-:-:S05]  /*3c40*/  MOV R60, R102 ;  /* 0x00000066003c7202 */ /* 0x000fca0000000f00 */
[----:B------:R-:W-:-:S05]  /*3c50*/  FADD.FTZ R62, R61, R60 ;  /* 0x0000003c3d3e7221 */ /* 0x000fca0000010000 */
[----:B------:R-:W-:-:S07]  /*3c60*/  MOV R104, R62 ;  /* 0x0000003e00687202 */ /* 0x000fce0000000f00 */
[----:B------:R-:W-:Y:S05]  /*3c70*/  WARPSYNC.COLLECTIVE R103, `(.L_x_16535) ;  /* 0x0000000067087348 */ /* 0x000fea0003c00000 */
[----:B------:R0:W1:Y:S02]  /*3c80*/  SHFL.BFLY P6, R102, R104, R105, R106 ;  /* 0x0c00006968667389 */ /* 0x00006400000c006a */
[----:B01----:R-:W-:Y:S01]  /*3c90*/  ENDCOLLECTIVE ;  /* 0x000000000000791b */ /* 0x003fe20003800000 */
.L_x_16535:
[----:B------:R-:W-:Y:S01]  /*3ca0*/  HFMA2.MMA R105, -RZ, RZ, 0, 2.384185791015625e-07 ;  /* 0x00000004ff697435 */ /* 0x000fe200000001ff */
[----:B------:R-:W-:-:S05]  /*3cb0*/  MOV R99, R102 ;  /* 0x0000006600637202 */ /* 0x000fca0000000f00 */
[----:B------:R-:W-:-:S05]  /*3cc0*/  FADD.FTZ R99, R62, R99 ;  /* 0x000000633e637221 */ /* 0x000fca0000010000 */
[----:B------:R-:W-:-:S07]  /*3cd0*/  MOV R104, R99 ;  /* 0x0000006300687202 */ /* 0x000fce0000000f00 */
[----:B------:R-:W-:Y:S05]  /*3ce0*/  WARPSYNC.COLLECTIVE R103, `(.L_x_16536) ;  /* 0x0000000067087348 */ /* 0x000fea0003c00000 */
[----:B------:R0:W1:Y:S02]  /*3cf0*/  SHFL.BFLY P6, R102, R104, R105, R106 ;  /* 0x0c00006968667389 */ /* 0x00006400000c006a */
[----:B01----:R-:W-:Y:S01]  /*3d00*/  ENDCOLLECTIVE ;  /* 0x000000000000791b */ /* 0x003fe20003800000 */
.L_x_16536:
[----:B------:R-:W-:Y:S01]  /*3d10*/  HFMA2.MMA R105, -RZ, RZ, 0, 4.76837158203125e-07 ;  /* 0x00000008ff697435 */ /* 0x000fe200000001ff */
[----:B------:R-:W-:-:S05]  /*3d20*/  MOV R60, R102 ;  /* 0x00000066003c7202 */ /* 0x000fca0000000f00 */
[----:B------:R-:W-:-:S05]  /*3d30*/  FADD.FTZ R100, R99, R60 ;  /* 0x0000003c63647221 */ /* 0x000fca0000010000 */
[----:B------:R-:W-:-:S07]  /*3d40*/  MOV R104, R100 ;  /* 0x0000006400687202 */ /* 0x000fce0000000f00 */
[----:B------:R-:W-:Y:S05]  /*3d50*/  WARPSYNC.COLLECTIVE R103, `(.L_x_16537) ;  /* 0x0000000067087348 */ /* 0x000fea0003c00000 */
[----:B------:R0:W1:Y:S02]  /*3d60*/  SHFL.BFLY P6, R102, R104, R105, R106 ;  /* 0x0c00006968667389 */ /* 0x00006400000c006a */
[----:B01----:R-:W-:Y:S01]  /*3d70*/  ENDCOLLECTIVE ;  /* 0x000000000000791b */ /* 0x003fe20003800000 */
.L_x_16537:
[----:B------:R-:W-:Y:S01]  /*3d80*/  HFMA2.MMA R105, -RZ, RZ, 0, 9.5367431640625e-07 ;  /* 0x00000010ff697435 */ /* 0x000fe200000001ff */
[----:B------:R-:W-:-:S05]  /*3d90*/  MOV R101, R102 ;  /* 0x0000006600657202 */ /* 0x000fca0000000f00 */
[----:B------:R-:W-:-:S05]  /*3da0*/  FADD.FTZ R101, R100, R101 ;  /* 0x0000006564657221 */ /* 0x000fca0000010000 */
[----:B------:R-:W-:-:S07]  /*3db0*/  MOV R104, R101 ;  /* 0x0000006500687202 */ /* 0x000fce0000000f00 */
[----:B------:R-:W-:Y:S05]  /*3dc0*/  WARPSYNC.COLLECTIVE R103, `(.L_x_16538) ;  /* 0x0000000067087348 */ /* 0x000fea0003c00000 */
[----:B------:R0:W1:Y:S02]  /*3dd0*/  SHFL.BFLY P6, R102, R104, R105, R106 ;  /* 0x0c00006968667389 */ /* 0x00006400000c006a */
[----:B01----:R-:W-:Y:S01]  /*3de0*/  ENDCOLLECTIVE ;  /* 0x000000000000791b */ /* 0x003fe20003800000 */
.L_x_16538:
        /* <DEDUP_REMOVED lines=58> */
.L_x_16539:
[----:B------:R-:W-:Y:S01]  /*4190*/  HFMA2.MMA R105, -RZ, RZ, 0, 1.1920928955078125e-07 ;  /* 0x00000002ff697435 */ /* 0x000fe200000001ff */
[----:B------:R-:W-:-:S05]  /*41a0*/  MOV R62, R102 ;  /* 0x00000066003e7202 */ /* 0x000fca0000000f00 */
[----:B------:R-:W-:-:S05]  /*41b0*/  FADD.FTZ R62, R61, R62 ;  /* 0x0000003e3d3e7221 */ /* 0x000fca0000010000 */
[----:B------:R-:W-:-:S07]  /*41c0*/  MOV R104, R62 ;  /* 0x0000003e00687202 */ /* 0x000fce0000000f00 */
[----:B------:R-:W-:Y:S05]  /*41d0*/  WARPSYNC.COLLECTIVE R103, `(.L_x_16540) ;  /* 0x0000000067087348 */ /* 0x000fea0003c00000 */
[----:B------:R0:W1:Y:S02]  /*41e0*/  SHFL.BFLY P6, R102, R104, R105, R106 ;  /* 0x0c00006968667389 */ /* 0x00006400000c006a */
[----:B01----:R-:W-:Y:S01]  /*41f0*/  ENDCOLLECTIVE ;  /* 0x000000000000791b */ /* 0x003fe20003800000 */
.L_x_16540:
[----:B------:R-:W-:Y:S01]  /*4200*/  HFMA2.MMA R105, -RZ, RZ, 0, 2.384185791015625e-07 ;  /* 0x00000004ff697435 */ /* 0x000fe200000001ff */
[----:B------:R-:W-:-:S05]  /*4210*/  MOV R99, R102 ;  /* 0x0000006600637202 */ /* 0x000fca0000000f00 */
[----:B------:R-:W-:-:S05]  /*4220*/  FADD.FTZ R99, R62, R99 ;  /* 0x000000633e637221 */ /* 0x000fca0000010000 */
[----:B------:R-:W-:-:S07]  /*4230*/  MOV R104, R99 ;  /* 0x0000006300687202 */ /* 0x000fce0000000f00 */
[----:B------:R-:W-:Y:S05]  /*4240*/  WARPSYNC.COLLECTIVE R103, `(.L_x_16541) ;  /* 0x0000000067087348 */ /* 0x000fea0003c00000 */
[----:B------:R0:W1:Y:S02]  /*4250*/  SHFL.BFLY P6, R102, R104, R105, R106 ;  /* 0x0c00006968667389 */ /* 0x00006400000c006a */
[----:B01----:R-:W-:Y:S01]  /*4260*/  ENDCOLLECTIVE ;  /* 0x000000000000791b */ /* 0x003fe20003800000 */
.L_x_16541:
[----:B------:R-:W-:Y:S01]  /*4270*/  HFMA2.MMA R105, -RZ, RZ, 0, 4.76837158203125e-07 ;  /* 0x00000008ff697435 */ /* 0x000fe200000001ff */
[----:B------:R-:W-:-:S05]  /*4280*/  MOV R100, R102 ;  /* 0x0000006600647202 */ /* 0x000fca0000000f00 */
[----:B------:R-:W-:-:S05]  /*4290*/  FADD.FTZ R100, R99, R100 ;  /* 0x0000006463647221 */ /* 0x000fca0000010000 */
[----:B------:R-:W-:-:S07]  /*42a0*/  MOV R104, R100 ;  /* 0x0000006400687202 */ /* 0x000fce0000000f00 */
[----:B------:R-:W-:Y:S05]  /*42b0*/  WARPSYNC.COLLECTIVE R103, `(.L_x_16542) ;  /* 0x0000000067087348 */ /* 0x000fea0003c00000 */
[----:B------:R0:W1:Y:S02]  /*42c0*/  SHFL.BFLY P6, R102, R104, R105, R106 ;  /* 0x0c00006968667389 */ /* 0x00006400000c006a */
[----:B01----:R-:W-:Y:S01]  /*42d0*/  ENDCOLLECTIVE ;  /* 0x000000000000791b */ /* 0x003fe20003800000 */
.L_x_16542:
[----:B------:R-:W-:Y:S01]  /*42e0*/  HFMA2.MMA R105, -RZ, RZ, 0, 9.5367431640625e-07 ;  /* 0x00000010ff697435 */ /* 0x000fe200000001ff */
[----:B------:R-:W-:-:S05]  /*42f0*/  MOV R101, R102 ;  /* 0x0000006600657202 */ /* 0x000fca0000000f00 */
[----:B------:R-:W-:-:S05]  /*4300*/  FADD.FTZ R101, R100, R101 ;  /* 0x0000006564657221 */ /* 0x000fca0000010000 */
[----:B------:R-:W-:-:S07]  /*4310*/  MOV R104, R101 ;  /* 0x0000006500687202 */ /* 0x000fce0000000f00 */
[----:B------:R-:W-:Y:S05]  /*4320*/  WARPSYNC.COLLECTIVE R103, `(.L_x_16543) ;  /* 0x0000000067087348 */ /* 0x000fea0003c00000 */
[----:B------:R0:W1:Y:S02]  /*4330*/  SHFL.BFLY P6, R102, R104, R105, R106 ;  /* 0x0c00006968667389 */ /* 0x00006400000c006a */
[----:B01----:R-:W-:Y:S01]  /*4340*/  ENDCOLLECTIVE ;  /* 0x000000000000791b */ /* 0x003fe20003800000 */
.L_x_16543:
[----:B------:R-:W-:Y:S05]  /*4350*/  BRA `(.L_x_16544) ;  /* 0xffffffe800c87947 */ /* 0x000fea000383ffff */
.L_x_16545:
        /* <DEDUP_REMOVED lines=10> */
.L_x_20606:


//--------------------- .text._ZN10layer_norm31ln_parallel_residual_fwd_kernelINS_13Kernel_traitsI6__halfffffjLj6144ELj1ELj1ELj8ELj16ENS_18Kernel_traits_baseILj6144ES2_ffffjLj256EEEEELb0ELb1ELb1EEEvNS_9FwdParamsE --------------------------
	.section	.text._ZN10layer_norm31ln_parallel_residual_fwd_kernelINS_13Kernel_traitsI6__halfffffjLj6144ELj1ELj1ELj8ELj16ENS_18Kernel_traits_baseILj6144ES2_ffffjLj256EEEEELb0ELb1ELb1EEEvNS_9FwdParamsE,"ax",@progbits
	.align	128
        .global         _ZN10layer_norm31ln_parallel_residual_fwd_kernelINS_13Kernel_traitsI6__halfffffjLj6144ELj1ELj1ELj8ELj16ENS_18Kernel_traits_baseILj6144ES2_ffffjLj256EEEEELb0ELb1ELb1EEEvNS_9FwdParamsE
        .type           _ZN10layer_norm31ln_parallel_residual_fwd_kernelINS_13Kernel_traitsI6__halfffffjLj6144ELj1ELj1ELj8ELj16ENS_18Kernel_traits_baseILj6144ES2_ffffjLj256EEEEELb0ELb1ELb1EEEvNS_9FwdParamsE,@function
        .size           _ZN10layer_norm31ln_parallel_residual_fwd_kernelINS_13Kernel_traitsI6__halfffffjLj6144ELj1ELj1ELj8ELj16ENS_18Kernel_traits_baseILj6144ES2_ffffjLj256EEEEELb0ELb1ELb1EEEvNS_9FwdParamsE,(.L_x_20607 - _ZN10layer_norm31ln_parallel_residual_fwd_kernelINS_13Kernel_traitsI6__halfffffjLj6144ELj1ELj1ELj8ELj16ENS_18Kernel_traits_baseILj6144ES2_ffffjLj256EEEEELb0ELb1ELb1EEEvNS_9FwdParamsE)
        .other          _ZN10layer_norm31ln_parallel_residual_fwd_kernelINS_13Kernel_traitsI6__halfffffjLj6144ELj1ELj1ELj8ELj16ENS_18Kernel_traits_baseILj6144ES2_ffffjLj256EEEEELb0ELb1ELb1EEEvNS_9FwdParamsE,@"STO_CUDA_ENTRY STV_DEFAULT"
_ZN10layer_norm31ln_parallel_residual_fwd_kernelINS_13Kernel_traitsI6__halfffffjLj6144ELj1ELj1ELj8ELj16ENS_18Kernel_traits_baseILj6144ES2_ffffjLj256EEEEELb0ELb1ELb1EEEvNS_9FwdParamsE:
.text._ZN10layer_norm31ln_parallel_residual_fwd_kernelINS_13Kernel_traitsI6__halfffffjLj6144ELj1ELj1ELj8ELj16ENS_18Kernel_traits_baseILj6144ES2_ffffjLj256EEEEELb0ELb1ELb1EEEvNS_9FwdParamsE:
        /* <DEDUP_REMOVED lines=13> */
[----:B------:R0:W5:Y:S04]  /*00d0*/  @P2 LDG.E.64 R16, desc[UR4][R2.64] ;  /* 0x0000000402102981 */ /* 0x000168000c1e1b00 */
[----:B------:R0:W5:Y:S04]  /*00e0*/  @P2 LDG.E.64 R14, desc[UR4][R2.64+0x800] ;  /* 0x00080004020e2981 */ /* 0x000168000c1e1b00 */
[----:B------:R0:W5:Y:S04]  /*00f0*/  @P2 LDG.E.64 R6, desc[UR4][R2.64+0x1000] ;  /* 0x0010000402062981 */ /* 0x000168000c1e1b00 */
[----:B------:R0:W5:Y:S01]  /*0100*/  @P2 LDG.E.64 R8, desc[UR4][R2.64+0x1800] ;  /* 0x0018000402082981 */ /* 0x000162000c1e1b00 */
[----:B-1----:R-:W-:Y:S01]  /*0110*/  LEA.HI R62, R0, UR6, RZ, 0x18 ;  /* 0x00000006003e7c11 */ /* 0x002fe2000f8fc0ff */
[----:B------:R-:W-:Y:S01]  /*0120*/  ULDC UR6, c[0x0][0x214] ;  /* 0x0000850000067ab9 */ /* 0x000fe20000000800 */
[----:B------:R-:W-:Y:S01]  /*0130*/  IADD3 R4, P0, R4, UR8, RZ ;  /* 0x0000000804047c10 */ /* 0x000fe2000ff1e0ff */
[----:B------:R0:W5:Y:S01]  /*0140*/  @P2 LDG.E.64 R10, desc[UR4][R2.64+0x2000] ;  /* 0x00200004020a2981 */ /* 0x000162000c1e1b00 */
[----:B------:R-:W-:Y:S01]  /*0150*/  ISETP.GE.AND P1, PT, R62, UR6, PT ;  /* 0x000000063e007c0c */ /* 0x000fe2000bf26270 */
[----:B------:R-:W-:Y:S01]  /*0160*/  ULDC.64 UR6, c[0x0][0x230] ;  /* 0x00008c0000067ab9 */ /* 0x000fe20000000a00 */
[----:B------:R-:W-:Y:S01]  /*0170*/  IADD3.X R5, RZ, UR9, RZ, P0, !PT ;  /* 0x00000009ff057c10 */ /* 0x000fe200087fe4ff */
[----:B------:R0:W5:Y:S01]  /*0180*/  @P2 LDG.E.64 R12, desc[UR4][R2.64+0x2800] ;  /* 0x00280004020c2981 */ /* 0x000162000c1e1b00 */
[----:B--2---:R-:W-:-:S04]  /*0190*/  LOP3.LUT P0, RZ, R18, UR6, RZ, 0xfc, !PT ;  /* 0x0000000612ff7c12 */ /* 0x004fc8000f80fcff */
[----:B------:R-:W-:-:S05]  /*01a0*/  LOP3.LUT P0, RZ, R19, UR7, RZ, 0xfc, P0 ;  /* 0x0000000713ff7c12 */ /* 0x000fca000800fcff */
[----:B0-----:R-:W-:Y:S08]  /*01b0*/  @P1 EXIT ;  /* 0x000000000000194d */ /* 0x001ff00003800000 */
[----:B------:R-:W2:Y:S04]  /*01c0*/  LDG.E.64 R20, desc[UR4][R4.64] ;  /* 0x0000000404147981 */ /* 0x000ea8000c1e1b00 */
[----:B------:R-:W3:Y:S04]  /*01d0*/  LDG.E.64 R22, desc[UR4][R4.64+0x800] ;  /* 0x0008000404167981 */ /* 0x000ee8000c1e1b00 */
[----:B------:R-:W4:Y:S04]  /*01e0*/  LDG.E.64 R24, desc[UR4][R4.64+0x1000] ;  /* 0x0010000404187981 */ /* 0x000f28000c1e1b00 */
[----:B------:R-:W4:Y:S04]  /*01f0*/  LDG.E.64 R26, desc[UR4][R4.64+0x1800] ;  /* 0x00180004041a7981 */ /* 0x000f28000c1e1b00 */
[----:B------:R-:W4:Y:S04]  /*0200*/  LDG.E.64 R28, desc[UR4][R4.64+0x2000] ;  /* 0x00200004041c7981 */ /* 0x000f28000c1e1b00 */
[----:B------:R0:W4:Y:S01]  /*0210*/  LDG.E.64 R30, desc[UR4][R4.64+0x2800] ;  /* 0x00280004041e7981 */ /* 0x000122000c1e1b00 */
[----:B-----5:R-:W-:-:S02]  /*0220*/  @!P2 CS2R R16, SRZ ;  /* 0x000000000010a805 */ /* 0x020fc4000001ff00 */
[----:B------:R-:W-:Y:S02]  /*0230*/  @!P2 CS2R R14, SRZ ;  /* 0x00000000000ea805 */ /* 0x000fe4000001ff00 */
[----:B------:R-:W-:Y:S02]  /*0240*/  @!P2 CS2R R6, SRZ ;  /* 0x000000000006a805 */ /* 0x000fe4000001ff00 */
[----:B------:R-:W-:Y:S02]  /*0250*/  @!P2 CS2R R8, SRZ ;  /* 0x000000000008a805 */ /* 0x000fe4000001ff00 */
[----:B------:R-:W-:Y:S02]  /*0260*/  @!P2 CS2R R10, SRZ ;  /* 0x00000000000aa805 */ /* 0x000fe4000001ff00 */
[----:B------:R-:W-:Y:S02]  /*0270*/  @!P2 CS2R R12, SRZ ;  /* 0x00000000000ca805 */ /* 0x000fe4000001ff00 */
[----:B------:R-:W-:Y:S01]  /*0280*/  ISETP.NE.U32.AND P1, PT, R18, RZ, PT ;  /* 0x000000ff1200720c */ /* 0x000fe20003f25070 */
[----:B------:R-:W-:Y:S01]  /*0290*/  HADD2.F32 R2, -RZ, R16.H0_H0 ;  /* 0x20000010ff027230 */ /* 0x000fe20000004100 */
[--C-:B------:R-:W-:Y:S01]  /*02a0*/  SHF.R.U64 R64, R16, 0x10, R17.reuse ;  /* 0x0000001010407819 */ /* 0x100fe20000001211 */
[----:B------:R-:W-:Y:S01]  /*02b0*/  HADD2.F32 R3, -RZ, R17.H0_H0 ;  /* 0x20000011ff037230 */ /* 0x000fe20000004100 */
[----:B------:R-:W-:Y:S01]  /*02c0*/  SHF.R.U32.HI R65, RZ, 0x10, R17 ;  /* 0x00000010ff417819 */ /* 0x000fe20000011611 */
[----:B0-----:R-:W-:Y:S01]  /*02d0*/  HADD2.F32 R4, -RZ, R14.H0_H0 ;  /* 0x2000000eff047230 */ /* 0x001fe20000004100 */
[--C-:B------:R-:W-:Y:S01]  /*02e0*/  SHF.R.U64 R66, R14, 0x10, R15.reuse ;  /* 0x000000100e427819 */ /* 0x100fe2000000120f */
[----:B------:R-:W-:Y:S01]  /*02f0*/  HADD2.F32 R5, -RZ, R15.H0_H0 ;  /* 0x2000000fff057230 */ /* 0x000fe20000004100 */
[----:B------:R-:W-:Y:S01]  /*0300*/  SHF.R.U32.HI R67, RZ, 0x10, R15 ;  /* 0x00000010ff437819 */ /* 0x000fe2000001160f */
[----:B------:R-:W-:Y:S01]  /*0310*/  ULDC.U8 UR6, c[0x0][0x2a0] ;  /* 0x0000a80000067ab9 */ /* 0x000fe20000000000 */
[--C-:B------:R-:W-:Y:S01]  /*0320*/  SHF.R.U64 R68, R6, 0x10, R7.reuse ;  /* 0x0000001006447819 */ /* 0x100fe20000001207 */
[----:B------:R-:W-:Y:S01]  /*0330*/  HFMA2.MMA R94, -RZ, RZ, 0, 5.9604644775390625e-08 ;  /* 0x00000001ff5e7435 */ /* 0x000fe200000001ff */
        /* <DEDUP_REMOVED lines=14> */
[----:B------:R-:W-:Y:S01]  /*0420*/  ISETP.NE.AND.EX P1, PT, R19, RZ, PT, P1 ;  /* 0x000000ff1300720c */ /* 0x000fe20003f25310 */
[----:B------:R-:W-:Y:S01]  /*0430*/  HADD2.F32 R13, -RZ, R13.H0_H0 ;  /* 0x2000000dff0d7230 */ /* 0x000fe20000004100 */
[----:B------:R-:W-:Y:S01]  /*0440*/  LOP3.LUT R63, R0, 0xff, RZ, 0xc0, !PT ;  /* 0x000000ff003f7812 */ /* 0x000fe200078ec0ff */
[----:B------:R-:W-:Y:S01]  /*0450*/  HADD2.F32 R64, -RZ, R64.H0_H0 ;  /* 0x20000040ff407230 */ /* 0x000fe20000004100 */
[----:B------:R-:W-:Y:S01]  /*0460*/  ISETP.NE.AND P5, PT, RZ, UR6, PT ;  /* 0x00000006ff007c0c */ /* 0x000fe2000bfa5270 */
        /* <DEDUP_REMOVED lines=52> */
.L_x_16643:
        /* <DEDUP_REMOVED lines=23> */
.L_x_16547:
[----:B-----5:R-:W-:Y:S01]  /*0920*/  FADD.FTZ R32, R28, R32 ;  /* 0x000000201c207221 */ /* 0x020fe20000010000 */
[----:B------:R-:W-:Y:S06]  /*0930*/  BRA `(.L_x_16548) ;  /* 0x0000000000087947 */ /* 0x000fec0003800000 */
.L_x_16546:
[----:B-----5:R-:W-:-:S04]  /*0940*/  FADD.FTZ R32, R24, R32 ;  /* 0x0000002018207221 */ /* 0x020fc80000010000 */
[----:B------:R-:W-:-:S07]  /*0950*/  @P2 FADD.FTZ R32, R28, R32 ;  /* 0x000000201c202221 */ /* 0x000fce0000010000 */
.L_x_16548:
[----:B-----5:R-:W-:-:S07]  /*0960*/  MOV R36, R32 ;  /* 0x0000002000247202 */ /* 0x020fce0000000f00 */
.L_x_16549:
[----:B------:R-:W-:Y:S05]  /*0970*/  @P3 BRA `(.L_x_16550) ;  /* 0x00000000001c3947 */ /* 0x000fea0003800000 */
[----:B------:R-:W-:-:S04]  /*0980*/  ISETP.NE.U32.AND P4, PT, RZ, UR12, PT ;  /* 0x0000000cff007c0c */ /* 0x000fc8000bf85070 */
[----:B------:R-:W-:-:S13]  /*0990*/  ISETP.NE.AND.EX P4, PT, RZ, UR13, PT, P4 ;  /* 0x0000000dff007c0c */ /* 0x000fda000bf85340 */
[----:B------:R-:W-:Y:S05]  /*09a0*/  @P4 BRA `(.L_x_16551) ;  /* 0x0000000000084947 */ /* 0x000fea0003800000 */
[----:B------:R-:W-:Y:S05]  /*09b0*/  @P0 BRA `(.L_x_16552) ;  /* 0x0000000000140947 */ /* 0x000fea0003800000 */
[----:B------:R-:W-:Y:S05]  /*09c0*/  BRA `(.L_x_16553) ;  /* 0x0000000000147947 */ /* 0x000fea0003800000 */
.L_x_16551:
[----:B-----5:R-:W-:Y:S01]  /*09d0*/  FADD.FTZ R33, R29, R33 ;  /* 0x000000211d217221 */ /* 0x020fe20000010000 */
[----:B------:R-:W-:Y:S06]  /*09e0*/  BRA `(.L_x_16552) ;  /* 0x0000000000087947 */ /* 0x000fec0003800000 */
.L_x_16550:
[----:B-----5:R-:W-:-:S04]  /*09f0*/  FADD.FTZ R33, R25, R33 ;  /* 0x0000002119217221 */ /* 0x020fc80000010000 */
[----:B------:R-:W-:-:S07]  /*0a00*/  @P2 FADD.FTZ R33, R29, R33 ;  /* 0x000000211d212221 */ /* 0x000fce0000010000 */
.L_x_16552:
[----:B-----5:R-:W-:-:S07]  /*0a10*/  MOV R37, R33 ;  /* 0x0000002100257202 */ /* 0x020fce0000000f00 */
.L_x_16553:
[----:B------:R-:W-:Y:S05]  /*0a20*/  @P3 BRA `(.L_x_16554) ;  /* 0x00000000001c3947 */ /* 0x000fea0003800000 */
[----:B------:R-:W-:-:S04]  /*0a30*/  ISETP.NE.U32.AND P4, PT, RZ, UR12, PT ;  /* 0x0000000cff007c0c */ /* 0x000fc8000bf85070 */
[----:B------:R-:W-:-:S13]  /*0a40*/  ISETP.NE.AND.EX P4, PT, RZ, UR13, PT, P4 ;  /* 0x0000000dff007c0c */ /* 0x000fda000bf85340 */
[----:B------:R-:W-:Y:S05]  /*0a50*/  @P4 BRA `(.L_x_16555) ;  /* 0x0000000000084947 */ /* 0x000fea0003800000 */
[----:B------:R-:W-:Y:S05]  /*0a60*/  @P0 BRA `(.L_x_16556) ;  /* 0x0000000000140947 */ /* 0x000fea0003800000 */
[----:B------:R-:W-:Y:S05]  /*0a70*/  BRA `(.L_x_16557) ;  /* 0x0000000000147947 */ /* 0x000fea0003800000 */
.L_x_16555:
[----:B-----5:R-:W-:Y:S01]  /*0a80*/  FADD.FTZ R34, R30, R34 ;  /* 0x000000221e227221 */ /* 0x020fe20000010000 */
[----:B------:R-:W-:Y:S06]  /*0a90*/  BRA `(.L_x_16556) ;  /* 0x0000000000087947 */ /* 0x000fec0003800000 */
.L_x_16554:
[----:B-----5:R-:W-:-:S04]  /*0aa0*/  FADD.FTZ R34, R26, R34 ;  /* 0x000000221a227221 */ /* 0x020fc80000010000 */
[----:B------:R-:W-:-:S07]  /*0ab0*/  @P2 FADD.FTZ R34, R30, R34 ;  /* 0x000000221e222221 */ /* 0x000fce0000010000 */
.L_x_16556:
[----:B-----5:R-:W-:-:S07]  /*0ac0*/  MOV R38, R34 ;  /* 0x0000002200267202 */ /* 0x020fce0000000f00 */
.L_x_16557:
[----:B------:R-:W-:Y:S05]  /*0ad0*/  @P3 BRA `(.L_x_16558) ;  /* 0x00000000001c3947 */ /* 0x000fea0003800000 */
[----:B------:R-:W-:-:S04]  /*0ae0*/  ISETP.NE.U32.AND P4, PT, RZ, UR12, PT ;  /* 0x0000000cff007c0c */ /* 0x000fc8000bf85070 */
[----:B------:R-:W-:-:S13]  /*0af0*/  ISETP.NE.AND.EX P4, PT, RZ, UR13, PT, P4 ;  /* 0x0000000dff007c0c */ /* 0x000fda000bf85340 */
[----:B------:R-:W-:Y:S05]  /*0b00*/  @P4 BRA `(.L_x_16559) ;  /* 0x0000000000084947 */ /* 0x000fea0003800000 */
[----:B------:R-:W-:Y:S05]  /*0b10*/  @P0 BRA `(.L_x_16560) ;  /* 0x0000000000140947 */ /* 0x000fea0003800000 */
[----:B------:R-:W-:Y:S05]  /*0b20*/  BRA `(.L_x_16561) ;  /* 0x0000000000147947 */ /* 0x000fea0003800000 */
.L_x_16559:
[----:B-----5:R-:W-:Y:S01]  /*0b30*/  FADD.FTZ R35, R31, R35 ;  /* 0x000000231f237221 */ /* 0x020fe20000010000 */
[----:B------:R-:W-:Y:S06]  /*0b40*/  BRA `(.L_x_16560) ;  /* 0x0000000000087947 */ /* 0x000fec0003800000 */
.L_x_16558:
[----:B-----5:R-:W-:-:S04]  /*0b50*/  FADD.FTZ R35, R27, R35 ;  /* 0x000000231b237221 */ /* 0x020fc80000010000 */
[----:B------:R-:W-:-:S07]  /*0b60*/  @P2 FADD.FTZ R35, R31, R35 ;  /* 0x000000231f232221 */ /* 0x000fce0000010000 */
.L_x_16560:
[----:B-----5:R-:W-:-:S07]  /*0b70*/  MOV R39, R35 ;  /* 0x0000002300277202 */ /* 0x020fce0000000f00 */
.L_x_16561:
        /* <DEDUP_REMOVED lines=18> */
.L_x_16563:
[----:B-----5:R-:W-:Y:S01]  /*0ca0*/  FADD.FTZ R40, R28, R40 ;  /* 0x000000281c287221 */ /* 0x020fe20000010000 */
[----:B------:R-:W-:Y:S06]  /*0cb0*/  BRA `(.L_x_16564) ;  /* 0x0000000000087947 */ /* 0x000fec0003800000 */
.L_x_16562:
[----:B-----5:R-:W-:-:S04]  /*0cc0*/  FADD.FTZ R40, R24, R40 ;  /* 0x0000002818287221 */ /* 0x020fc80000010000 */
[----:B------:R-:W-:-:S07]  /*0cd0*/  @P2 FADD.FTZ R40, R28, R40 ;  /* 0x000000281c282221 */ /* 0x000fce0000010000 */
.L_x_16564:
[----:B0-----:R-:W-:-:S07]  /*0ce0*/  MOV R36, R40 ;  /* 0x0000002800247202 */ /* 0x001fce0000000f00 */
.L_x_16565:
[----:B------:R-:W-:Y:S05]  /*0cf0*/  @P3 BRA `(.L_x_16566) ;  /* 0x00000000001c3947 */ /* 0x000fea0003800000 */
[----:B------:R-:W-:-:S04]  /*0d00*/  ISETP.NE.U32.AND P4, PT, RZ, UR12, PT ;  /* 0x0000000cff007c0c */ /* 0x000fc8000bf85070 */
[----:B------:R-:W-:-:S13]  /*0d10*/  ISETP.NE.AND.EX P4, PT, RZ, UR13, PT, P4 ;  /* 0x0000000dff007c0c */ /* 0x000fda000bf85340 */
[----:B------:R-:W-:Y:S05]  /*0d20*/  @P4 BRA `(.L_x_16567) ;  /* 0x0000000000084947 */ /* 0x000fea0003800000 */
[----:B------:R-:W-:Y:S05]  /*0d30*/  @P0 BRA `(.L_x_16568) ;  /* 0x0000000000140947 */ /* 0x000fea0003800000 */
[----:B------:R-:W-:Y:S05]  /*0d40*/  BRA `(.L_x_16569) ;  /* 0x0000000000147947 */ /* 0x000fea0003800000 */
.L_x_16567:
[----:B-----5:R-:W-:Y:S01]  /*0d50*/  FADD.FTZ R41, R29, R41 ;  /* 0x000000291d297221 */ /* 0x020fe20000010000 */
[----:B------:R-:W-:Y:S06]  /*0d60*/  BRA `(.L_x_16568) ;  /* 0x0000000000087947 */ /* 0x000fec0003800000 */
.L_x_16566:
[----:B-----5:R-:W-:-:S04]  /*0d70*/  FADD.FTZ R41, R25, R41 ;  /* 0x0000002919297221 */ /* 0x020fc80000010000 */
[----:B------:R-:W-:-:S07]  /*0d80*/  @P2 FADD.FTZ R41, R29, R41 ;  /* 0x000000291d292221 */ /* 0x000fce0000010000 */
.L_x_16568:
[----:B0-----:R-:W-:-:S07]  /*0d90*/  MOV R37, R41 ;  /* 0x0000002900257202 */ /* 0x001fce0000000f00 */
.L_x_16569:
[----:B------:R-:W-:Y:S05]  /*0da0*/  @P3 BRA `(.L_x_16570) ;  /* 0x00000000001c3947 */ /* 0x000fea0003800000 */
[----:B------:R-:W-:-:S04]  /*0db0*/  ISETP.NE.U32.AND P4, PT, RZ, UR12, PT ;  /* 0x0000000cff007c0c */ /* 0x000fc8000bf85070 */
[----:B------:R-:W-:-:S13]  /*0dc0*/  ISETP.NE.AND.EX P4, PT, RZ, UR13, PT, P4 ;  /* 0x0000000dff007c0c */ /* 0x000fda000bf85340 */
[----:B------:R-:W-:Y:S05]  /*0dd0*/  @P4 BRA `(.L_x_16571) ;  /* 0x0000000000084947 */ /* 0x000fea0003800000 */
[----:B------:R-:W-:Y:S05]  /*0de0*/  @P0 BRA `(.L_x_16572) ;  /* 0x0000000000140947 */ /* 0x000fea0003800000 */
[----:B------:R-:W-:Y:S05]  /*0df0*/  BRA `(.L_x_16573) ;  /* 0x0000000000147947 */ /* 0x000fea0003800000 */
.L_x_16571:
[----:B-----5:R-:W-:Y:S01]  /*0e00*/  FADD.FTZ R42, R30, R42 ;  /* 0x0000002a1e2a7221 */ /* 0x020fe20000010000 */
[----:B------:R-:W-:Y:S06]  /*0e10*/  BRA `(.L_x_16572) ;  /* 0x0000000000087947 */ /* 0x000fec0003800000 */
.L_x_16570:
[----:B-----5:R-:W-:-:S04]  /*0e20*/  FADD.FTZ R42, R26, R42 ;  /* 0x0000002a1a2a7221 */ /* 0x020fc80000010000 */
[----:B------:R-:W-:-:S07]  /*0e30*/  @P2 FADD.FTZ R42, R30, R42 ;  /* 0x0000002a1e2a2221 */ /* 0x000fce0000010000 */
.L_x_16572:
[----:B0-----:R-:W-:-:S07]  /*0e40*/  MOV R38, R42 ;  /* 0x0000002a00267202 */ /* 0x001fce0000000f00 */
.L_x_16573:
[----:B------:R-:W-:Y:S05]  /*0e50*/  @P3 BRA `(.L_x_16574) ;  /* 0x00000000001c3947 */ /* 0x000fea0003800000 */
[----:B------:R-:W-:-:S04]  /*0e60*/  ISETP.NE.U32.AND P4, PT, RZ, UR12, PT ;  /* 0x0000000cff007c0c */ /* 0x000fc8000bf85070 */
[----:B------:R-:W-:-:S13]  /*0e70*/  ISETP.NE.AND.EX P4, PT, RZ, UR13, PT, P4 ;  /* 0x0000000dff007c0c */ /* 0x000fda000bf85340 */
[----:B------:R-:W-:Y:S05]  /*0e80*/  @P4 BRA `(.L_x_16575) ;  /* 0x0000000000084947 */ /* 0x000fea0003800000 */
[----:B------:R-:W-:Y:S05]  /*0e90*/  @P0 BRA `(.L_x_16576) ;  /* 0x0000000000140947 */ /* 0x000fea0003800000 */
[----:B------:R-:W-:Y:S05]  /*0ea0*/  BRA `(.L_x_16577) ;  /* 0x0000000000147947 */ /* 0x000fea0003800000 */
.L_x_16575:
[----:B-----5:R-:W-:Y:S01]  /*0eb0*/  FADD.FTZ R43, R31, R43 ;  /* 0x0000002b1f2b7221 */ /* 0x020fe20000010000 */
[----:B------:R-:W-:Y:S06]  /*0ec0*/  BRA `(.L_x_16576) ;  /* 0x0000000000087947 */ /* 0x000fec0003800000 */
.L_x_16574:
[----:B-----5:R-:W-:-:S04]  /*0ed0*/  FADD.FTZ R43, R27, R43 ;  /* 0x0000002b1b2b7221 */ /* 0x020fc80000010000 */
[----:B------:R-:W-:-:S07]  /*0ee0*/  @P2 FADD.FTZ R43, R31, R43 ;  /* 0x0000002b1f2b2221 */ /* 0x000fce0000010000 */
.L_x_16576:
[----:B0-----:R-:W-:-:S07]  /*0ef0*/  MOV R39, R43 ;  /* 0x0000002b00277202 */ /* 0x001fce0000000f00 */
.L_x_16577:
[----:B------:R-:W1:Y:S01]  /*0f00*/  @P0 LDC.64 R52, c[0x0][0x238] ;  /* 0x00008e00ff340b82 */ /* 0x000e620000000a00 */
[----:B------:R-:W-:-:S05]  /*0f10*/  IADD3 R95, R101, 0x200, RZ ;  /* 0x00000200655f7810 */ /* 0x000fca0007ffe0ff */
[----:B0-----:R-:W-:Y:S02]  /*0f20*/  IMAD.WIDE.U32 R44, R95, 0x10, R56 ;  /* 0x000000105f2c7825 */ /* 0x001fe400078e0038 */
[----:B------:R-:W0:Y:S08]  /*0f30*/  @P1 LDC.64 R50, c[0x0][0x228] ;  /* 0x00008a00ff321b82 */ /* 0x000e300000000a00 */
[----:B------:R-:W2:Y:S01]  /*0f40*/  @P2 LDC.64 R48, c[0x0][0x230] ;  /* 0x00008c00ff302b82 */ /* 0x000ea20000000a00 */
[----:B-1----:R-:W-:-:S05]  /*0f50*/  @P0 IMAD.WIDE.U32 R52, R55, 0x10, R52 ;  /* 0x0000001037340825 */ /* 0x002fca00078e0034 */
[----:B------:R1:W-:Y:S01]  /*0f60*/  @P0 STG.E.128 desc[UR4][R52.64], R36 ;  /* 0x0000002434000986 */ /* 0x0003e2000c101d04 */
[----:B0-----:R-:W-:-:S03]  /*0f70*/  @P1 IMAD.WIDE.U32 R50, R95, 0x10, R50 ;  /* 0x000000105f321825 */ /* 0x001fc600078e0032 */
        /* <DEDUP_REMOVED lines=10> */
.L_x_16579:
[----:B-----5:R-:W-:Y:S01]  /*1020*/  FADD.FTZ R44, R28, R44 ;  /* 0x0000002c1c2c7221 */ /* 0x020fe20000010000 */
[----:B------:R-:W-:Y:S06]  /*1030*/  BRA `(.L_x_16580) ;  /* 0x0000000000087947 */ /* 0x000fec0003800000 */
.L_x_16578:
[----:B-----5:R-:W-:-:S04]  /*1040*/  FADD.FTZ R44, R24, R44 ;  /* 0x0000002c182c7221 */ /* 0x020fc80000010000 */
[----:B------:R-:W-:-:S07]  /*1050*/  @P2 FADD.FTZ R44, R28, R44 ;  /* 0x0000002c1c2c2221 */ /* 0x000fce0000010000 */
.L_x_16580:
[----:B-1----:R-:W-:-:S07]  /*1060*/  MOV R36, R44 ;  /* 0x0000002c00247202 */ /* 0x002fce0000000f00 */
.L_x_16581:
[----:B------:R-:W-:Y:S05]  /*1070*/  @P3 BRA `(.L_x_16582) ;  /* 0x00000000001c3947 */ /* 0x000fea0003800000 */
[----:B------:R-:W-:-:S04]  /*1080*/  ISETP.NE.U32.AND P4, PT, RZ, UR12, PT ;  /* 0x0000000cff007c0c */ /* 0x000fc8000bf85070 */
[----:B------:R-:W-:-:S13]  /*1090*/  ISETP.NE.AND.EX P4, PT, RZ, UR13, PT, P4 ;  /* 0x0000000dff007c0c */ /* 0x000fda000bf85340 */
[----:B------:R-:W-:Y:S05]  /*10a0*/  @P4 BRA `(.L_x_16583) ;  /* 0x0000000000084947 */ /* 0x000fea0003800000 */
[----:B------:R-:W-:Y:S05]  /*10b0*/  @P0 BRA `(.L_x_16584) ;  /* 0x0000000000140947 */ /* 0x000fea0003800000 */
[----:B------:R-:W-:Y:S05]  /*10c0*/  BRA `(.L_x_16585) ;  /* 0x0000000000147947 */ /* 0x000fea0003800000 */
.L_x_16583:
[----:B-----5:R-:W-:Y:S01]  /*10d0*/  FADD.FTZ R45, R29, R45 ;  /* 0x0000002d1d2d7221 */ /* 0x020fe20000010000 */
[----:B------:R-:W-:Y:S06]  /*10e0*/  BRA `(.L_x_16584) ;  /* 0x0000000000087947 */ /* 0x000fec0003800000 */
.L_x_16582:
[----:B-----5:R-:W-:-:S04]  /*10f0*/  FADD.FTZ R45, R25, R45 ;  /* 0x0000002d192d7221 */ /* 0x020fc80000010000 */
[----:B------:R-:W-:-:S07]  /*1100*/  @P2 FADD.FTZ R45, R29, R45 ;  /* 0x0000002d1d2d2221 */ /* 0x000fce0000010000 */
.L_x_16584:
[----:B-1----:R-:W-:-:S07]  /*1110*/  MOV R37, R45 ;  /* 0x0000002d00257202 */ /* 0x002fce0000000f00 */
.L_x_16585:
[----:B------:R-:W-:Y:S05]  /*1120*/  @P3 BRA `(.L_x_16586) ;  /* 0x00000000001c3947 */ /* 0x000fea0003800000 */
[----:B------:R-:W-:-:S04]  /*1130*/  ISETP.NE.U32.AND P4, PT, RZ, UR12, PT ;  /* 0x0000000cff007c0c */ /* 0x000fc8000bf85070 */
[----:B------:R-:W-:-:S13]  /*1140*/  ISETP.NE.AND.EX P4, PT, RZ, UR13, PT, P4 ;  /* 0x0000000dff007c0c */ /* 0x000fda000bf85340 */
[----:B------:R-:W-:Y:S05]  /*1150*/  @P4 BRA `(.L_x_16587) ;  /* 0x0000000000084947 */ /* 0x000fea0003800000 */
[----:B------:R-:W-:Y:S05]  /*1160*/  @P0 BRA `(.L_x_16588) ;  /* 0x0000000000140947 */ /* 0x000fea0003800000 */
[----:B------:R-:W-:Y:S05]  /*1170*/  BRA `(.L_x_16589) ;  /* 0x0000000000147947 */ /* 0x000fea0003800000 */
.L_x_16587:
[----:B-----5:R-:W-:Y:S01]  /*1180*/  FADD.FTZ R46, R30, R46 ;  /* 0x0000002e1e2e7221 */ /* 0x020fe20000010000 */
[----:B------:R-:W-:Y:S06]  /*1190*/  BRA `(.L_x_16588) ;  /* 0x0000000000087947 */ /* 0x000fec0003800000 */
.L_x_16586:
[----:B-----5:R-:W-:-:S04]  /*11a0*/  FADD.FTZ R46, R26, R46 ;  /* 0x0000002e1a2e7221 */ /* 0x020fc80000010000 */
[----:B------:R-:W-:-:S07]  /*11b0*/  @P2 FADD.FTZ R46, R30, R46 ;  /* 0x0000002e1e2e2221 */ /* 0x000fce0000010000 */
.L_x_16588:
[----:B-1----:R-:W-:-:S07]  /*11c0*/  MOV R38, R46 ;  /* 0x0000002e00267202 */ /* 0x002fce0000000f00 */
.L_x_16589:
[----:B------:R-:W-:Y:S05]  /*11d0*/  @P3 BRA `(.L_x_16590) ;  /* 0x00000000001c3947 */ /* 0x000fea0003800000 */
[----:B------:R-:W-:-:S04]  /*11e0*/  ISETP.NE.U32.AND P4, PT, RZ, UR12, PT ;  /* 0x0000000cff007c0c */ /* 0x000fc8000bf85070 */
[----:B------:R-:W-:-:S13]  /*11f0*/  ISETP.NE.AND.EX P4, PT, RZ, UR13, PT, P4 ;  /* 0x0000000dff007c0c */ /* 0x000fda000bf85340 */
[----:B------:R-:W-:Y:S05]  /*1200*/  @P4 BRA `(.L_x_16591) ;  /* 0x0000000000084947 */ /* 0x000fea0003800000 */
[----:B------:R-:W-:Y:S05]  /*1210*/  @P0 BRA `(.L_x_16592) ;  /* 0x0000000000140947 */ /* 0x000fea0003800000 */
[----:B------:R-:W-:Y:S05]  /*1220*/  BRA `(.L_x_16593) ;  /* 0x0000000000147947 */ /* 0x000fea0003800000 */
.L_x_16591:
[----:B-----5:R-:W-:Y:S01]  /*1230*/  FADD.FTZ R47, R31, R47 ;  /* 0x0000002f1f2f7221 */ /* 0x020fe20000010000 */
[----:B------:R-:W-:Y:S06]  /*1240*/  BRA `(.L_x_16592) ;  /* 0x0000000000087947 */ /* 0x000fec0003800000 */
.L_x_16590:
[----:B-----5:R-:W-:-:S04]  /*1250*/  FADD.FTZ R47, R27, R47 ;  /* 0x0000002f1b2f7221 */ /* 0x020fc80000010000 */
[----:B------:R-:W-:-:S07]  /*1260*/  @P2 FADD.FTZ R47, R31, R47 ;  /* 0x0000002f1f2f2221 */ /* 0x000fce0000010000 */
.L_x_16592:
[----:B-1----:R-:W-:-:S07]  /*1270*/  MOV R39, R47 ;  /* 0x0000002f00277202 */ /* 0x002fce0000000f00 */
.L_x_16593:
[----:B------:R-:W0:Y:S01]  /*1280*/  @P0 LDC.64 R58, c[0x0][0x238] ;  /* 0x00008e00ff3a0b82 */ /* 0x000e220000000a00 */
[----:B------:R-:W-:-:S05]  /*1290*/  IADD3 R97, R101, 0x300, RZ ;  /* 0x0000030065617810 */ /* 0x000fca0007ffe0ff */
[----:B-1----:R-:W-:Y:S02]  /*12a0*/  IMAD.WIDE.U32 R48, R97, 0x10, R56 ;  /* 0x0000001061307825 */ /* 0x002fe400078e0038 */
        /* <DEDUP_REMOVED lines=15> */
.L_x_16595:
[----:B-----5:R-:W-:Y:S01]  /*13a0*/  FADD.FTZ R48, R28, R48 ;  /* 0x000000301c307221 */ /* 0x020fe20000010000 */
[----:B------:R-:W-:Y:S06]  /*13b0*/  BRA `(.L_x_16596) ;  /* 0x0000000000087947 */ /* 0x000fec0003800000 */
.L_x_16594:
[----:B-----5:R-:W-:-:S04]  /*13c0*/  FADD.FTZ R48, R24, R48 ;  /* 0x0000003018307221 */ /* 0x020fc80000010000 */
[----:B------:R-:W-:-:S07]  /*13d0*/  @P2 FADD.FTZ R48, R28, R48 ;  /* 0x000000301c302221 */ /* 0x000fce0000010000 */
.L_x_16596:
[----:B0-----:R-:W-:-:S07]  /*13e0*/  MOV R36, R48 ;  /* 0x0000003000247202 */ /* 0x001fce0000000f00 */
.L_x_16597:
[----:B------:R-:W-:Y:S05]  /*13f0*/  @P3 BRA `(.L_x_16598) ;  /* 0x00000000001c3947 */ /* 0x000fea0003800000 */
[----:B------:R-:W-:-:S04]  /*1400*/  ISETP.NE.U32.AND P4, PT, RZ, UR12, PT ;  /* 0x0000000cff007c0c */ /* 0x000fc8000bf85070 */
[----:B------:R-:W-:-:S13]  /*1410*/  ISETP.NE.AND.EX P4, PT, RZ, UR13, PT, P4 ;  /* 0x0000000dff007c0c */ /* 0x000fda000bf85340 */
[----:B------:R-:W-:Y:S05]  /*1420*/  @P4 BRA `(.L_x_16599) ;  /* 0x0000000000084947 */ /* 0x000fea0003800000 */
[----:B------:R-:W-:Y:S05]  /*1430*/  @P0 BRA `(.L_x_16600) ;  /* 0x0000000000140947 */ /* 0x000fea0003800000 */
[----:B------:R-:W-:Y:S05]  /*1440*/  BRA `(.L_x_16601) ;  /* 0x0000000000147947 */ /* 0x000fea0003800000 */
.L_x_16599:
[----:B-----5:R-:W-:Y:S01]  /*1450*/  FADD.FTZ R49, R29, R49 ;  /* 0x000000311d317221 */ /* 0x020fe20000010000 */
[----:B------:R-:W-:Y:S06]  /*1460*/  BRA `(.L_x_16600) ;  /* 0x0000000000087947 */ /* 0x000fec0003800000 */
.L_x_16598:
[----:B-----5:R-:W-:-:S04]  /*1470*/  FADD.FTZ R49, R25, R49 ;  /* 0x0000003119317221 */ /* 0x020fc80000010000 */
[----:B------:R-:W-:-:S07]  /*1480*/  @P2 FADD.FTZ R49, R29, R49 ;  /* 0x000000311d312221 */ /* 0x000fce0000010000 */
.L_x_16600:
[----:B0-----:R-:W-:-:S07]  /*1490*/  MOV R37, R49 ;  /* 0x0000003100257202 */ /* 0x001fce0000000f00 */
.L_x_16601:
[----:B------:R-:W-:Y:S05]  /*14a0*/  @P3 BRA `(.L_x_16602) ;  /* 0x00000000001c3947 */ /* 0x000fea0003800000 */
[----:B------:R-:W-:-:S04]  /*14b0*/  ISETP.NE.U32.AND P4, PT, RZ, UR12, PT ;  /* 0x0000000cff007c0c */ /* 0x000fc8000bf85070 */
[----:B------:R-:W-:-:S13]  /*14c0*/  ISETP.NE.AND.EX P4, PT, RZ, UR13, PT, P4 ;  /* 0x0000000dff007c0c */ /* 0x000fda000bf85340 */
[----:B------:R-:W-:Y:S05]  /*14d0*/  @P4 BRA `(.L_x_16603) ;  /* 0x0000000000084947 */ /* 0x000fea0003800000 */
[----:B------:R-:W-:Y:S05]  /*14e0*/  @P0 BRA `(.L_x_16604) ;  /* 0x0000000000140947 */ /* 0x000fea0003800000 */
[----:B------:R-:W-:Y:S05]  /*14f0*/  BRA `(.L_x_16605) ;  /* 0x0000000000147947 */ /* 0x000fea0003800000 */
.L_x_16603:
[----:B-----5:R-:W-:Y:S01]  /*1500*/  FADD.FTZ R50, R30, R50 ;  /* 0x000000321e327221 */ /* 0x020fe20000010000 */
[----:B------:R-:W-:Y:S06]  /*1510*/  BRA `(.L_x_16604) ;  /* 0x0000000000087947 */ /* 0x000fec0003800000 */
.L_x_16602:
[----:B-----5:R-:W-:-:S04]  /*1520*/  FADD.FTZ R50, R26, R50 ;  /* 0x000000321a327221 */ /* 0x020fc80000010000 */
[----:B------:R-:W-:-:S07]  /*1530*/  @P2 FADD.FTZ R50, R30, R50 ;  /* 0x000000321e322221 */ /* 0x000fce0000010000 */
.L_x_16604:
[----:B0-----:R-:W-:-:S07]  /*1540*/  MOV R38, R50 ;  /* 0x0000003200267202 */ /* 0x001fce0000000f00 */
.L_x_16605:
[----:B------:R-:W-:Y:S05]  /*1550*/  @P3 BRA `(.L_x_16606) ;  /* 0x00000000001c3947 */ /* 0x000fea0003800000 */
[----:B------:R-:W-:-:S04]  /*1560*/  ISETP.NE.U32.AND P4, PT, RZ, UR12, PT ;  /* 0x0000000cff007c0c */ /* 0x000fc8000bf85070 */
[----:B------:R-:W-:-:S13]  /*1570*/  ISETP.NE.AND.EX P4, PT, RZ, UR13, PT, P4 ;  /* 0x0000000dff007c0c */ /* 0x000fda000bf85340 */
[----:B------:R-:W-:Y:S05]  /*1580*/  @P4 BRA `(.L_x_16607) ;  /* 0x0000000000084947 */ /* 0x000fea0003800000 */
[----:B------:R-:W-:Y:S05]  /*1590*/  @P0 BRA `(.L_x_16608) ;  /* 0x0000000000140947 */ /* 0x000fea0003800000 */
[----:B------:R-:W-:Y:S05]  /*15a0*/  BRA `(.L_x_16609) ;  /* 0x0000000000147947 */ /* 0x000fea0003800000 */
.L_x_16607:
[----:B-----5:R-:W-:Y:S01]  /*15b0*/  FADD.FTZ R51, R31, R51 ;  /* 0x000000331f337221 */ /* 0x020fe20000010000 */
[----:B------:R-:W-:Y:S06]  /*15c0*/  BRA `(.L_x_16608) ;  /* 0x0000000000087947 */ /* 0x000fec0003800000 */
.L_x_16606:
[----:B-----5:R-:W-:-:S04]  /*15d0*/  FADD.FTZ R51, R27, R51 ;  /* 0x000000331b337221 */ /* 0x020fc80000010000 */
[----:B------:R-:W-:-:S07]  /*15e0*/  @P2 FADD.FTZ R51, R31, R51 ;  /* 0x000000331f332221 */ /* 0x000fce0000010000 */
.L_x_16608:
[----:B0-----:R-:W-:-:S07]  /*15f0*/  MOV R39, R51 ;  /* 0x0000003300277202 */ /* 0x001fce0000000f00 */
.L_x_16609:
        /* <DEDUP_REMOVED lines=18> */
.L_x_16611:
[----:B-----5:R-:W-:Y:S01]  /*1720*/  FADD.FTZ R52, R28, R52 ;  /* 0x000000341c347221 */ /* 0x020fe20000010000 */
[----:B------:R-:W-:Y:S06]  /*1730*/  BRA `(.L_x_16612) ;  /* 0x0000000000087947 */ /* 0x000fec0003800000 */
.L_x_16610:
[----:B-----5:R-:W-:-:S04]  /*1740*/  FADD.FTZ R52, R24, R52 ;  /* 0x0000003418347221 */ /* 0x020fc80000010000 */
[----:B------:R-:W-:-:S07]  /*1750*/  @P2 FADD.FTZ R52, R28, R52 ;  /* 0x000000341c342221 */ /* 0x000fce0000010000 */
.L_x_16612:
[----:B-1----:R-:W-:-:S07]  /*1760*/  MOV R36, R52 ;  /* 0x0000003400247202 */ /* 0x002fce0000000f00 */
.L_x_16613:
[----:B------:R-:W-:Y:S05]  /*1770*/  @P3 BRA `(.L_x_16614) ;  /* 0x00000000001c3947 */ /* 0x000fea0003800000 */
[----:B------:R-:W-:-:S04]  /*1780*/  ISETP.NE.U32.AND P4, PT, RZ, UR12, PT ;  /* 0x0000000cff007c0c */ /* 0x000fc8000bf85070 */
[----:B------:R-:W-:-:S13]  /*1790*/  ISETP.NE.AND.EX P4, PT, RZ, UR13, PT, P4 ;  /* 0x0000000dff007c0c */ /* 0x000fda000bf85340 */
[----:B------:R-:W-:Y:S05]  /*17a0*/  @P4 BRA `(.L_x_16615) ;  /* 0x0000000000084947 */ /* 0x000fea0003800000 */
[----:B------:R-:W-:Y:S05]  /*17b0*/  @P0 BRA `(.L_x_16616) ;  /* 0x0000000000140947 */ /* 0x000fea0003800000 */
[----:B------:R-:W-:Y:S05]  /*17c0*/  BRA `(.L_x_16617) ;  /* 0x0000000000147947 */ /* 0x000fea0003800000 */
.L_x_16615:
[----:B-----5:R-:W-:Y:S01]  /*17d0*/  FADD.FTZ R53, R29, R53 ;  /* 0x000000351d357221 */ /* 0x020fe20000010000 */
[----:B------:R-:W-:Y:S06]  /*17e0*/  BRA `(.L_x_16616) ;  /* 0x0000000000087947 */ /* 0x000fec0003800000 */
.L_x_16614:
[----:B-----5:R-:W-:-:S04]  /*17f0*/  FADD.FTZ R53, R25, R53 ;  /* 0x0000003519357221 */ /* 0x020fc80000010000 */
[----:B------:R-:W-:-:S07]  /*1800*/  @P2 FADD.FTZ R53, R29, R53 ;  /* 0x000000351d352221 */ /* 0x000fce0000010000 */
.L_x_16616:
[----:B-1----:R-:W-:-:S07]  /*1810*/  MOV R37, R53 ;  /* 0x0000003500257202 */ /* 0x002fce0000000f00 */
.L_x_16617:
[----:B------:R-:W-:Y:S05]  /*1820*/  @P3 BRA `(.L_x_16618) ;  /* 0x00000000001c3947 */ /* 0x000fea0003800000 */
[----:B------:R-:W-:-:S04]  /*1830*/  ISETP.NE.U32.AND P4, PT, RZ, UR12, PT ;  /* 0x0000000cff007c0c */ /* 0x000fc8000bf85070 */
[----:B------:R-:W-:-:S13]  /*1840*/  ISETP.NE.AND.EX P4, PT, RZ, UR13, PT, P4 ;  /* 0x0000000dff007c0c */ /* 0x000fda000bf85340 */
[----:B------:R-:W-:Y:S05]  /*1850*/  @P4 BRA `(.L_x_16619) ;  /* 0x0000000000084947 */ /* 0x000fea0003800000 */
[----:B------:R-:W-:Y:S05]  /*1860*/  @P0 BRA `(.L_x_16620) ;  /* 0x0000000000140947 */ /* 0x000fea0003800000 */
[----:B------:R-:W-:Y:S05]  /*1870*/  BRA `(.L_x_16621) ;  /* 0x0000000000147947 */ /* 0x000fea0003800000 */
.L_x_16619:
[----:B-----5:R-:W-:Y:S01]  /*1880*/  FADD.FTZ R54, R30, R54 ;  /* 0x000000361e367221 */ /* 0x020fe20000010000 */
[----:B------:R-:W-:Y:S06]  /*1890*/  BRA `(.L_x_16620) ;  /* 0x0000000000087947 */ /* 0x000fec0003800000 */
.L_x_16618:
[----:B-----5:R-:W-:-:S04]  /*18a0*/  FADD.FTZ R54, R26, R54 ;  /* 0x000000361a367221 */ /* 0x020fc80000010000 */
[----:B------:R-:W-:-:S07]  /*18b0*/  @P2 FADD.FTZ R54, R30, R54 ;  /* 0x000000361e362221 */ /* 0x000fce0000010000 */
.L_x_16620:
[----:B-1----:R-:W-:-:S07]  /*18c0*/  MOV R38, R54 ;  /* 0x0000003600267202 */ /* 0x002fce0000000f00 */
.L_x_16621:
[----:B------:R-:W-:Y:S05]  /*18d0*/  @P3 BRA `(.L_x_16622) ;  /* 0x00000000001c3947 */ /* 0x000fea0003800000 */
[----:B------:R-:W-:-:S04]  /*18e0*/  ISETP.NE.U32.AND P4, PT, RZ, UR12, PT ;  /* 0x0000000cff007c0c */ /* 0x000fc8000bf85070 */
[----:B------:R-:W-:-:S13]  /*18f0*/  ISETP.NE.AND.EX P4, PT, RZ, UR13, PT, P4 ;  /* 0x0000000dff007c0c */ /* 0x000fda000bf85340 */
[----:B------:R-:W-:Y:S05]  /*1900*/  @P4 BRA `(.L_x_16623) ;  /* 0x0000000000084947 */ /* 0x000fea0003800000 */
[----:B------:R-:W-:Y:S05]  /*1910*/  @P0 BRA `(.L_x_16624) ;  /* 0x0000000000140947 */ /* 0x000fea0003800000 */
[----:B------:R-:W-:Y:S05]  /*1920*/  BRA `(.L_x_16625) ;  /* 0x0000000000147947 */ /* 0x000fea0003800000 */
.L_x_16623:
[----:B-----5:R-:W-:Y:S01]  /*1930*/  FADD.FTZ R55, R31, R55 ;  /* 0x000000371f377221 */ /* 0x020fe20000010000 */
[----:B------:R-:W-:Y:S06]  /*1940*/  BRA `(.L_x_16624) ;  /* 0x0000000000087947 */ /* 0x000fec0003800000 */
.L_x_16622:
[----:B-----5:R-:W-:-:S04]  /*1950*/  FADD.FTZ R55, R27, R55 ;  /* 0x000000371b377221 */ /* 0x020fc80000010000 */
[----:B------:R-:W-:-:S07]  /*1960*/  @P2 FADD.FTZ R55, R31, R55 ;  /* 0x000000371f372221 */ /* 0x000fce0000010000 */
.L_x_16624:
[----:B-1----:R-:W-:-:S07]  /*1970*/  MOV R39, R55 ;  /* 0x0000003700277202 */ /* 0x002fce0000000f00 */
.L_x_16625:
[----:B-1----:R-:W0:Y:S01]  /*1980*/  @P0 LDC.64 R82, c[0x0][0x238] ;  /* 0x00008e00ff520b82 */ /* 0x002e220000000a00 */
[----:B------:R-:W-:-:S05]  /*1990*/  IADD3 R103, R101, 0x500, RZ ;  /* 0x0000050065677810 */ /* 0x000fca0007ffe0ff */
[----:B------:R-:W-:Y:S02]  /*19a0*/  IMAD.WIDE.U32 R56, R103, 0x10, R56 ;  /* 0x0000001067387825 */ /* 0x000fe400078e0038 */
[----:B------:R-:W1:Y:S08]  /*19b0*/  @P1 LDC.64 R80, c[0x0][0x228] ;  /* 0x00008a00ff501b82 */ /* 0x000e700000000a00 */
[----:B------:R-:W2:Y:S01]  /*19c0*/  @P2 LDC.64 R58, c[0x0][0x230] ;  /* 0x00008c00ff3a2b82 */ /* 0x000ea20000000a00 */
[----:B0-----:R-:W-:-:S05]  /*19d0*/  @P0 IMAD.WIDE.U32 R82, R99, 0x10, R82 ;  /* 0x0000001063520825 */ /* 0x001fca00078e0052 */
[----:B------:R0:W-:Y:S01]  /*19e0*/  @P0 STG.E.128 desc[UR4][R82.64], R36 ;  /* 0x0000002452000986 */ /* 0x0001e2000c101d04 */
[----:B-1----:R-:W-:-:S05]  /*19f0*/  @P1 IMAD.WIDE.U32 R80, R103, 0x10, R80 ;  /* 0x0000001067501825 */ /* 0x002fca00078e0050 */
[----:B-----5:R0:W5:Y:S01]  /*1a00*/  @P1 LDG.E.128 R24, desc[UR4][R80.64] ;  /* 0x0000000450181981 */ /* 0x020162000c1e1d00 */
[----:B--2---:R-:W-:-:S03]  /*1a10*/  @P2 IMAD.WIDE.U32 R92, R103, 0x10, R58 ;  /* 0x00000010675c2825 */ /* 0x004fc600078e003a */
[----:B------:R-:W5:Y:S04]  /*1a20*/  LDG.E.128 R56, desc[UR4][R56.64] ;  /* 0x0000000438387981 */ /* 0x000f68000c1e1d00 */
[----:B------:R0:W5:Y:S01]  /*1a30*/  @P2 LDG.E.128 R28, desc[UR4][R92.64] ;  /* 0x000000045c1c2981 */ /* 0x000162000c1e1d00 */
[----:B------:R-:W-:Y:S05]  /*1a40*/  @P3 BRA `(.L_x_16626) ;  /* 0x00000000001c3947 */ /* 0x000fea0003800000 */
[----:B------:R-:W-:-:S04]  /*1a50*/  ISETP.NE.U32.AND P4, PT, RZ, UR12, PT ;  /* 0x0000000cff007c0c */ /* 0x000fc8000bf85070 */
[----:B------:R-:W-:-:S13]  /*1a60*/  ISETP.NE.AND.EX P4, PT, RZ, UR13, PT, P4 ;  /* 0x0000000dff007c0c */ /* 0x000fda000bf85340 */
[----:B------:R-:W-:Y:S05]  /*1a70*/  @P4 BRA `(.L_x_16627) ;  /* 0x0000000000084947 */ /* 0x000fea0003800000 */
[----:B------:R-:W-:Y:S05]  /*1a80*/  @P0 BRA `(.L_x_16628) ;  /* 0x0000000000140947 */ /* 0x000fea0003800000 */
[----:B------:R-:W-:Y:S05]  /*1a90*/  BRA `(.L_x_16629) ;  /* 0x0000000000147947 */ /* 0x000fea0003800000 */
.L_x_16627:
[----:B-----5:R-:W-:Y:S01]  /*1aa0*/  FADD.FTZ R56, R28, R56 ;  /* 0x000000381c387221 */ /* 0x020fe20000010000 */
[----:B------:R-:W-:Y:S06]  /*1ab0*/  BRA `(.L_x_16628) ;  /* 0x0000000000087947 */ /* 0x000fec0003800000 */
.L_x_16626:
[----:B-----5:R-:W-:-:S04]  /*1ac0*/  FADD.FTZ R56, R24, R56 ;  /* 0x0000003818387221 */ /* 0x020fc80000010000 */
[----:B------:R-:W-:-:S07]  /*1ad0*/  @P2 FADD.FTZ R56, R28, R56 ;  /* 0x000000381c382221 */ /* 0x000fce0000010000 */
.L_x_16628:
[----:B0----5:R-:W-:-:S07]  /*1ae0*/  MOV R36, R56 ;  /* 0x0000003800247202 */ /* 0x021fce0000000f00 */
.L_x_16629:
[----:B------:R-:W-:Y:S05]  /*1af0*/  @P3 BRA `(.L_x_16630) ;  /* 0x00000000001c3947 */ /* 0x000fea0003800000 */
[----:B------:R-:W-:-:S04]  /*1b00*/  ISETP.NE.U32.AND P4, PT, RZ, UR12, PT ;  /* 0x0000000cff007c0c */ /* 0x000fc8000bf85070 */
[----:B------:R-:W-:-:S13]  /*1b10*/  ISETP.NE.AND.EX P4, PT, RZ, UR13, PT, P4 ;  /* 0x0000000dff007c0c */ /* 0x000fda000bf85340 */
[----:B------:R-:W-:Y:S05]  /*1b20*/  @P4 BRA `(.L_x_16631) ;  /* 0x0000000000084947 */ /* 0x000fea0003800000 */
[----:B------:R-:W-:Y:S05]  /*1b30*/  @P0 BRA `(.L_x_16632) ;  /* 0x0000000000140947 */ /* 0x000fea0003800000 */
[----:B------:R-:W-:Y:S05]  /*1b40*/  BRA `(.L_x_16633) ;  /* 0x0000000000147947 */ /* 0x000fea0003800000 */
.L_x_16631:
[----:B-----5:R-:W-:Y:S01]  /*1b50*/  FADD.FTZ R57, R29, R57 ;  /* 0x000000391d397221 */ /* 0x020fe20000010000 */
[----:B------:R-:W-:Y:S06]  /*1b60*/  BRA `(.L_x_16632) ;  /* 0x0000000000087947 */ /* 0x000fec0003800000 */
.L_x_16630:
[----:B-----5:R-:W-:-:S04]  /*1b70*/  FADD.FTZ R57, R25, R57 ;  /* 0x0000003919397221 */ /* 0x020fc80000010000 */
[----:B------:R-:W-:-:S07]  /*1b80*/  @P2 FADD.FTZ R57, R29, R57 ;  /* 0x000000391d392221 */ /* 0x000fce0000010000 */
.L_x_16632:
[----:B0----5:R-:W-:-:S07]  /*1b90*/  MOV R37, R57 ;  /* 0x0000003900257202 */ /* 0x021fce0000000f00 */
.L_x_16633:
[----:B------:R-:W-:Y:S05]  /*1ba0*/  @P3 BRA `(.L_x_16634) ;  /* 0x00000000001c3947 */ /* 0x000fea0003800000 */
[----:B------:R-:W-:-:S04]  /*1bb0*/  ISETP.NE.U32.AND P4, PT, RZ, UR12, PT ;  /* 0x0000000cff007c0c */ /* 0x000fc8000bf85070 */
[----:B------:R-:W-:-:S13]  /*1bc0*/  ISETP.NE.AND.EX P4, PT, RZ, UR13, PT, P4 ;  /* 0x0000000dff007c0c */ /* 0x000fda000bf85340 */
[----:B------:R-:W-:Y:S05]  /*1bd0*/  @P4 BRA `(.L_x_16635) ;  /* 0x0000000000084947 */ /* 0x000fea0003800000 */
[----:B------:R-:W-:Y:S05]  /*1be0*/  @P0 BRA `(.L_x_16636) ;  /* 0x0000000000140947 */ /* 0x000fea0003800000 */
[----:B------:R-:W-:Y:S05]  /*1bf0*/  BRA `(.L_x_16637) ;  /* 0x0000000000147947 */ /* 0x000fea0003800000 */
.L_x_16635:
[----:B-----5:R-:W-:Y:S01]  /*1c00*/  FADD.FTZ R58, R30, R58 ;  /* 0x0000003a1e3a7221 */ /* 0x020fe20000010000 */
[----:B------:R-:W-:Y:S06]  /*1c10*/  BRA `(.L_x_16636) ;  /* 0x0000000000087947 */ /* 0x000fec0003800000 */
.L_x_16634:
[----:B-----5:R-:W-:-:S04]  /*1c20*/  FADD.FTZ R58, R26, R58 ;  /* 0x0000003a1a3a7221 */ /* 0x020fc80000010000 */
[----:B------:R-:W-:-:S07]  /*1c30*/  @P2 FADD.FTZ R58, R30, R58 ;  /* 0x0000003a1e3a2221 */ /* 0x000fce0000010000 */
.L_x_16636:
[----:B0----5:R-:W-:-:S07]  /*1c40*/  MOV R38, R58 ;  /* 0x0000003a00267202 */ /* 0x021fce0000000f00 */
.L_x_16637:
[----:B------:R-:W-:Y:S05]  /*1c50*/  @P3 BRA `(.L_x_16638) ;  /* 0x00000000001c3947 */ /* 0x000fea0003800000 */
[----:B------:R-:W-:-:S04]  /*1c60*/  ISETP.NE.U32.AND P2, PT, RZ, UR12, PT ;  /* 0x0000000cff007c0c */ /* 0x000fc8000bf45070 */
[----:B------:R-:W-:-:S13]  /*1c70*/  ISETP.NE.AND.EX P2, PT, RZ, UR13, PT, P2 ;  /* 0x0000000dff007c0c */ /* 0x000fda000bf45320 */
[----:B------:R-:W-:Y:S05]  /*1c80*/  @P2 BRA `(.L_x_16639) ;  /* 0x0000000000082947 */ /* 0x000fea0003800000 */
[----:B------:R-:W-:Y:S05]  /*1c90*/  @P0 BRA `(.L_x_16640) ;  /* 0x0000000000140947 */ /* 0x000fea0003800000 */
[----:B------:R-:W-:Y:S05]  /*1ca0*/  BRA `(.L_x_16641) ;  /* 0x0000000000147947 */ /* 0x000fea0003800000 */
.L_x_16639:
[----:B-----5:R-:W-:Y:S01]  /*1cb0*/  FADD.FTZ R59, R31, R59 ;  /* 0x0000003b1f3b7221 */ /* 0x020fe20000010000 */
[----:B------:R-:W-:Y:S06]  /*1cc0*/  BRA `(.L_x_16640) ;  /* 0x0000000000087947 */ /* 0x000fec0003800000 */
.L_x_16638:
[----:B-----5:R-:W-:-:S04]  /*1cd0*/  FADD.FTZ R59, R27, R59 ;  /* 0x0000003b1b3b7221 */ /* 0x020fc80000010000 */
[----:B------:R-:W-:-:S07]  /*1ce0*/  @P2 FADD.FTZ R59, R31, R59 ;  /* 0x0000003b1f3b2221 */ /* 0x000fce0000010000 */
.L_x_16640:
[----:B0----5:R-:W-:-:S07]  /*1cf0*/  MOV R39, R59 ;  /* 0x0000003b00277202 */ /* 0x021fce0000000f00 */
.L_x_16641:
[----:B0-----:R-:W-:Y:S01]  /*1d00*/  FADD.FTZ R80, RZ, R32 ;  /* 0x00000020ff507221 */ /* 0x001fe20000010000 */
[----:B------:R-:W-:Y:S01]  /*1d10*/  LOP3.LUT P2, RZ, R94, 0xff, RZ, 0xc0, !PT ;  /* 0x000000ff5eff7812 */ /* 0x000fe2000784c0ff */
[----:B------:R-:W-:Y:S01]  /*1d20*/  UMOV UR6, 0xffffffff ;  /* 0xffffffff00067882 */ /* 0x000fe20000000000 */
[----:B------:R-:W-:Y:S01]  /*1d30*/  LOP3.LUT P3, RZ, R0, 0x1f, RZ, 0xc0, !PT ;  /* 0x0000001f00ff7812 */ /* 0x000fe2000786c0ff */
        /* <DEDUP_REMOVED lines=98> */
.L_x_16654:
        /* <DEDUP_REMOVED lines=31> */
[----:B0-----:R-:W-:-:S04]  /*2550*/  IADD3 R94, R81, R102, RZ ;  /* 0x00000066515e7210 */ /* 0x001fc80007ffe0ff */
[----:B------:R-:W-:Y:S01]  /*2560*/  I2FP.F32.S32 R81, R94 ;  /* 0x0000005e00517245 */ /* 0x000fe20000201400 */
[----:B------:R-:W-:Y:S01]  /*2570*/  SHFL.DOWN PT, R111, R94, 0x1, 0x1f ;  /* 0x08201f005e6f7f89 */ /* 0x000fe200000e0000 */
        /* <DEDUP_REMOVED lines=9> */
[----:B------:R-:W-:-:S02]  /*2610*/  FMUL.FTZ R107, R107, R100 ;  /* 0x000000646b6b7220 */ /* 0x000fc40000410000 */
[----:B------:R-:W2:Y:S02]  /*2620*/  LDC R100, c[0x0][0x2d8] ;  /* 0x0000b600ff647b82 */ /* 0x000ea40000000800 */
[----:B------:R-:W-:Y:S01]  /*2630*/  FFMA.FTZ R83, R98, R107, R83 ;  /* 0x0000006b62537223 */ /* 0x000fe20000010053 */
[----:B------:R-:W-:-:S04]  /*2640*/  I2FP.F32.S32 R107, R102 ;  /* 0x00000066006b7245 */ /* 0x000fc80000201400 */
[----:B------:R-:W3:Y:S01]  /*2650*/  SHFL.DOWN PT, R92, R83, 0x2, 0x1f ;  /* 0x08401f00535c7f89 */ /* 0x000ee200000e0000 */
[----:B-1----:R-:W-:Y:S01]  /*2660*/  FMUL.FTZ R109, R82, R107 ;  /* 0x0000006b526d7220 */ /* 0x002fe20000410000 */
[----:B------:R-:W-:-:S03]  /*2670*/  FADD.FTZ R82, R105, -R82 ;  /* 0x8000005269527221 */ /* 0x000fc60000010000 */
[----:B------:R-:W-:Y:S01]  /*2680*/  FFMA.FTZ R109, R80, R105, R109 ;  /* 0x00000069506d7223 */ /* 0x000fe2000001006d */
[----:B------:R-:W-:-:S03]  /*2690*/  FMUL.FTZ R105, R82, R82 ;  /* 0x0000005252697220 */ /* 0x000fc60000410000 */
[----:B0-----:R-:W-:Y:S01]  /*26a0*/  FMUL.FTZ R82, R96, R109 ;  /* 0x0000006d60527220 */ /* 0x001fe20000410000 */
[----:B------:R-:W-:Y:S01]  /*26b0*/  FMUL.FTZ R80, R80, R105 ;  /* 0x0000006950507220 */ /* 0x000fe20000410000 */
[----:B---3--:R-:W-:Y:S01]  /*26c0*/  FADD.FTZ R105, R83, R92 ;  /* 0x0000005c53697221 */ /* 0x008fe20000010000 */
[----:B------:R-:W-:Y:S02]  /*26d0*/  IADD3 R83, R94, R111, RZ ;  /* 0x0000006f5e537210 */ /* 0x000fe40007ffe0ff */
[----:B------:R-:W0:Y:S01]  /*26e0*/  SHFL.DOWN PT, R109, R82, 0x1, 0x1f ;  /* 0x08201f00526d7f89 */ /* 0x000e2200000e0000 */
[----:B------:R-:W-:Y:S01]  /*26f0*/  FMUL.FTZ R80, R80, R107 ;  /* 0x0000006b50507220 */ /* 0x000fe20000410000 */
[----:B------:R-:W-:Y:S02]  /*2700*/  I2FP.F32.S32 R92, R83 ;  /* 0x00000053005c7245 */ /* 0x000fe40000201400 */
[----:B------:R-:W-:Y:S01]  /*2710*/  I2FP.F32.S32 R111, R111 ;  /* 0x0000006f006f7245 */ /* 0x000fe20000201400 */
[----:B------:R-:W-:-:S03]  /*2720*/  FFMA.FTZ R80, R96, R80, R105 ;  /* 0x0000005060507223 */ /* 0x000fc60000010069 */
[----:B------:R-:W1:Y:S02]  /*2730*/  MUFU.RCP R92, R92 ;  /* 0x0000005c005c7308 */ /* 0x000e640000001000 */
[----:B------:R-:W3:Y:S01]  /*2740*/  SHFL.DOWN PT, R83, R80, 0x1, 0x1f ;  /* 0x08201f0050537f89 */ /* 0x000ee200000e0000 */
[----:B0-----:R-:W-:Y:S01]  /*2750*/  FADD.FTZ R94, R82, -R109 ;  /* 0x8000006d525e7221 */ /* 0x001fe20000010000 */
[----:B------:R-:W-:-:S03]  /*2760*/  FMUL.FTZ R96, R109, R111 ;  /* 0x0000006f6d607220 */ /* 0x000fc60000410000 */
[----:B------:R-:W-:Y:S01]  /*2770*/  FMUL.FTZ R94, R94, R94 ;  /* 0x0000005e5e5e7220 */ /* 0x000fe20000410000 */
[----:B------:R-:W-:-:S03]  /*2780*/  FFMA.FTZ R105, R81, R82, R96 ;  /* 0x0000005251697223 */ /* 0x000fc60000010060 */
[----:B------:R-:W-:Y:S01]  /*2790*/  FMUL.FTZ R94, R81, R94 ;  /* 0x0000005e515e7220 */ /* 0x000fe20000410000 */
[----:B-1----:R-:W-:Y:S01]  /*27a0*/  FMUL.FTZ R105, R92, R105 ;  /* 0x000000695c697220 */ /* 0x002fe20000410000 */
[----:B---3--:R-:W-:Y:S02]  /*27b0*/  FADD.FTZ R81, R80, R83 ;  /* 0x0000005350517221 */ /* 0x008fe40000010000 */
[----:B------:R-:W-:Y:S02]  /*27c0*/  FMUL.FTZ R94, R94, R111 ;  /* 0x0000006f5e5e7220 */ /* 0x000fe40000410000 */
[----:B------:R-:W0:Y:S02]  /*27d0*/  SHFL.IDX PT, R83, R105, RZ, 0x1f ;  /* 0x00001fff69537589 */ /* 0x000e2400000e0000 */
[----:B------:R-:W-:Y:S02]  /*27e0*/  FFMA.FTZ R98, R92, R94, R81 ;  /* 0x0000005e5c627223 */ /* 0x000fe40000010051 */
[----:B------:R-:W1:Y:S03]  /*27f0*/  @!P3 LDC.64 R80, c[0x0][0x250] ;  /* 0x00009400ff50bb82 */ /* 0x000e660000000a00 */
[----:B------:R3:W2:Y:S01]  /*2800*/  SHFL.IDX PT, R107, R98, RZ, 0x1f ;  /* 0x00001fff626b7589 */ /* 0x0006a200000e0000 */
[C---:B0-----:R-:W-:Y:S01]  /*2810*/  FSEL R92, R83.reuse, RZ, !P5 ;  /* 0x000000ff535c7208 */ /* 0x041fe20006800000 */
[----:B------:R-:W-:Y:S01]  /*2820*/  FMUL.FTZ R93, R83, R83 ;  /* 0x00000053535d7220 */ /* 0x000fe20000410000 */
[----:B-1----:R-:W-:-:S04]  /*2830*/  @!P3 IMAD.WIDE R80, R62, 0x4, R80 ;  /* 0x000000043e50b825 */ /* 0x002fc800078e0250 */
[C---:B------:R-:W-:Y:S01]  /*2840*/  FADD.FTZ R96, -R92.reuse, R35 ;  /* 0x000000235c607221 */ /* 0x040fe20000010100 */
[----:B---3--:R-:W-:Y:S01]  /*2850*/  FSEL R98, R93, RZ, P5 ;  /* 0x000000ff5d627208 */ /* 0x008fe20002800000 */
[----:B--2---:R-:W-:Y:S01]  /*2860*/  FFMA.FTZ R35, R107, UR8, R100 ;  /* 0x000000086b237c23 */ /* 0x004fe20008010064 */
[C---:B------:R-:W-:Y:S01]  /*2870*/  FADD.FTZ R102, -R92.reuse, R50 ;  /* 0x000000325c667221 */ /* 0x040fe20000010100 */
[C---:B------:R-:W-:Y:S01]  /*2880*/  FADD.FTZ R50, -R92.reuse, R52 ;  /* 0x000000345c327221 */ /* 0x040fe20000010100 */
[C---:B------:R-:W-:Y:S01]  /*2890*/  FADD.FTZ R82, -R92.reuse, R32 ;  /* 0x000000205c527221 */ /* 0x040fe20000010100 */
[C---:B------:R-:W-:Y:S01]  /*28a0*/  FADD.FTZ R94, -R92.reuse, R33 ;  /* 0x000000215c5e7221 */ /* 0x040fe20000010100 */
[----:B------:R-:W-:Y:S01]  /*28b0*/  FADD.FTZ R35, R35, R98 ;  /* 0x0000006223237221 */ /* 0x000fe20000010000 */
[C---:B------:R-:W-:Y:S01]  /*28c0*/  FADD.FTZ R52, -R92.reuse, R56 ;  /* 0x000000385c347221 */ /* 0x040fe20000010100 */
[----:B------:R-:W0:Y:S01]  /*28d0*/  @!P3 LDC.64 R32, c[0x0][0x258] ;  /* 0x00009600ff20bb82 */ /* 0x000e220000000a00 */
        /* <DEDUP_REMOVED lines=18> */
[----:B------:R-:W1:Y:S01]  /*2a00*/  MUFU.RSQ R35, R35 ;  /* 0x0000002300237308 */ /* 0x000e620000001400 */
[----:B------:R-:W2:Y:S01]  /*2a10*/  LDC.64 R92, c[0x0][0x2b8] ;  /* 0x0000ae00ff5c7b82 */ /* 0x000ea20000000a00 */
[----:B------:R-:W-:Y:S01]  /*2a20*/  IADD3 R57, R101, 0x100, RZ ;  /* 0x0000010065397810 */ /* 0x000fe20007ffe0ff */
[----:B------:R3:W-:Y:S01]  /*2a30*/  @!P3 STG.E desc[UR4][R80.64], R83 ;  /* 0x000000535000b986 */ /* 0x0007e2000c101904 */
[C---:B0-----:R-:W-:Y:S01]  /*2a40*/  @!P3 IMAD.WIDE R32, R62.reuse, 0x4, R32 ;  /* 0x000000043e20b825 */ /* 0x041fe200078e0220 */
[----:B------:R-:W-:-:S03]  /*2a50*/  IADD3 R62, R62, UR10, RZ ;  /* 0x0000000a3e3e7c10 */ /* 0x000fc6000fffe0ff */
[C---:B-1----:R-:W-:Y:S01]  /*2a60*/  FMUL.FTZ R82, R35.reuse, R82 ;  /* 0x0000005223527220 */ /* 0x042fe20000410000 */
        /* <DEDUP_REMOVED lines=10> */
[----:B--2---:R-:W-:-:S04]  /*2b10*/  IMAD.WIDE.U32 R44, R101, 0x10, R92 ;  /* 0x00000010652c7825 */ /* 0x004fc800078e005c */
        /* <DEDUP_REMOVED lines=18> */
[----:B------:R-:W-:-:S04]  /*2c40*/  IMAD.WIDE.U32 R56, R57, 0x10, R92 ;  /* 0x0000001039387825 */ /* 0x000fc800078e005c */
[----:B------:R-:W-:Y:S01]  /*2c50*/  FFMA.FTZ R34, R16, R34, R5 ;  /* 0x0000002210227223 */ /* 0x000fe20000010005 */
[----:B------:R-:W-:Y:S01]  /*2c60*/  FFMA.FTZ R40, R19, R40, R6 ;  /* 0x0000002813287223 */ /* 0x000fe20000010006 */
[----:B------:R1:W-:Y:S01]  /*2c70*/  STG.E.128 desc[UR4][R44.64], R48 ;  /* 0x000000302c007986 */ /* 0x0003e2000c101d04 */
[----:B------:R-:W-:-:S04]  /*2c80*/  IMAD.WIDE.U32 R58, R95, 0x10, R92 ;  /* 0x000000105f3a7825 */ /* 0x000fc800078e005c */
[----:B------:R-:W-:Y:S01]  /*2c90*/  FFMA.FTZ R54, R60, R54, R13 ;  /* 0x000000363c367223 */ /* 0x000fe2000001000d */
[----:B------:R-:W-:Y:S01]  /*2ca0*/  FFMA.FTZ R53, R91, R53, R74 ;  /* 0x000000355b357223 */ /* 0x000fe2000001004a */
[----:B------:R-:W-:Y:S01]  /*2cb0*/  FFMA.FTZ R52, R61, R52, R12 ;  /* 0x000000343d347223 */ /* 0x000fe2000001000c */
[----:B---3--:R-:W-:Y:S01]  /*2cc0*/  IMAD.WIDE.U32 R80, R97, 0x10, R92 ;  /* 0x0000001061507825 */ /* 0x008fe200078e005c */
[----:B------:R-:W-:-:S03]  /*2cd0*/  ISETP.GE.AND P3, PT, R62, UR11, PT ;  /* 0x0000000b3e007c0c */ /* 0x000fc6000bf66270 */
[----:B0-----:R-:W-:Y:S01]  /*2ce0*/  FFMA.FTZ R35, R78, R43, R67 ;  /* 0x0000002b4e237223 */ /* 0x001fe20000010043 */
[----:B------:R-:W-:Y:S01]  /*2cf0*/  FFMA.FTZ R33, R79, R42, R66 ;  /* 0x0000002a4f217223 */ /* 0x000fe20000010042 */
[----:B------:R-:W-:Y:S01]  /*2d00*/  FFMA.FTZ R32, R17, R41, R4 ;  /* 0x0000002911207223 */ /* 0x000fe20000010004 */
[----:B------:R-:W-:Y:S01]  /*2d10*/  FFMA.FTZ R43, R84, R105, R69 ;  /* 0x00000069542b7223 */ /* 0x000fe20000010045 */
[----:B------:R-:W-:Y:S01]  /*2d20*/  FFMA.FTZ R42, R18, R47, R7 ;  /* 0x0000002f122a7223 */ /* 0x000fe20000010007 */
[----:B------:R-:W-:Y:S01]  /*2d30*/  FFMA.FTZ R41, R85, R46, R68 ;  /* 0x0000002e55297223 */ /* 0x000fe20000010044 */
[----:B------:R-:W-:Y:S01]  /*2d40*/  FFMA.FTZ R47, R86, R106, R71 ;  /* 0x0000006a562f7223 */ /* 0x000fe20000010047 */
[----:B------:R-:W-:Y:S01]  /*2d50*/  FFMA.FTZ R46, R20, R102, R9 ;  /* 0x00000066142e7223 */ /* 0x000fe20000010009 */
[----:B------:R-:W-:Y:S01]  /*2d60*/  IMAD.WIDE.U32 R82, R99, 0x10, R92 ;  /* 0x0000001063527825 */ /* 0x000fe200078e005c */
[----:B------:R0:W-:Y:S03]  /*2d70*/  STG.E.128 desc[UR4][R56.64], R32 ;  /* 0x0000002038007986 */ /* 0x0001e6000c101d04 */
[----:B-1----:R-:W-:Y:S01]  /*2d80*/  FFMA.FTZ R45, R87, R96, R70 ;  /* 0x00000060572d7223 */ /* 0x002fe20000010046 */
[----:B------:R-:W-:Y:S01]  /*2d90*/  FFMA.FTZ R44, R21, R94, R8 ;  /* 0x0000005e152c7223 */ /* 0x000fe20000010008 */
[----:B------:R-:W-:Y:S01]  /*2da0*/  FFMA.FTZ R51, R88, R107, R73 ;  /* 0x0000006b58337223 */ /* 0x000fe20000010049 */
[----:B------:R-:W-:Y:S01]  /*2db0*/  FFMA.FTZ R50, R22, R104, R11 ;  /* 0x0000006816327223 */ /* 0x000fe2000001000b */
[----:B------:R-:W-:Y:S01]  /*2dc0*/  FFMA.FTZ R49, R89, R98, R72 ;  /* 0x0000006259317223 */ /* 0x000fe20000010048 */
[----:B------:R-:W-:Y:S01]  /*2dd0*/  FFMA.FTZ R48, R23, R55, R10 ;  /* 0x0000003717307223 */ /* 0x000fe2000001000a */
[----:B------:R-:W-:-:S04]  /*2de0*/  IMAD.WIDE.U32 R92, R103, 0x10, R92 ;  /* 0x00000010675c7825 */ /* 0x000fc800078e005c */
[----:B------:R-:W-:Y:S01]  /*2df0*/  FFMA.FTZ R55, R90, R100, R75 ;  /* 0x000000645a377223 */ /* 0x000fe2000001004b */
[----:B------:R0:W-:Y:S01]  /*2e00*/  STG.E.128 desc[UR4][R58.64], R40 ;  /* 0x000000283a007986 */ /* 0x0001e2000c101d04 */
[----:B------:R-:W-:-:S03]  /*2e10*/  SEL R94, RZ, 0x1, P2 ;  /* 0x00000001ff5e7807 */ /* 0x000fc60001000000 */
[----:B------:R0:W-:Y:S04]  /*2e20*/  STG.E.128 desc[UR4][R80.64], R44 ;  /* 0x0000002c50007986 */ /* 0x0001e8000c101d04 */
[----:B------:R0:W-:Y:S04]  /*2e30*/  STG.E.128 desc[UR4][R82.64], R48 ;  /* 0x0000003052007986 */ /* 0x0001e8000c101d04 */
[----:B------:R0:W-:Y:S01]  /*2e40*/  STG.E.128 desc[UR4][R92.64], R52 ;  /* 0x000000345c007986 */ /* 0x0001e2000c101d04 */
[----:B------:R-:W-:Y:S05]  /*2e50*/  @!P3 BRA `(.L_x_16643) ;  /* 0xffffffd80054b947 */ /* 0x000fea000383ffff */
[----:B------:R-:W-:Y:S05]  /*2e60*/  EXIT ;  /* 0x000000000000794d */ /* 0x000fea0003800000 */
.L_x_16642:
[----:B------:R-:W-:Y:S01]  /*2e70*/  HFMA2.MMA R104, -RZ, RZ, 0, 5.9604644775390625e-08 ;  /* 0x00000001ff687435 */ /* 0x000fe200000001ff */
[----:B------:R-:W-:Y:S02]  /*2e80*/  MOV R107, R92 ;  /* 0x0000005c006b7202 */ /* 0x000fe40000000f00 */
[----:B------:R-:W-:Y:S02]  /*2e90*/  MOV R109, 0x1f ;  /* 0x0000001f006d7802 */ /* 0x000fe40000000f00 */
[----:B------:R-:W-:-:S07]  /*2ea0*/  MOV R100, 0xffffffff ;  /* 0xffffffff00647802 */ /* 0x000fce0000000f00 */
[----:B------:R-:W-:Y:S05]  /*2eb0*/  WARPSYNC.COLLECTIVE R100, `(.L_x_16644) ;  /* 0x0000000064087348 */ /* 0x000fea0003c00000 */
[----:B------:R0:W1:Y:S02]  /*2ec0*/  SHFL.BFLY P4, R102, R107, R104, R109 ;  /* 0x0c0000686b667389 */ /* 0x000064000008006d */
[----:B01----:R-:W-:Y:S01]  /*2ed0*/  ENDCOLLECTIVE ;  /* 0x000000000000791b */ /* 0x003fe20003800000 */
.L_x_16644:
[----:B------:R-:W-:Y:S01]  /*2ee0*/  HFMA2.MMA R104, -RZ, RZ, 0, 1.1920928955078125e-07 ;  /* 0x00000002ff687435 */ /* 0x000fe200000001ff */
[----:B------:R-:W-:-:S05]  /*2ef0*/  MOV R81, R102 ;  /* 0x0000006600517202 */ /* 0x000fca0000000f00 */
[----:B------:R-:W-:-:S05]  /*2f00*/  FADD.FTZ R93, R92, R81 ;  /* 0x000000515c5d7221 */ /* 0x000fca0000010000 */
[----:B------:R-:W-:-:S07]  /*2f10*/  MOV R107, R93 ;  /* 0x0000005d006b7202 */ /* 0x000fce0000000f00 */
[----:B------:R-:W-:Y:S05]  /*2f20*/  WARPSYNC.COLLECTIVE R100, `(.L_x_16645) ;  /* 0x0000000064087348 */ /* 0x000fea0003c00000 */
[----:B------:R0:W1:Y:S02]  /*2f30*/  SHFL.BFLY P4, R102, R107, R104, R109 ;  /* 0x0c0000686b667389 */ /* 0x000064000008006d */
[----:B01----:R-:W-:Y:S01]  /*2f40*/  ENDCOLLECTIVE ;  /* 0x000000000000791b */ /* 0x003fe20003800000 */
.L_x_16645:
[----:B------:R-:W-:Y:S01]  /*2f50*/  HFMA2.MMA R104, -RZ, RZ, 0, 2.384185791015625e-07 ;  /* 0x00000004ff687435 */ /* 0x000fe200000001ff */
[----:B------:R-:W-:-:S05]  /*2f60*/  MOV R80, R102 ;  /* 0x0000006600507202 */ /* 0x000fca0000000f00 */
[----:B------:R-:W-:-:S05]  /*2f70*/  FADD.FTZ R94, R93, R80 ;  /* 0x000000505d5e7221 */ /* 0x000fca0000010000 */
[----:B------:R-:W-:-:S07]  /*2f80*/  MOV R107, R94 ;  /* 0x0000005e006b7202 */ /* 0x000fce0000000f00 */
[----:B------:R-:W-:Y:S05]  /*2f90*/  WARPSYNC.COLLECTIVE R100, `(.L_x_16646) ;  /* 0x0000000064087348 */ /* 0x000fea0003c00000 */
[----:B------:R0:W1:Y:S02]  /*2fa0*/  SHFL.BFLY P4, R102, R107, R104, R109 ;  /* 0x0c0000686b667389 */ /* 0x000064000008006d */
[----:B01----:R-:W-:Y:S01]  /*2fb0*/  ENDCOLLECTIVE ;  /* 0x000000000000791b */ /* 0x003fe20003800000 */
.L_x_16646:
[----:B------:R-:W-:Y:S01]  /*2fc0*/  HFMA2.MMA R104, -RZ, RZ, 0, 4.76837158203125e-07 ;  /* 0x00000008ff687435 */ /* 0x000fe200000001ff */
[----:B------:R-:W-:-:S05]  /*2fd0*/  MOV R81, R102 ;  /* 0x0000006600517202 */ /* 0x000fca0000000f00 */
[----:B------:R-:W-:-:S05]  /*2fe0*/  FADD.FTZ R96, R94, R81 ;  /* 0x000000515e607221 */ /* 0x000fca0000010000 */
[----:B------:R-:W-:-:S07]  /*2ff0*/  MOV R107, R96 ;  /* 0x00000060006b7202 */ /* 0x000fce0000000f00 */
[----:B------:R-:W-:Y:S05]  /*3000*/  WARPSYNC.COLLECTIVE R100, `(.L_x_16647) ;  /* 0x0000000064087348 */ /* 0x000fea0003c00000 */
[----:B------:R0:W1:Y:S02]  /*3010*/  SHFL.BFLY P4, R102, R107, R104, R109 ;  /* 0x0c0000686b667389 */ /* 0x000064000008006d */
[----:B01----:R-:W-:Y:S01]  /*3020*/  ENDCOLLECTIVE ;  /* 0x000000000000791b */ /* 0x003fe20003800000 */
.L_x_16647:
[----:B------:R-:W-:Y:S01]  /*3030*/  HFMA2.MMA R104, -RZ, RZ, 0, 9.5367431640625e-07 ;  /* 0x00000010ff687435 */ /* 0x000fe200000001ff */
[----:B------:R-:W-:-:S05]  /*3040*/  MOV R81, R102 ;  /* 0x0000006600517202 */ /* 0x000fca0000000f00 */
[----:B------:R-:W-:-:S05]  /*3050*/  FADD.FTZ R98, R96, R81 ;  /* 0x0000005160627221 */ /* 0x000fca0000010000 */
[----:B------:R-:W-:-:S07]  /*3060*/  MOV R107, R98 ;  /* 0x00000062006b7202 */ /* 0x000fce0000000f00 */
[----:B------:R-:W-:Y:S05]  /*3070*/  WARPSYNC.COLLECTIVE R100, `(.L_x_16648) ;  /* 0x0000000064087348 */ /* 0x000fea0003c00000 */
[----:B------:R0:W1:Y:S02]  /*3080*/  SHFL.BFLY P4, R102, R107, R104, R109 ;  /* 0x0c0000686b667389 */ /* 0x000064000008006d */
[----:B01----:R-:W-:Y:S01]  /*3090*/  ENDCOLLECTIVE ;  /* 0x000000000000791b */ /* 0x003fe20003800000 */
.L_x_16648:
        /* <DEDUP_REMOVED lines=56> */
.L_x_16649:
[----:B------:R-:W-:Y:S01]  /*3420*/  HFMA2.MMA R104, -RZ, RZ, 0, 1.1920928955078125e-07 ;  /* 0x00000002ff687435 */ /* 0x000fe200000001ff */
[----:B------:R-:W-:-:S05]  /*3430*/  MOV R92, R102 ;  /* 0x00000066005c7202 */ /* 0x000fca0000000f00 */
[----:B------:R-:W-:-:S05]  /*3440*/  FADD.FTZ R92, R81, R92 ;  /* 0x0000005c515c7221 */ /* 0x000fca0000010000 */
[----:B------:R-:W-:-:S07]  /*3450*/  MOV R107, R92 ;  /* 0x0000005c006b7202 */ /* 0x000fce0000000f00 */
[----:B------:R-:W-:Y:S05]  /*3460*/  WARPSYNC.COLLECTIVE R100, `(.L_x_16650) ;  /* 0x0000000064087348 */ /* 0x000fea0003c00000 */
[----:B------:R0:W1:Y:S02]  /*3470*/  SHFL.BFLY P4, R102, R107, R104, R109 ;  /* 0x0c0000686b667389 */ /* 0x000064000008006d */
[----:B01----:R-:W-:Y:S01]  /*3480*/  ENDCOLLECTIVE ;  /* 0x000000000000791b */ /* 0x003fe20003800000 */
.L_x_16650:
[----:B------:R-:W-:Y:S01]  /*3490*/  HFMA2.MMA R104, -RZ, RZ, 0, 2.384185791015625e-07 ;  /* 0x00000004ff687435 */ /* 0x000fe200000001ff */
[----:B------:R-:W-:-:S05]  /*34a0*/  MOV R93, R102 ;  /* 0x00000066005d7202 */ /* 0x000fca0000000f00 */
[----:B------:R-:W-:-:S05]  /*34b0*/  FADD.FTZ R93, R92, R93 ;  /* 0x0000005d5c5d7221 */ /* 0x000fca0000010000 */
[----:B------:R-:W-:-:S07]  /*34c0*/  MOV R107, R93 ;  /* 0x0000005d006b7202 */ /* 0x000fce0000000f00 */
[----:B------:R-:W-:Y:S05]  /*34d0*/  WARPSYNC.COLLECTIVE R100, `(.L_x_16651) ;  /* 0x0000000064087348 */ /* 0x000fea0003c00000 */
[----:B------:R0:W1:Y:S02]  /*34e0*/  SHFL.BFLY P4, R102, R107, R104, R109 ;  /* 0x0c0000686b667389 */ /* 0x000064000008006d */
[----:B01----:R-:W-:Y:S01]  /*34f0*/  ENDCOLLECTIVE ;  /* 0x000000000000791b */ /* 0x003fe20003800000 */
.L_x_16651:
[----:B------:R-:W-:Y:S01]  /*3500*/  HFMA2.MMA R104, -RZ, RZ, 0, 4.76837158203125e-07 ;  /* 0x00000008ff687435 */ /* 0x000fe200000001ff */
[----:B------:R-:W-:-:S05]  /*3510*/  MOV R94, R102 ;  /* 0x00000066005e7202 */ /* 0x000fca0000000f00 */
[----:B------:R-:W-:-:S05]  /*3520*/  FADD.FTZ R94, R93, R94 ;  /* 0x0000005e5d5e7221 */ /* 0x000fca0000010000 */
[----:B------:R-:W-:-:S07]  /*3530*/  MOV R107, R94 ;  /* 0x0000005e006b7202 */ /* 0x000fce0000000f00 */
[----:B------:R-:W-:Y:S05]  /*3540*/  WARPSYNC.COLLECTIVE R100, `(.L_x_16652) ;  /* 0x0000000064087348 */ /* 0x000fea0003c00000 */
[----:B------:R0:W1:Y:S02]  /*3550*/  SHFL.BFLY P4, R102, R107, R104, R109 ;  /* 0x0c0000686b667389 */ /* 0x000064000008006d */
[----:B01----:R-:W-:Y:S01]  /*3560*/  ENDCOLLECTIVE ;  /* 0x000000000000791b */ /* 0x003fe20003800000 */
.L_x_16652:
[----:B------:R-:W-:Y:S01]  /*3570*/  HFMA2.MMA R104, -RZ, RZ, 0, 9.5367431640625e-07 ;  /* 0x00000010ff687435 */ /* 0x000fe200000001ff */
[----:B------:R-:W-:-:S05]  /*3580*/  MOV R105, R102 ;  /* 0x0000006600697202 */ /* 0x000fca0000000f00 */
[----:B------:R-:W-:-:S05]  /*3590*/  FADD.FTZ R105, R94, R105 ;  /* 0x000000695e697221 */ /* 0x000fca0000010000 */
[----:B------:R-:W-:-:S07]  /*35a0*/  MOV R107, R105 ;  /* 0x00000069006b7202 */ /* 0x000fce0000000f00 */
[----:B------:R-:W-:Y:S05]  /*35b0*/  WARPSYNC.COLLECTIVE R100, `(.L_x_16653) ;  /* 0x0000000064087348 */ /* 0x000fea0003c00000 */
[----:B------:R0:W1:Y:S02]  /*35c0*/  SHFL.BFLY P4, R102, R107, R104, R109 ;  /* 0x0c0000686b667389 */ /* 0x000064000008006d */
[----:B01----:R-:W-:Y:S01]  /*35d0*/  ENDCOLLECTIVE ;  /* 0x000000000000791b */ /* 0x003fe20003800000 */
.L_x_16653:
[----:B------:R-:W-:Y:S01]  /*35e0*/  MOV R96, R102 ;  /* 0x0000006600607202 */ /* 0x000fe20000000f00 */
[----:B------:R-:W-:Y:S06]  /*35f0*/  BRA `(.L_x_16654) ;  /* 0xffffffec00587947 */ /* 0x000fec000383ffff */
.L_x_16655:
        /* <DEDUP_REMOVED lines=16> */
.L_x_20607:


//--------------------- .text._ZN10layer_norm31ln_parallel_residual_fwd_kernelINS_13Kernel_traitsI6__halfffffjLj6144ELj1ELj1ELj8ELj16ENS_18Kernel_traits_baseILj6144ES2_ffffjLj256EEEEELb1ELb0ELb0EEEvNS_9FwdParamsE --------------------------
	.section	.text._ZN10layer_norm31ln_parallel_residual_fwd_kernelINS_13Kernel_traitsI6__halfffffjLj6144ELj1ELj1ELj8ELj16ENS_18Kernel_traits_baseILj6144ES2_ffffjLj256EEEEELb1ELb0ELb0EEEvNS_9FwdParamsE,"ax",@progbits
	.align	128
        .global         _ZN10layer_norm31ln_parallel_residual_fwd_kernelINS_13Kernel_traitsI6__halfffffjLj6144ELj1ELj1ELj8ELj16ENS_18Kernel_traits_baseILj6144ES2_ffffjLj256EEEEELb1ELb0ELb0EEEvNS_9FwdParamsE
        .type           _ZN10layer_norm31ln_parallel_residual_fwd_kernelINS_13Kernel_traitsI6__halfffffjLj6144ELj1ELj1ELj8ELj16ENS_18Kernel_traits_baseILj6144ES2_ffffjLj256EEEEELb1ELb0ELb0EEEvNS_9FwdParamsE,@function
        .size           _ZN10layer_norm31ln_parallel_residual_fwd_kernelINS_13Kernel_traitsI6__halfffffjLj6144ELj1ELj1ELj8ELj16ENS_18Kernel_traits_baseILj6144ES2_ffffjLj256EEEEELb1ELb0ELb0EEEvNS_9FwdParamsE,(.L_x_20608 - _ZN10layer_norm31ln_parallel_residual_fwd_kernelINS_13Kernel_traitsI6__halfffffjLj6144ELj1ELj1ELj8ELj16ENS_18Kernel_traits_baseILj6144ES2_ffffjLj256EEEEELb1ELb0ELb0EEEvNS_9FwdParamsE)
        .other          _ZN10layer_norm31ln_parallel_residual_fwd_kernelINS_13Kernel_traitsI6__halfffffjLj6144ELj1ELj1ELj8ELj16ENS_18Kernel_traits_baseILj6144ES2_ffffjLj256EEEEELb1ELb0ELb0EEEvNS_9FwdParamsE,@"STO_CUDA_ENTRY STV_DEFAULT"
_ZN10layer_norm31ln_parallel_residual_fwd_kernelINS_13Kernel_traitsI6__halfffffjLj6144ELj1ELj1ELj8ELj16ENS_18Kernel_traits_baseILj6144ES2_ffffjLj256EEEEELb1ELb0ELb0EEEvNS_9FwdParamsE:
.text._ZN10layer_norm31ln_parallel_residual_fwd_kernelINS_13Kernel_traitsI6__halfffffjLj6144ELj1ELj1ELj8ELj16ENS_18Kernel_traits_baseILj6144ES2_ffffjLj256EEEEELb1ELb0ELb0EEEvNS_9FwdParamsE:
        /* <DEDUP_REMOVED lines=20> */
[----:B------:R-:W-:Y:S01]  /*0140*/  LOP3.LUT R174, R174, 0xfffffffd, RZ, 0xc0, !PT ;  /* 0xfffffffdaeae7812 */ /* 0x000fe200078ec0ff */
[----:B0-----:R-:W-:-:S04]  /*0150*/  IMAD R6, R6, UR6, R7 ;  /* 0x0000000606067c24 */ /* 0x001fc8000f8e0207 */
[----:B------:R-:W-:Y:S01]  /*0160*/  IMAD.WIDE.U32 R10, R6, -0x326172a9, RZ ;  /* 0xcd9e8d57060a7825 */ /* 0x000fe200078e00ff */
[----:B---3--:R-:W-:-:S05]  /*0170*/  @P0 IADD3 R52, P1, R2, R5, RZ ;  /* 0x0000000502340210 */ /* 0x008fca0007f3e0ff */
[----:B------:R-:W-:Y:S01]  /*0180*/  @P0 IMAD.X R53, RZ, RZ, R3, P1 ;  /* 0x000000ffff350224 */ /* 0x000fe200008e0603 */
[----:B----4-:R-:W-:Y:S01]  /*0190*/  IADD3 R3, R177, -0x4498517b, RZ ;  /* 0xbb67ae85b1037810 */ /* 0x010fe20007ffe0ff */
[----:B------:R-:W-:-:S03]  /*01a0*/  VIADD R2, R176, 0x9e3779b9 ;  /* 0x9e3779b9b0027836 */ /* 0x000fc60000000000 */
[--C-:B------:R-:W-:Y:S01]  /*01b0*/  SHF.R.U32.HI R5, RZ, 0x2, R53.reuse ;  /* 0x00000002ff057819 */ /* 0x100fe20000011635 */
[----:B------:R-:W-:Y:S01]  /*01c0*/  VIADD R0, R176, 0x3c6ef372 ;  /* 0x3c6ef372b0007836 */ /* 0x000fe20000000000 */
[----:B------:R-:W-:Y:S01]  /*01d0*/  SHF.R.U64 R4, R52, 0x2, R53 ;  /* 0x0000000234047819 */ /* 0x000fe20000001235 */
[----:B------:R-:W-:Y:S01]  /*01e0*/  IMAD.MOV.U32 R53, RZ, RZ, R173 ;  /* 0x000000ffff357224 */ /* 0x000fe200078e00ad */
[----:B------:R-:W-:-:S03]  /*01f0*/  LOP3.LUT R12, R11, R5, R176, 0x96, !PT ;  /* 0x000000050b0c7212 */ /* 0x000fc600078e96b0 */
[----:B------:R-:W-:-:S04]  /*0200*/  IMAD.WIDE.U32 R8, R4, -0x2daee0ad, RZ ;  /* 0xd2511f5304087825 */ /* 0x000fc800078e00ff */
[----:B------:R-:W-:Y:S01]  /*0210*/  IMAD.WIDE.U32 R12, R12, -0x2daee0ad, RZ ;  /* 0xd2511f530c0c7825 */ /* 0x000fe200078e00ff */
[----:B------:R-:W-:-:S04]  /*0220*/  LOP3.LUT R9, R9, R177, RZ, 0x3c, !PT ;  /* 0x000000b109097212 */ /* 0x000fc800078e3cff */
[----:B------:R-:W-:Y:S01]  /*0230*/  LOP3.LUT R16, R13, R8, R3, 0x96, !PT ;  /* 0x000000080d107212 */ /* 0x000fe200078e9603 */
[----:B------:R-:W-:-:S04]  /*0240*/  IMAD.WIDE.U32 R8, R9, -0x326172a9, RZ ;  /* 0xcd9e8d5709087825 */ /* 0x000fc800078e00ff */
[----:B------:R-:W-:Y:S01]  /*0250*/  IMAD.WIDE.U32 R16, R16, -0x326172a9, RZ ;  /* 0xcd9e8d5710107825 */ /* 0x000fe200078e00ff */
[----:B------:R-:W-:Y:S02]  /*0260*/  LOP3.LUT R14, R9, R2, R10, 0x96, !PT ;  /* 0x00000002090e7212 */ /* 0x000fe400078e960a */
[----:B-1----:R-:W-:Y:S01]  /*0270*/  SHF.R.S32.HI R9, RZ, 0x1f, R22 ;  /* 0x0000001fff097819 */ /* 0x002fe20000011416 */
[----:B------:R-:W-:Y:S01]  /*0280*/  VIADD R13, R176, 0x78dde6e4 ;  /* 0x78dde6e4b00d7836 */ /* 0x000fe20000000000 */
[----:B------:R-:W-:Y:S01]  /*0290*/  LOP3.LUT R18, R17, R8, R0, 0x96, !PT ;  /* 0x0000000811127212 */ /* 0x000fe200078e9600 */
[----:B------:R-:W-:Y:S01]  /*02a0*/  IMAD.WIDE.U32 R14, R14, -0x2daee0ad, RZ ;  /* 0xd2511f530e0e7825 */ /* 0x000fe200078e00ff */
[----:B------:R-:W-:Y:S02]  /*02b0*/  IADD3 R8, R177, 0x76cf5d0a, RZ ;  /* 0x76cf5d0ab1087810 */ /* 0x000fe40007ffe0ff */
[----:B------:R-:W-:Y:S01]  /*02c0*/  LEA.HI R83, R9, R22, RZ, 0x2 ;  /* 0x0000001609537211 */ /* 0x000fe200078f10ff */
[----:B------:R-:W-:Y:S01]  /*02d0*/  IMAD.WIDE.U32 R18, R18, -0x2daee0ad, RZ ;  /* 0xd2511f5312127825 */ /* 0x000fe200078e00ff */
[----:B------:R-:W-:-:S02]  /*02e0*/  LOP3.LUT R20, R15, R12, R8, 0x96, !PT ;  /* 0x0000000c0f147212 */ /* 0x000fc400078e9608 */
[----:B------:R-:W-:Y:S01]  /*02f0*/  LOP3.LUT R12, R53, 0xff, RZ, 0x3c, !PT ;  /* 0x000000ff350c7812 */ /* 0x000fe200078e3cff */
[----:B------:R-:W-:Y:S01]  /*0300*/  VIADD R9, R177, 0x32370b8f ;  /* 0x32370b8fb1097836 */ /* 0x000fe20000000000 */
[----:B------:R-:W-:Y:S01]  /*0310*/  IADD3 R10, R176, -0x255992d5, RZ ;  /* 0xdaa66d2bb00a7810 */ /* 0x000fe20007ffe0ff */
[----:B------:R-:W-:Y:S01]  /*0320*/  IMAD.WIDE.U32 R20, R20, -0x326172a9, RZ ;  /* 0xcd9e8d5714147825 */ /* 0x000fe200078e00ff */
[----:B------:R-:W-:Y:S02]  /*0330*/  LEA.HI.SX32 R11, R83, R12, 0x1e ;  /* 0x0000000c530b7211 */ /* 0x000fe400078ff2ff */
[----:B------:R-:W-:Y:S01]  /*0340*/  LOP3.LUT R24, R19, R14, R9, 0x96, !PT ;  /* 0x0000000e13187212 */ /* 0x000fe200078e9609 */
[----:B------:R-:W-:Y:S01]  /*0350*/  VIADD R12, R177, 0xed9eba14 ;  /* 0xed9eba14b10c7836 */ /* 0x000fe20000000000 */
[C---:B------:R-:W-:Y:S02]  /*0360*/  LOP3.LUT P2, RZ, R11.reuse, 0xffffff00, RZ, 0xc0, !PT ;  /* 0xffffff000bff7812 */ /* 0x040fe4000784c0ff */
[C---:B------:R-:W-:Y:S01]  /*0370*/  ISETP.GE.U32.AND P5, PT, R11.reuse, 0x200, PT ;  /* 0x000002000b00780c */ /* 0x040fe20003fa6070 */
[----:B------:R-:W-:Y:S01]  /*0380*/  IMAD.WIDE.U32 R24, R24, -0x326172a9, RZ ;  /* 0xcd9e8d5718187825 */ /* 0x000fe200078e00ff */
[----:B------:R-:W-:-:S02]  /*0390*/  ISETP.GE.U32.AND P4, PT, R11, 0x300, PT ;  /* 0x000003000b00780c */ /* 0x000fc40003f86070 */
[----:B------:R-:W-:Y:S02]  /*03a0*/  ISETP.GE.U32.AND P3, PT, R11, 0x400, PT ;  /* 0x000004000b00780c */ /* 0x000fe40003f66070 */
[----:B------:R-:W-:Y:S02]  /*03b0*/  LOP3.LUT R22, R21, R16, R10, 0x96, !PT ;  /* 0x0000001015167212 */ /* 0x000fe400078e960a */
[----:B------:R-:W-:Y:S02]  /*03c0*/  LOP3.LUT R20, R25, R20, R13, 0x96, !PT ;  /* 0x0000001419147212 */ /* 0x000fe400078e960d */
[----:B------:R-:W-:Y:S01]  /*03d0*/  LEA.HI R15, R7, UR6, RZ, 0x18 ;  /* 0x00000006070f7c11 */ /* 0x000fe2000f8fc0ff */
[----:B------:R-:W-:Y:S01]  /*03e0*/  IMAD.WIDE.U32 R22, R22, -0x2daee0ad, RZ ;  /* 0xd2511f5316167825 */ /* 0x000fe200078e00ff */
[----:B------:R-:W-:Y:S02]  /*03f0*/  @P2 LOP3.LUT R174, R174, 0x2, RZ, 0xfc, !PT ;  /* 0x00000002aeae2812 */ /* 0x000fe400078efcff */
[----:B------:R-:W-:Y:S01]  /*0400*/  IADD3 R14, R177, -0x56f99767, RZ ;  /* 0xa9066899b10e7810 */ /* 0x000fe20007ffe0ff */
[----:B------:R-:W-:Y:S01]  /*0410*/  IMAD.WIDE.U32 R20, R20, -0x2daee0ad, RZ ;  /* 0xd2511f5314147825 */ /* 0x000fe200078e00ff */
[----:B------:R-:W-:-:S02]  /*0420*/  LOP3.LUT R174, R174, 0xffffffbf, RZ, 0xc0, !PT ;  /* 0xffffffbfaeae7812 */ /* 0x000fc400078ec0ff */
[----:B------:R-:W-:Y:S02]  /*0430*/  LOP3.LUT R46, R23, R18, R12, 0x96, !PT ;  /* 0x00000012172e7212 */ /* 0x000fe400078e960c */
[----:B------:R-:W-:-:S04]  /*0440*/  @P5 LOP3.LUT R174, R174, 0x40, RZ, 0xfc, !PT ;  /* 0x00000040aeae5812 */ /* 0x000fc800078efcff */
        /* <DEDUP_REMOVED lines=29> */
.L_x_16657:
[----:B------:R-:W-:Y:S05]  /*0620*/  BSYNC B0 ;  /* 0x0000000000007941 */ /* 0x000fea0003800000 */
.L_x_16656:
[----:B------:R-:W-:Y:S04]  /*0630*/  BSSY B0, `(.L_x_16658) ;  /* 0x000001a000007945 */ /* 0x000fe80003800000 */
[----:B------:R-:W-:Y:S05]  /*0640*/  @!P5 BRA `(.L_x_16659) ;  /* 0x000000000060d947 */ /* 0x000fea0003800000 */
        /* <DEDUP_REMOVED lines=24> */
.L_x_16659:
[----:B------:R-:W-:Y:S05]  /*07d0*/  BSYNC B0 ;  /* 0x0000000000007941 */ /* 0x000fea0003800000 */
.L_x_16658:
        /* <DEDUP_REMOVED lines=23> */
[----:B------:R-:W-:Y:S01]  /*0950*/  VIADD R53, R53, 0x100 ;  /* 0x0000010035357836 */ /* 0x000fe20000000000 */
[----:B------:R-:W-:-:S02]  /*0960*/  @!P0 CS2R R36, SRZ ;  /* 0x0000000000248805 */ /* 0x000fc4000001ff00 */
[----:B0-----:R-:W-:-:S07]  /*0970*/  @!P1 CS2R R38, SRZ ;  /* 0x0000000000269805 */ /* 0x001fce000001ff00 */
.L_x_16661:
[----:B------:R-:W-:Y:S05]  /*0980*/  BSYNC B0 ;  /* 0x0000000000007941 */ /* 0x000fea0003800000 */
.L_x_16660:
        /* <DEDUP_REMOVED lines=26> */
.L_x_16663:
[----:B------:R-:W-:Y:S05]  /*0b30*/  BSYNC B0 ;  /* 0x0000000000007941 */ /* 0x000fea0003800000 */
.L_x_16662:
[----:B------:R-:W-:Y:S01]  /*0b40*/  ISETP.GE.U32.AND P0, PT, R11, 0x500, PT ;  /* 0x000005000b00780c */ /* 0x000fe20003f06070 */
[----:B------:R-:W-:Y:S01]  /*0b50*/  IMAD.WIDE.U32 R26, R46, -0x326172a9, RZ ;  /* 0xcd9e8d572e1a7825 */ /* 0x000fe200078e00ff */
[----:B------:R-:W-:Y:S01]  /*0b60*/  LOP3.LUT R25, R21, R22, R14, 0x96, !PT ;  /* 0x0000001615197212 */ /* 0x000fe200078e960e */
[----:B------:R-:W-:Y:S01]  /*0b70*/  BSSY B0, `(.L_x_16664) ;  /* 0x0000020000007945 */ /* 0x000fe20003800000 */
[----:B------:R-:W-:Y:S01]  /*0b80*/  LOP3.LUT R174, R174, 0xfffffff7, RZ, 0xc0, !PT ;  /* 0xfffffff7aeae7812 */ /* 0x000fe200078ec0ff */
[C---:B------:R-:W-:Y:S01]  /*0b90*/  VIADD R16, R176.reuse, 0x1715609d ;  /* 0x1715609db0107836 */ /* 0x040fe20000000000 */
[----:B------:R-:W-:-:S04]  /*0ba0*/  IADD3 R17, R176, -0x4ab325aa, RZ ;  /* 0xb54cda56b0117810 */ /* 0x000fc80007ffe0ff */
[----:B------:R-:W-:Y:S01]  /*0bb0*/  LOP3.LUT R54, R27, R24, R16, 0x96, !PT ;  /* 0x000000181b367212 */ /* 0x000fe200078e9610 */
[----:B------:R-:W-:Y:S02]  /*0bc0*/  IMAD.WIDE.U32 R24, R25, -0x326172a9, RZ ;  /* 0xcd9e8d5719187825 */ /* 0x000fe400078e00ff */
[----:B------:R-:W-:Y:S01]  /*0bd0*/  @P0 LOP3.LUT R174, R174, 0x8, RZ, 0xfc, !PT ;  /* 0x00000008aeae0812 */ /* 0x000fe200078efcff */
[----:B------:R-:W-:Y:S06]  /*0be0*/  @!P0 BRA `(.L_x_16665) ;  /* 0x0000000000608947 */ /* 0x000fec0003800000 */
[----:B------:R-:W-:Y:S01]  /*0bf0*/  ULDC.64 UR8, c[0x0][0x2d0] ;  /* 0x0000b40000087ab9 */ /* 0x000fe20000000a00 */
[C---:B------:R-:W-:Y:S01]  /*0c00*/  IMAD.SHL.U32 R48, R53.reuse, 0x8, RZ ;  /* 0x0000000835307824 */ /* 0x040fe200078e00ff */
[----:B------:R-:W-:Y:S01]  /*0c10*/  ISETP.NE.U32.AND P0, PT, RZ, UR8, PT ;  /* 0x00000008ff007c0c */ /* 0x000fe2000bf05070 */
[----:B------:R-:W-:Y:S01]  /*0c20*/  ULDC.64 UR6, c[0x0][0x268] ;  /* 0x00009a0000067ab9 */ /* 0x000fe20000000a00 */
[----:B------:R-:W-:Y:S01]  /*0c30*/  SHF.L.U64.HI R18, R53, 0x3, RZ ;  /* 0x0000000335127819 */ /* 0x000fe200000102ff */
[----:B------:R-:W0:Y:S01]  /*0c40*/  LDC.64 R50, c[0x0][0x260] ;  /* 0x00009800ff327b82 */ /* 0x000e220000000a00 */
[----:B------:R-:W-:Y:S02]  /*0c50*/  ISETP.NE.AND.EX P0, PT, RZ, UR9, PT, P0 ;  /* 0x00000009ff007c0c */ /* 0x000fe4000bf05300 */
[----:B------:R-:W-:-:S04]  /*0c60*/  IADD3 R22, P1, R48, UR6, RZ ;  /* 0x0000000630167c10 */ /* 0x000fc8000ff3e0ff */
[----:B------:R-:W-:Y:S01]  /*0c70*/  IADD3.X R23, R18, UR7, RZ, P1, !PT ;  /* 0x0000000712177c10 */ /* 0x000fe20008ffe4ff */
[----:B------:R-:W-:-:S04]  /*0c80*/  ULDC.64 UR6, c[0x0][0x2c8] ;  /* 0x0000b20000067ab9 */ /* 0x000fc80000000a00 */
[----:B------:R1:W5:Y:S02]  /*0c90*/  LDG.E.64 R70, desc[UR4][R22.64] ;  /* 0x0000000416467981 */ /* 0x000364000c1e1b00 */
[----:B------:R-:W-:-:S04]  /*0ca0*/  @P0 IADD3 R48, P1, R48, UR8, RZ ;  /* 0x0000000830300c10 */ /* 0x000fc8000ff3e0ff */
[----:B------:R-:W-:Y:S02]  /*0cb0*/  @P0 IADD3.X R49, R18, UR9, RZ, P1, !PT ;  /* 0x0000000912310c10 */ /* 0x000fe40008ffe4ff */
[----:B------:R-:W-:-:S03]  /*0cc0*/  ISETP.NE.U32.AND P1, PT, RZ, UR6, PT ;  /* 0x00000006ff007c0c */ /* 0x000fc6000bf25070 */
[----:B------:R1:W5:Y:S01]  /*0cd0*/  @P0 LDG.E.64 R46, desc[UR4][R48.64] ;  /* 0x00000004302e0981 */ /* 0x000362000c1e1b00 */
[----:B------:R-:W-:Y:S01]  /*0ce0*/  ISETP.NE.AND.EX P1, PT, RZ, UR7, PT, P1 ;  /* 0x00000007ff007c0c */ /* 0x000fe2000bf25310 */
[----:B0-----:R-:W-:-:S05]  /*0cf0*/  IMAD.WIDE.U32 R50, R53, 0x8, R50 ;  /* 0x0000000835327825 */ /* 0x001fca00078e0032 */
[----:B------:R1:W5:Y:S07]  /*0d00*/  LDG.E.64 R80, desc[UR4][R50.64] ;  /* 0x0000000432507981 */ /* 0x00036e000c1e1b00 */
[----:B------:R-:W-:-:S04]  /*0d10*/  @P1 LEA R18, P2, R53, UR6, 0x3 ;  /* 0x0000000635121c11 */ /* 0x000fc8000f8418ff */
[----:B------:R-:W-:-:S05]  /*0d20*/  @P1 LEA.HI.X R19, R53, UR7, RZ, 0x3, P2 ;  /* 0x0000000735131c11 */ /* 0x000fca00090f1cff */
[----:B------:R1:W5:Y:S01]  /*0d30*/  @P1 LDG.E.64 R44, desc[UR4][R18.64] ;  /* 0x00000004122c1981 */ /* 0x000362000c1e1b00 */
[----:B------:R-:W-:Y:S01]  /*0d40*/  VIADD R53, R53, 0x100 ;  /* 0x0000010035357836 */ /* 0x000fe20000000000 */
[----:B------:R-:W-:Y:S02]  /*0d50*/  @!P0 CS2R R46, SRZ ;  /* 0x00000000002e8805 */ /* 0x000fe4000001ff00 */
[----:B-1----:R-:W-:-:S07]  /*0d60*/  @!P1 CS2R R44, SRZ ;  /* 0x00000000002c9805 */ /* 0x002fce000001ff00 */
.L_x_16665:
[----:B------:R-:W-:Y:S05]  /*0d70*/  BSYNC B0 ;  /* 0x0000000000007941 */ /* 0x000fea0003800000 */
.L_x_16664:
[----:B------:R-:W-:Y:S01]  /*0d80*/  ISETP.GE.U32.AND P0, PT, R11, 0x600, PT ;  /* 0x000006000b00780c */ /* 0x000fe20003f06070 */
[----:B------:R-:W-:Y:S01]  /*0d90*/  IMAD.WIDE.U32 R22, R54, -0x2daee0ad, RZ ;  /* 0xd2511f5336167825 */ /* 0x000fe200078e00ff */
[----:B------:R-:W-:Y:S01]  /*0da0*/  LOP3.LUT R26, R25, R26, R17, 0x96, !PT ;  /* 0x0000001a191a7212 */ /* 0x000fe200078e9611 */
[----:B------:R-:W-:Y:S01]  /*0db0*/  BSSY B0, `(.L_x_16666) ;  /* 0x000001f000007945 */ /* 0x000fe20003800000 */
[C---:B------:R-:W-:Y:S01]  /*0dc0*/  IADD3 R18, R177.reuse, 0x646e171e, RZ ;  /* 0x646e171eb1127810 */ /* 0x040fe20007ffe0ff */
[----:B------:R-:W-:Y:S01]  /*0dd0*/  VIADD R19, R177, 0x1fd5c5a3 ;  /* 0x1fd5c5a3b1137836 */ /* 0x000fe20000000000 */
[----:B------:R-:W-:Y:S01]  /*0de0*/  LOP3.LUT R174, R174, 0xfffffffb, RZ, 0xc0, !PT ;  /* 0xfffffffbaeae7812 */ /* 0x000fe200078ec0ff */
[----:B------:R-:W-:Y:S01]  /*0df0*/  IMAD.WIDE.U32 R26, R26, -0x2daee0ad, RZ ;  /* 0xd2511f531a1a7825 */ /* 0x000fe200078e00ff */
[----:B------:R-:W-:-:S05]  /*0e00*/  LOP3.LUT R82, R23, R20, R18, 0x96, !PT ;  /* 0x0000001417527212 */ /* 0x000fca00078e9612 */
[----:B------:R-:W-:Y:S01]  /*0e10*/  @P0 LOP3.LUT R174, R174, 0x4, RZ, 0xfc, !PT ;  /* 0x00000004aeae0812 */ /* 0x000fe200078efcff */
[----:B------:R-:W-:Y:S06]  /*0e20*/  @!P0 BRA `(.L_x_16667) ;  /* 0x00000000005c8947 */ /* 0x000fec0003800000 */
[----:B------:R-:W-:Y:S01]  /*0e30*/  IMAD.SHL.U32 R58, R53, 0x8, RZ ;  /* 0x00000008353a7824 */ /* 0x000fe200078e00ff */
[----:B------:R-:W-:Y:S01]  /*0e40*/  ULDC.64 UR8, c[0x0][0x268] ;  /* 0x00009a0000087ab9 */ /* 0x000fe20000000a00 */
[----:B------:R-:W-:Y:S01]  /*0e50*/  SHF.R.U32.HI R20, RZ, 0x1d, R53 ;  /* 0x0000001dff147819 */ /* 0x000fe20000011635 */
[----:B------:R-:W-:Y:S02]  /*0e60*/  ULDC.64 UR6, c[0x0][0x2c8] ;  /* 0x0000b20000067ab9 */ /* 0x000fe40000000a00 */
[----:B------:R-:W-:-:S04]  /*0e70*/  IADD3 R56, P0, R58, UR8, RZ ;  /* 0x000000083a387c10 */ /* 0x000fc8000ff1e0ff */
[----:B------:R-:W-:Y:S02]  /*0e80*/  IADD3.X R57, R20, UR9, RZ, P0, !PT ;  /* 0x0000000914397c10 */ /* 0x000fe400087fe4ff */
[----:B------:R-:W-:-:S04]  /*0e90*/  ISETP.NE.U32.AND P0, PT, RZ, UR6, PT ;  /* 0x00000006ff007c0c */ /* 0x000fc8000bf05070 */
[----:B------:R-:W-:Y:S01]  /*0ea0*/  ISETP.NE.AND.EX P0, PT, RZ, UR7, PT, P0 ;  /* 0x00000007ff007c0c */ /* 0x000fe2000bf05300 */
[----:B------:R-:W5:-:S12]  /*0eb0*/  LDG.E.64 R56, desc[UR4][R56.64] ;  /* 0x0000000438387981 */ /* 0x000f58000c1e1b00 */
[----:B------:R-:W-:-:S04]  /*0ec0*/  @P0 LEA R54, P1, R53, UR6, 0x3 ;  /* 0x0000000635360c11 */ /* 0x000fc8000f8218ff */
[----:B------:R-:W-:Y:S01]  /*0ed0*/  @P0 LEA.HI.X R55, R53, UR7, RZ, 0x3, P1 ;  /* 0x0000000735370c11 */ /* 0x000fe200088f1cff */
[----:B------:R-:W-:Y:S02]  /*0ee0*/  ULDC.64 UR6, c[0x0][0x2d0] ;  /* 0x0000b40000067ab9 */ /* 0x000fe40000000a00 */
[----:B------:R-:W-:Y:S02]  /*0ef0*/  ISETP.NE.U32.AND P1, PT, RZ, UR6, PT ;  /* 0x00000006ff007c0c */ /* 0x000fe4000bf25070 */
[----:B------:R0:W5:Y:S02]  /*0f00*/  @P0 LDG.E.64 R48, desc[UR4][R54.64] ;  /* 0x0000000436300981 */ /* 0x000164000c1e1b00 */
[----:B------:R-:W-:-:S13]  /*0f10*/  ISETP.NE.AND.EX P1, PT, RZ, UR7, PT, P1 ;  /* 0x00000007ff007c0c */ /* 0x000fda000bf25310 */
[----:B------:R-:W-:-:S04]  /*0f20*/  @P1 IADD3 R58, P2, R58, UR6, RZ ;  /* 0x000000063a3a1c10 */ /* 0x000fc8000ff5e0ff */
[----:B------:R-:W-:Y:S02]  /*0f30*/  @P1 IADD3.X R59, R20, UR7, RZ, P2, !PT ;  /* 0x00000007143b1c10 */ /* 0x000fe400097fe4ff */
[----:B------:R-:W1:Y:S03]  /*0f40*/  LDC.64 R20, c[0x0][0x260] ;  /* 0x00009800ff147b82 */ /* 0x000e660000000a00 */
[----:B------:R0:W5:Y:S01]  /*0f50*/  @P1 LDG.E.64 R50, desc[UR4][R58.64] ;  /* 0x000000043a321981 */ /* 0x000162000c1e1b00 */
[----:B-1----:R-:W-:-:S05]  /*0f60*/  IMAD.WIDE.U32 R20, R53, 0x8, R20 ;  /* 0x0000000835147825 */ /* 0x002fca00078e0014 */
[----:B------:R0:W5:Y:S01]  /*0f70*/  LDG.E.64 R72, desc[UR4][R20.64] ;  /* 0x0000000414487981 */ /* 0x000162000c1e1b00 */
[----:B------:R-:W-:Y:S02]  /*0f80*/  @!P0 CS2R R48, SRZ ;  /* 0x0000000000308805 */ /* 0x000fe4000001ff00 */
[----:B0-----:R-:W-:-:S07]  /*0f90*/  @!P1 CS2R R50, SRZ ;  /* 0x0000000000329805 */ /* 0x001fce000001ff00 */
.L_x_16667:
[----:B------:R-:W-:Y:S05]  /*0fa0*/  BSYNC B0 ;  /* 0x0000000000007941 */ /* 0x000fea0003800000 */
.L_x_16666:
        /* <DEDUP_REMOVED lines=13> */
[----:B------:R-:W-:Y:S01]  /*1080*/  IMAD.SHL.U32 R25, R7, 0x20, RZ ;  /* 0x0000002007197824 */ /* 0x000fe200078e00ff */
[----:B------:R-:W-:Y:S01]  /*1090*/  LOP3.LUT R84, R23, R26, R22, 0x96, !PT ;  /* 0x0000001a17547212 */ /* 0x000fe200078e9616 */
[----:B-----5:R-:W-:Y:S01]  /*10a0*/  IMAD.MOV.U32 R140, RZ, RZ, R56 ;  /* 0x000000ffff8c7224 */ /* 0x020fe200078e0038 */
[----:B------:R-:W-:Y:S01]  /*10b0*/  LOP3.LUT R24, R7, 0xe0, RZ, 0xc0, !PT ;  /* 0x000000e007187812 */ /* 0x000fe200078ec0ff */
[----:B------:R-:W-:Y:S01]  /*10c0*/  IMAD R55, R55, -0x2daee0ad, RZ ;  /* 0xd2511f5337377824 */ /* 0x000fe200078e02ff */
[----:B------:R-:W-:Y:S01]  /*10d0*/  LOP3.LUT R23, R83, 0xff, RZ, 0xc0, !PT ;  /* 0x000000ff53177812 */ /* 0x000fe200078ec0ff */
[----:B------:R-:W-:Y:S01]  /*10e0*/  ULDC.U8 UR6, c[0x0][0x2a0] ;  /* 0x0000a80000067ab9 */ /* 0x000fe20000000000 */
[----:B------:R-:W-:Y:S01]  /*10f0*/  LOP3.LUT R26, R25, 0x3e0, RZ, 0xc0, !PT ;  /* 0x000003e0191a7812 */ /* 0x000fe200078ec0ff */
[----:B------:R-:W-:Y:S01]  /*1100*/  IMAD.MOV.U32 R97, RZ, RZ, R61 ;  /* 0x000000ffff617224 */ /* 0x000fe200078e003d */
[----:B------:R-:W-:Y:S01]  /*1110*/  VIADDMNMX R25, R23, -R24, RZ, !PT ;  /* 0x8000001817197246 */ /* 0x000fe200078001ff */
[----:B------:R-:W-:Y:S01]  /*1120*/  VIADD R24, R177, 0x96a522ad ;  /* 0x96a522adb1187836 */ /* 0x000fe20000000000 */
[----:B------:R-:W-:Y:S01]  /*1130*/  SHF.R.U32.HI R83, RZ, 0x3, R83 ;  /* 0x00000003ff537819 */ /* 0x000fe20000011653 */
[----:B------:R-:W-:Y:S01]  /*1140*/  IMAD.MOV.U32 R100, RZ, RZ, R62 ;  /* 0x000000ffff647224 */ /* 0x000fe200078e003e */
[----:B------:R-:W-:Y:S01]  /*1150*/  SHF.R.U64 R139, R56, 0x10, R57 ;  /* 0x00000010388b7819 */ /* 0x000fe20000001239 */
[----:B------:R-:W-:Y:S01]  /*1160*/  IMAD.HI.U32 R56, R82, -0x2daee0ad, RZ ;  /* 0xd2511f5352387827 */ /* 0x000fe200078e00ff */
[----:B------:R-:W-:Y:S01]  /*1170*/  LOP3.LUT R54, R83, 0x1fffffe0, RZ, 0xc0, !PT ;  /* 0x1fffffe053367812 */ /* 0x000fe200078ec0ff */
[----:B------:R-:W-:Y:S01]  /*1180*/  ULDC UR15, c[0x0][0x218] ;  /* 0x00008600000f7ab9 */ /* 0x000fe20000000800 */
[----:B------:R-:W-:Y:S01]  /*1190*/  VIMNMX R27, R25, 0x20, PT ;  /* 0x00000020191b7848 */ /* 0x000fe20003fe0100 */
[----:B------:R-:W-:Y:S01]  /*11a0*/  IMAD.MOV.U32 R104, RZ, RZ, R74 ;  /* 0x000000ffff687224 */ /* 0x000fe200078e004a */
[----:B------:R-:W-:Y:S01]  /*11b0*/  LOP3.LUT R25, R56, R55, R24, 0x96, !PT ;  /* 0x0000003738197212 */ /* 0x000fe200078e9618 */
[----:B------:R-:W-:Y:S01]  /*11c0*/  IMAD.MOV.U32 R105, RZ, RZ, R75 ;  /* 0x000000ffff697224 */ /* 0x000fe200078e004b */
        /* <DEDUP_REMOVED lines=11> */
[----:B------:R-:W-:Y:S01]  /*1280*/  IMAD.SHL.U32 R56, R56, 0x4, RZ ;  /* 0x0000000438387824 */ /* 0x000fe200078e00ff */
        /* <DEDUP_REMOVED lines=10> */
[----:B------:R-:W-:Y:S01]  /*1330*/  I2FP.F32.U32 R56, R56 ;  /* 0x0000003800387245 */ /* 0x000fe20000201000 */
[----:B------:R-:W-:Y:S01]  /*1340*/  HADD2.F32 R37, -RZ, R38.H0_H0 ;  /* 0x20000026ff257230 */ /* 0x000fe20000004100 */
[--C-:B------:R-:W-:Y:S01]  /*1350*/  SHF.R.U64 R154, R38, 0x10, R39.reuse ;  /* 0x00000010269a7819 */ /* 0x100fe20000001227 */
[----:B------:R-:W-:Y:S01]  /*1360*/  HADD2.F32 R38, -RZ, R39.H0_H0 ;  /* 0x20000027ff267230 */ /* 0x000fe20000004100 */
[----:B------:R-:W-:Y:S01]  /*1370*/  SHF.R.U32.HI R153, RZ, 0x10, R39 ;  /* 0x00000010ff997819 */ /* 0x000fe20000011627 */
[----:B------:R-:W-:Y:S01]  /*1380*/  HADD2.F32 R39, -RZ, R40.H0_H0 ;  /* 0x20000028ff277230 */ /* 0x000fe20000004100 */
[----:B------:R-:W-:Y:S01]  /*1390*/  VIADDMNMX R26, R23, -R26, RZ, !PT ;  /* 0x8000001a171a7246 */ /* 0x000fe200078001ff */
[----:B------:R0:W1:Y:S01]  /*13a0*/  MUFU.RCP R159, R56 ;  /* 0x00000038009f7308 */ /* 0x0000620000001000 */
[----:B------:R-:W-:Y:S01]  /*13b0*/  SHF.R.U64 R156, R40, 0x10, R41 ;  /* 0x00000010289c7819 */ /* 0x000fe20000001229 */
[----:B------:R-:W-:Y:S01]  /*13c0*/  HADD2.F32 R40, -RZ, R41.H0_H0 ;  /* 0x20000029ff287230 */ /* 0x000fe20000004100 */
[----:B------:R-:W-:Y:S01]  /*13d0*/  ISETP.NE.AND P0, PT, RZ, UR6, PT ;  /* 0x00000006ff007c0c */ /* 0x000fe2000bf05270 */
[----:B------:R-:W-:Y:S01]  /*13e0*/  IMAD.MOV.U32 R109, RZ, RZ, R65 ;  /* 0x000000ffff6d7224 */ /* 0x000fe200078e0041 */
[----:B------:R-:W-:Y:S01]  /*13f0*/  SHF.R.U32.HI R155, RZ, 0x10, R41 ;  /* 0x00000010ff9b7819 */ /* 0x000fe20000011629 */
[----:B------:R-:W-:Y:S01]  /*1400*/  HADD2.F32 R41, -RZ, R42.H0_H0 ;  /* 0x2000002aff297230 */ /* 0x000fe20000004100 */
[--C-:B------:R-:W-:Y:S01]  /*1410*/  SHF.R.U64 R158, R42, 0x10, R43.reuse ;  /* 0x000000102a9e7819 */ /* 0x100fe2000000122b */
[----:B------:R-:W-:Y:S01]  /*1420*/  HADD2.F32 R42, -RZ, R43.H0_H0 ;  /* 0x2000002bff2a7230 */ /* 0x000fe20000004100 */
[----:B------:R-:W-:Y:S01]  /*1430*/  SHF.R.U32.HI R157, RZ, 0x10, R43 ;  /* 0x00000010ff9d7819 */ /* 0x000fe2000001162b */
[----:B------:R-:W-:Y:S01]  /*1440*/  HADD2.F32 R43, -RZ, R44.H0_H0 ;  /* 0x2000002cff2b7230 */ /* 0x000fe20000004100 */
[----:B------:R-:W-:Y:S01]  /*1450*/  VIMNMX R53, R26, 0x20, PT ;  /* 0x000000201a357848 */ /* 0x000fe20003fe0100 */
[----:B------:R-:W-:Y:S01]  /*1460*/  IMAD.MOV.U32 R112, RZ, RZ, R76 ;  /* 0x000000ffff707224 */ /* 0x000fe200078e004c */
[--C-:B------:R-:W-:Y:S01]  /*1470*/  SHF.R.U64 R160, R44, 0x10, R45.reuse ;  /* 0x000000102ca07819 */ /* 0x100fe2000000122d */
[----:B------:R-:W-:Y:S01]  /*1480*/  HADD2.F32 R44, -RZ, R45.H0_H0 ;  /* 0x2000002dff2c7230 */ /* 0x000fe20000004100 */
[----:B------:R-:W-:Y:S01]  /*1490*/  SHF.R.U32.HI R161, RZ, 0x10, R45 ;  /* 0x00000010ffa17819 */ /* 0x000fe2000001162d */
[----:B------:R-:W-:Y:S01]  /*14a0*/  HADD2.F32 R45, -RZ, R46.H0_H0 ;  /* 0x2000002eff2d7230 */ /* 0x000fe20000004100 */
[----:B------:R-:W-:Y:S01]  /*14b0*/  SHF.R.U64 R162, R46, 0x10, R47 ;  /* 0x000000102ea27819 */ /* 0x000fe2000000122f */
[----:B------:R-:W-:Y:S01]  /*14c0*/  HADD2.F32 R46, -RZ, R47.H0_H0 ;  /* 0x2000002fff2e7230 */ /* 0x000fe20000004100 */
[----:B------:R-:W-:Y:S01]  /*14d0*/  MOV R141, R57 ;  /* 0x00000039008d7202 */ /* 0x000fe20000000f00 */
[----:B------:R-:W-:Y:S01]  /*14e0*/  IMAD.MOV.U32 R116, RZ, RZ, R66 ;  /* 0x000000ffff747224 */ /* 0x000fe200078e0042 */
[----:B------:R-:W-:Y:S01]  /*14f0*/  SHF.R.U32.HI R142, RZ, 0x10, R57 ;  /* 0x00000010ff8e7819 */ /* 0x000fe20000011639 */
[----:B------:R-:W-:Y:S01]  /*1500*/  IMAD.MOV.U32 R117, RZ, RZ, R67 ;  /* 0x000000ffff757224 */ /* 0x000fe200078e0043 */
[----:B------:R-:W-:Y:S01]  /*1510*/  SHF.R.U32.HI R163, RZ, 0x10, R47 ;  /* 0x00000010ffa37819 */ /* 0x000fe2000001162f */
[----:B------:R-:W-:Y:S01]  /*1520*/  IMAD.MOV.U32 R121, RZ, RZ, R79 ;  /* 0x000000ffff797224 */ /* 0x000fe200078e004f */
[----:B------:R-:W-:Y:S01]  /*1530*/  MOV R96, R60 ;  /* 0x0000003c00607202 */ /* 0x000fe20000000f00 */
[----:B------:R-:W-:Y:S01]  /*1540*/  IMAD.MOV.U32 R124, RZ, RZ, R68 ;  /* 0x000000ffff7c7224 */ /* 0x000fe200078e0044 */
[--C-:B------:R-:W-:Y:S01]  /*1550*/  SHF.R.U64 R59, R60, 0x10, R61.reuse ;  /* 0x000000103c3b7819 */ /* 0x100fe2000000123d */
[----:B------:R-:W-:Y:S01]  /*1560*/  IMAD.MOV.U32 R128, RZ, RZ, R80 ;  /* 0x000000ffff807224 */ /* 0x000fe200078e0050 */
[----:B------:R-:W-:Y:S01]  /*1570*/  SHF.R.U32.HI R98, RZ, 0x10, R61 ;  /* 0x00000010ff627819 */ /* 0x000fe2000001163d */
[----:B------:R-:W-:Y:S01]  /*1580*/  IMAD.MOV.U32 R129, RZ, RZ, R81 ;  /* 0x000000ffff817224 */ /* 0x000fe200078e0051 */
[----:B------:R-:W-:Y:S01]  /*1590*/  SHF.R.U64 R99, R62, 0x10, R63 ;  /* 0x000000103e637819 */ /* 0x000fe2000000123f */
[----:B------:R-:W-:Y:S01]  /*15a0*/  IMAD.MOV.U32 R133, RZ, RZ, R71 ;  /* 0x000000ffff857224 */ /* 0x000fe200078e0047 */
[----:B------:R-:W-:Y:S01]  /*15b0*/  MOV R101, R63 ;  /* 0x0000003f00657202 */ /* 0x000fe20000000f00 */
[----:B------:R-:W-:Y:S01]  /*15c0*/  IMAD.MOV.U32 R136, RZ, RZ, R72 ;  /* 0x000000ffff887224 */ /* 0x000fe200078e0048 */
[----:B------:R-:W-:Y:S01]  /*15d0*/  SHF.R.U32.HI R102, RZ, 0x10, R63 ;  /* 0x00000010ff667819 */ /* 0x000fe2000001163f */
[----:B------:R-:W-:Y:S01]  /*15e0*/  VIADD R23, R176, 0x8ff34781 ;  /* 0x8ff34781b0177836 */ /* 0x000fe20000000000 */
[--C-:B------:R-:W-:Y:S01]  /*15f0*/  SHF.R.U64 R103, R74, 0x10, R75.reuse ;  /* 0x000000104a677819 */ /* 0x100fe2000000124b */
[----:B------:R-:W-:Y:S01]  /*1600*/  IMAD R58, R58, -0x326172a9, RZ ;  /* 0xcd9e8d573a3a7824 */ /* 0x000fe200078e02ff */
[----:B------:R-:W-:Y:S01]  /*1610*/  SHF.R.U32.HI R106, RZ, 0x10, R75 ;  /* 0x00000010ff6a7819 */ /* 0x000fe2000001164b */
[----:B------:R-:W-:Y:S01]  /*1620*/  IMAD.HI.U32 R57, R84, -0x326172a9, RZ ;  /* 0xcd9e8d5754397827 */ /* 0x000fe200078e00ff */
[----:B------:R-:W-:Y:S01]  /*1630*/  MOV R108, R64 ;  /* 0x00000040006c7202 */ /* 0x000fe20000000f00 */
[----:B------:R-:W-:Y:S01]  /*1640*/  ULDC UR14, c[0x0][0x290] ;  /* 0x0000a400000e7ab9 */ /* 0x000fe20000000800 */
[--C-:B------:R-:W-:Y:S01]  /*1650*/  SHF.R.U64 R107, R64, 0x10, R65.reuse ;  /* 0x00000010406b7819 */ /* 0x100fe20000001241 */
[----:B------:R-:W-:Y:S01]  /*1660*/  HADD2.F32 R47, -RZ, R48.H0_H0 ;  /* 0x20000030ff2f7230 */ /* 0x000fe20000004100 */
[----:B------:R-:W-:Y:S01]  /*1670*/  SHF.R.U32.HI R110, RZ, 0x10, R65 ;  /* 0x00000010ff6e7819 */ /* 0x000fe20000011641 */
[----:B------:R-:W-:Y:S01]  /*1680*/  IMAD.IADD R168, R54, 0x1, R53 ;  /* 0x0000000136a87824 */ /* 0x000fe200078e0235 */
[--C-:B------:R-:W-:Y:S01]  /*1690*/  SHF.R.U64 R111, R76, 0x10, R77.reuse ;  /* 0x000000104c6f7819 */ /* 0x100fe2000000124d */
[----:B------:R-:W-:Y:S01]  /*16a0*/  HFMA2.MMA R53, -RZ, RZ, 0, 0 ;  /* 0x00000000ff357435 */ /* 0x000fe200000001ff */
[----:B------:R-:W-:Y:S01]  /*16b0*/  MOV R113, R77 ;  /* 0x0000004d00717202 */ /* 0x000fe20000000f00 */
[----:B------:R-:W-:Y:S01]  /*16c0*/  IMAD.MOV.U32 R178, RZ, RZ, 0x1 ;  /* 0x00000001ffb27424 */ /* 0x000fe200078e00ff */
[----:B------:R-:W-:Y:S01]  /*16d0*/  SHF.R.U32.HI R114, RZ, 0x10, R77 ;  /* 0x00000010ff727819 */ /* 0x000fe2000001164d */
[----:B------:R-:W-:Y:S01]  /*16e0*/  IMAD R54, R84, -0x326172a9, RZ ;  /* 0xcd9e8d5754367824 */ /* 0x000fe200078e02ff */
[--C-:B------:R-:W-:Y:S01]  /*16f0*/  SHF.R.U64 R115, R66, 0x10, R67.reuse ;  /* 0x0000001042737819 */ /* 0x100fe20000001243 */
[----:B------:R-:W-:Y:S01]  /*1700*/  HADD2.F32 R96, -RZ, R96.H0_H0 ;  /* 0x20000060ff607230 */ /* 0x000fe20000004100 */
[----:B------:R-:W-:Y:S01]  /*1710*/  SHF.R.U32.HI R118, RZ, 0x10, R67 ;  /* 0x00000010ff767819 */ /* 0x000fe20000011643 */
[----:B------:R-:W-:Y:S01]  /*1720*/  HADD2.F32 R55, -RZ, R59.H0_H0 ;  /* 0x2000003bff377230 */ /* 0x000fe20000004100 */
[----:B------:R-:W-:Y:S01]  /*1730*/  MOV R120, R78 ;  /* 0x0000004e00787202 */ /* 0x000fe20000000f00 */
[----:B------:R-:W-:Y:S01]  /*1740*/  HADD2.F32 R97, -RZ, R97.H0_H0 ;  /* 0x20000061ff617230 */ /* 0x000fe20000004100 */
[--C-:B------:R-:W-:Y:S01]  /*1750*/  SHF.R.U64 R119, R78, 0x10, R79.reuse ;  /* 0x000000104e777819 */ /* 0x100fe2000000124f */
[----:B------:R-:W-:Y:S01]  /*1760*/  HADD2.F32 R98, -RZ, R98.H0_H0 ;  /* 0x20000062ff627230 */ /* 0x000fe20000004100 */
[----:B------:R-:W-:Y:S01]  /*1770*/  SHF.R.U32.HI R122, RZ, 0x10, R79 ;  /* 0x00000010ff7a7819 */ /* 0x000fe2000001164f */
        /* <DEDUP_REMOVED lines=31> */
[----:B------:R-:W-:Y:S01]  /*1970*/  LOP3.LUT R174, R174, 0xffffff7f, RZ, 0xc0, !PT ;  /* 0xffffff7faeae7812 */ /* 0x000fe200078ec0ff */
[----:B------:R-:W-:Y:S01]  /*1980*/  HADD2.F32 R111, -RZ, R111.H0_H0 ;  /* 0x2000006fff6f7230 */ /* 0x000fe20000004100 */
[----:B------:R-:W-:Y:S01]  /*1990*/  LOP3.LUT R51, R52, 0x3, RZ, 0xc0, !PT ;  /* 0x0000000334337812 */ /* 0x000fe200078ec0ff */
[----:B------:R-:W-:Y:S01]  /*19a0*/  IMAD R52, R82, -0x2daee0ad, RZ ;  /* 0xd2511f5352347824 */ /* 0x000fe200078e02ff */
[----:B------:R-:W-:Y:S01]  /*19b0*/  LOP3.LUT R26, R57, R58, R23, 0x96, !PT ;  /* 0x0000003a391a7212 */ /* 0x000fe200078e9617 */
[----:B------:R-:W-:Y:S01]  /*19c0*/  HADD2.F32 R113, -RZ, R113.H0_H0 ;  /* 0x20000071ff717230 */ /* 0x000fe20000004100 */
[----:B------:R-:W-:Y:S01]  /*19d0*/  @P0 LOP3.LUT R174, R174, 0x80, RZ, 0xfc, !PT ;  /* 0x00000080aeae0812 */ /* 0x000fe200078efcff */
[----:B------:R-:W-:Y:S01]  /*19e0*/  HADD2.F32 R114, -RZ, R114.H0_H0 ;  /* 0x20000072ff727230 */ /* 0x000fe20000004100 */
[----:B------:R-:W-:Y:S01]  /*19f0*/  ULDC.64 UR8, c[0x0][0x230] ;  /* 0x00008c0000087ab9 */ /* 0x000fe20000000a00 */
        /* <DEDUP_REMOVED lines=56> */
[----:B01----:R-:W-:-:S07]  /*1d80*/  IMAD.SHL.U32 R168, R168, 0x4, RZ ;  /* 0x00000004a8a87824 */ /* 0x003fce00078e00ff */
.L_x_17082:
        /* <DEDUP_REMOVED lines=34> */
.L_x_16671:
[----:B------:R-:W-:-:S07]  /*1fb0*/  IMAD.MOV.U32 R182, RZ, RZ, R54 ;  /* 0x000000ffffb67224 */ /* 0x000fce00078e0036 */
.L_x_16672:
[----:B------:R-:W-:Y:S05]  /*1fc0*/  BSYNC B1 ;  /* 0x0000000000017941 */ /* 0x000fea0003800000 */
.L_x_16670:
        /* <DEDUP_REMOVED lines=16> */
.L_x_16676:
[----:B------:R-:W-:Y:S05]  /*20d0*/  BSYNC B2 ;  /* 0x0000000000027941 */ /* 0x000fea0003800000 */
.L_x_16675:
        /* <DEDUP_REMOVED lines=44> */
.L_x_16674:
[----:B------:R-:W-:Y:S05]  /*23a0*/  BSYNC B1 ;  /* 0x0000000000017941 */ /* 0x000fea0003800000 */
.L_x_16673:
[----:B------:R-:W0:Y:S01]  /*23b0*/  LDC R180, c[0x0][0x294] ;  /* 0x0000a500ffb47b82 */ /* 0x000e220000000800 */
[----:B------:R-:W-:Y:S01]  /*23c0*/  I2FP.F32.U32 R90, R182 ;  /* 0x000000b6005a7245 */ /* 0x000fe20000201000 */
[----:B------:R-:W-:Y:S01]  /*23d0*/  IMAD.MOV.U32 R181, RZ, RZ, 0x2f800000 ;  /* 0x2f800000ffb57424 */ /* 0x000fe200078e00ff */
[----:B------:R-:W-:Y:S02]  /*23e0*/  ISETP.NE.U32.AND P2, PT, R88, RZ, PT ;  /* 0x000000ff5800720c */ /* 0x000fe40003f45070 */
[----:B------:R-:W-:Y:S01]  /*23f0*/  LOP3.LUT R174, R174, 0xfffffffe, RZ, 0xc0, !PT ;  /* 0xfffffffeaeae7812 */ /* 0x000fe200078ec0ff */
[----:B------:R-:W-:Y:S01]  /*2400*/  FFMA.FTZ R51, R90, R181, 1.1641532182693481445e-10 ;  /* 0x2f0000005a337423 */ /* 0x000fe200000100b5 */
[----:B------:R-:W-:Y:S01]  /*2410*/  ISETP.NE.AND.EX P2, PT, R89, RZ, PT, P2 ;  /* 0x000000ff5900720c */ /* 0x000fe20003f45320 */
[----:B------:R-:W1:Y:S03]  /*2420*/  LDC R179, c[0x0][0x298] ;  /* 0x0000a600ffb37b82 */ /* 0x000e660000000800 */
[----:B0-----:R-:W-:Y:S01]  /*2430*/  FSETP.GTU.FTZ.AND P3, PT, R51, R180, PT ;  /* 0x000000b43300720b */ /* 0x001fe20003f7c000 */
[----:B-1---5:R-:W-:-:S12]  /*2440*/  FMUL.FTZ R64, R64, R179 ;  /* 0x000000b340407220 */ /* 0x022fd80000410000 */
        /* <DEDUP_REMOVED lines=8> */
.L_x_16677:
        /* <DEDUP_REMOVED lines=12> */
.L_x_16680:
[----:B------:R-:W-:-:S07]  /*2590*/  IMAD.MOV.U32 R169, RZ, RZ, R54 ;  /* 0x000000ffffa97224 */ /* 0x000fce00078e0036 */
.L_x_16681:
[----:B------:R-:W-:Y:S05]  /*25a0*/  BSYNC B1 ;  /* 0x0000000000017941 */ /* 0x000fea0003800000 */
.L_x_16679:
        /* <DEDUP_REMOVED lines=16> */
.L_x_16685:
[----:B------:R-:W-:Y:S05]  /*26b0*/  BSYNC B2 ;  /* 0x0000000000027941 */ /* 0x000fea0003800000 */
.L_x_16684:
        /* <DEDUP_REMOVED lines=44> */
.L_x_16683:
[----:B------:R-:W-:Y:S05]  /*2980*/  BSYNC B1 ;  /* 0x0000000000017941 */ /* 0x000fea0003800000 */
.L_x_16682:
[----:B------:R-:W-:-:S05]  /*2990*/  I2FP.F32.U32 R88, R169 ;  /* 0x000000a900587245 */ /* 0x000fca0000201000 */
[----:B------:R-:W-:Y:S01]  /*29a0*/  FFMA.FTZ R89, R88, R181, 1.1641532182693481445e-10 ;  /* 0x2f00000058597423 */ /* 0x000fe200000100b5 */
[----:B------:R-:W-:-:S04]  /*29b0*/  FMUL.FTZ R88, R60, R179 ;  /* 0x000000b33c587220 */ /* 0x000fc80000410000 */
[----:B------:R-:W-:-:S04]  /*29c0*/  FSETP.GTU.FTZ.AND P3, PT, R89, R180, PT ;  /* 0x000000b45900720b */ /* 0x000fc80003f7c000 */
[----:B------:R-:W-:Y:S02]  /*29d0*/  FSEL R89, R88, RZ, !P3 ;  /* 0x000000ff58597208 */ /* 0x000fe40005800000 */
[----:B------:R-:W-:-:S03]  /*29e0*/  SEL R169, RZ, 0x1, P3 ;  /* 0x00000001ffa97807 */ /* 0x000fc60001800000 */
[----:B------:R-:W-:-:S04]  /*29f0*/  FADD.FTZ R64, R89, R64 ;  /* 0x0000004059407221 */ /* 0x000fc80000010000 */
[----:B------:R-:W-:-:S07]  /*2a00*/  @P0 FADD.FTZ R64, R56, R64 ;  /* 0x0000004038400221 */ /* 0x000fce0000010000 */
.L_x_16678:
        /* <DEDUP_REMOVED lines=12> */
.L_x_16687:
[----:B------:R-:W-:-:S07]  /*2ad0*/  IMAD.MOV.U32 R182, RZ, RZ, R54 ;  /* 0x000000ffffb67224 */ /* 0x000fce00078e0036 */
.L_x_16688:
[----:B------:R-:W-:Y:S05]  /*2ae0*/  BSYNC B1 ;  /* 0x0000000000017941 */ /* 0x000fea0003800000 */
.L_x_16686:
        /* <DEDUP_REMOVED lines=16> */
.L_x_16692:
[----:B------:R-:W-:Y:S05]  /*2bf0*/  BSYNC B2 ;  /* 0x0000000000027941 */ /* 0x000fea0003800000 */
.L_x_16691:
        /* <DEDUP_REMOVED lines=44> */
.L_x_16690:
[----:B------:R-:W-:Y:S05]  /*2ec0*/  BSYNC B1 ;  /* 0x0000000000017941 */ /* 0x000fea0003800000 */
.L_x_16689:
[----:B------:R-:W-:Y:S01]  /*2ed0*/  I2FP.F32.U32 R90, R182 ;  /* 0x000000b6005a7245 */ /* 0x000fe20000201000 */
[----:B------:R-:W-:-:S04]  /*2ee0*/  FMUL.FTZ R65, R65, R179 ;  /* 0x000000b341417220 */ /* 0x000fc80000410000 */
[----:B------:R-:W-:-:S05]  /*2ef0*/  FFMA.FTZ R51, R90, R181, 1.1641532182693481445e-10 ;  /* 0x2f0000005a337423 */ /* 0x000fca00000100b5 */
        /* <DEDUP_REMOVED lines=8> */
.L_x_16693:
        /* <DEDUP_REMOVED lines=12> */
.L_x_16696:
[----:B------:R-:W-:-:S07]  /*3040*/  IMAD.MOV.U32 R170, RZ, RZ, R54 ;  /* 0x000000ffffaa7224 */ /* 0x000fce00078e0036 */
.L_x_16697:
[----:B------:R-:W-:Y:S05]  /*3050*/  BSYNC B1 ;  /* 0x0000000000017941 */ /* 0x000fea0003800000 */
.L_x_16695:
        /* <DEDUP_REMOVED lines=16> */
.L_x_16701:
[----:B------:R-:W-:Y:S05]  /*3160*/  BSYNC B2 ;  /* 0x0000000000027941 */ /* 0x000fea0003800000 */
.L_x_16700:
        /* <DEDUP_REMOVED lines=44> */
.L_x_16699:
[----:B------:R-:W-:Y:S05]  /*3430*/  BSYNC B1 ;  /* 0x0000000000017941 */ /* 0x000fea0003800000 */
.L_x_16698:
        /* <DEDUP_REMOVED lines=8> */
.L_x_16694:
        /* <DEDUP_REMOVED lines=12> */
.L_x_16703:
[----:B------:R-:W-:-:S07]  /*3580*/  IMAD.MOV.U32 R182, RZ, RZ, R54 ;  /* 0x000000ffffb67224 */ /* 0x000fce00078e0036 */
.L_x_16704:
[----:B------:R-:W-:Y:S05]  /*3590*/  BSYNC B1 ;  /* 0x0000000000017941 */ /* 0x000fea0003800000 */
.L_x_16702:
        /* <DEDUP_REMOVED lines=16> */
.L_x_16708:
[----:B------:R-:W-:Y:S05]  /*36a0*/  BSYNC B2 ;  /* 0x0000000000027941 */ /* 0x000fea0003800000 */
.L_x_16707:
        /* <DEDUP_REMOVED lines=44> */
.L_x_16706:
[----:B------:R-:W-:Y:S05]  /*3970*/  BSYNC B1 ;  /* 0x0000000000017941 */ /* 0x000fea0003800000 */
.L_x_16705:
[----:B------:R-:W-:Y:S01]  /*3980*/  I2FP.F32.U32 R90, R182 ;  /* 0x000000b6005a7245 */ /* 0x000fe20000201000 */
[----:B------:R-:W-:-:S04]  /*3990*/  FMUL.FTZ R66, R66, R179 ;  /* 0x000000b342427220 */ /* 0x000fc80000410000 */
[----:B------:R-:W-:-:S05]  /*39a0*/  FFMA.FTZ R51, R90, R181, 1.1641532182693481445e-10 ;  /* 0x2f0000005a337423 */ /* 0x000fca00000100b5 */
        /* <DEDUP_REMOVED lines=8> */
.L_x_16709:
        /* <DEDUP_REMOVED lines=12> */
.L_x_16712:
[----:B------:R-:W-:-:S07]  /*3af0*/  MOV R171, R54 ;  /* 0x0000003600ab7202 */ /* 0x000fce0000000f00 */
.L_x_16713:
[----:B------:R-:W-:Y:S05]  /*3b00*/  BSYNC B1 ;  /* 0x0000000000017941 */ /* 0x000fea0003800000 */
.L_x_16711:
        /* <DEDUP_REMOVED lines=16> */
.L_x_16717:
[----:B------:R-:W-:Y:S05]  /*3c10*/  BSYNC B2 ;  /* 0x0000000000027941 */ /* 0x000fea0003800000 */
.L_x_16716:
        /* <DEDUP_REMOVED lines=44> */
.L_x_16715:
[----:B------:R-:W-:Y:S05]  /*3ee0*/  BSYNC B1 ;  /* 0x0000000000017941 */ /* 0x000fea0003800000 */
.L_x_16714:
        /* <DEDUP_REMOVED lines=8> */
.L_x_16710:
        /* <DEDUP_REMOVED lines=12> */
.L_x_16719:
[----:B------:R-:W-:-:S07]  /*4030*/  MOV R182, R54 ;  /* 0x0000003600b67202 */ /* 0x000fce0000000f00 */
.L_x_16720:
[----:B------:R-:W-:Y:S05]  /*4040*/  BSYNC B1 ;  /* 0x0000000000017941 */ /* 0x000fea0003800000 */
.L_x_16718:
        /* <DEDUP_REMOVED lines=16> */
.L_x_16724:
[----:B------:R-:W-:Y:S05]  /*4150*/  BSYNC B2 ;  /* 0x0000000000027941 */ /* 0x000fea0003800000 */
.L_x_16723:
        /* <DEDUP_REMOVED lines=44> */
.L_x_16722:
[----:B------:R-:W-:Y:S05]  /*4420*/  BSYNC B1 ;  /* 0x0000000000017941 */ /* 0x000fea0003800000 */
.L_x_16721:
        /* <DEDUP_REMOVED lines=11> */
.L_x_16725:
        /* <DEDUP_REMOVED lines=12> */
.L_x_16728:
[----:B------:R-:W-:-:S07]  /*45a0*/  IMAD.MOV.U32 R172, RZ, RZ, R54 ;  /* 0x000000ffffac7224 */ /* 0x000fce00078e0036 */
.L_x_16729:
[----:B------:R-:W-:Y:S05]  /*45b0*/  BSYNC B1 ;  /* 0x0000000000017941 */ /* 0x000fea0003800000 */
.L_x_16727:
        /* <DEDUP_REMOVED lines=16> */
.L_x_16733:
[----:B------:R-:W-:Y:S05]  /*46c0*/  BSYNC B2 ;  /* 0x0000000000027941 */ /* 0x000fea0003800000 */
.L_x_16732:
        /* <DEDUP_REMOVED lines=44> */
.L_x_16731:
[----:B------:R-:W-:Y:S05]  /*4990*/  BSYNC B1 ;  /* 0x0000000000017941 */ /* 0x000fea0003800000 */
.L_x_16730:
[----:B------:R-:W-:Y:S01]  /*49a0*/  I2FP.F32.U32 R88, R172 ;  /* 0x000000ac00587245 */ /* 0x000fe20000201000 */
[----:B------:R-:W-:-:S04]  /*49b0*/  FMUL.FTZ R179, R63, R179 ;  /* 0x000000b33fb37220 */ /* 0x000fc80000410000 */
[----:B------:R-:W-:-:S05]  /*49c0*/  FFMA.FTZ R181, R88, R181, 1.1641532182693481445e-10 ;  /* 0x2f00000058b57423 */ /* 0x000fca00000100b5 */
[----:B------:R-:W-:-:S04]  /*49d0*/  FSETP.GTU.FTZ.AND P2, PT, R181, R180, PT ;  /* 0x000000b4b500720b */ /* 0x000fc80003f5c000 */
[----:B------:R-:W-:Y:S02]  /*49e0*/  FSEL R88, R179, RZ, !P2 ;  /* 0x000000ffb3587208 */ /* 0x000fe40005000000 */
[----:B------:R-:W-:-:S03]  /*49f0*/  SEL R172, RZ, 0x1, P2 ;  /* 0x00000001ffac7807 */ /* 0x000fc60001000000 */
[----:B------:R-:W-:-:S04]  /*4a00*/  FADD.FTZ R67, R88, R67 ;  /* 0x0000004358437221 */ /* 0x000fc80000010000 */
[----:B------:R-:W-:-:S07]  /*4a10*/  @P0 FADD.FTZ R67, R59, R67 ;  /* 0x000000433b430221 */ /* 0x000fce0000010000 */
.L_x_16726:
[----:B------:R-:W-:Y:S01]  /*4a20*/  LOP3.LUT P0, RZ, R174, 0x1, RZ, 0xc0, !PT ;  /* 0x00000001aeff7812 */ /* 0x000fe2000780c0ff */
[C---:B------:R-:W-:Y:S01]  /*4a30*/  IMAD.SHL.U32 R179, R175.reuse, 0x4, RZ ;  /* 0x00000004afb37824 */ /* 0x040fe200078e00ff */
[----:B------:R-:W-:Y:S02]  /*4a40*/  SEL R92, RZ, 0x1000000, P5 ;  /* 0x01000000ff5c7807 */ /* 0x000fe40002800000 */
[----:B------:R-:W-:Y:S02]  /*4a50*/  SEL R95, RZ, 0x1, P0 ;  /* 0x00000001ff5f7807 */ /* 0x000fe40000000000 */
[----:B------:R-:W-:Y:S02]  /*4a60*/  SEL R93, RZ, 0x10000, P4 ;  /* 0x00010000ff5d7807 */ /* 0x000fe40002000000 */
[----:B------:R-:W-:Y:S02]  /*4a70*/  SEL R94, RZ, 0x100, P3 ;  /* 0x00000100ff5e7807 */ /* 0x000fe40001800000 */
[----:B------:R-:W-:-:S02]  /*4a80*/  LEA R90, P0, R175, UR10, 0x4 ;  /* 0x0000000aaf5a7c11 */ /* 0x000fc4000f8020ff */
[----:B------:R-:W-:Y:S02]  /*4a90*/  IADD3 R92, R94, R92, R93 ;  /* 0x0000005c5e5c7210 */ /* 0x000fe40007ffe05d */
[C---:B------:R-:W-:Y:S02]  /*4aa0*/  LEA.HI.X R91, R175.reuse, UR11, RZ, 0x4, P0 ;  /* 0x0000000baf5b7c11 */ /* 0x040fe400080f24ff */
[----:B------:R-:W-:Y:S01]  /*4ab0*/  SHF.L.U64.HI R180, R175, 0x2, RZ ;  /* 0x00000002afb47819 */ /* 0x000fe200000102ff */
[----:B------:R-:W-:Y:S01]  /*4ac0*/  IMAD.IADD R95, R92, 0x1, R95 ;  /* 0x000000015c5f7824 */ /* 0x000fe200078e025f */
[----:B------:R-:W-:Y:S01]  /*4ad0*/  IADD3 R88, P0, R179, UR12, RZ ;  /* 0x0000000cb3587c10 */ /* 0x000fe2000ff1e0ff */
[----:B------:R0:W-:Y:S03]  /*4ae0*/  STG.E.128 desc[UR4][R90.64], R64 ;  /* 0x000000405a007986 */ /* 0x0001e6000c101d04 */
[----:B------:R-:W-:-:S05]  /*4af0*/  IADD3.X R89, R180, UR13, RZ, P0, !PT ;  /* 0x0000000db4597c10 */ /* 0x000fca00087fe4ff */
[----:B------:R0:W-:Y:S01]  /*4b00*/  STG.E desc[UR4][R88.64], R95 ;  /* 0x0000005f58007986 */ /* 0x0001e2000c101904 */
[----:B------:R-:W-:Y:S05]  /*4b10*/  @!P1 BRA `(.L_x_16734) ;  /* 0x00000000002c9947 */ /* 0x000fea0003800000 */
[----:B0-----:R-:W-:Y:S02]  /*4b20*/  SHF.L.U32 R91, R171, 0x10, RZ ;  /* 0x00000010ab5b7819 */ /* 0x001fe400000006ff */
[----:B------:R-:W-:Y:S02]  /*4b30*/  LOP3.LUT R90, R172, 0xffff, RZ, 0xc0, !PT ;  /* 0x0000ffffac5a7812 */ /* 0x000fe400078ec0ff */
[----:B------:R-:W-:Y:S02]  /*4b40*/  LOP3.LUT R91, R91, 0xff0000, RZ, 0xc0, !PT ;  /* 0x00ff00005b5b7812 */ /* 0x000fe400078ec0ff */
[----:B------:R-:W-:Y:S02]  /*4b50*/  LOP3.LUT R93, R170, 0xff, RZ, 0xc0, !PT ;  /* 0x000000ffaa5d7812 */ /* 0x000fe400078ec0ff */
[----:B------:R-:W-:Y:S01]  /*4b60*/  IADD3 R88, P0, R179, UR6, RZ ;  /* 0x00000006b3587c10 */ /* 0x000fe2000ff1e0ff */
[----:B------:R-:W-:Y:S01]  /*4b70*/  IMAD R90, R90, 0x1000000, R91 ;  /* 0x010000005a5a7824 */ /* 0x000fe200078e025b */
[----:B------:R-:W-:-:S02]  /*4b80*/  LOP3.LUT R91, R169, 0xff, RZ, 0xc0, !PT ;  /* 0x000000ffa95b7812 */ /* 0x000fc400078ec0ff */
[----:B------:R-:W-:Y:S01]  /*4b90*/  IADD3.X R89, R180, UR7, RZ, P0, !PT ;  /* 0x00000007b4597c10 */ /* 0x000fe200087fe4ff */
[----:B------:R-:W-:-:S05]  /*4ba0*/  IMAD R90, R93, 0x100, R90 ;  /* 0x000001005d5a7824 */ /* 0x000fca00078e025a */
[----:B------:R-:W-:-:S05]  /*4bb0*/  IADD3 R91, R90, R91, RZ ;  /* 0x0000005b5a5b7210 */ /* 0x000fca0007ffe0ff */
[----:B------:R1:W-:Y:S02]  /*4bc0*/  STG.E desc[UR4][R88.64], R91 ;  /* 0x0000005b58007986 */ /* 0x0003e4000c101904 */
.L_x_16734:
[----:B------:R-:W-:-:S07]  /*4bd0*/  VIADD R179, R175, 0x100 ;  /* 0x00000100afb37836 */ /* 0x000fce0000000000 */
.L_x_16669:
[----:B------:R-:W-:Y:S05]  /*4be0*/  BSYNC B0 ;  /* 0x0000000000007941 */ /* 0x000fea0003800000 */
.L_x_16668:
[----:B------:R-:W-:Y:S01]  /*4bf0*/  LOP3.LUT P0, RZ, R174, 0x40, RZ, 0xc0, !PT ;  /* 0x00000040aeff7812 */ /* 0x000fe2000780c0ff */
[----:B------:R-:W-:-:S12]  /*4c00*/  BSSY B0, `(.L_x_16735) ;  /* 0x00002df000007945 */ /* 0x000fd80003800000 */
[----:B------:R-:W-:Y:S05]  /*4c10*/  @!P0 BRA `(.L_x_16736) ;  /* 0x0000002c00748947 */ /* 0x000fea0003800000 */
[----:B01----:R-:W0:Y:S01]  /*4c20*/  LDC.64 R88, c[0x0][0x228] ;  /* 0x00008a00ff587b82 */ /* 0x003e220000000a00 */
        /* <DEDUP_REMOVED lines=25> */
.L_x_16738:
[----:B------:R-:W-:-:S07]  /*4dc0*/  MOV R182, R54 ;  /* 0x0000003600b67202 */ /* 0x000fce0000000f00 */
.L_x_16739:
[----:B------:R-:W-:Y:S05]  /*4dd0*/  BSYNC B1 ;  /* 0x0000000000017941 */ /* 0x000fea0003800000 */
.L_x_16737:
        /* <DEDUP_REMOVED lines=16> */
.L_x_16743:
[----:B------:R-:W-:Y:S05]  /*4ee0*/  BSYNC B2 ;  /* 0x0000000000027941 */ /* 0x000fea0003800000 */
.L_x_16742:
        /* <DEDUP_REMOVED lines=44> */
.L_x_16741:
[----:B------:R-:W-:Y:S05]  /*51b0*/  BSYNC B1 ;  /* 0x0000000000017941 */ /* 0x000fea0003800000 */
.L_x_16740:
        /* <DEDUP_REMOVED lines=18> */
.L_x_16744:
        /* <DEDUP_REMOVED lines=12> */
.L_x_16747:
[----:B------:R-:W-:-:S07]  /*53a0*/  MOV R169, R54 ;  /* 0x0000003600a97202 */ /* 0x000fce0000000f00 */
.L_x_16748:
[----:B------:R-:W-:Y:S05]  /*53b0*/  BSYNC B1 ;  /* 0x0000000000017941 */ /* 0x000fea0003800000 */
.L_x_16746:
        /* <DEDUP_REMOVED lines=16> */
.L_x_16752:
[----:B------:R-:W-:Y:S05]  /*54c0*/  BSYNC B2 ;  /* 0x0000000000027941 */ /* 0x000fea0003800000 */
.L_x_16751:
        /* <DEDUP_REMOVED lines=44> */
.L_x_16750:
[----:B------:R-:W-:Y:S05]  /*5790*/  BSYNC B1 ;  /* 0x0000000000017941 */ /* 0x000fea0003800000 */
.L_x_16749:
        /* <DEDUP_REMOVED lines=8> */
.L_x_16745:
        /* <DEDUP_REMOVED lines=12> */
.L_x_16754:
[----:B------:R-:W-:-:S07]  /*58e0*/  MOV R183, R54 ;  /* 0x0000003600b77202 */ /* 0x000fce0000000f00 */
.L_x_16755:
[----:B------:R-:W-:Y:S05]  /*58f0*/  BSYNC B1 ;  /* 0x0000000000017941 */ /* 0x000fea0003800000 */
.L_x_16753:
        /* <DEDUP_REMOVED lines=16> */
.L_x_16759:
[----:B------:R-:W-:Y:S05]  /*5a00*/  BSYNC B2 ;  /* 0x0000000000027941 */ /* 0x000fea0003800000 */
.L_x_16758:
        /* <DEDUP_REMOVED lines=44> */
.L_x_16757:
[----:B------:R-:W-:Y:S05]  /*5cd0*/  BSYNC B1 ;  /* 0x0000000000017941 */ /* 0x000fea0003800000 */
.L_x_16756:
        /* <DEDUP_REMOVED lines=11> */
.L_x_16760:
        /* <DEDUP_REMOVED lines=12> */
.L_x_16763:
[----:B------:R-:W-:-:S07]  /*5e50*/  IMAD.MOV.U32 R170, RZ, RZ, R54 ;  /* 0x000000ffffaa7224 */ /* 0x000fce00078e0036 */
.L_x_16764:
[----:B------:R-:W-:Y:S05]  /*5e60*/  BSYNC B1 ;  /* 0x0000000000017941 */ /* 0x000fea0003800000 */
.L_x_16762:
        /* <DEDUP_REMOVED lines=16> */
.L_x_16768:
[----:B------:R-:W-:Y:S05]  /*5f70*/  BSYNC B2 ;  /* 0x0000000000027941 */ /* 0x000fea0003800000 */
.L_x_16767:
        /* <DEDUP_REMOVED lines=44> */
.L_x_16766:
[----:B------:R-:W-:Y:S05]  /*6240*/  BSYNC B1 ;  /* 0x0000000000017941 */ /* 0x000fea0003800000 */
.L_x_16765:
        /* <DEDUP_REMOVED lines=8> */
.L_x_16761:
        /* <DEDUP_REMOVED lines=12> */
.L_x_16770:
[----:B------:R-:W-:-:S07]  /*6390*/  IMAD.MOV.U32 R183, RZ, RZ, R54 ;  /* 0x000000ffffb77224 */ /* 0x000fce00078e0036 */
.L_x_16771:
[----:B------:R-:W-:Y:S05]  /*63a0*/  BSYNC B1 ;  /* 0x0000000000017941 */ /* 0x000fea0003800000 */
.L_x_16769:
        /* <DEDUP_REMOVED lines=16> */
.L_x_16775:
[----:B------:R-:W-:Y:S05]  /*64b0*/  BSYNC B2 ;  /* 0x0000000000027941 */ /* 0x000fea0003800000 */
.L_x_16774:
        /* <DEDUP_REMOVED lines=44> */
.L_x_16773:
[----:B------:R-:W-:Y:S05]  /*6780*/  BSYNC B1 ;  /* 0x0000000000017941 */ /* 0x000fea0003800000 */
.L_x_16772:
        /* <DEDUP_REMOVED lines=11> */
.L_x_16776:
        /* <DEDUP_REMOVED lines=12> */
.L_x_16779:
[----:B------:R-:W-:-:S07]  /*6900*/  IMAD.MOV.U32 R171, RZ, RZ, R54 ;  /* 0x000000ffffab7224 */ /* 0x000fce00078e0036 */
.L_x_16780:
[----:B------:R-:W-:Y:S05]  /*6910*/  BSYNC B1 ;  /* 0x0000000000017941 */ /* 0x000fea0003800000 */
.L_x_16778:
        /* <DEDUP_REMOVED lines=16> */
.L_x_16784:
[----:B------:R-:W-:Y:S05]  /*6a20*/  BSYNC B2 ;  /* 0x0000000000027941 */ /* 0x000fea0003800000 */
.L_x_16783:
        /* <DEDUP_REMOVED lines=44> */
.L_x_16782:
[----:B------:R-:W-:Y:S05]  /*6cf0*/  BSYNC B1 ;  /* 0x0000000000017941 */ /* 0x000fea0003800000 */
.L_x_16781:
        /* <DEDUP_REMOVED lines=8> */
.L_x_16777:
        /* <DEDUP_REMOVED lines=12> */
.L_x_16786:
[----:B------:R-:W-:-:S07]  /*6e40*/  IMAD.MOV.U32 R183, RZ, RZ, R54 ;  /* 0x000000ffffb77224 */ /* 0x000fce00078e0036 */
.L_x_16787:
[----:B------:R-:W-:Y:S05]  /*6e50*/  BSYNC B1 ;  /* 0x0000000000017941 */ /* 0x000fea0003800000 */
.L_x_16785:
        /* <DEDUP_REMOVED lines=16> */
.L_x_16791:
[----:B------:R-:W-:Y:S05]  /*6f60*/  BSYNC B2 ;  /* 0x0000000000027941 */ /* 0x000fea0003800000 */
.L_x_16790:
        /* <DEDUP_REMOVED lines=44> */
.L_x_16789:
[----:B------:R-:W-:Y:S05]  /*7230*/  BSYNC B1 ;  /* 0x0000000000017941 */ /* 0x000fea0003800000 */
.L_x_16788:
        /* <DEDUP_REMOVED lines=11> */
.L_x_16792:
        /* <DEDUP_REMOVED lines=12> */
.L_x_16795:
[----:B------:R-:W-:-:S07]  /*73b0*/  MOV R172, R54 ;  /* 0x0000003600ac7202 */ /* 0x000fce0000000f00 */
.L_x_16796:
[----:B------:R-:W-:Y:S05]  /*73c0*/  BSYNC B1 ;  /* 0x0000000000017941 */ /* 0x000fea0003800000 */
.L_x_16794:
        /* <DEDUP_REMOVED lines=16> */
.L_x_16800:
[----:B------:R-:W-:Y:S05]  /*74d0*/  BSYNC B2 ;  /* 0x0000000000027941 */ /* 0x000fea0003800000 */
.L_x_16799:
        /* <DEDUP_REMOVED lines=44> */
.L_x_16798:
[----:B------:R-:W-:Y:S05]  /*77a0*/  BSYNC B1 ;  /* 0x0000000000017941 */ /* 0x000fea0003800000 */
.L_x_16797:
        /* <DEDUP_REMOVED lines=8> */
.L_x_16793:
[----:B------:R-:W-:Y:S01]  /*7830*/  LOP3.LUT P0, RZ, R174, 0x1, RZ, 0xc0, !PT ;  /* 0x00000001aeff7812 */ /* 0x000fe2000780c0ff */
[C---:B------:R-:W-:Y:S01]  /*7840*/  IMAD.SHL.U32 R180, R179.reuse, 0x4, RZ ;  /* 0x00000004b3b47824 */ /* 0x040fe200078e00ff */
[----:B------:R-:W-:Y:S02]  /*7850*/  SEL R92, RZ, 0x1000000, P5 ;  /* 0x01000000ff5c7807 */ /* 0x000fe40002800000 */
[----:B------:R-:W-:Y:S02]  /*7860*/  SEL R95, RZ, 0x1, P0 ;  /* 0x00000001ff5f7807 */ /* 0x000fe40000000000 */
[----:B------:R-:W-:Y:S02]  /*7870*/  LEA R90, P0, R179, UR10, 0x4 ;  /* 0x0000000ab35a7c11 */ /* 0x000fe4000f8020ff */
[----:B------:R-:W-:Y:S02]  /*7880*/  SEL R93, RZ, 0x10000, P4 ;  /* 0x00010000ff5d7807 */ /* 0x000fe40002000000 */
[----:B------:R-:W-:-:S02]  /*7890*/  SEL R94, RZ, 0x100, P3 ;  /* 0x00000100ff5e7807 */ /* 0x000fc40001800000 */
[C---:B------:R-:W-:Y:S02]  /*78a0*/  LEA.HI.X R91, R179.reuse, UR11, RZ, 0x4, P0 ;  /* 0x0000000bb35b7c11 */ /* 0x040fe400080f24ff */
[----:B------:R-:W-:Y:S02]  /*78b0*/  SHF.L.U64.HI R181, R179, 0x2, RZ ;  /* 0x00000002b3b57819 */ /* 0x000fe400000102ff */
[----:B------:R-:W-:Y:S01]  /*78c0*/  IADD3 R88, P0, R180, UR12, RZ ;  /* 0x0000000cb4587c10 */ /* 0x000fe2000ff1e0ff */
[----:B------:R0:W-:Y:S01]  /*78d0*/  STG.E.128 desc[UR4][R90.64], R68 ;  /* 0x000000445a007986 */ /* 0x0001e2000c101d04 */
[----:B------:R-:W-:Y:S02]  /*78e0*/  IADD3 R92, R94, R92, R93 ;  /* 0x0000005c5e5c7210 */ /* 0x000fe40007ffe05d */
[----:B------:R-:W-:Y:S02]  /*78f0*/  IADD3.X R89, R181, UR13, RZ, P0, !PT ;  /* 0x0000000db5597c10 */ /* 0x000fe400087fe4ff */
[----:B------:R-:W-:-:S05]  /*7900*/  IADD3 R95, R92, R95, RZ ;  /* 0x0000005f5c5f7210 */ /* 0x000fca0007ffe0ff */
[----:B------:R0:W-:Y:S01]  /*7910*/  STG.E desc[UR4][R88.64], R95 ;  /* 0x0000005f58007986 */ /* 0x0001e2000c101904 */
[----:B------:R-:W-:Y:S05]  /*7920*/  @!P1 BRA `(.L_x_16801) ;  /* 0x00000000002c9947 */ /* 0x000fea0003800000 */
[----:B0-----:R-:W-:Y:S01]  /*7930*/  IMAD.U32 R91, R171, 0x10000, RZ ;  /* 0x00010000ab5b7824 */ /* 0x001fe200078e00ff */
[----:B------:R-:W-:Y:S02]  /*7940*/  LOP3.LUT R90, R172, 0xffff, RZ, 0xc0, !PT ;  /* 0x0000ffffac5a7812 */ /* 0x000fe400078ec0ff */
[----:B------:R-:W-:Y:S02]  /*7950*/  LOP3.LUT R93, R170, 0xff, RZ, 0xc0, !PT ;  /* 0x000000ffaa5d7812 */ /* 0x000fe400078ec0ff */
[----:B------:R-:W-:Y:S02]  /*7960*/  LOP3.LUT R91, R91, 0xff0000, RZ, 0xc0, !PT ;  /* 0x00ff00005b5b7812 */ /* 0x000fe400078ec0ff */
[----:B------:R-:W-:-:S03]  /*7970*/  IADD3 R88, P0, R180, UR6, RZ ;  /* 0x00000006b4587c10 */ /* 0x000fc6000ff1e0ff */
[----:B------:R-:W-:Y:S01]  /*7980*/  IMAD R90, R90, 0x1000000, R91 ;  /* 0x010000005a5a7824 */ /* 0x000fe200078e025b */
[----:B------:R-:W-:Y:S02]  /*7990*/  LOP3.LUT R91, R169, 0xff, RZ, 0xc0, !PT ;  /* 0x000000ffa95b7812 */ /* 0x000fe400078ec0ff */
[----:B------:R-:W-:Y:S02]  /*79a0*/  IADD3.X R89, R181, UR7, RZ, P0, !PT ;  /* 0x00000007b5597c10 */ /* 0x000fe400087fe4ff */
[----:B------:R-:W-:-:S05]  /*79b0*/  LEA R90, R93, R90, 0x8 ;  /* 0x0000005a5d5a7211 */ /* 0x000fca00078e40ff */
[----:B------:R-:W-:-:S05]  /*79c0*/  IMAD.IADD R91, R90, 0x1, R91 ;  /* 0x000000015a5b7824 */ /* 0x000fca00078e025b */
[----:B------:R1:W-:Y:S02]  /*79d0*/  STG.E desc[UR4][R88.64], R91 ;  /* 0x0000005b58007986 */ /* 0x0003e4000c101904 */
.L_x_16801:
[----:B------:R-:W-:-:S07]  /*79e0*/  VIADD R179, R179, 0x100 ;  /* 0x00000100b3b37836 */ /* 0x000fce0000000000 */
.L_x_16736:
[----:B------:R-:W-:Y:S05]  /*79f0*/  BSYNC B0 ;  /* 0x0000000000007941 */ /* 0x000fea0003800000 */
.L_x_16735:
        /* <DEDUP_REMOVED lines=29> */
.L_x_16805:
[----:B------:R-:W-:-:S07]  /*7bd0*/  IMAD.MOV.U32 R182, RZ, RZ, R54 ;  /* 0x000000ffffb67224 */ /* 0x000fce00078e0036 */
.L_x_16806:
[----:B------:R-:W-:Y:S05]  /*7be0*/  BSYNC B1 ;  /* 0x0000000000017941 */ /* 0x000fea0003800000 */
.L_x_16804:
        /* <DEDUP_REMOVED lines=16> */
.L_x_16810:
[----:B------:R-:W-:Y:S05]  /*7cf0*/  BSYNC B2 ;  /* 0x0000000000027941 */ /* 0x000fea0003800000 */
.L_x_16809:
        /* <DEDUP_REMOVED lines=44> */
.L_x_16808:
[----:B------:R-:W-:Y:S05]  /*7fc0*/  BSYNC B1 ;  /* 0x0000000000017941 */ /* 0x000fea0003800000 */
.L_x_16807:
[----:B------:R-:W0:Y:S01]  /*7fd0*/  LDC R181, c[0x0][0x294] ;  /* 0x0000a500ffb57b82 */ /* 0x000e220000000800 */
[----:B------:R-:W-:Y:S01]  /*7fe0*/  I2FP.F32.U32 R51, R182 ;  /* 0x000000b600337245 */ /* 0x000fe20000201000 */
[----:B------:R-:W-:Y:S01]  /*7ff0*/  HFMA2.MMA R182, -RZ, RZ, 0.1171875, 0 ;  /* 0x2f800000ffb67435 */ /* 0x000fe200000001ff */
[----:B------:R-:W-:Y:S02]  /*8000*/  ISETP.NE.U32.AND P2, PT, R88, RZ, PT ;  /* 0x000000ff5800720c */ /* 0x000fe40003f45070 */
[----:B------:R-:W-:Y:S02]  /*8010*/  LOP3.LUT R174, R174, 0xfffffffe, RZ, 0xc0, !PT ;  /* 0xfffffffeaeae7812 */ /* 0x000fe400078ec0ff */
[----:B------:R-:W-:Y:S01]  /*8020*/  ISETP.NE.AND.EX P2, PT, R89, RZ, PT, P2 ;  /* 0x000000ff5900720c */ /* 0x000fe20003f45320 */
[----:B------:R-:W1:Y:S04]  /*8030*/  LDC R180, c[0x0][0x298] ;  /* 0x0000a600ffb47b82 */ /* 0x000e680000000800 */
[----:B------:R-:W-:-:S05]  /*8040*/  FFMA.FTZ R90, R51, R182, 1.1641532182693481445e-10 ;  /* 0x2f000000335a7423 */ /* 0x000fca00000100b6 */
[----:B0-----:R-:W-:Y:S01]  /*8050*/  FSETP.GTU.FTZ.AND P3, PT, R90, R181, PT ;  /* 0x000000b55a00720b */ /* 0x001fe20003f7c000 */
[----:B-1---5:R-:W-:-:S12]  /*8060*/  FMUL.FTZ R72, R72, R180 ;  /* 0x000000b448487220 */ /* 0x022fd80000410000 */
        /* <DEDUP_REMOVED lines=8> */
.L_x_16811:
        /* <DEDUP_REMOVED lines=12> */
.L_x_16814:
[----:B------:R-:W-:-:S07]  /*81b0*/  IMAD.MOV.U32 R169, RZ, RZ, R54 ;  /* 0x000000ffffa97224 */ /* 0x000fce00078e0036 */
.L_x_16815:
[----:B------:R-:W-:Y:S05]  /*81c0*/  BSYNC B1 ;  /* 0x0000000000017941 */ /* 0x000fea0003800000 */
.L_x_16813:
        /* <DEDUP_REMOVED lines=16> */
.L_x_16819:
[----:B------:R-:W-:Y:S05]  /*82d0*/  BSYNC B2 ;  /* 0x0000000000027941 */ /* 0x000fea0003800000 */
.L_x_16818:
        /* <DEDUP_REMOVED lines=44> */
.L_x_16817:
[----:B------:R-:W-:Y:S05]  /*85a0*/  BSYNC B1 ;  /* 0x0000000000017941 */ /* 0x000fea0003800000 */
.L_x_16816:
        /* <DEDUP_REMOVED lines=8> */
.L_x_16812:
        /* <DEDUP_REMOVED lines=12> */
.L_x_16821:
[----:B------:R-:W-:-:S07]  /*86f0*/  IMAD.MOV.U32 R183, RZ, RZ, R54 ;  /* 0x000000ffffb77224 */ /* 0x000fce00078e0036 */
.L_x_16822:
[----:B------:R-:W-:Y:S05]  /*8700*/  BSYNC B1 ;  /* 0x0000000000017941 */ /* 0x000fea0003800000 */
.L_x_16820:
        /* <DEDUP_REMOVED lines=16> */
.L_x_16826:
[----:B------:R-:W-:Y:S05]  /*8810*/  BSYNC B2 ;  /* 0x0000000000027941 */ /* 0x000fea0003800000 */
.L_x_16825:
        /* <DEDUP_REMOVED lines=44> */
.L_x_16824:
[----:B------:R-:W-:Y:S05]  /*8ae0*/  BSYNC B1 ;  /* 0x0000000000017941 */ /* 0x000fea0003800000 */
.L_x_16823:
        /* <DEDUP_REMOVED lines=11> */
.L_x_16827:
        /* <DEDUP_REMOVED lines=12> */
.L_x_16830:
[----:B------:R-:W-:-:S07]  /*8c60*/  MOV R170, R54 ;  /* 0x0000003600aa7202 */ /* 0x000fce0000000f00 */
.L_x_16831:
[----:B------:R-:W-:Y:S05]  /*8c70*/  BSYNC B1 ;  /* 0x0000000000017941 */ /* 0x000fea0003800000 */
.L_x_16829:
        /* <DEDUP_REMOVED lines=16> */
.L_x_16835:
[----:B------:R-:W-:Y:S05]  /*8d80*/  BSYNC B2 ;  /* 0x0000000000027941 */ /* 0x000fea0003800000 */
.L_x_16834:
        /* <DEDUP_REMOVED lines=44> */
.L_x_16833:
[----:B------:R-:W-:Y:S05]  /*9050*/  BSYNC B1 ;  /* 0x0000000000017941 */ /* 0x000fea0003800000 */
.L_x_16832:
        /* <DEDUP_REMOVED lines=8> */
.L_x_16828:
        /* <DEDUP_REMOVED lines=12> */
.L_x_16837:
[----:B------:R-:W-:-:S07]  /*91a0*/  MOV R183, R54 ;  /* 0x0000003600b77202 */ /* 0x000fce0000000f00 */
.L_x_16838:
[----:B------:R-:W-:Y:S05]  /*91b0*/  BSYNC B1 ;  /* 0x0000000000017941 */ /* 0x000fea0003800000 */
.L_x_16836:
        /* <DEDUP_REMOVED lines=16> */
.L_x_16842:
[----:B------:R-:W-:Y:S05]  /*92c0*/  BSYNC B2 ;  /* 0x0000000000027941 */ /* 0x000fea0003800000 */
.L_x_16841:
        /* <DEDUP_REMOVED lines=44> */
.L_x_16840:
[----:B------:R-:W-:Y:S05]  /*9590*/  BSYNC B1 ;  /* 0x0000000000017941 */ /* 0x000fea0003800000 */
.L_x_16839:
        /* <DEDUP_REMOVED lines=11> */
.L_x_16843:
        /* <DEDUP_REMOVED lines=12> */
.L_x_16846:
[----:B------:R-:W-:-:S07]  /*9710*/  IMAD.MOV.U32 R171, RZ, RZ, R54 ;  /* 0x000000ffffab7224 */ /* 0x000fce00078e0036 */
.L_x_16847:
[----:B------:R-:W-:Y:S05]  /*9720*/  BSYNC B1 ;  /* 0x0000000000017941 */ /* 0x000fea0003800000 */
.L_x_16845:
        /* <DEDUP_REMOVED lines=16> */
.L_x_16851:
[----:B------:R-:W-:Y:S05]  /*9830*/  BSYNC B2 ;  /* 0x0000000000027941 */ /* 0x000fea0003800000 */
.L_x_16850:
        /* <DEDUP_REMOVED lines=44> */
.L_x_16849:
[----:B------:R-:W-:Y:S05]  /*9b00*/  BSYNC B1 ;  /* 0x0000000000017941 */ /* 0x000fea0003800000 */
.L_x_16848:
        /* <DEDUP_REMOVED lines=8> */
.L_x_16844:
        /* <DEDUP_REMOVED lines=12> */
.L_x_16853:
[----:B------:R-:W-:-:S07]  /*9c50*/  IMAD.MOV.U32 R183, RZ, RZ, R54 ;  /* 0x000000ffffb77224 */ /* 0x000fce00078e0036 */
.L_x_16854:
[----:B------:R-:W-:Y:S05]  /*9c60*/  BSYNC B1 ;  /* 0x0000000000017941 */ /* 0x000fea0003800000 */
.L_x_16852:
        /* <DEDUP_REMOVED lines=16> */
.L_x_16858:
[----:B------:R-:W-:Y:S05]  /*9d70*/  BSYNC B2 ;  /* 0x0000000000027941 */ /* 0x000fea0003800000 */
.L_x_16857:
        /* <DEDUP_REMOVED lines=44> */
.L_x_16856:
[----:B------:R-:W-:Y:S05]  /*a040*/  BSYNC B1 ;  /* 0x0000000000017941 */ /* 0x000fea0003800000 */
.L_x_16855:
        /* <DEDUP_REMOVED lines=11> */
.L_x_16859:
        /* <DEDUP_REMOVED lines=12> */
.L_x_16862:
[----:B------:R-:W-:-:S07]  /*a1c0*/  IMAD.MOV.U32 R172, RZ, RZ, R54 ;  /* 0x000000ffffac7224 */ /* 0x000fce00078e0036 */
.L_x_16863:
[----:B------:R-:W-:Y:S05]  /*a1d0*/  BSYNC B1 ;  /* 0x0000000000017941 */ /* 0x000fea0003800000 */
.L_x_16861:
        /* <DEDUP_REMOVED lines=16> */
.L_x_16867:
[----:B------:R-:W-:Y:S05]  /*a2e0*/  BSYNC B2 ;  /* 0x0000000000027941 */ /* 0x000fea0003800000 */
.L_x_16866:
        /* <DEDUP_REMOVED lines=44> */
.L_x_16865:
[----:B------:R-:W-:Y:S05]  /*a5b0*/  BSYNC B1 ;  /* 0x0000000000017941 */ /* 0x000fea0003800000 */
.L_x_16864:
        /* <DEDUP_REMOVED lines=8> */
.L_x_16860:
[----:B------:R-:W-:Y:S02]  /*a640*/  LOP3.LUT P0, RZ, R174, 0x1, RZ, 0xc0, !PT ;  /* 0x00000001aeff7812 */ /* 0x000fe4000780c0ff */
[----:B------:R-:W-:Y:S02]  /*a650*/  SEL R92, RZ, 0x1000000, P5 ;  /* 0x01000000ff5c7807 */ /* 0x000fe40002800000 */
[----:B------:R-:W-:Y:S02]  /*a660*/  SEL R95, RZ, 0x1, P0 ;  /* 0x00000001ff5f7807 */ /* 0x000fe40000000000 */
[----:B------:R-:W-:Y:S02]  /*a670*/  SEL R93, RZ, 0x10000, P4 ;  /* 0x00010000ff5d7807 */ /* 0x000fe40002000000 */
[----:B------:R-:W-:Y:S02]  /*a680*/  SEL R94, RZ, 0x100, P3 ;  /* 0x00000100ff5e7807 */ /* 0x000fe40001800000 */
[----:B------:R-:W-:-:S02]  /*a690*/  LEA R90, P0, R179, UR10, 0x4 ;  /* 0x0000000ab35a7c11 */ /* 0x000fc4000f8020ff */
[C---:B------:R-:W-:Y:S02]  /*a6a0*/  SHF.L.U32 R180, R179.reuse, 0x2, RZ ;  /* 0x00000002b3b47819 */ /* 0x040fe400000006ff */
[C---:B------:R-:W-:Y:S02]  /*a6b0*/  LEA.HI.X R91, R179.reuse, UR11, RZ, 0x4, P0 ;  /* 0x0000000bb35b7c11 */ /* 0x040fe400080f24ff */
[----:B------:R-:W-:Y:S02]  /*a6c0*/  IADD3 R92, R94, R92, R93 ;  /* 0x0000005c5e5c7210 */ /* 0x000fe40007ffe05d */
[----:B------:R-:W-:Y:S01]  /*a6d0*/  SHF.L.U64.HI R181, R179, 0x2, RZ ;  /* 0x00000002b3b57819 */ /* 0x000fe200000102ff */
[----:B------:R0:W-:Y:S01]  /*a6e0*/  STG.E.128 desc[UR4][R90.64], R72 ;  /* 0x000000485a007986 */ /* 0x0001e2000c101d04 */
[----:B------:R-:W-:Y:S01]  /*a6f0*/  IADD3 R88, P0, R180, UR12, RZ ;  /* 0x0000000cb4587c10 */ /* 0x000fe2000ff1e0ff */
[----:B------:R-:W-:-:S03]  /*a700*/  IMAD.IADD R95, R92, 0x1, R95 ;  /* 0x000000015c5f7824 */ /* 0x000fc600078e025f */
[----:B------:R-:W-:-:S05]  /*a710*/  IADD3.X R89, R181, UR13, RZ, P0, !PT ;  /* 0x0000000db5597c10 */ /* 0x000fca00087fe4ff */
[----:B------:R0:W-:Y:S01]  /*a720*/  STG.E desc[UR4][R88.64], R95 ;  /* 0x0000005f58007986 */ /* 0x0001e2000c101904 */
[----:B------:R-:W-:Y:S05]  /*a730*/  @!P1 BRA `(.L_x_16868) ;  /* 0x00000000002c9947 */ /* 0x000fea0003800000 */
[----:B0-----:R-:W-:Y:S01]  /*a740*/  IMAD.U32 R91, R171, 0x10000, RZ ;  /* 0x00010000ab5b7824 */ /* 0x001fe200078e00ff */
[----:B------:R-:W-:Y:S02]  /*a750*/  LOP3.LUT R90, R172, 0xffff, RZ, 0xc0, !PT ;  /* 0x0000ffffac5a7812 */ /* 0x000fe400078ec0ff */
[----:B------:R-:W-:Y:S02]  /*a760*/  LOP3.LUT R93, R170, 0xff, RZ, 0xc0, !PT ;  /* 0x000000ffaa5d7812 */ /* 0x000fe400078ec0ff */
[----:B------:R-:W-:Y:S02]  /*a770*/  LOP3.LUT R91, R91, 0xff0000, RZ, 0xc0, !PT ;  /* 0x00ff00005b5b7812 */ /* 0x000fe400078ec0ff */
[----:B------:R-:W-:Y:S02]  /*a780*/  IADD3 R88, P0, R180, UR6, RZ ;  /* 0x00000006b4587c10 */ /* 0x000fe4000ff1e0ff */
[----:B------:R-:W-:Y:S02]  /*a790*/  LEA R90, R90, R91, 0x18 ;  /* 0x0000005b5a5a7211 */ /* 0x000fe400078ec0ff */
[----:B------:R-:W-:-:S02]  /*a7a0*/  LOP3.LUT R91, R169, 0xff, RZ, 0xc0, !PT ;  /* 0x000000ffa95b7812 */ /* 0x000fc400078ec0ff */
[----:B------:R-:W-:Y:S01]  /*a7b0*/  IADD3.X R89, R181, UR7, RZ, P0, !PT ;  /* 0x00000007b5597c10 */ /* 0x000fe200087fe4ff */
[----:B------:R-:W-:-:S04]  /*a7c0*/  IMAD R90, R93, 0x100, R90 ;  /* 0x000001005d5a7824 */ /* 0x000fc800078e025a */
[----:B------:R-:W-:-:S05]  /*a7d0*/  IMAD.IADD R91, R90, 0x1, R91 ;  /* 0x000000015a5b7824 */ /* 0x000fca00078e025b */
[----:B------:R1:W-:Y:S02]  /*a7e0*/  STG.E desc[UR4][R88.64], R91 ;  /* 0x0000005b58007986 */ /* 0x0003e4000c101904 */
.L_x_16868:
[----:B------:R-:W-:-:S07]  /*a7f0*/  IADD3 R179, R179, 0x100, RZ ;  /* 0x00000100b3b37810 */ /* 0x000fce0007ffe0ff */
.L_x_16803:
[----:B------:R-:W-:Y:S05]  /*a800*/  BSYNC B0 ;  /* 0x0000000000007941 */ /* 0x000fea0003800000 */
.L_x_16802:
        /* <DEDUP_REMOVED lines=29> */
.L_x_16872:
[----:B------:R-:W-:-:S07]  /*a9e0*/  IMAD.MOV.U32 R182, RZ, RZ, R54 ;  /* 0x000000ffffb67224 */ /* 0x000fce00078e0036 */
.L_x_16873:
[----:B------:R-:W-:Y:S05]  /*a9f0*/  BSYNC B1 ;  /* 0x0000000000017941 */ /* 0x000fea0003800000 */
.L_x_16871:
        /* <DEDUP_REMOVED lines=16> */
.L_x_16877:
[----:B------:R-:W-:Y:S05]  /*ab00*/  BSYNC B2 ;  /* 0x0000000000027941 */ /* 0x000fea0003800000 */
.L_x_16876:
        /* <DEDUP_REMOVED lines=44> */
.L_x_16875:
[----:B------:R-:W-:Y:S05]  /*add0*/  BSYNC B1 ;  /* 0x0000000000017941 */ /* 0x000fea0003800000 */
.L_x_16874:
        /* <DEDUP_REMOVED lines=18> */
.L_x_16878:
        /* <DEDUP_REMOVED lines=12> */
.L_x_16881:
[----:B------:R-:W-:-:S07]  /*afc0*/  IMAD.MOV.U32 R169, RZ, RZ, R54 ;  /* 0x000000ffffa97224 */ /* 0x000fce00078e0036 */
.L_x_16882:
[----:B------:R-:W-:Y:S05]  /*afd0*/  BSYNC B1 ;  /* 0x0000000000017941 */ /* 0x000fea0003800000 */
.L_x_16880:
        /* <DEDUP_REMOVED lines=16> */
.L_x_16886:
[----:B------:R-:W-:Y:S05]  /*b0e0*/  BSYNC B2 ;  /* 0x0000000000027941 */ /* 0x000fea0003800000 */
.L_x_16885:
        /* <DEDUP_REMOVED lines=44> */
.L_x_16884:
[----:B------:R-:W-:Y:S05]  /*b3b0*/  BSYNC B1 ;  /* 0x0000000000017941 */ /* 0x000fea0003800000 */
.L_x_16883:
        /* <DEDUP_REMOVED lines=8> */
.L_x_16879:
        /* <DEDUP_REMOVED lines=12> */
.L_x_16888:
[----:B------:R-:W-:-:S07]  /*b500*/  IMAD.MOV.U32 R183, RZ, RZ, R54 ;  /* 0x000000ffffb77224 */ /* 0x000fce00078e0036 */
.L_x_16889:
[----:B------:R-:W-:Y:S05]  /*b510*/  BSYNC B1 ;  /* 0x0000000000017941 */ /* 0x000fea0003800000 */
.L_x_16887:
        /* <DEDUP_REMOVED lines=16> */
.L_x_16893:
[----:B------:R-:W-:Y:S05]  /*b620*/  BSYNC B2 ;  /* 0x0000000000027941 */ /* 0x000fea0003800000 */
.L_x_16892:
        /* <DEDUP_REMOVED lines=44> */
.L_x_16891:
[----:B------:R-:W-:Y:S05]  /*b8f0*/  BSYNC B1 ;  /* 0x0000000000017941 */ /* 0x000fea0003800000 */
.L_x_16890:
        /* <DEDUP_REMOVED lines=11> */
.L_x_16894:
        /* <DEDUP_REMOVED lines=12> */
.L_x_16897:
[----:B------:R-:W-:-:S07]  /*ba70*/  IMAD.MOV.U32 R170, RZ, RZ, R54 ;  /* 0x000000ffffaa7224 */ /* 0x000fce00078e0036 */
.L_x_16898:
[----:B------:R-:W-:Y:S05]  /*ba80*/  BSYNC B1 ;  /* 0x0000000000017941 */ /* 0x000fea0003800000 */
.L_x_16896:
        /* <DEDUP_REMOVED lines=16> */
.L_x_16902:
[----:B------:R-:W-:Y:S05]  /*bb90*/  BSYNC B2 ;  /* 0x0000000000027941 */ /* 0x000fea0003800000 */
.L_x_16901:
        /* <DEDUP_REMOVED lines=44> */
.L_x_16900:
[----:B------:R-:W-:Y:S05]  /*be60*/  BSYNC B1 ;  /* 0x0000000000017941 */ /* 0x000fea0003800000 */
.L_x_16899:
        /* <DEDUP_REMOVED lines=8> */
.L_x_16895:
        /* <DEDUP_REMOVED lines=12> */
.L_x_16904:
[----:B------:R-:W-:-:S07]  /*bfb0*/  IMAD.MOV.U32 R183, RZ, RZ, R54 ;  /* 0x000000ffffb77224 */ /* 0x000fce00078e0036 */
.L_x_16905:
[----:B------:R-:W-:Y:S05]  /*bfc0*/  BSYNC B1 ;  /* 0x0000000000017941 */ /* 0x000fea0003800000 */
.L_x_16903:
        /* <DEDUP_REMOVED lines=16> */
.L_x_16909:
[----:B------:R-:W-:Y:S05]  /*c0d0*/  BSYNC B2 ;  /* 0x0000000000027941 */ /* 0x000fea0003800000 */
.L_x_16908:
        /* <DEDUP_REMOVED lines=44> */
.L_x_16907:
[----:B------:R-:W-:Y:S05]  /*c3a0*/  BSYNC B1 ;  /* 0x0000000000017941 */ /* 0x000fea0003800000 */
.L_x_16906:
        /* <DEDUP_REMOVED lines=11> */
.L_x_16910:
        /* <DEDUP_REMOVED lines=12> */
.L_x_16913:
[----:B------:R-:W-:-:S07]  /*c520*/  MOV R171, R54 ;  /* 0x0000003600ab7202 */ /* 0x000fce0000000f00 */
.L_x_16914:
[----:B------:R-:W-:Y:S05]  /*c530*/  BSYNC B1 ;  /* 0x0000000000017941 */ /* 0x000fea0003800000 */
.L_x_16912:
        /* <DEDUP_REMOVED lines=16> */
.L_x_16918:
[----:B------:R-:W-:Y:S05]  /*c640*/  BSYNC B2 ;  /* 0x0000000000027941 */ /* 0x000fea0003800000 */
.L_x_16917:
        /* <DEDUP_REMOVED lines=44> */
.L_x_16916:
[----:B------:R-:W-:Y:S05]  /*c910*/  BSYNC B1 ;  /* 0x0000000000017941 */ /* 0x000fea0003800000 */
.L_x_16915:
        /* <DEDUP_REMOVED lines=8> */
.L_x_16911:
        /* <DEDUP_REMOVED lines=12> */
.L_x_16920:
[----:B------:R-:W-:-:S07]  /*ca60*/  MOV R183, R54 ;  /* 0x0000003600b77202 */ /* 0x000fce0000000f00 */
.L_x_16921:
[----:B------:R-:W-:Y:S05]  /*ca70*/  BSYNC B1 ;  /* 0x0000000000017941 */ /* 0x000fea0003800000 */
.L_x_16919:
        /* <DEDUP_REMOVED lines=16> */
.L_x_16925:
[----:B------:R-:W-:Y:S05]  /*cb80*/  BSYNC B2 ;  /* 0x0000000000027941 */ /* 0x000fea0003800000 */
.L_x_16924:
        /* <DEDUP_REMOVED lines=44> */
.L_x_16923:
[----:B------:R-:W-:Y:S05]  /*ce50*/  BSYNC B1 ;  /* 0x0000000000017941 */ /* 0x000fea0003800000 */
.L_x_16922:
        /* <DEDUP_REMOVED lines=11> */
.L_x_16926:
        /* <DEDUP_REMOVED lines=12> */
.L_x_16929:
[----:B------:R-:W-:-:S07]  /*cfd0*/  IMAD.MOV.U32 R172, RZ, RZ, R54 ;  /* 0x000000ffffac7224 */ /* 0x000fce00078e0036 */
.L_x_16930:
[----:B------:R-:W-:Y:S05]  /*cfe0*/  BSYNC B1 ;  /* 0x0000000000017941 */ /* 0x000fea0003800000 */
.L_x_16928:
        /* <DEDUP_REMOVED lines=16> */
.L_x_16934:
[----:B------:R-:W-:Y:S05]  /*d0f0*/  BSYNC B2 ;  /* 0x0000000000027941 */ /* 0x000fea0003800000 */
.L_x_16933:
        /* <DEDUP_REMOVED lines=44> */
.L_x_16932:
[----:B------:R-:W-:Y:S05]  /*d3c0*/  BSYNC B1 ;  /* 0x0000000000017941 */ /* 0x000fea0003800000 */
.L_x_16931:
        /* <DEDUP_REMOVED lines=8> */
.L_x_16927:
        /* <DEDUP_REMOVED lines=27> */
.L_x_16935:
[----:B------:R-:W-:-:S07]  /*d600*/  VIADD R179, R179, 0x100 ;  /* 0x00000100b3b37836 */ /* 0x000fce0000000000 */
.L_x_16870:
[----:B------:R-:W-:Y:S05]  /*d610*/  BSYNC B0 ;  /* 0x0000000000007941 */ /* 0x000fea0003800000 */
.L_x_16869:
        /* <DEDUP_REMOVED lines=29> */
.L_x_16939:
[----:B------:R-:W-:-:S07]  /*d7f0*/  MOV R182, R54 ;  /* 0x0000003600b67202 */ /* 0x000fce0000000f00 */
.L_x_16940:
[----:B------:R-:W-:Y:S05]  /*d800*/  BSYNC B1 ;  /* 0x0000000000017941 */ /* 0x000fea0003800000 */
.L_x_16938:
        /* <DEDUP_REMOVED lines=16> */
.L_x_16944:
[----:B------:R-:W-:Y:S05]  /*d910*/  BSYNC B2 ;  /* 0x0000000000027941 */ /* 0x000fea0003800000 */
.L_x_16943:
        /* <DEDUP_REMOVED lines=44> */
.L_x_16942:
[----:B------:R-:W-:Y:S05]  /*dbe0*/  BSYNC B1 ;  /* 0x0000000000017941 */ /* 0x000fea0003800000 */
.L_x_16941:
        /* <DEDUP_REMOVED lines=18> */
.L_x_16945:
        /* <DEDUP_REMOVED lines=12> */
.L_x_16948:
[----:B------:R-:W-:-:S07]  /*ddd0*/  MOV R169, R54 ;  /* 0x0000003600a97202 */ /* 0x000fce0000000f00 */
.L_x_16949:
[----:B------:R-:W-:Y:S05]  /*dde0*/  BSYNC B1 ;  /* 0x0000000000017941 */ /* 0x000fea0003800000 */
.L_x_16947:
        /* <DEDUP_REMOVED lines=16> */
.L_x_16953:
[----:B------:R-:W-:Y:S05]  /*def0*/  BSYNC B2 ;  /* 0x0000000000027941 */ /* 0x000fea0003800000 */
.L_x_16952:
        /* <DEDUP_REMOVED lines=44> */
.L_x_16951:
[----:B------:R-:W-:Y:S05]  /*e1c0*/  BSYNC B1 ;  /* 0x0000000000017941 */ /* 0x000fea0003800000 */
.L_x_16950:
        /* <DEDUP_REMOVED lines=8> */
.L_x_16946:
        /* <DEDUP_REMOVED lines=12> */
.L_x_16955:
[----:B------:R-:W-:-:S07]  /*e310*/  MOV R183, R54 ;  /* 0x0000003600b77202 */ /* 0x000fce0000000f00 */
.L_x_16956:
[----:B------:R-:W-:Y:S05]  /*e320*/  BSYNC B1 ;  /* 0x0000000000017941 */ /* 0x000fea0003800000 */
.L_x_16954:
        /* <DEDUP_REMOVED lines=16> */
.L_x_16960:
[----:B------:R-:W-:Y:S05]  /*e430*/  BSYNC B2 ;  /* 0x0000000000027941 */ /* 0x000fea0003800000 */
.L_x_16959:
        /* <DEDUP_REMOVED lines=44> */
.L_x_16958:
[----:B------:R-:W-:Y:S05]  /*e700*/  BSYNC B1 ;  /* 0x0000000000017941 */ /* 0x000fea0003800000 */
.L_x_16957:
        /* <DEDUP_REMOVED lines=11> */
.L_x_16961:
        /* <DEDUP_REMOVED lines=12> */
.L_x_16964:
[----:B------:R-:W-:-:S07]  /*e880*/  IMAD.MOV.U32 R170, RZ, RZ, R54 ;  /* 0x000000ffffaa7224 */ /* 0x000fce00078e0036 */
.L_x_16965:
[----:B------:R-:W-:Y:S05]  /*e890*/  BSYNC B1 ;  /* 0x0000000000017941 */ /* 0x000fea0003800000 */
.L_x_16963:
        /* <DEDUP_REMOVED lines=16> */
.L_x_16969:
[----:B------:R-:W-:Y:S05]  /*e9a0*/  BSYNC B2 ;  /* 0x0000000000027941 */ /* 0x000fea0003800000 */
.L_x_16968:
        /* <DEDUP_REMOVED lines=44> */
.L_x_16967:
[----:B------:R-:W-:Y:S05]  /*ec70*/  BSYNC B1 ;  /* 0x0000000000017941 */ /* 0x000fea0003800000 */
.L_x_16966:
        /* <DEDUP_REMOVED lines=8> */
.L_x_16962:
        /* <DEDUP_REMOVED lines=12> */
.L_x_16971:
[----:B------:R-:W-:-:S07]  /*edc0*/  IMAD.MOV.U32 R183, RZ, RZ, R54 ;  /* 0x000000ffffb77224 */ /* 0x000fce00078e0036 */
.L_x_16972:
[----:B------:R-:W-:Y:S05]  /*edd0*/  BSYNC B1 ;  /* 0x0000000000017941 */ /* 0x000fea0003800000 */
.L_x_16970:
        /* <DEDUP_REMOVED lines=16> */
.L_x_16976:
[----:B------:R-:W-:Y:S05]  /*eee0*/  BSYNC B2 ;  /* 0x0000000000027941 */ /* 0x000fea0003800000 */
.L_x_16975:
        /* <DEDUP_REMOVED lines=44> */
.L_x_16974:
[----:B------:R-:W-:Y:S05]  /*f1b0*/  BSYNC B1 ;  /* 0x0000000000017941 */ /* 0x000fea0003800000 */
.L_x_16973:
        /* <DEDUP_REMOVED lines=11> */
.L_x_16977:
        /* <DEDUP_REMOVED lines=12> */
.L_x_16980:
[----:B------:R-:W-:-:S07]  /*f330*/  IMAD.MOV.U32 R171, RZ, RZ, R54 ;  /* 0x000000ffffab7224 */ /* 0x000fce00078e0036 */
.L_x_16981:
[----:B------:R-:W-:Y:S05]  /*f340*/  BSYNC B1 ;  /* 0x0000000000017941 */ /* 0x000fea0003800000 */
.L_x_16979:
        /* <DEDUP_REMOVED lines=16> */
.L_x_16985:
[----:B------:R-:W-:Y:S05]  /*f450*/  BSYNC B2 ;  /* 0x0000000000027941 */ /* 0x000fea0003800000 */
.L_x_16984:
        /* <DEDUP_REMOVED lines=44> */
.L_x_16983:
[----:B------:R-:W-:Y:S05]  /*f720*/  BSYNC B1 ;  /* 0x0000000000017941 */ /* 0x000fea0003800000 */
.L_x_16982:
        /* <DEDUP_REMOVED lines=8> */
.L_x_16978:
        /* <DEDUP_REMOVED lines=12> */
.L_x_16987:
[----:B------:R-:W-:-:S07]  /*f870*/  IMAD.MOV.U32 R183, RZ, RZ, R54 ;  /* 0x000000ffffb77224 */ /* 0x000fce00078e0036 */
.L_x_16988:
[----:B------:R-:W-:Y:S05]  /*f880*/  BSYNC B1 ;  /* 0x0000000000017941 */ /* 0x000fea0003800000 */
.L_x_16986:
        /* <DEDUP_REMOVED lines=16> */
.L_x_16992:
[----:B------:R-:W-:Y:S05]  /*f990*/  BSYNC B2 ;  /* 0x0000000000027941 */ /* 0x000fea0003800000 */
.L_x_16991:
        /* <DEDUP_REMOVED lines=44> */
.L_x_16990:
[----:B------:R-:W-:Y:S05]  /*fc60*/  BSYNC B1 ;  /* 0x0000000000017941 */ /* 0x000fea0003800000 */
.L_x_16989:
        /* <DEDUP_REMOVED lines=11> */
.L_x_16993:
        /* <DEDUP_REMOVED lines=12> */
.L_x_16996:
[----:B------:R-:W-:-:S07]  /*fde0*/  IMAD.MOV.U32 R172, RZ, RZ, R54 ;  /* 0x000000ffffac7224 */ /* 0x000fce00078e0036 */
.L_x_16997:
[----:B------:R-:W-:Y:S05]  /*fdf0*/  BSYNC B1 ;  /* 0x0000000000017941 */ /* 0x000fea0003800000 */
.L_x_16995:
        /* <DEDUP_REMOVED lines=16> */
.L_x_17001:
[----:B------:R-:W-:Y:S05]  /*ff00*/  BSYNC B2 ;  /* 0x0000000000027941 */ /* 0x000fea0003800000 */
.L_x_17000:
        /* <DEDUP_REMOVED lines=44> */
.L_x_16999:
[----:B------:R-:W-:Y:S05]  /*101d0*/  BSYNC B1 ;  /* 0x0000000000017941 */ /* 0x000fea0003800000 */
.L_x_16998:
        /* <DEDUP_REMOVED lines=8> */
.L_x_16994:
        /* <DEDUP_REMOVED lines=23> */
[----:B------:R-:W-:Y:S02]  /*103d0*/  IADD3.X R89, R181, UR7, RZ, P0, !PT ;  /* 0x00000007b5597c10 */ /* 0x000fe400087fe4ff */
[----:B------:R-:W-:-:S05]  /*103e0*/  LEA R90, R93, R90, 0x8 ;  /* 0x0000005a5d5a7211 */ /* 0x000fca00078e40ff */
[----:B------:R-:W-:-:S05]  /*103f0*/  IMAD.IADD R91, R90, 0x1, R91 ;  /* 0x000000015a5b7824 */ /* 0x000fca00078e025b */
[----:B------:R1:W-:Y:S02]  /*10400*/  STG.E desc[UR4][R88.64], R91 ;  /* 0x0000005b58007986 */ /* 0x0003e4000c101904 */
.L_x_17002:
[----:B------:R-:W-:-:S07]  /*10410*/  IADD3 R179, R179, 0x100, RZ ;  /* 0x00000100b3b37810 */ /* 0x000fce0007ffe0ff */
.L_x_16937:
[----:B------:R-:W-:Y:S05]  /*10420*/  BSYNC B0 ;  /* 0x0000000000007941 */ /* 0x000fea0003800000 */
.L_x_16936:
        /* <DEDUP_REMOVED lines=29> */
.L_x_17006:
[----:B------:R-:W-:-:S07]  /*10600*/  IMAD.MOV.U32 R182, RZ, RZ, R54 ;  /* 0x000000ffffb67224 */ /* 0x000fce00078e0036 */
.L_x_17007:
[----:B------:R-:W-:Y:S05]  /*10610*/  BSYNC B1 ;  /* 0x0000000000017941 */ /* 0x000fea0003800000 */
.L_x_17005:
        /* <DEDUP_REMOVED lines=16> */
.L_x_17011:
[----:B------:R-:W-:Y:S05]  /*10720*/  BSYNC B2 ;  /* 0x0000000000027941 */ /* 0x000fea0003800000 */
.L_x_17010:
        /* <DEDUP_REMOVED lines=44> */
.L_x_17009:
[----:B------:R-:W-:Y:S05]  /*109f0*/  BSYNC B1 ;  /* 0x0000000000017941 */ /* 0x000fea0003800000 */
.L_x_17008:
        /* <DEDUP_REMOVED lines=18> */
.L_x_17012:
        /* <DEDUP_REMOVED lines=12> */
.L_x_17015:
[----:B------:R-:W-:-:S07]  /*10be0*/  IMAD.MOV.U32 R169, RZ, RZ, R54 ;  /* 0x000000ffffa97224 */ /* 0x000fce00078e0036 */
.L_x_17016:
[----:B------:R-:W-:Y:S05]  /*10bf0*/  BSYNC B1 ;  /* 0x0000000000017941 */ /* 0x000fea0003800000 */
.L_x_17014:
        /* <DEDUP_REMOVED lines=16> */
.L_x_17020:
[----:B------:R-:W-:Y:S05]  /*10d00*/  BSYNC B2 ;  /* 0x0000000000027941 */ /* 0x000fea0003800000 */
.L_x_17019:
        /* <DEDUP_REMOVED lines=44> */
.L_x_17018:
[----:B------:R-:W-:Y:S05]  /*10fd0*/  BSYNC B1 ;  /* 0x0000000000017941 */ /* 0x000fea0003800000 */
.L_x_17017:
        /* <DEDUP_REMOVED lines=8> */
.L_x_17013:
        /* <DEDUP_REMOVED lines=12> */
.L_x_17022:
[----:B------:R-:W-:-:S07]  /*11120*/  MOV R183, R54 ;  /* 0x0000003600b77202 */ /* 0x000fce0000000f00 */
.L_x_17023:
[----:B------:R-:W-:Y:S05]  /*11130*/  BSYNC B1 ;  /* 0x0000000000017941 */ /* 0x000fea0003800000 */
.L_x_17021:
        /* <DEDUP_REMOVED lines=16> */
.L_x_17027:
[----:B------:R-:W-:Y:S05]  /*11240*/  BSYNC B2 ;  /* 0x0000000000027941 */ /* 0x000fea0003800000 */
.L_x_17026:
        /* <DEDUP_REMOVED lines=44> */
.L_x_17025:
[----:B------:R-:W-:Y:S05]  /*11510*/  BSYNC B1 ;  /* 0x0000000000017941 */ /* 0x000fea0003800000 */
.L_x_17024:
        /* <DEDUP_REMOVED lines=11> */
.L_x_17028:
        /* <DEDUP_REMOVED lines=12> */
.L_x_17031:
[----:B------:R-:W-:-:S07]  /*11690*/  IMAD.MOV.U32 R170, RZ, RZ, R54 ;  /* 0x000000ffffaa7224 */ /* 0x000fce00078e0036 */
.L_x_17032:
[----:B------:R-:W-:Y:S05]  /*116a0*/  BSYNC B1 ;  /* 0x0000000000017941 */ /* 0x000fea0003800000 */
.L_x_17030:
        /* <DEDUP_REMOVED lines=16> */
.L_x_17036:
[----:B------:R-:W-:Y:S05]  /*117b0*/  BSYNC B2 ;  /* 0x0000000000027941 */ /* 0x000fea0003800000 */
.L_x_17035:
        /* <DEDUP_REMOVED lines=44> */
.L_x_17034:
[----:B------:R-:W-:Y:S05]  /*11a80*/  BSYNC B1 ;  /* 0x0000000000017941 */ /* 0x000fea0003800000 */
.L_x_17033:
        /* <DEDUP_REMOVED lines=8> */
.L_x_17029:
        /* <DEDUP_REMOVED lines=12> */
.L_x_17038:
[----:B------:R-:W-:-:S07]  /*11bd0*/  MOV R183, R54 ;  /* 0x0000003600b77202 */ /* 0x000fce0000000f00 */
.L_x_17039:
[----:B------:R-:W-:Y:S05]  /*11be0*/  BSYNC B1 ;  /* 0x0000000000017941 */ /* 0x000fea0003800000 */
.L_x_17037:
        /* <DEDUP_REMOVED lines=16> */
.L_x_17043:
[----:B------:R-:W-:Y:S05]  /*11cf0*/  BSYNC B2 ;  /* 0x0000000000027941 */ /* 0x000fea0003800000 */
.L_x_17042:
        /* <DEDUP_REMOVED lines=44> */
.L_x_17041:
[----:B------:R-:W-:Y:S05]  /*11fc0*/  BSYNC B1 ;  /* 0x0000000000017941 */ /* 0x000fea0003800000 */
.L_x_17040:
        /* <DEDUP_REMOVED lines=11> */
.L_x_17044:
        /* <DEDUP_REMOVED lines=12> */
.L_x_17047:
[----:B------:R-:W-:-:S07]  /*12140*/  IMAD.MOV.U32 R171, RZ, RZ, R54 ;  /* 0x000000ffffab7224 */ /* 0x000fce00078e0036 */
.L_x_17048:
[----:B------:R-:W-:Y:S05]  /*12150*/  BSYNC B1 ;  /* 0x0000000000017941 */ /* 0x000fea0003800000 */
.L_x_17046:
        /* <DEDUP_REMOVED lines=16> */
.L_x_17052:
[----:B------:R-:W-:Y:S05]  /*12260*/  BSYNC B2 ;  /* 0x0000000000027941 */ /* 0x000fea0003800000 */
.L_x_17051:
        /* <DEDUP_REMOVED lines=44> */
.L_x_17050:
[----:B------:R-:W-:Y:S05]  /*12530*/  BSYNC B1 ;  /* 0x0000000000017941 */ /* 0x000fea0003800000 */
.L_x_17049:
        /* <DEDUP_REMOVED lines=8> */
.L_x_17045:
        /* <DEDUP_REMOVED lines=12> */
.L_x_17054:
[----:B------:R-:W-:-:S07]  /*12680*/  MOV R183, R54 ;  /* 0x0000003600b77202 */ /* 0x000fce0000000f00 */
.L_x_17055:
[----:B------:R-:W-:Y:S05]  /*12690*/  BSYNC B1 ;  /* 0x0000000000017941 */ /* 0x000fea0003800000 */
.L_x_17053:
        /* <DEDUP_REMOVED lines=16> */
.L_x_17059:
[----:B------:R-:W-:Y:S05]  /*127a0*/  BSYNC B2 ;  /* 0x0000000000027941 */ /* 0x000fea0003800000 */
.L_x_17058:
        /* <DEDUP_REMOVED lines=44> */
.L_x_17057:
[----:B------:R-:W-:Y:S05]  /*12a70*/  BSYNC B1 ;  /* 0x0000000000017941 */ /* 0x000fea0003800000 */
.L_x_17056:
        /* <DEDUP_REMOVED lines=11> */
.L_x_17060:
        /* <DEDUP_REMOVED lines=12> */
.L_x_17063:
[----:B------:R-:W-:-:S07]  /*12bf0*/  IMAD.MOV.U32 R172, RZ, RZ, R54 ;  /* 0x000000ffffac7224 */ /* 0x000fce00078e0036 */
.L_x_17064:
[----:B------:R-:W-:Y:S05]  /*12c00*/  BSYNC B1 ;  /* 0x0000000000017941 */ /* 0x000fea0003800000 */
.L_x_17062:
        /* <DEDUP_REMOVED lines=16> */
.L_x_17068:
[----:B------:R-:W-:Y:S05]  /*12d10*/  BSYNC B2 ;  /* 0x0000000000027941 */ /* 0x000fea0003800000 */
.L_x_17067:
        /* <DEDUP_REMOVED lines=44> */
.L_x_17066:
[----:B------:R-:W-:Y:S05]  /*12fe0*/  BSYNC B1 ;  /* 0x0000000000017941 */ /* 0x000fea0003800000 */
.L_x_17065:
        /* <DEDUP_REMOVED lines=8> */
.L_x_17061:
[----:B------:R-:W-:Y:S02]  /*13070*/  LOP3.LUT P0, RZ, R174, 0x1, RZ, 0xc0, !PT ;  /* 0x00000001aeff7812 */ /* 0x000fe4000780c0ff */
[----:B------:R-:W-:Y:S02]  /*13080*/  SEL R92, RZ, 0x1000000, P5 ;  /* 0x01000000ff5c7807 */ /* 0x000fe40002800000 */
[----:B------:R-:W-:Y:S02]  /*13090*/  SEL R95, RZ, 0x1, P0 ;  /* 0x00000001ff5f7807 */ /* 0x000fe40000000000 */
[----:B------:R-:W-:Y:S02]  /*130a0*/  SEL R93, RZ, 0x10000, P4 ;  /* 0x00010000ff5d7807 */ /* 0x000fe40002000000 */
[----:B------:R-:W-:Y:S02]  /*130b0*/  SEL R94, RZ, 0x100, P3 ;  /* 0x00000100ff5e7807 */ /* 0x000fe40001800000 */
[----:B------:R-:W-:-:S02]  /*130c0*/  LEA R88, P0, R179, UR10, 0x4 ;  /* 0x0000000ab3587c11 */ /* 0x000fc4000f8020ff */
[C---:B------:R-:W-:Y:S02]  /*130d0*/  SHF.L.U32 R180, R179.reuse, 0x2, RZ ;  /* 0x00000002b3b47819 */ /* 0x040fe400000006ff */
[----:B------:R-:W-:Y:S02]  /*130e0*/  LEA.HI.X R89, R179, UR11, RZ, 0x4, P0 ;  /* 0x0000000bb3597c11 */ /* 0x000fe400080f24ff */
[----:B------:R-:W-:Y:S02]  /*130f0*/  IADD3 R92, R94, R92, R93 ;  /* 0x0000005c5e5c7210 */ /* 0x000fe40007ffe05d */
[----:B------:R-:W-:Y:S01]  /*13100*/  SHF.R.U32.HI R179, RZ, 0x1e, R179 ;  /* 0x0000001effb37819 */ /* 0x000fe200000116b3 */
[----:B------:R2:W-:Y:S01]  /*13110*/  STG.E.128 desc[UR4][R88.64], R84 ;  /* 0x0000005458007986 */ /* 0x0005e2000c101d04 */
[----:B------:R-:W-:Y:S01]  /*13120*/  IADD3 R90, P0, R180, UR12, RZ ;  /* 0x0000000cb45a7c10 */ /* 0x000fe2000ff1e0ff */
[----:B------:R-:W-:-:S03]  /*13130*/  IMAD.IADD R95, R92, 0x1, R95 ;  /* 0x000000015c5f7824 */ /* 0x000fc600078e025f */
[----:B------:R-:W-:-:S05]  /*13140*/  IADD3.X R91, R179, UR13, RZ, P0, !PT ;  /* 0x0000000db35b7c10 */ /* 0x000fca00087fe4ff */
[----:B------:R2:W-:Y:S01]  /*13150*/  STG.E desc[UR4][R90.64], R95 ;  /* 0x0000005f5a007986 */ /* 0x0005e2000c101904 */
[----:B------:R-:W-:Y:S05]  /*13160*/  @!P1 BRA `(.L_x_17004) ;  /* 0x00000000002c9947 */ /* 0x000fea0003800000 */
[----:B--2---:R-:W-:Y:S02]  /*13170*/  SHF.L.U32 R91, R171, 0x10, RZ ;  /* 0x00000010ab5b7819 */ /* 0x004fe400000006ff */
        /* <DEDUP_REMOVED lines=10> */
.L_x_17004:
[----:B------:R-:W-:Y:S05]  /*13220*/  BSYNC B0 ;  /* 0x0000000000007941 */ /* 0x000fea0003800000 */
.L_x_17003:
[----:B0123--:R-:W-:Y:S01]  /*13230*/  FADD.FTZ R88, RZ, R64 ;  /* 0x00000040ff587221 */ /* 0x00ffe20000010000 */
[----:B------:R-:W-:Y:S01]  /*13240*/  LOP3.LUT P0, RZ, R174, 0x2, RZ, 0xc0, !PT ;  /* 0x00000002aeff7812 */ /* 0x000fe2000780c0ff */
[----:B------:R-:W-:Y:S01]  /*13250*/  UMOV UR18, 0xffffffff ;  /* 0xffffffff00127882 */ /* 0x000fe20000000000 */
[----:B------:R-:W-:Y:S01]  /*13260*/  ISETP.GT.U32.AND P5, PT, R11, 0x1ff, PT ;  /* 0x000001ff0b00780c */ /* 0x000fe20003fa4070 */
[----:B------:R-:W-:Y:S01]  /*13270*/  FADD.FTZ R89, R65, R88 ;  /* 0x0000005841597221 */ /* 0x000fe20000010000 */
[C---:B------:R-:W-:Y:S02]  /*13280*/  ISETP.GT.U32.AND P4, PT, R11.reuse, 0x2ff, PT ;  /* 0x000002ff0b00780c */ /* 0x040fe40003f84070 */
[C---:B------:R-:W-:Y:S01]  /*13290*/  ISETP.GT.U32.AND P3, PT, R11.reuse, 0x3ff, PT ;  /* 0x000003ff0b00780c */ /* 0x040fe20003f64070 */
[----:B------:R-:W-:Y:S01]  /*132a0*/  FADD.FTZ R88, R66, R89 ;  /* 0x0000005942587221 */ /* 0x000fe20000010000 */
[----:B------:R-:W-:Y:S02]  /*132b0*/  ISETP.GT.U32.AND P2, PT, R11, 0x4ff, PT ;  /* 0x000004ff0b00780c */ /* 0x000fe40003f44070 */
[----:B------:R-:W-:Y:S01]  /*132c0*/  LOP3.LUT P1, RZ, R178, 0xff, RZ, 0xc0, !PT ;  /* 0x000000ffb2ff7812 */ /* 0x000fe2000782c0ff */
[----:B------:R-:W-:Y:S01]  /*132d0*/  FADD.FTZ R88, R67, R88 ;  /* 0x0000005843587221 */ /* 0x000fe20000010000 */
[----:B------:R-:W-:-:S02]  /*132e0*/  LOP3.LUT P6, RZ, R7, 0x1f, RZ, 0xc0, !PT ;  /* 0x0000001f07ff7812 */ /* 0x000fc400078cc0ff */
[----:B------:R-:W-:Y:S02]  /*132f0*/  LOP3.LUT R174, R174, 0xfffffffe, RZ, 0xc0, !PT ;  /* 0xfffffffeaeae7812 */ /* 0x000fe400078ec0ff */
[----:B------:R-:W-:Y:S02]  /*13300*/  FSEL R89, R88, RZ, P0 ;  /* 0x000000ff58597208 */ /* 0x000fe40000000000 */
[----:B------:R-:W-:-:S03]  /*13310*/  ISETP.GT.U32.AND P0, PT, R11, 0x5ff, PT ;  /* 0x000005ff0b00780c */ /* 0x000fc60003f04070 */
[----:B------:R-:W-:-:S04]  /*13320*/  FADD.FTZ R88, R68, R89 ;  /* 0x0000005944587221 */ /* 0x000fc80000010000 */
[----:B------:R-:W-:Y:S01]  /*13330*/  FADD.FTZ R91, R69, R88 ;  /* 0x00000058455b7221 */ /* 0x000fe20000010000 */
[----:B------:R-:W-:-:S03]  /*13340*/  @P6 LOP3.LUT R174, R174, 0x1, RZ, 0xfc, !PT ;  /* 0x00000001aeae6812 */ /* 0x000fc600078efcff */
        /* <DEDUP_REMOVED lines=17> */
[----:B------:R-:W-:-:S03]  /*13460*/  @!P1 IADD3 R90, R90, 0x8, RZ ;  /* 0x000000085a5a9810 */ /* 0x000fc60007ffe0ff */
[----:B------:R-:W-:-:S04]  /*13470*/  FADD.FTZ R93, R85, R88 ;  /* 0x00000058555d7221 */ /* 0x000fc80000010000 */
[----:B------:R-:W-:-:S04]  /*13480*/  FADD.FTZ R88, R86, R93 ;  /* 0x0000005d56587221 */ /* 0x000fc80000010000 */
[----:B------:R-:W-:Y:S01]  /*13490*/  @P0 FADD.FTZ R89, R87, R88 ;  /* 0x0000005857590221 */ /* 0x000fe20000010000 */
[----:B------:R-:W-:Y:S06]  /*134a0*/  BRA.DIV UR18, `(.L_x_17069) ;  /* 0x0000001612107947 */ /* 0x000fec000b800000 */
[----:B------:R-:W0:Y:S01]  /*134b0*/  SHFL.BFLY PT, R88, R89, 0x1, 0x1f ;  /* 0x0c201f0059587f89 */ /* 0x000e2200000e0000 */
[----:B------:R-:W-:Y:S01]  /*134c0*/  LOP3.LUT P6, RZ, R174, 0x2, RZ, 0xc0, !PT ;  /* 0x00000002aeff7812 */ /* 0x000fe200078cc0ff */
        /* <DEDUP_REMOVED lines=68> */
.L_x_17093:
[----:B------:R-:W-:Y:S01]  /*13910*/  LOP3.LUT P0, RZ, R7, 0x1f, RZ, 0xc0, !PT ;  /* 0x0000001f07ff7812 */ /* 0x000fe2000780c0ff */
[----:B------:R-:W-:Y:S05]  /*13920*/  WARPSYNC.ALL ;  /* 0x0000000000007948 */ /* 0x000fea0003800000 */
[----:B------:R-:W-:-:S07]  /*13930*/  LOP3.LUT R91, R91, 0x7, RZ, 0xc0, !PT ;  /* 0x000000075b5b7812 */ /* 0x000fce00078ec0ff */
[----:B------:R-:W2:Y:S01]  /*13940*/  @!P0 S2R R92, SR_CgaCtaId ;  /* 0x00000000005c8919 */ /* 0x000ea20000008800 */
[----:B------:R-:W-:-:S04]  /*13950*/  @!P0 MOV R89, 0x400 ;  /* 0x0000040000598802 */ /* 0x000fc80000000f00 */
[----:B--2---:R-:W-:Y:S01]  /*13960*/  @!P0 LEA R93, R92, R89, 0x18 ;  /* 0x000000595c5d8211 */ /* 0x004fe200078ec0ff */
        /* <DEDUP_REMOVED lines=10> */
[C---:B------:R-:W-:Y:S02]  /*13a10*/  LOP3.LUT P3, RZ, R174.reuse, 0x80, RZ, 0xc0, !PT ;  /* 0x00000080aeff7812 */ /* 0x040fe4000786c0ff */
[----:B------:R-:W-:-:S03]  /*13a20*/  LOP3.LUT P2, RZ, R174, 0x2, RZ, 0xc0, !PT ;  /* 0x00000002aeff7812 */ /* 0x000fc6000784c0ff */
[----:B------:R-:W-:Y:S01]  /*13a30*/  BSSY B0, `(.L_x_17070) ;  /* 0x0000060000007945 */ /* 0x000fe20003800000 */
[----:B-1----:R-:W-:Y:S02]  /*13a40*/  @!P0 LEA R93, R89, R88, 0x18 ;  /* 0x00000058595d8211 */ /* 0x002fe400078ec0ff */
[----:B------:R-:W-:Y:S02]  /*13a50*/  CS2R R88, SRZ ;  /* 0x0000000000587805 */ /* 0x000fe4000001ff00 */
[----:B------:R-:W-:Y:S01]  /*13a60*/  @!P0 LEA R92, R90, R93, 0x3 ;  /* 0x0000005d5a5c8211 */ /* 0x000fe200078e18ff */
[----:B------:R-:W-:Y:S01]  /*13a70*/  IMAD.MOV.U32 R90, RZ, RZ, RZ ;  /* 0x000000ffff5a7224 */ /* 0x000fe200078e00ff */
[----:B------:R-:W-:-:S03]  /*13a80*/  @!P0 MOV R90, R168 ;  /* 0x000000a8005a8202 */ /* 0x000fc60000000f00 */
[----:B------:R-:W-:Y:S01]  /*13a90*/  @!P0 LDS.64 R88, [R92] ;  /* 0x000000005c588984 */ /* 0x000fe20000000a00 */
[----:B------:R-:W-:-:S03]  /*13aa0*/  LOP3.LUT P0, RZ, R91, 0x1f, R7, 0xf8, !PT ;  /* 0x0000001f5bff7812 */ /* 0x000fc6000780f807 */
[----:B------:R-:W1:Y:S02]  /*13ab0*/  SHFL.DOWN PT, R93, R90, 0x4, 0x1f ;  /* 0x08801f005a5d7f89 */ /* 0x000e6400000e0000 */
[----:B-1----:R-:W-:Y:S01]  /*13ac0*/  IMAD.IADD R94, R93, 0x1, R90 ;  /* 0x000000015d5e7824 */ /* 0x002fe200078e025a */
[----:B------:R-:W-:Y:S02]  /*13ad0*/  I2FP.F32.S32 R180, R93 ;  /* 0x0000005d00b47245 */ /* 0x000fe40000201400 */
[----:B------:R-:W-:Y:S02]  /*13ae0*/  I2FP.F32.S32 R93, R90 ;  /* 0x0000005a005d7245 */ /* 0x000fe40000201400 */
[----:B------:R-:W-:Y:S01]  /*13af0*/  I2FP.F32.S32 R178, R94 ;  /* 0x0000005e00b27245 */ /* 0x000fe20000201400 */
[----:B------:R-:W-:Y:S03]  /*13b00*/  SHFL.DOWN PT, R183, R94, 0x2, 0x1f ;  /* 0x08401f005eb77f89 */ /* 0x000fe600000e0000 */
[----:B------:R-:W1:Y:S01]  /*13b10*/  MUFU.RCP R179, R178 ;  /* 0x000000b200b37308 */ /* 0x000e620000001000 */
[----:B0-----:R-:W0:Y:S04]  /*13b20*/  SHFL.DOWN PT, R95, R88, 0x4, 0x1f ;  /* 0x08801f00585f7f89 */ /* 0x001e2800000e0000 */
[----:B------:R-:W2:Y:S01]  /*13b30*/  SHFL.DOWN PT, R92, R89, 0x4, 0x1f ;  /* 0x08801f00595c7f89 */ /* 0x000ea200000e0000 */
[----:B0-----:R-:W-:-:S04]  /*13b40*/  FMUL.FTZ R182, R95, R180 ;  /* 0x000000b45fb67220 */ /* 0x001fc80000410000 */
[----:B------:R-:W-:Y:S01]  /*13b50*/  FFMA.FTZ R182, R93, R88, R182 ;  /* 0x000000585db67223 */ /* 0x000fe200000100b6 */
[----:B------:R-:W-:Y:S01]  /*13b60*/  FADD.FTZ R88, -R95, R88 ;  /* 0x000000585f587221 */ /* 0x000fe20000010100 */
[-C--:B------:R-:W-:Y:S01]  /*13b70*/  IADD3 R95, R94, R183.reuse, RZ ;  /* 0x000000b75e5f7210 */ /* 0x080fe20007ffe0ff */
[----:B--2---:R-:W-:Y:S01]  /*13b80*/  FADD.FTZ R92, R92, R89 ;  /* 0x000000595c5c7221 */ /* 0x004fe20000010000 */
[----:B-1----:R-:W-:Y:S01]  /*13b90*/  FMUL.FTZ R181, R179, R182 ;  /* 0x000000b6b3b57220 */ /* 0x002fe20000410000 */
[----:B------:R-:W-:Y:S01]  /*13ba0*/  FMUL.FTZ R88, R88, R88 ;  /* 0x0000005858587220 */ /* 0x000fe20000410000 */
[----:B------:R-:W-:-:S03]  /*13bb0*/  I2FP.F32.S32 R183, R183 ;  /* 0x000000b700b77245 */ /* 0x000fc60000201400 */
        /* <DEDUP_REMOVED lines=8> */
[----:B0-----:R-:W-:Y:S01]  /*13c40*/  FMUL.FTZ R179, R90, R183 ;  /* 0x000000b75ab37220 */ /* 0x001fe20000410000 */
[----:B------:R-:W-:-:S03]  /*13c50*/  FADD.FTZ R90, R181, -R90 ;  /* 0x8000005ab55a7221 */ /* 0x000fc60000010000 */
[----:B------:R-:W-:-:S04]  /*13c60*/  FFMA.FTZ R179, R178, R181, R179 ;  /* 0x000000b5b2b37223 */ /* 0x000fc800000100b3 */
[----:B-1----:R-:W-:Y:S01]  /*13c70*/  FMUL.FTZ R92, R94, R179 ;  /* 0x000000b35e5c7220 */ /* 0x002fe20000410000 */
[----:B------:R-:W-:Y:S01]  /*13c80*/  FMUL.FTZ R179, R90, R90 ;  /* 0x0000005a5ab37220 */ /* 0x000fe20000410000 */
[----:B--2---:R-:W-:Y:S01]  /*13c90*/  IMAD.IADD R90, R95, 0x1, R180 ;  /* 0x000000015f5a7824 */ /* 0x004fe200078e02b4 */
[----:B------:R-:W-:Y:S02]  /*13ca0*/  I2FP.F32.S32 R180, R180 ;  /* 0x000000b400b47245 */ /* 0x000fe40000201400 */
[----:B------:R-:W0:Y:S01]  /*13cb0*/  SHFL.DOWN PT, R185, R92, 0x1, 0x1f ;  /* 0x08201f005cb97f89 */ /* 0x000e2200000e0000 */
[----:B------:R-:W-:Y:S01]  /*13cc0*/  FMUL.FTZ R179, R178, R179 ;  /* 0x000000b3b2b37220 */ /* 0x000fe20000410000 */
[----:B---3--:R-:W-:Y:S01]  /*13cd0*/  FADD.FTZ R89, R88, R89 ;  /* 0x0000005958597221 */ /* 0x008fe20000010000 */
[----:B------:R-:W-:Y:S01]  /*13ce0*/  I2FP.F32.S32 R90, R90 ;  /* 0x0000005a005a7245 */ /* 0x000fe20000201400 */
[----:B------:R-:W1:Y:S01]  /*13cf0*/  LDC R178, c[0x0][0x2d8] ;  /* 0x0000b600ffb27b82 */ /* 0x000e620000000800 */
[----:B------:R-:W-:-:S04]  /*13d00*/  FMUL.FTZ R179, R179, R183 ;  /* 0x000000b7b3b37220 */ /* 0x000fc80000410000 */
[----:B------:R-:W-:Y:S01]  /*13d10*/  FFMA.FTZ R89, R94, R179, R89 ;  /* 0x000000b35e597223 */ /* 0x000fe20000010059 */
[----:B------:R-:W2:Y:S04]  /*13d20*/  MUFU.RCP R90, R90 ;  /* 0x0000005a005a7308 */ /* 0x000ea80000001000 */
[----:B------:R-:W3:Y:S01]  /*13d30*/  SHFL.DOWN PT, R88, R89, 0x1, 0x1f ;  /* 0x08201f0059587f89 */ /* 0x000ee200000e0000 */
[----:B0-----:R-:W-:-:S04]  /*13d40*/  FMUL.FTZ R94, R185, R180 ;  /* 0x000000b4b95e7220 */ /* 0x001fc80000410000 */
[----:B------:R-:W-:Y:S01]  /*13d50*/  FFMA.FTZ R95, R93, R92, R94 ;  /* 0x0000005c5d5f7223 */ /* 0x000fe2000001005e */
[----:B------:R-:W-:-:S03]  /*13d60*/  FADD.FTZ R92, R92, -R185 ;  /* 0x800000b95c5c7221 */ /* 0x000fc60000010000 */
[----:B--2---:R-:W-:Y:S01]  /*13d70*/  FMUL.FTZ R95, R90, R95 ;  /* 0x0000005f5a5f7220 */ /* 0x004fe20000410000 */
[----:B------:R-:W-:-:S04]  /*13d80*/  FMUL.FTZ R92, R92, R92 ;  /* 0x0000005c5c5c7220 */ /* 0x000fc80000410000 */
[----:B------:R-:W-:Y:S01]  /*13d90*/  FMUL.FTZ R92, R93, R92 ;  /* 0x0000005c5d5c7220 */ /* 0x000fe20000410000 */
[----:B---3--:R-:W-:Y:S01]  /*13da0*/  FADD.FTZ R93, R89, R88 ;  /* 0x00000058595d7221 */ /* 0x008fe20000010000 */
[----:B------:R-:W0:Y:S01]  /*13db0*/  SHFL.IDX PT, R95, R95, RZ, 0x1f ;  /* 0x00001fff5f5f7589 */ /* 0x000e2200000e0000 */
[----:B------:R-:W2:Y:S01]  /*13dc0*/  @!P0 LDC.64 R88, c[0x0][0x258] ;  /* 0x00009600ff588b82 */ /* 0x000ea20000000a00 */
[----:B------:R-:W-:-:S04]  /*13dd0*/  FMUL.FTZ R92, R92, R180 ;  /* 0x000000b45c5c7220 */ /* 0x000fc80000410000 */
[----:B------:R-:W-:-:S03]  /*13de0*/  FFMA.FTZ R92, R90, R92, R93 ;  /* 0x0000005c5a5c7223 */ /* 0x000fc6000001005d */
[----:B------:R-:W3:Y:S02]  /*13df0*/  @!P0 LDC.64 R90, c[0x0][0x250] ;  /* 0x00009400ff5a8b82 */ /* 0x000ee40000000a00 */
[----:B------:R-:W1:Y:S01]  /*13e00*/  SHFL.IDX PT, R179, R92, RZ, 0x1f ;  /* 0x00001fff5cb37589 */ /* 0x000e6200000e0000 */
[----:B0-----:R-:W-:Y:S01]  /*13e10*/  FMUL.FTZ R93, R95, R95 ;  /* 0x0000005f5f5d7220 */ /* 0x001fe20000410000 */
[----:B--2---:R-:W-:Y:S01]  /*13e20*/  @!P0 IMAD.WIDE R88, R15, 0x4, R88 ;  /* 0x000000040f588825 */ /* 0x004fe200078e0258 */
[----:B------:R-:W-:-:S03]  /*13e30*/  FSEL R182, R95, RZ, !P3 ;  /* 0x000000ff5fb67208 */ /* 0x000fc60005800000 */
[----:B------:R-:W-:Y:S01]  /*13e40*/  FSEL R94, R93, RZ, P3 ;  /* 0x000000ff5d5e7208 */ /* 0x000fe20001800000 */
[----:B---3--:R-:W-:-:S04]  /*13e50*/  @!P0 IMAD.WIDE R90, R15, 0x4, R90 ;  /* 0x000000040f5a8825 */ /* 0x008fc800078e025a */
[----:B-1----:R-:W-:Y:S01]  /*13e60*/  FFMA.FTZ R93, R179, UR14, R178 ;  /* 0x0000000eb35d7c23 */ /* 0x002fe200080100b2 */
[----:B------:R0:W-:Y:S03]  /*13e70*/  @!P0 STG.E desc[UR4][R90.64], R95 ;  /* 0x0000005f5a008986 */ /* 0x0001e6000c101904 */
        /* <DEDUP_REMOVED lines=12> */
[----:B------:R-:W0:Y:S01]  /*13f40*/  LDC.64 R178, c[0x0][0x2c0] ;  /* 0x0000b000ffb27b82 */ /* 0x000e220000000a00 */
[----:B------:R-:W-:Y:S01]  /*13f50*/  FMUL.FTZ R94, R183, R94 ;  /* 0x0000005eb75e7220 */ /* 0x000fe20000410000 */
[-C--:B------:R-:W-:Y:S01]  /*13f60*/  FFMA.FTZ R89, R55, R93.reuse, R144 ;  /* 0x0000005d37597223 */ /* 0x080fe20000010090 */
[----:B------:R-:W-:Y:S01]  /*13f70*/  FFMA.FTZ R91, R98, R184, R143 ;  /* 0x000000b8625b7223 */ /* 0x000fe2000001008f */
[----:B------:R-:W-:Y:S01]  /*13f80*/  FFMA.FTZ R88, R96, R92, R27 ;  /* 0x0000005c60587223 */ /* 0x000fe2000001001b */
[----:B------:R-:W-:Y:S01]  /*13f90*/  FFMA.FTZ R90, R97, R94, R28 ;  /* 0x0000005e615a7223 */ /* 0x000fe2000001001c */
[----:B------:R-:W-:Y:S01]  /*13fa0*/  FFMA.FTZ R95, R102, R184, R145 ;  /* 0x000000b8665f7223 */ /* 0x000fe20000010091 */
[----:B------:R-:W-:Y:S01]  /*13fb0*/  FFMA.FTZ R94, R101, R94, R30 ;  /* 0x0000005e655e7223 */ /* 0x000fe2000001001e */
[----:B------:R-:W-:Y:S01]  /*13fc0*/  FFMA.FTZ R93, R99, R93, R146 ;  /* 0x0000005d635d7223 */ /* 0x000fe20000010092 */
[----:B------:R-:W-:Y:S01]  /*13fd0*/  FFMA.FTZ R92, R100, R92, R29 ;  /* 0x0000005c645c7223 */ /* 0x000fe2000001001d */
[----:B-1----:R-:W-:-:S05]  /*13fe0*/  IMAD.WIDE.U32 R180, R175, 0x10, R180 ;  /* 0x00000010afb47825 */ /* 0x002fca00078e00b4 */
[----:B------:R1:W-:Y:S01]  /*13ff0*/  STG.E.128 desc[UR4][R180.64], R88 ;  /* 0x00000058b4007986 */ /* 0x0003e2000c101d04 */
[C---:B0-----:R-:W-:Y:S01]  /*14000*/  IMAD.WIDE.U32 R178, R175.reuse, 0x10, R178 ;  /* 0x00000010afb27825 */ /* 0x041fe200078e00b2 */
[----:B------:R-:W-:-:S04]  /*14010*/  IADD3 R175, R175, 0x100, RZ ;  /* 0x00000100afaf7810 */ /* 0x000fc80007ffe0ff */
[----:B------:R1:W-:Y:S03]  /*14020*/  STG.E.128 desc[UR4][R178.64], R92 ;  /* 0x0000005cb2007986 */ /* 0x0003e6000c101d04 */
.L_x_17071:
[----:B------:R-:W-:Y:S05]  /*14030*/  BSYNC B0 ;  /* 0x0000000000007941 */ /* 0x000fea0003800000 */
.L_x_17070:
[----:B------:R-:W-:Y:S01]  /*14040*/  LOP3.LUT P0, RZ, R174, 0x40, RZ, 0xc0, !PT ;  /* 0x00000040aeff7812 */ /* 0x000fe2000780c0ff */
        /* <DEDUP_REMOVED lines=22> */
[----:B0-----:R-:W-:-:S04]  /*141b0*/  IMAD.WIDE.U32 R178, R175, 0x10, R178 ;  /* 0x00000010afb27825 */ /* 0x001fc800078e00b2 */
[----:B------:R-:W-:Y:S01]  /*141c0*/  VIADD R175, R175, 0x100 ;  /* 0x00000100afaf7836 */ /* 0x000fe20000000000 */
[----:B------:R2:W-:Y:S06]  /*141d0*/  STG.E.128 desc[UR4][R178.64], R92 ;  /* 0x0000005cb2007986 */ /* 0x0005ec000c101d04 */
.L_x_17073:
[----:B------:R-:W-:Y:S05]  /*141e0*/  BSYNC B0 ;  /* 0x0000000000007941 */ /* 0x000fea0003800000 */
.L_x_17072:
[----:B------:R-:W-:Y:S01]  /*141f0*/  LOP3.LUT P0, RZ, R174, 0x20, RZ, 0xc0, !PT ;  /* 0x00000020aeff7812 */ /* 0x000fe2000780c0ff */
        /* <DEDUP_REMOVED lines=25> */
.L_x_17075:
[----:B------:R-:W-:Y:S05]  /*14390*/  BSYNC B0 ;  /* 0x0000000000007941 */ /* 0x000fea0003800000 */
.L_x_17074:
[----:B------:R-:W-:Y:S01]  /*143a0*/  LOP3.LUT P0, RZ, R174, 0x10, RZ, 0xc0, !PT ;  /* 0x00000010aeff7812 */ /* 0x000fe2000780c0ff */
        /* <DEDUP_REMOVED lines=25> */
.L_x_17077:
[----:B------:R-:W-:Y:S05]  /*14540*/  BSYNC B0 ;  /* 0x0000000000007941 */ /* 0x000fea0003800000 */
.L_x_17076:
[----:B------:R-:W-:Y:S01]  /*14550*/  LOP3.LUT P0, RZ, R174, 0x8, RZ, 0xc0, !PT ;  /* 0x00000008aeff7812 */ /* 0x000fe2000780c0ff */
        /* <DEDUP_REMOVED lines=25> */
.L_x_17079:
[----:B------:R-:W-:Y:S05]  /*146f0*/  BSYNC B0 ;  /* 0x0000000000007941 */ /* 0x000fea0003800000 */
.L_x_17078:
        /* <DEDUP_REMOVED lines=23> */
[----:B0-----:R-:W-:-:S05]  /*14870*/  IMAD.WIDE.U32 R180, R175, 0x10, R180 ;  /* 0x00000010afb47825 */ /* 0x001fca00078e00b4 */
[----:B------:R1:W-:Y:S02]  /*14880*/  STG.E.128 desc[UR4][R180.64], R92 ;  /* 0x0000005cb4007986 */ /* 0x0003e4000c101d04 */
.L_x_17081:
[----:B------:R-:W-:Y:S05]  /*14890*/  BSYNC B0 ;  /* 0x0000000000007941 */ /* 0x000fea0003800000 */
.L_x_17080:
[----:B------:R-:W-:Y:S01]  /*148a0*/  VIADD R15, R15, UR16 ;  /* 0x000000100f0f7c36 */ /* 0x000fe20008000000 */
[----:B-1234-:R-:W-:-:S04]  /*148b0*/  SEL R178, RZ, 0x1, P1 ;  /* 0x00000001ffb27807 */ /* 0x01efc80000800000 */
[----:B------:R-:W-:-:S13]  /*148c0*/  ISETP.GE.AND P0, PT, R15, UR17, PT ;  /* 0x000000110f007c0c */ /* 0x000fda000bf06270 */
[----:B------:R-:W-:Y:S05]  /*148d0*/  @!P0 BRA `(.L_x_17082) ;  /* 0xfffffed4002c8947 */ /* 0x000fea000383ffff */
[----:B------:R-:W-:Y:S05]  /*148e0*/  EXIT ;  /* 0x000000000000794d */ /* 0x000fea0003800000 */
.L_x_17069:
[----:B------:R-:W-:Y:S01]  /*148f0*/  HFMA2.MMA R182, -RZ, RZ, 0, 1.847743988037109375e-06 ;  /* 0x0000001fffb67435 */ /* 0x000fe200000001ff */
[----:B------:R-:W-:Y:S01]  /*14900*/  MOV R180, R89 ;  /* 0x0000005900b47202 */ /* 0x000fe20000000f00 */
[----:B------:R-:W-:Y:S02]  /*14910*/  IMAD.MOV.U32 R181, RZ, RZ, 0x1 ;  /* 0x00000001ffb57424 */ /* 0x000fe400078e00ff */
[----:B------:R-:W-:-:S07]  /*14920*/  IMAD.MOV.U32 R179, RZ, RZ, -0x1 ;  /* 0xffffffffffb37424 */ /* 0x000fce00078e00ff */
[----:B------:R-:W-:Y:S05]  /*14930*/  WARPSYNC.COLLECTIVE R179, `(.L_x_17083) ;  /* 0x00000000b3087348 */ /* 0x000fea0003c00000 */
[----:B------:R0:W1:Y:S02]  /*14940*/  SHFL.BFLY P6, R178, R180, R181, R182 ;  /* 0x0c0000b5b4b27389 */ /* 0x00006400000c00b6 */
[----:B01----:R-:W-:Y:S01]  /*14950*/  ENDCOLLECTIVE ;  /* 0x000000000000791b */ /* 0x003fe20003800000 */
.L_x_17083:
[----:B------:R-:W-:Y:S01]  /*14960*/  HFMA2.MMA R181, -RZ, RZ, 0, 1.1920928955078125e-07 ;  /* 0x00000002ffb57435 */ /* 0x000fe200000001ff */
[----:B------:R-:W-:-:S05]  /*14970*/  MOV R88, R178 ;  /* 0x000000b200587202 */ /* 0x000fca0000000f00 */
[----:B------:R-:W-:-:S04]  /*14980*/  FADD.FTZ R92, R89, R88 ;  /* 0x00000058595c7221 */ /* 0x000fc80000010000 */
[----:B------:R-:W-:-:S07]  /*14990*/  IMAD.MOV.U32 R180, RZ, RZ, R92 ;  /* 0x000000ffffb47224 */ /* 0x000fce00078e005c */
[----:B------:R-:W-:Y:S05]  /*149a0*/  WARPSYNC.COLLECTIVE R179, `(.L_x_17084) ;  /* 0x00000000b3087348 */ /* 0x000fea0003c00000 */
[----:B------:R0:W1:Y:S02]  /*149b0*/  SHFL.BFLY P6, R178, R180, R181, R182 ;  /* 0x0c0000b5b4b27389 */ /* 0x00006400000c00b6 */
[----:B01----:R-:W-:Y:S01]  /*149c0*/  ENDCOLLECTIVE ;  /* 0x000000000000791b */ /* 0x003fe20003800000 */
.L_x_17084:
[----:B------:R-:W-:Y:S02]  /*149d0*/  IMAD.MOV.U32 R181, RZ, RZ, 0x4 ;  /* 0x00000004ffb57424 */ /* 0x000fe400078e00ff */
[----:B------:R-:W-:-:S04]  /*149e0*/  IMAD.MOV.U32 R93, RZ, RZ, R178 ;  /* 0x000000ffff5d7224 */ /* 0x000fc800078e00b2 */
[----:B------:R-:W-:-:S05]  /*149f0*/  FADD.FTZ R93, R92, R93 ;  /* 0x0000005d5c5d7221 */ /* 0x000fca0000010000 */
[----:B------:R-:W-:-:S07]  /*14a00*/  MOV R180, R93 ;  /* 0x0000005d00b47202 */ /* 0x000fce0000000f00 */
[----:B------:R-:W-:Y:S05]  /*14a10*/  WARPSYNC.COLLECTIVE R179, `(.L_x_17085) ;  /* 0x00000000b3087348 */ /* 0x000fea0003c00000 */
[----:B------:R0:W1:Y:S02]  /*14a20*/  SHFL.BFLY P6, R178, R180, R181, R182 ;  /* 0x0c0000b5b4b27389 */ /* 0x00006400000c00b6 */
[----:B01----:R-:W-:Y:S01]  /*14a30*/  ENDCOLLECTIVE ;  /* 0x000000000000791b */ /* 0x003fe20003800000 */
.L_x_17085:
[----:B------:R-:W-:Y:S01]  /*14a40*/  HFMA2.MMA R181, -RZ, RZ, 0, 4.76837158203125e-07 ;  /* 0x00000008ffb57435 */ /* 0x000fe200000001ff */
[----:B------:R-:W-:-:S05]  /*14a50*/  MOV R88, R178 ;  /* 0x000000b200587202 */ /* 0x000fca0000000f00 */
[----:B------:R-:W-:-:S04]  /*14a60*/  FADD.FTZ R94, R93, R88 ;  /* 0x000000585d5e7221 */ /* 0x000fc80000010000 */
[----:B------:R-:W-:-:S07]  /*14a70*/  IMAD.MOV.U32 R180, RZ, RZ, R94 ;  /* 0x000000ffffb47224 */ /* 0x000fce00078e005e */
[----:B------:R-:W-:Y:S05]  /*14a80*/  WARPSYNC.COLLECTIVE R179, `(.L_x_17086) ;  /* 0x00000000b3087348 */ /* 0x000fea0003c00000 */
[----:B------:R0:W1:Y:S02]  /*14a90*/  SHFL.BFLY P6, R178, R180, R181, R182 ;  /* 0x0c0000b5b4b27389 */ /* 0x00006400000c00b6 */
[----:B01----:R-:W-:Y:S01]  /*14aa0*/  ENDCOLLECTIVE ;  /* 0x000000000000791b */ /* 0x003fe20003800000 */
.L_x_17086:
[----:B------:R-:W-:Y:S02]  /*14ab0*/  IMAD.MOV.U32 R181, RZ, RZ, 0x10 ;  /* 0x00000010ffb57424 */ /* 0x000fe400078e00ff */
[----:B------:R-:W-:-:S04]  /*14ac0*/  IMAD.MOV.U32 R95, RZ, RZ, R178 ;  /* 0x000000ffff5f7224 */ /* 0x000fc800078e00b2 */
[----:B------:R-:W-:-:S05]  /*14ad0*/  FADD.FTZ R95, R94, R95 ;  /* 0x0000005f5e5f7221 */ /* 0x000fca0000010000 */
[----:B------:R-:W-:-:S07]  /*14ae0*/  MOV R180, R95 ;  /* 0x0000005f00b47202 */ /* 0x000fce0000000f00 */
[----:B------:R-:W-:Y:S05]  /*14af0*/  WARPSYNC.COLLECTIVE R179, `(.L_x_17087) ;  /* 0x00000000b3087348 */ /* 0x000fea0003c00000 */
[----:B------:R0:W1:Y:S02]  /*14b00*/  SHFL.BFLY P6, R178, R180, R181, R182 ;  /* 0x0c0000b5b4b27389 */ /* 0x00006400000c00b6 */
[----:B01----:R-:W-:Y:S01]  /*14b10*/  ENDCOLLECTIVE ;  /* 0x000000000000791b */ /* 0x003fe20003800000 */
.L_x_17087:
[----:B------:R-:W-:Y:S01]  /*14b20*/  HFMA2.MMA R181, -RZ, RZ, 0, 5.9604644775390625e-08 ;  /* 0x00000001ffb57435 */ /* 0x000fe200000001ff */
[----:B------:R-:W-:Y:S02]  /*14b30*/  MOV R88, R178 ;  /* 0x000000b200587202 */ /* 0x000fe40000000f00 */
[----:B------:R-:W-:-:S03]  /*14b40*/  LOP3.LUT P6, RZ, R174, 0x2, RZ, 0xc0, !PT ;  /* 0x00000002aeff7812 */ /* 0x000fc600078cc0ff */
        /* <DEDUP_REMOVED lines=55> */
.L_x_17088:
[----:B------:R-:W-:Y:S02]  /*14ec0*/  IMAD.MOV.U32 R181, RZ, RZ, 0x2 ;  /* 0x00000002ffb57424 */ /* 0x000fe400078e00ff */
[----:B------:R-:W-:-:S04]  /*14ed0*/  IMAD.MOV.U32 R92, RZ, RZ, R178 ;  /* 0x000000ffff5c7224 */ /* 0x000fc800078e00b2 */
[----:B------:R-:W-:-:S05]  /*14ee0*/  FADD.FTZ R92, R89, R92 ;  /* 0x0000005c595c7221 */ /* 0x000fca0000010000 */
[----:B------:R-:W-:-:S07]  /*14ef0*/  MOV R180, R92 ;  /* 0x0000005c00b47202 */ /* 0x000fce0000000f00 */
[----:B------:R-:W-:Y:S05]  /*14f00*/  WARPSYNC.COLLECTIVE R179, `(.L_x_17089) ;  /* 0x00000000b3087348 */ /* 0x000fea0003c00000 */
[----:B------:R0:W1:Y:S02]  /*14f10*/  SHFL.BFLY P6, R178, R180, R181, R182 ;  /* 0x0c0000b5b4b27389 */ /* 0x00006400000c00b6 */
[----:B01----:R-:W-:Y:S01]  /*14f20*/  ENDCOLLECTIVE ;  /* 0x000000000000791b */ /* 0x003fe20003800000 */
.L_x_17089:
[----:B------:R-:W-:Y:S01]  /*14f30*/  HFMA2.MMA R181, -RZ, RZ, 0, 2.384185791015625e-07 ;  /* 0x00000004ffb57435 */ /* 0x000fe200000001ff */
[----:B------:R-:W-:-:S05]  /*14f40*/  MOV R93, R178 ;  /* 0x000000b2005d7202 */ /* 0x000fca0000000f00 */
[----:B------:R-:W-:-:S04]  /*14f50*/  FADD.FTZ R93, R92, R93 ;  /* 0x0000005d5c5d7221 */ /* 0x000fc80000010000 */
[----:B------:R-:W-:-:S07]  /*14f60*/  IMAD.MOV.U32 R180, RZ, RZ, R93 ;  /* 0x000000ffffb47224 */ /* 0x000fce00078e005d */
[----:B------:R-:W-:Y:S05]  /*14f70*/  WARPSYNC.COLLECTIVE R179, `(.L_x_17090) ;  /* 0x00000000b3087348 */ /* 0x000fea0003c00000 */
[----:B------:R0:W1:Y:S02]  /*14f80*/  SHFL.BFLY P6, R178, R180, R181, R182 ;  /* 0x0c0000b5b4b27389 */ /* 0x00006400000c00b6 */
[----:B01----:R-:W-:Y:S01]  /*14f90*/  ENDCOLLECTIVE ;  /* 0x000000000000791b */ /* 0x003fe20003800000 */
.L_x_17090:
[----:B------:R-:W-:Y:S02]  /*14fa0*/  IMAD.MOV.U32 R181, RZ, RZ, 0x8 ;  /* 0x00000008ffb57424 */ /* 0x000fe400078e00ff */
[----:B------:R-:W-:-:S04]  /*14fb0*/  IMAD.MOV.U32 R94, RZ, RZ, R178 ;  /* 0x000000ffff5e7224 */ /* 0x000fc800078e00b2 */
[----:B------:R-:W-:-:S05]  /*14fc0*/  FADD.FTZ R94, R93, R94 ;  /* 0x0000005e5d5e7221 */ /* 0x000fca0000010000 */
[----:B------:R-:W-:-:S07]  /*14fd0*/  MOV R180, R94 ;  /* 0x0000005e00b47202 */ /* 0x000fce0000000f00 */
[----:B------:R-:W-:Y:S05]  /*14fe0*/  WARPSYNC.COLLECTIVE R179, `(.L_x_17091) ;  /* 0x00000000b3087348 */ /* 0x000fea0003c00000 */
[----:B------:R0:W1:Y:S02]  /*14ff0*/  SHFL.BFLY P6, R178, R180, R181, R182 ;  /* 0x0c0000b5b4b27389 */ /* 0x00006400000c00b6 */
[----:B01----:R-:W-:Y:S01]  /*15000*/  ENDCOLLECTIVE ;  /* 0x000000000000791b */ /* 0x003fe20003800000 */
.L_x_17091:
[----:B------:R-:W-:Y:S01]  /*15010*/  HFMA2.MMA R181, -RZ, RZ, 0, 9.5367431640625e-07 ;  /* 0x00000010ffb57435 */ /* 0x000fe200000001ff */
[----:B------:R-:W-:-:S05]  /*15020*/  MOV R95, R178 ;  /* 0x000000b2005f7202 */ /* 0x000fca0000000f00 */
[----:B------:R-:W-:-:S04]  /*15030*/  FADD.FTZ R95, R94, R95 ;  /* 0x0000005f5e5f7221 */ /* 0x000fc80000010000 */
[----:B------:R-:W-:-:S07]  /*15040*/  IMAD.MOV.U32 R180, RZ, RZ, R95 ;  /* 0x000000ffffb47224 */ /* 0x000fce00078e005f */
[----:B------:R-:W-:Y:S05]  /*15050*/  WARPSYNC.COLLECTIVE R179, `(.L_x_17092) ;  /* 0x00000000b3087348 */ /* 0x000fea0003c00000 */
[----:B------:R0:W1:Y:S02]  /*15060*/  SHFL.BFLY P6, R178, R180, R181, R182 ;  /* 0x0c0000b5b4b27389 */ /* 0x00006400000c00b6 */
[----:B01----:R-:W-:Y:S01]  /*15070*/  ENDCOLLECTIVE ;  /* 0x000000000000791b */ /* 0x003fe20003800000 */
.L_x_17092:
[----:B------:R-:W-:Y:S05]  /*15080*/  BRA `(.L_x_17093) ;  /* 0xffffffe800207947 */ /* 0x000fea000383ffff */
.L_x_17094:
        /* <DEDUP_REMOVED lines=15> */
.L_x_20608:


//--------------------- .text._ZN10layer_norm31ln_parallel_residual_fwd_kernelINS_13Kernel_traitsI6__halfffffjLj6144ELj1ELj1ELj8ELj16ENS_18Kernel_traits_baseILj6144ES2_ffffjLj256EEEEELb1ELb0ELb1EEEvNS_9FwdParamsE --------------------------
	.section	.text._ZN10layer_norm31ln_parallel_residual_fwd_kernelINS_13Kernel_traitsI6__halfffffjLj6144ELj1ELj1ELj8ELj16ENS_18Kernel_traits_baseILj6144ES2_ffffjLj256EEEEELb1ELb0ELb1EEEvNS_9FwdParamsE,"ax",@progbits
	.align	128
        .global         _ZN10layer_norm31ln_parallel_residual_fwd_kernelINS_13Kernel_traitsI6__halfffffjLj6144ELj1ELj1ELj8ELj16ENS_18Kernel_traits_baseILj6144ES2_ffffjLj256EEEEELb1ELb0ELb1EEEvNS_9FwdParamsE
        .type           _ZN10layer_norm31ln_parallel_residual_fwd_kernelINS_13Kernel_traitsI6__halfffffjLj6144ELj1ELj1ELj8ELj16ENS_18Kernel_traits_baseILj6144ES2_ffffjLj256EEEEELb1ELb0ELb1EEEvNS_9FwdParamsE,@function
        .size           _ZN10layer_norm31ln_parallel_residual_fwd_kernelINS_13Kernel_traitsI6__halfffffjLj6144ELj1ELj1ELj8ELj16ENS_18Kernel_traits_baseILj6144ES2_ffffjLj256EEEEELb1ELb0ELb1EEEvNS_9FwdParamsE,(.L_x_20609 - _ZN10layer_norm31ln_parallel_residual_fwd_kernelINS_13Kernel_traitsI6__halfffffjLj6144ELj1ELj1ELj8ELj16ENS_18Kernel_traits_baseILj6144ES2_ffffjLj256EEEEELb1ELb0ELb1EEEvNS_9FwdParamsE)
        .other          _ZN10layer_norm31ln_parallel_residual_fwd_kernelINS_13Kernel_traitsI6__halfffffjLj6144ELj1ELj1ELj8ELj16ENS_18Kernel_traits_baseILj6144ES2_ffffjLj256EEEEELb1ELb0ELb1EEEvNS_9FwdParamsE,@"STO_CUDA_ENTRY STV_DEFAULT"
_ZN10layer_norm31ln_parallel_residual_fwd_kernelINS_13Kernel_traitsI6__halfffffjLj6144ELj1ELj1ELj8ELj16ENS_18Kernel_traits_baseILj6144ES2_ffffjLj256EEEEELb1ELb0ELb1EEEvNS_9FwdParamsE:
.text._ZN10layer_norm31ln_parallel_residual_fwd_kernelINS_13Kernel_traitsI6__halfffffjLj6144ELj1ELj1ELj8ELj16ENS_18Kernel_traits_baseILj6144ES2_ffffjLj256EEEEELb1ELb0ELb1EEEvNS_9FwdParamsE:
[----:B------:R-:W-:Y:S01]  /*0000*/  LDC R1, c[0x0][0x28] ;  /* 0x00000a00ff017b82 */ /* 0x000fe20000000800 */
[----:B------:R-:W0:Y:S07]  /*0010*/  S2R R106, SR_TID.X ;  /* 0x00000000006a7919 */ /* 0x000e2e0000002100 */
[----:B------:R-:W1:Y:S08]  /*0020*/  LDC R186, c[0x0][0x2e8] ;  /* 0x0000ba00ffba7b82 */ /* 0x000e700000000800 */
[----:B------:R-:W2:Y:S01]  /*0030*/  LDC R187, c[0x0][0x2ec] ;  /* 0x0000bb00ffbb7b82 */ /* 0x000ea20000000800 */
[----:B------:R-:W-:Y:S01]  /*0040*/  ULDC.64 UR6, c[0x0][0x2e0] ;  /* 0x0000b80000067ab9 */ /* 0x000fe20000000a00 */
[----:B------:R-:W-:Y:S01]  /*0050*/  ULDC.U8 UR4, c[0x0][0x2f4] ;  /* 0x0000bd0000047ab9 */ /* 0x000fe20000000000 */
[----:B------:R-:W-:Y:S01]  /*0060*/  MOV R110, UR6 ;  /* 0x00000006006e7c02 */ /* 0x000fe20008000f00 */
[----:B------:R-:W-:Y:S01]  /*0070*/  IMAD.U32 R111, RZ, RZ, UR7 ;  /* 0x00000007ff6f7e24 */ /* 0x000fe2000f8e00ff */
[----:B------:R-:W-:Y:S01]  /*0080*/  ISETP.NE.AND P2, PT, RZ, UR4, PT ;  /* 0x00000004ff007c0c */ /* 0x000fe2000bf45270 */
[----:B------:R-:W-:Y:S01]  /*0090*/  ULDC.64 UR6, c[0x0][0x2c8] ;  /* 0x0000b20000067ab9 */ /* 0x000fe20000000a00 */
[----:B------:R-:W-:Y:S01]  /*00a0*/  ULDC.64 UR8, c[0x0][0x2d0] ;  /* 0x0000b40000087ab9 */ /* 0x000fe20000000a00 */
[----:B------:R-:W-:Y:S01]  /*00b0*/  ISETP.NE.U32.AND P0, PT, RZ, UR6, PT ;  /* 0x00000006ff007c0c */ /* 0x000fe2000bf05070 */
[----:B------:R-:W-:Y:S01]  /*00c0*/  ULDC.64 UR4, c[0x0][0x208] ;  /* 0x0000820000047ab9 */ /* 0x000fe20000000a00 */
[----:B------:R-:W-:-:S02]  /*00d0*/  ISETP.NE.U32.AND P1, PT, RZ, UR8, PT ;  /* 0x00000008ff007c0c */ /* 0x000fc4000bf25070 */
[----:B------:R-:W-:Y:S02]  /*00e0*/  ISETP.NE.AND.EX P0, PT, RZ, UR7, PT, P0 ;  /* 0x00000007ff007c0c */ /* 0x000fe4000bf05300 */
[----:B------:R-:W-:-:S04]  /*00f0*/  ISETP.NE.AND.EX P1, PT, RZ, UR9, PT, P1 ;  /* 0x00000009ff007c0c */ /* 0x000fc8000bf25310 */
[----:B-1----:R-:W-:Y:S01]  /*0100*/  @P2 IMAD.MOV.U32 R2, RZ, RZ, R186 ;  /* 0x000000ffff022224 */ /* 0x002fe200078e00ba */
[----:B------:R-:W5:Y:S01]  /*0110*/  @P2 LDG.E.64 R110, desc[UR4][R110.64] ;  /* 0x000000046e6e2981 */ /* 0x000f62000c1e1b00 */
[C---:B0-----:R-:W-:Y:S01]  /*0120*/  IMAD.SHL.U32 R0, R106.reuse, 0x8, RZ ;  /* 0x000000086a007824 */ /* 0x041fe200078e00ff */
[----:B------:R-:W-:Y:S01]  /*0130*/  LOP3.LUT R171, R106, 0xff, RZ, 0xc0, !PT ;  /* 0x000000ff6aab7812 */ /* 0x000fe200078ec0ff */
[----:B--2---:R-:W-:-:S03]  /*0140*/  @P2 IMAD.MOV.U32 R3, RZ, RZ, R187 ;  /* 0x000000ffff032224 */ /* 0x004fc600078e00bb */
[----:B------:R-:W-:Y:S02]  /*0150*/  LOP3.LUT R4, R0, 0x7f8, RZ, 0xc0, !PT ;  /* 0x000007f800047812 */ /* 0x000fe400078ec0ff */
[----:B------:R-:W-:Y:S01]  /*0160*/  SHF.L.U32 R8, R171, 0x3, RZ ;  /* 0x00000003ab087819 */ /* 0x000fe200000006ff */
[----:B------:R-:W5:Y:S01]  /*0170*/  @P2 LDG.E.64 R2, desc[UR4][R2.64] ;  /* 0x0000000402022981 */ /* 0x000f62000c1e1b00 */
[----:B------:R-:W-:Y:S02]  /*0180*/  IADD3 R6, P3, R4, UR6, RZ ;  /* 0x0000000604067c10 */ /* 0x000fe4000ff7e0ff */
[----:B------:R-:W-:-:S03]  /*0190*/  IADD3 R10, P4, R8, UR8, RZ ;  /* 0x00000008080a7c10 */ /* 0x000fc6000ff9e0ff */
[----:B------:R-:W-:Y:S01]  /*01a0*/  IMAD.X R7, RZ, RZ, UR7, P3 ;  /* 0x00000007ff077e24 */ /* 0x000fe200098e06ff */
[----:B------:R-:W0:Y:S01]  /*01b0*/  S2UR UR6, SR_CTAID.X ;  /* 0x00000000000679c3 */ /* 0x000e220000002500 */
[----:B------:R-:W-:Y:S01]  /*01c0*/  IMAD.X R11, RZ, RZ, UR9, P4 ;  /* 0x00000009ff0b7e24 */ /* 0x000fe2000a0e06ff */
[----:B------:R-:W-:Y:S01]  /*01d0*/  ULDC.64 UR8, c[0x0][0x260] ;  /* 0x0000980000087ab9 */ /* 0x000fe20000000a00 */
[----:B------:R-:W-:Y:S01]  /*01e0*/  ULDC UR7, c[0x0][0x214] ;  /* 0x0000850000077ab9 */ /* 0x000fe20000000800 */
[----:B------:R1:W5:Y:S04]  /*01f0*/  @P0 LDG.E.64 R72, desc[UR4][R6.64] ;  /* 0x0000000406480981 */ /* 0x000368000c1e1b00 */
        /* <DEDUP_REMOVED lines=10> */
[----:B------:R1:W5:Y:S01]  /*02a0*/  @P1 LDG.E.64 R44, desc[UR4][R10.64+0x2800] ;  /* 0x002800040a2c1981 */ /* 0x000362000c1e1b00 */
[----:B------:R-:W2:Y:S01]  /*02b0*/  LDC R9, c[0x0][RZ] ;  /* 0x00000000ff097b82 */ /* 0x000ea20000000800 */
[----:B------:R-:W-:-:S02]  /*02c0*/  IADD3 R4, P3, R4, UR8, RZ ;  /* 0x0000000804047c10 */ /* 0x000fc4000ff7e0ff */
[----:B0-----:R-:W-:Y:S02]  /*02d0*/  LEA.HI R0, R106, UR6, RZ, 0x18 ;  /* 0x000000066a007c11 */ /* 0x001fe4000f8fc0ff */
[----:B------:R-:W-:Y:S01]  /*02e0*/  IADD3.X R5, RZ, UR9, RZ, P3, !PT ;  /* 0x00000009ff057c10 */ /* 0x000fe20009ffe4ff */
[----:B------:R-:W-:Y:S01]  /*02f0*/  ULDC.64 UR8, c[0x0][0x268] ;  /* 0x00009a0000087ab9 */ /* 0x000fe20000000a00 */
[----:B------:R-:W-:Y:S02]  /*0300*/  ISETP.GE.AND P3, PT, R0, UR7, PT ;  /* 0x0000000700007c0c */ /* 0x000fe4000bf66270 */
[----:B------:R-:W-:Y:S01]  /*0310*/  IADD3 R8, P4, R8, UR8, RZ ;  /* 0x0000000808087c10 */ /* 0x000fe2000ff9e0ff */
[----:B--2---:R-:W-:-:S04]  /*0320*/  IMAD R106, R9, UR6, R106 ;  /* 0x00000006096a7c24 */ /* 0x004fc8000f8e026a */
[----:B------:R-:W-:-:S06]  /*0330*/  IMAD.X R9, RZ, RZ, UR9, P4 ;  /* 0x00000009ff097e24 */ /* 0x000fcc000a0e06ff */
[----:B-1----:R-:W-:Y:S05]  /*0340*/  @P3 EXIT ;  /* 0x000000000000394d */ /* 0x002fea0003800000 */
[----:B------:R-:W2:Y:S01]  /*0350*/  LDG.E.64 R48, desc[UR4][R4.64] ;  /* 0x0000000404307981 */ /* 0x000ea2000c1e1b00 */
[----:B------:R-:W0:Y:S03]  /*0360*/  @P2 LDC R7, c[0x0][0x2f0] ;  /* 0x0000bc00ff072b82 */ /* 0x000e260000000800 */
[----:B------:R-:W3:Y:S04]  /*0370*/  LDG.E.64 R50, desc[UR4][R4.64+0x800] ;  /* 0x0008000404327981 */ /* 0x000ee8000c1e1b00 */
[----:B------:R-:W4:Y:S04]  /*0380*/  LDG.E.64 R52, desc[UR4][R4.64+0x1000] ;  /* 0x0010000404347981 */ /* 0x000f28000c1e1b00 */
[----:B------:R-:W4:Y:S04]  /*0390*/  LDG.E.64 R54, desc[UR4][R4.64+0x1800] ;  /* 0x0018000404367981 */ /* 0x000f28000c1e1b00 */
[----:B------:R-:W4:Y:S04]  /*03a0*/  LDG.E.64 R70, desc[UR4][R4.64+0x2000] ;  /* 0x0020000404467981 */ /* 0x000f28000c1e1b00 */
[----:B------:R1:W4:Y:S04]  /*03b0*/  LDG.E.64 R68, desc[UR4][R4.64+0x2800] ;  /* 0x0028000404447981 */ /* 0x000328000c1e1b00 */
[----:B------:R-:W4:Y:S04]  /*03c0*/  LDG.E.64 R66, desc[UR4][R8.64] ;  /* 0x0000000408427981 */ /* 0x000f28000c1e1b00 */
[----:B------:R-:W4:Y:S04]  /*03d0*/  LDG.E.64 R64, desc[UR4][R8.64+0x800] ;  /* 0x0008000408407981 */ /* 0x000f28000c1e1b00 */
[----:B------:R-:W4:Y:S04]  /*03e0*/  LDG.E.64 R62, desc[UR4][R8.64+0x1000] ;  /* 0x00100004083e7981 */ /* 0x000f28000c1e1b00 */
[----:B------:R-:W4:Y:S04]  /*03f0*/  LDG.E.64 R60, desc[UR4][R8.64+0x1800] ;  /* 0x00180004083c7981 */ /* 0x000f28000c1e1b00 */
[----:B------:R-:W4:Y:S04]  /*0400*/  LDG.E.64 R58, desc[UR4][R8.64+0x2000] ;  /* 0x00200004083a7981 */ /* 0x000f28000c1e1b00 */
[----:B------:R1:W4:Y:S01]  /*0410*/  LDG.E.64 R56, desc[UR4][R8.64+0x2800] ;  /* 0x0028000408387981 */ /* 0x000322000c1e1b00 */
[----:B0----5:R-:W-:Y:S01]  /*0420*/  @P2 IADD3 R186, P3, R2, R7, RZ ;  /* 0x0000000702ba2210 */ /* 0x021fe20007f7e0ff */
[----:B------:R-:W-:Y:S01]  /*0430*/  IMAD.WIDE.U32 R6, R106, -0x326172a9, RZ ;  /* 0xcd9e8d576a067825 */ /* 0x000fe200078e00ff */
[----:B------:R-:W-:-:S02]  /*0440*/  IADD3 R2, R111, -0x4498517b, RZ ;  /* 0xbb67ae856f027810 */ /* 0x000fc40007ffe0ff */
[----:B------:R-:W-:Y:S02]  /*0450*/  @!P0 CS2R R72, SRZ ;  /* 0x0000000000488805 */ /* 0x000fe4000001ff00 */
[----:B------:R-:W-:Y:S01]  /*0460*/  @!P1 CS2R R46, SRZ ;  /* 0x00000000002e9805 */ /* 0x000fe2000001ff00 */
[----:B------:R-:W-:Y:S01]  /*0470*/  @P2 IMAD.X R187, RZ, RZ, R3, P3 ;  /* 0x000000ffffbb2224 */ /* 0x000fe200018e0603 */
[----:B------:R-:W-:Y:S02]  /*0480*/  @!P0 CS2R R26, SRZ ;  /* 0x00000000001a8805 */ /* 0x000fe4000001ff00 */
[----:B------:R-:W-:Y:S02]  /*0490*/  @!P1 CS2R R28, SRZ ;  /* 0x00000000001c9805 */ /* 0x000fe4000001ff00 */
[----:B------:R-:W-:Y:S02]  /*04a0*/  @!P0 CS2R R30, SRZ ;  /* 0x00000000001e8805 */ /* 0x000fe4000001ff00 */
[----:B------:R-:W-:-:S02]  /*04b0*/  @!P1 CS2R R32, SRZ ;  /* 0x0000000000209805 */ /* 0x000fc4000001ff00 */
[--C-:B------:R-:W-:Y:S02]  /*04c0*/  SHF.R.U64 R107, R186, 0x2, R187.reuse ;  /* 0x00000002ba6b7819 */ /* 0x100fe400000012bb */
[----:B------:R-:W-:Y:S02]  /*04d0*/  @!P0 CS2R R34, SRZ ;  /* 0x0000000000228805 */ /* 0x000fe4000001ff00 */
[----:B------:R-:W-:Y:S02]  /*04e0*/  SHF.R.U32.HI R108, RZ, 0x2, R187 ;  /* 0x00000002ff6c7819 */ /* 0x000fe400000116bb */
[----:B------:R-:W-:Y:S02]  /*04f0*/  @!P1 CS2R R36, SRZ ;  /* 0x0000000000249805 */ /* 0x000fe4000001ff00 */
[----:B------:R-:W-:Y:S01]  /*0500*/  @!P0 CS2R R38, SRZ ;  /* 0x0000000000268805 */ /* 0x000fe2000001ff00 */
[----:B-1----:R-:W-:Y:S01]  /*0510*/  IMAD.WIDE.U32 R4, R107, -0x2daee0ad, RZ ;  /* 0xd2511f536b047825 */ /* 0x002fe200078e00ff */
[----:B------:R-:W-:-:S02]  /*0520*/  LOP3.LUT R10, R7, R108, R110, 0x96, !PT ;  /* 0x0000006c070a7212 */ /* 0x000fc400078e966e */
[----:B------:R-:W-:Y:S02]  /*0530*/  @!P1 CS2R R40, SRZ ;  /* 0x0000000000289805 */ /* 0x000fe4000001ff00 */
[----:B------:R-:W-:Y:S01]  /*0540*/  @!P0 CS2R R42, SRZ ;  /* 0x00000000002a8805 */ /* 0x000fe2000001ff00 */
[----:B------:R-:W-:Y:S01]  /*0550*/  VIADD R7, R110, 0xdaa66d2b ;  /* 0xdaa66d2b6e077836 */ /* 0x000fe20000000000 */
[----:B------:R-:W-:Y:S01]  /*0560*/  LOP3.LUT R3, R5, R111, RZ, 0x3c, !PT ;  /* 0x0000006f05037212 */ /* 0x000fe200078e3cff */
[----:B------:R-:W-:Y:S01]  /*0570*/  IMAD.WIDE.U32 R10, R10, -0x2daee0ad, RZ ;  /* 0xd2511f530a0a7825 */ /* 0x000fe200078e00ff */
[----:B------:R-:W-:Y:S02]  /*0580*/  IADD3 R5, R111, 0x76cf5d0a, RZ ;  /* 0x76cf5d0a6f057810 */ /* 0x000fe40007ffe0ff */
[----:B------:R-:W-:Y:S01]  /*0590*/  @!P1 CS2R R44, SRZ ;  /* 0x00000000002c9805 */ /* 0x000fe2000001ff00 */
[----:B------:R-:W-:Y:S01]  /*05a0*/  ULDC.64 UR6, c[0x0][0x228] ;  /* 0x00008a0000067ab9 */ /* 0x000fe20000000a00 */
[----:B------:R-:W-:Y:S01]  /*05b0*/  IMAD.WIDE.U32 R8, R3, -0x326172a9, RZ ;  /* 0xcd9e8d5703087825 */ /* 0x000fe200078e00ff */
[----:B------:R-:W-:Y:S01]  /*05c0*/  LOP3.LUT R14, R11, R4, R2, 0x96, !PT ;  /* 0x000000040b0e7212 */ /* 0x000fe200078e9602 */
[----:B------:R-:W-:Y:S01]  /*05d0*/  HFMA2.MMA R174, -RZ, RZ, 0, 5.9604644775390625e-08 ;  /* 0x00000001ffae7435 */ /* 0x000fe200000001ff */
[----:B------:R-:W-:Y:S01]  /*05e0*/  ISETP.NE.U32.AND P0, PT, RZ, UR6, PT ;  /* 0x00000006ff007c0c */ /* 0x000fe2000bf05070 */
[----:B------:R-:W-:Y:S01]  /*05f0*/  VIADD R3, R110, 0x9e3779b9 ;  /* 0x9e3779b96e037836 */ /* 0x000fe20000000000 */
[----:B------:R-:W-:Y:S01]  /*0600*/  ULDC.U8 UR6, c[0x0][0x2a0] ;  /* 0x0000a80000067ab9 */ /* 0x000fe20000000000 */
[----:B------:R-:W-:Y:S01]  /*0610*/  IMAD.WIDE.U32 R14, R14, -0x326172a9, RZ ;  /* 0xcd9e8d570e0e7825 */ /* 0x000fe200078e00ff */
[--C-:B------:R-:W-:Y:S01]  /*0620*/  SHF.R.U64 R112, R72, 0x10, R73.reuse ;  /* 0x0000001048707819 */ /* 0x100fe20000001249 */
[----:B------:R-:W-:Y:S01]  /*0630*/  ULDC UR16, c[0x0][0x290] ;  /* 0x0000a40000107ab9 */ /* 0x000fe20000000800 */
[----:B------:R-:W-:Y:S01]  /*0640*/  LOP3.LUT R12, R9, R3, R6, 0x96, !PT ;  /* 0x00000003090c7212 */ /* 0x000fe200078e9606 */
[----:B------:R-:W-:Y:S01]  /*0650*/  VIADD R4, R110, 0x3c6ef372 ;  /* 0x3c6ef3726e047836 */ /* 0x000fe20000000000 */
[----:B------:R-:W-:Y:S01]  /*0660*/  SHF.R.U32.HI R114, RZ, 0x10, R73 ;  /* 0x00000010ff727819 */ /* 0x000fe20000011649 */
[----:B------:R-:W-:Y:S01]  /*0670*/  VIADD R6, R111, 0x32370b8f ;  /* 0x32370b8f6f067836 */ /* 0x000fe20000000000 */
[----:B------:R-:W-:Y:S01]  /*0680*/  SHF.R.U64 R113, R46, 0x10, R47 ;  /* 0x000000102e717819 */ /* 0x000fe2000000122f */
[----:B------:R-:W-:Y:S01]  /*0690*/  IMAD.WIDE.U32 R12, R12, -0x2daee0ad, RZ ;  /* 0xd2511f530c0c7825 */ /* 0x000fe200078e00ff */
[----:B------:R-:W-:Y:S01]  /*06a0*/  LOP3.LUT R11, R15, R8, R4, 0x96, !PT ;  /* 0x000000080f0b7212 */ /* 0x000fe200078e9604 */
[----:B------:R-:W-:Y:S01]  /*06b0*/  ULDC.64 UR24, c[0x0][0x228] ;  /* 0x00008a0000187ab9 */ /* 0x000fe20000000a00 */
[----:B------:R-:W-:Y:S01]  /*06c0*/  IADD3 R8, R110, 0x78dde6e4, RZ ;  /* 0x78dde6e46e087810 */ /* 0x000fe20007ffe0ff */
[----:B------:R-:W-:Y:S01]  /*06d0*/  VIADD R9, R111, 0xed9eba14 ;  /* 0xed9eba146f097836 */ /* 0x000fe20000000000 */
[----:B------:R-:W-:Y:S01]  /*06e0*/  LOP3.LUT R16, R13, R10, R5, 0x96, !PT ;  /* 0x0000000a0d107212 */ /* 0x000fe200078e9605 */
[----:B------:R-:W-:Y:S01]  /*06f0*/  IMAD.WIDE.U32 R10, R11, -0x2daee0ad, RZ ;  /* 0xd2511f530b0a7825 */ /* 0x000fe200078e00ff */
[----:B------:R-:W-:Y:S01]  /*0700*/  SHF.R.U32.HI R115, RZ, 0x10, R47 ;  /* 0x00000010ff737819 */ /* 0x000fe2000001162f */
[----:B------:R-:W-:Y:S01]  /*0710*/  ULDC.64 UR8, c[0x0][0x230] ;  /* 0x00008c0000087ab9 */ /* 0x000fe20000000a00 */
[----:B------:R-:W-:Y:S01]  /*0720*/  SHF.R.U64 R116, R26, 0x10, R27 ;  /* 0x000000101a747819 */ /* 0x000fe2000000121b */
[----:B------:R-:W-:Y:S01]  /*0730*/  IMAD.WIDE.U32 R16, R16, -0x326172a9, RZ ;  /* 0xcd9e8d5710107825 */ /* 0x000fe200078e00ff */
[----:B------:R-:W-:Y:S01]  /*0740*/  LOP3.LUT R15, R11, R12, R6, 0x96, !PT ;  /* 0x0000000c0b0f7212 */ /* 0x000fe200078e9606 */
[----:B------:R-:W-:Y:S01]  /*0750*/  ULDC.64 UR10, c[0x0][0x238] ;  /* 0x00008e00000a7ab9 */ /* 0x000fe20000000a00 */
[----:B------:R-:W-:Y:S01]  /*0760*/  IADD3 R11, R110, 0x1715609d, RZ ;  /* 0x1715609d6e0b7810 */ /* 0x000fe20007ffe0ff */
[----:B------:R-:W-:Y:S01]  /*0770*/  HADD2.F32 R26, -RZ, R26.H0_H0 ;  /* 0x2000001aff1a7230 */ /* 0x000fe20000004100 */
[----:B------:R-:W-:Y:S01]  /*0780*/  LOP3.LUT R12, R17, R14, R7, 0x96, !PT ;  /* 0x0000000e110c7212 */ /* 0x000fe200078e9607 */
[----:B------:R-:W-:Y:S01]  /*0790*/  IMAD.WIDE.U32 R14, R15, -0x326172a9, RZ ;  /* 0xcd9e8d570f0e7825 */ /* 0x000fe200078e00ff */
[----:B------:R-:W-:Y:S01]  /*07a0*/  SHF.R.U32.HI R118, RZ, 0x10, R27 ;  /* 0x00000010ff767819 */ /* 0x000fe2000001161b */
[----:B------:R-:W-:Y:S01]  /*07b0*/  ULDC.64 UR12, c[0x0][0x240] ;  /* 0x00009000000c7ab9 */ /* 0x000fe20000000a00 */
[--C-:B------:R-:W-:Y:S01]  /*07c0*/  SHF.R.U64 R117, R28, 0x10, R29.reuse ;  /* 0x000000101c757819 */ /* 0x100fe2000000121d */
[----:B------:R-:W-:Y:S01]  /*07d0*/  IMAD.WIDE.U32 R12, R12, -0x2daee0ad, RZ ;  /* 0xd2511f530c0c7825 */ /* 0x000fe200078e00ff */
[----:B------:R-:W-:Y:S01]  /*07e0*/  LOP3.LUT R16, R15, R16, R8, 0x96, !PT ;  /* 0x000000100f107212 */ /* 0x000fe200078e9608 */
[----:B------:R-:W-:Y:S01]  /*07f0*/  ULDC.64 UR14, c[0x0][0x248] ;  /* 0x00009200000e7ab9 */ /* 0x000fe20000000a00 */
[----:B------:R-:W-:Y:S01]  /*0800*/  SHF.R.U32.HI R119, RZ, 0x10, R29 ;  /* 0x00000010ff777819 */ /* 0x000fe2000001161d */
[----:B------:R-:W-:Y:S01]  /*0810*/  VIADD R15, R110, 0x5384540f ;  /* 0x5384540f6e0f7836 */ /* 0x000fe20000000000 */
[----:B------:R-:W-:Y:S01]  /*0820*/  LOP3.LUT R18, R13, R10, R9, 0x96, !PT ;  /* 0x0000000a0d127212 */ /* 0x000fe200078e9609 */
[----:B------:R-:W-:Y:S01]  /*0830*/  IMAD.WIDE.U32 R16, R16, -0x2daee0ad, RZ ;  /* 0xd2511f5310107825 */ /* 0x000fe200078e00ff */
[--C-:B------:R-:W-:Y:S01]  /*0840*/  SHF.R.U64 R120, R30, 0x10, R31.reuse ;  /* 0x000000101e787819 */ /* 0x100fe2000000121f */
[----:B------:R-:W-:Y:S01]  /*0850*/  ULDC.64 UR18, c[0x0][0x2b8] ;  /* 0x0000ae0000127ab9 */ /* 0x000fe20000000a00 */
[----:B------:R-:W-:Y:S01]  /*0860*/  SHF.R.U32.HI R122, RZ, 0x10, R31 ;  /* 0x00000010ff7a7819 */ /* 0x000fe2000001161f */
[----:B------:R-:W-:Y:S01]  /*0870*/  VIADD R10, R111, 0xa9066899 ;  /* 0xa90668996f0a7836 */ /* 0x000fe20000000000 */
[--C-:B------:R-:W-:Y:S01]  /*0880*/  SHF.R.U64 R121, R32, 0x10, R33.reuse ;  /* 0x0000001020797819 */ /* 0x100fe20000001221 */
[----:B------:R-:W-:Y:S01]  /*0890*/  IMAD.WIDE.U32 R18, R18, -0x326172a9, RZ ;  /* 0xcd9e8d5712127825 */ /* 0x000fe200078e00ff */
[----:B------:R-:W-:Y:S01]  /*08a0*/  SHF.R.U32.HI R123, RZ, 0x10, R33 ;  /* 0x00000010ff7b7819 */ /* 0x000fe20000011621 */
[----:B------:R-:W-:Y:S01]  /*08b0*/  ULDC.64 UR20, c[0x0][0x2c0] ;  /* 0x0000b00000147ab9 */ /* 0x000fe20000000a00 */
[----:B------:R-:W-:Y:S01]  /*08c0*/  LOP3.LUT R22, R17, R12, R10, 0x96, !PT ;  /* 0x0000000c11167212 */ /* 0x000fe200078e960a */
[----:B------:R-:W-:Y:S01]  /*08d0*/  VIADD R12, R110, 0xb54cda56 ;  /* 0xb54cda566e0c7836 */ /* 0x000fe20000000000 */
[----:B------:R-:W-:Y:S01]  /*08e0*/  LOP3.LUT R20, R19, R14, R11, 0x96, !PT ;  /* 0x0000000e13147212 */ /* 0x000fe200078e960b */
[C---:B------:R-:W-:Y:S01]  /*08f0*/  VIADD R13, R111.reuse, 0x646e171e ;  /* 0x646e171e6f0d7836 */ /* 0x040fe20000000000 */
[C---:B------:R-:W-:Y:S01]  /*0900*/  IADD3 R14, R111.reuse, 0x1fd5c5a3, RZ ;  /* 0x1fd5c5a36f0e7810 */ /* 0x040fe20007ffe0ff */
[----:B------:R-:W-:Y:S01]  /*0910*/  IMAD.WIDE.U32 R22, R22, -0x326172a9, RZ ;  /* 0xcd9e8d5716167825 */ /* 0x000fe200078e00ff */
[----:B------:R-:W-:Y:S01]  /*0920*/  IADD3 R17, R111, -0x24c28bd8, RZ ;  /* 0xdb3d74286f117810 */ /* 0x000fe20007ffe0ff */
[----:B------:R-:W-:Y:S01]  /*0930*/  ULDC.64 UR22, c[0x0][0x210] ;  /* 0x0000840000167ab9 */ /* 0x000fe20000000a00 */
[----:B------:R-:W-:Y:S01]  /*0940*/  SHF.R.U64 R124, R34, 0x10, R35 ;  /* 0x00000010227c7819 */ /* 0x000fe20000001223 */
[----:B------:R-:W-:Y:S01]  /*0950*/  IMAD.WIDE.U32 R20, R20, -0x2daee0ad, RZ ;  /* 0xd2511f5314147825 */ /* 0x000fe200078e00ff */
[----:B------:R-:W-:-:S02]  /*0960*/  LOP3.LUT R18, R23, R18, R12, 0x96, !PT ;  /* 0x0000001217127212 */ /* 0x000fc400078e960c */
[----:B------:R-:W-:Y:S01]  /*0970*/  SHF.R.U32.HI R126, RZ, 0x10, R35 ;  /* 0x00000010ff7e7819 */ /* 0x000fe20000011623 */
[----:B------:R-:W-:Y:S01]  /*0980*/  HADD2.F32 R27, -RZ, R27.H0_H0 ;  /* 0x2000001bff1b7230 */ /* 0x000fe20000004100 */
[----:B------:R-:W-:Y:S01]  /*0990*/  LOP3.LUT R24, R21, R16, R13, 0x96, !PT ;  /* 0x0000001015187212 */ /* 0x000fe200078e960d */
[----:B------:R-:W-:Y:S01]  /*09a0*/  IMAD.WIDE.U32 R18, R18, -0x2daee0ad, RZ ;  /* 0xd2511f5312127825 */ /* 0x000fe200078e00ff */
[--C-:B------:R-:W-:Y:S02]  /*09b0*/  SHF.R.U64 R125, R36, 0x10, R37.reuse ;  /* 0x00000010247d7819 */ /* 0x100fe40000001225 */
[----:B------:R-:W-:Y:S01]  /*09c0*/  SHF.R.U32.HI R127, RZ, 0x10, R37 ;  /* 0x00000010ff7f7819 */ /* 0x000fe20000011625 */
[----:B------:R-:W-:Y:S01]  /*09d0*/  IMAD.WIDE.U32 R24, R24, -0x326172a9, RZ ;  /* 0xcd9e8d5718187825 */ /* 0x000fe200078e00ff */
[----:B------:R-:W-:Y:S02]  /*09e0*/  LOP3.LUT R23, R19, R20, R14, 0x96, !PT ;  /* 0x0000001413177212 */ /* 0x000fe400078e960e */
[----:B------:R-:W-:Y:S01]  /*09f0*/  SHF.R.U64 R128, R38, 0x10, R39 ;  /* 0x0000001026807819 */ /* 0x000fe20000001227 */
[----:B------:R-:W-:Y:S01]  /*0a00*/  VIADD R16, R110, 0xf1bbcdc8 ;  /* 0xf1bbcdc86e107836 */ /* 0x000fe20000000000 */
[----:B------:R-:W-:Y:S01]  /*0a10*/  LOP3.LUT R22, R25, R22, R15, 0x96, !PT ;  /* 0x0000001619167212 */ /* 0x000fe200078e960f */
[----:B------:R-:W-:Y:S01]  /*0a20*/  IMAD.HI.U32 R21, R23, -0x326172a9, RZ ;  /* 0xcd9e8d5717157827 */ /* 0x000fe200078e00ff */
[----:B------:R-:W-:-:S02]  /*0a30*/  SHF.R.U32.HI R130, RZ, 0x10, R39 ;  /* 0x00000010ff827819 */ /* 0x000fc40000011627 */
[--C-:B------:R-:W-:Y:S01]  /*0a40*/  SHF.R.U64 R129, R40, 0x10, R41.reuse ;  /* 0x0000001028817819 */ /* 0x100fe20000001229 */
[C---:B------:R-:W-:Y:S01]  /*0a50*/  IMAD.HI.U32 R19, R22.reuse, -0x2daee0ad, RZ ;  /* 0xd2511f5316137827 */ /* 0x040fe200078e00ff */
[----:B------:R-:W-:Y:S02]  /*0a60*/  LOP3.LUT R164, R21, R24, R16, 0x96, !PT ;  /* 0x0000001815a47212 */ /* 0x000fe400078e9610 */
[----:B------:R-:W-:Y:S01]  /*0a70*/  SHF.R.U32.HI R131, RZ, 0x10, R41 ;  /* 0x00000010ff837819 */ /* 0x000fe20000011629 */
[----:B------:R-:W-:Y:S01]  /*0a80*/  IMAD R21, R22, -0x2daee0ad, RZ ;  /* 0xd2511f5316157824 */ /* 0x000fe200078e02ff */
[----:B------:R-:W-:Y:S01]  /*0a90*/  LOP3.LUT R166, R19, R18, R17, 0x96, !PT ;  /* 0x0000001213a67212 */ /* 0x000fe200078e9611 */
[----:B------:R-:W-:Y:S01]  /*0aa0*/  IMAD.HI.U32 R20, R164, -0x2daee0ad, RZ ;  /* 0xd2511f53a4147827 */ /* 0x000fe200078e00ff */
[--C-:B------:R-:W-:Y:S02]  /*0ab0*/  SHF.R.U64 R132, R42, 0x10, R43.reuse ;  /* 0x000000102a847819 */ /* 0x100fe4000000122b */
[----:B------:R-:W-:Y:S01]  /*0ac0*/  SHF.R.U32.HI R134, RZ, 0x10, R43 ;  /* 0x00000010ff867819 */ /* 0x000fe2000001162b */
[----:B------:R-:W-:Y:S01]  /*0ad0*/  VIADD R18, R111, 0x96a522ad ;  /* 0x96a522ad6f127836 */ /* 0x000fe20000000000 */
[--C-:B------:R-:W-:Y:S01]  /*0ae0*/  SHF.R.U64 R133, R44, 0x10, R45.reuse ;  /* 0x000000102c857819 */ /* 0x100fe2000000122d */
[----:B------:R-:W-:Y:S01]  /*0af0*/  IMAD R22, R23, -0x326172a9, RZ ;  /* 0xcd9e8d5717167824 */ /* 0x000fe200078e02ff */
[----:B------:R-:W-:Y:S01]  /*0b00*/  SHF.R.U32.HI R135, RZ, 0x10, R45 ;  /* 0x00000010ff877819 */ /* 0x000fe2000001162d */
[----:B------:R-:W-:Y:S01]  /*0b10*/  IMAD.HI.U32 R23, R166, -0x326172a9, RZ ;  /* 0xcd9e8d57a6177827 */ /* 0x000fe200078e00ff */
[----:B------:R-:W-:-:S02]  /*0b20*/  ISETP.NE.AND P1, PT, RZ, UR6, PT ;  /* 0x00000006ff007c0c */ /* 0x000fc4000bf25270 */
[----:B------:R-:W-:Y:S01]  /*0b30*/  LOP3.LUT R20, R20, R21, R18, 0x96, !PT ;  /* 0x0000001514147212 */ /* 0x000fe200078e9612 */
[----:B------:R-:W-:Y:S01]  /*0b40*/  VIADD R19, R110, 0x8ff34781 ;  /* 0x8ff347816e137836 */ /* 0x000fe20000000000 */
[----:B------:R-:W-:Y:S01]  /*0b50*/  LOP3.LUT R186, R186, 0x3, RZ, 0xc0, !PT ;  /* 0x00000003baba7812 */ /* 0x000fe200078ec0ff */
[----:B------:R-:W-:Y:S01]  /*0b60*/  HADD2.F32 R24, -RZ, R46.H0_H0 ;  /* 0x2000002eff187230 */ /* 0x000fe20000004100 */
[----:B------:R-:W-:Y:S01]  /*0b70*/  P2R R170, PR, RZ, 0x2 ;  /* 0x00000002ffaa7803 */ /* 0x000fe20000000000 */
[----:B------:R-:W-:Y:S01]  /*0b80*/  HADD2.F32 R25, -RZ, R47.H0_H0 ;  /* 0x2000002fff197230 */ /* 0x000fe20000004100 */
[----:B------:R-:W-:Y:S01]  /*0b90*/  LOP3.LUT R21, R23, R22, R19, 0x96, !PT ;  /* 0x0000001617157212 */ /* 0x000fe200078e9613 */
[----:B------:R-:W-:Y:S01]  /*0ba0*/  HADD2.F32 R22, -RZ, R72.H0_H0 ;  /* 0x20000048ff167230 */ /* 0x000fe20000004100 */
[----:B------:R-:W-:Y:S01]  /*0bb0*/  ISETP.NE.AND.EX P0, PT, RZ, UR7, PT, P0 ;  /* 0x00000007ff007c0c */ /* 0x000fe2000bf05300 */
[----:B------:R-:W-:Y:S01]  /*0bc0*/  HADD2.F32 R23, -RZ, R73.H0_H0 ;  /* 0x20000049ff177230 */ /* 0x000fe20000004100 */
[----:B------:R-:W-:Y:S01]  /*0bd0*/  ULDC UR7, c[0x0][0x218] ;  /* 0x0000860000077ab9 */ /* 0x000fe20000000800 */
        /* <DEDUP_REMOVED lines=18> */
[----:B------:R-:W-:-:S02]  /*0d00*/  IMAD.MOV.U32 R109, RZ, RZ, RZ ;  /* 0x000000ffff6d7224 */ /* 0x000fc400078e00ff */
        /* <DEDUP_REMOVED lines=24> */
[----:B------:R-:W-:Y:S02]  /*0e90*/  IMAD R164, R164, -0x2daee0ad, RZ ;  /* 0xd2511f53a4a47824 */ /* 0x000fe400078e02ff */
[----:B------:R-:W-:Y:S01]  /*0ea0*/  IMAD R166, R166, -0x326172a9, RZ ;  /* 0xcd9e8d57a6a67824 */ /* 0x000fe200078e02ff */
        /* <DEDUP_REMOVED lines=72> */
.L_x_17486:
[----:B--2---:R-:W0:Y:S01]  /*1330*/  @P0 LDC.64 R56, c[0x0][0x228] ;  /* 0x00008a00ff380b82 */ /* 0x004e220000000a00 */
[----:B------:R-:W-:Y:S01]  /*1340*/  ISETP.NE.U32.AND P1, PT, RZ, UR8, PT ;  /* 0x00000008ff007c0c */ /* 0x000fe2000bf25070 */
[----:B------:R-:W-:-:S03]  /*1350*/  IMAD R58, R0, UR7, RZ ;  /* 0x00000007003a7c24 */ /* 0x000fc6000f8e02ff */
[----:B------:R-:W-:Y:S02]  /*1360*/  ISETP.NE.AND.EX P1, PT, RZ, UR9, PT, P1 ;  /* 0x00000009ff007c0c */ /* 0x000fe4000bf25310 */
[----:B------:R-:W-:Y:S01]  /*1370*/  SHF.R.S32.HI R59, RZ, 0x1f, R58 ;  /* 0x0000001fff3b7819 */ /* 0x000fe2000001143a */
[----:B------:R-:W1:Y:S03]  /*1380*/  LDC.64 R84, c[0x0][0x220] ;  /* 0x00008800ff547b82 */ /* 0x000e660000000a00 */
[----:B------:R-:W-:-:S04]  /*1390*/  LEA.HI R58, R59, R58, RZ, 0x2 ;  /* 0x0000003a3b3a7211 */ /* 0x000fc800078f10ff */
[----:B------:R-:W-:-:S04]  /*13a0*/  LEA.HI.SX32 R181, R58, R171, 0x1e ;  /* 0x000000ab3ab57211 */ /* 0x000fc800078ff2ff */
[----:B------:R-:W-:-:S04]  /*13b0*/  @P1 LEA R60, P3, R181, UR8, 0x4 ;  /* 0x00000008b53c1c11 */ /* 0x000fc8000f8620ff */
[C---:B------:R-:W-:Y:S02]  /*13c0*/  @P1 LEA.HI.X R61, R181.reuse, UR9, RZ, 0x4, P3 ;  /* 0x00000009b53d1c11 */ /* 0x040fe400098f24ff */
[----:B0-----:R-:W-:-:S03]  /*13d0*/  @P0 LEA R62, P2, R181, R56, 0x4 ;  /* 0x00000038b53e0211 */ /* 0x001fc600078420ff */
[----:B------:R0:W5:Y:S01]  /*13e0*/  @P1 LDG.E.128 R80, desc[UR4][R60.64] ;  /* 0x000000043c501981 */ /* 0x000162000c1e1d00 */
[C---:B------:R-:W-:Y:S01]  /*13f0*/  @P0 LEA.HI.X R63, R181.reuse, R57, RZ, 0x4, P2 ;  /* 0x00000039b53f0211 */ /* 0x040fe200010f24ff */
[----:B-1----:R-:W-:-:S04]  /*1400*/  IMAD.WIDE.U32 R58, R181, 0x10, R84 ;  /* 0x00000010b53a7825 */ /* 0x002fc800078e0054 */
[----:B------:R0:W5:Y:S04]  /*1410*/  @P0 LDG.E.128 R76, desc[UR4][R62.64] ;  /* 0x000000043e4c0981 */ /* 0x000168000c1e1d00 */
[----:B------:R-:W5:Y:S01]  /*1420*/  LDG.E.128 R56, desc[UR4][R58.64] ;  /* 0x000000043a387981 */ /* 0x000f62000c1e1d00 */
        /* <DEDUP_REMOVED lines=12> */
.L_x_17096:
[----:B------:R-:W-:-:S07]  /*14f0*/  MOV R66, R166 ;  /* 0x000000a600427202 */ /* 0x000fce0000000f00 */
.L_x_17097:
[----:B------:R-:W-:Y:S05]  /*1500*/  BSYNC B0 ;  /* 0x0000000000007941 */ /* 0x000fea0003800000 */
.L_x_17095:
        /* <DEDUP_REMOVED lines=16> */
.L_x_17101:
[----:B------:R-:W-:Y:S05]  /*1610*/  BSYNC B1 ;  /* 0x0000000000017941 */ /* 0x000fea0003800000 */
.L_x_17100:
        /* <DEDUP_REMOVED lines=44> */
.L_x_17099:
[----:B------:R-:W-:Y:S05]  /*18e0*/  BSYNC B0 ;  /* 0x0000000000007941 */ /* 0x000fea0003800000 */
.L_x_17098:
[----:B------:R-:W0:Y:S01]  /*18f0*/  LDC R178, c[0x0][0x298] ;  /* 0x0000a600ffb27b82 */ /* 0x000e220000000800 */
[----:B------:R-:W-:Y:S01]  /*1900*/  ISETP.NE.U32.AND P2, PT, RZ, UR24, PT ;  /* 0x00000018ff007c0c */ /* 0x000fe2000bf45070 */
[----:B------:R-:W-:Y:S01]  /*1910*/  IMAD.MOV.U32 R180, RZ, RZ, 0x2f800000 ;  /* 0x2f800000ffb47424 */ /* 0x000fe200078e00ff */
[----:B------:R-:W-:Y:S02]  /*1920*/  I2FP.F32.U32 R61, R66 ;  /* 0x00000042003d7245 */ /* 0x000fe40000201000 */
[----:B------:R-:W-:-:S03]  /*1930*/  ISETP.NE.AND.EX P2, PT, RZ, UR25, PT, P2 ;  /* 0x00000019ff007c0c */ /* 0x000fc6000bf45320 */
[----:B------:R-:W1:Y:S01]  /*1940*/  LDC R176, c[0x0][0x294] ;  /* 0x0000a500ffb07b82 */ /* 0x000e620000000800 */
[----:B------:R-:W-:Y:S01]  /*1950*/  FFMA.FTZ R61, R61, R180, 1.1641532182693481445e-10 ;  /* 0x2f0000003d3d7423 */ /* 0x000fe200000100b4 */
[----:B0----5:R-:W-:-:S04]  /*1960*/  FMUL.FTZ R56, R56, R178 ;  /* 0x000000b238387220 */ /* 0x021fc80000410000 */
        /* <DEDUP_REMOVED lines=9> */
.L_x_17102:
        /* <DEDUP_REMOVED lines=12> */
.L_x_17105:
[----:B------:R-:W-:-:S07]  /*1ac0*/  MOV R67, R166 ;  /* 0x000000a600437202 */ /* 0x000fce0000000f00 */
.L_x_17106:
[----:B------:R-:W-:Y:S05]  /*1ad0*/  BSYNC B0 ;  /* 0x0000000000007941 */ /* 0x000fea0003800000 */
.L_x_17104:
        /* <DEDUP_REMOVED lines=16> */
.L_x_17110:
[----:B------:R-:W-:Y:S05]  /*1be0*/  BSYNC B1 ;  /* 0x0000000000017941 */ /* 0x000fea0003800000 */
.L_x_17109:
        /* <DEDUP_REMOVED lines=43> */
.L_x_17108:
[----:B------:R-:W-:Y:S05]  /*1ea0*/  BSYNC B0 ;  /* 0x0000000000007941 */ /* 0x000fea0003800000 */
.L_x_17107:
        /* <DEDUP_REMOVED lines=8> */
.L_x_17103:
        /* <DEDUP_REMOVED lines=12> */
.L_x_17112:
[----:B------:R-:W-:-:S07]  /*1ff0*/  IMAD.MOV.U32 R67, RZ, RZ, R166 ;  /* 0x000000ffff437224 */ /* 0x000fce00078e00a6 */
.L_x_17113:
[----:B------:R-:W-:Y:S05]  /*2000*/  BSYNC B0 ;  /* 0x0000000000007941 */ /* 0x000fea0003800000 */
.L_x_17111:
        /* <DEDUP_REMOVED lines=16> */
.L_x_17117:
[----:B------:R-:W-:Y:S05]  /*2110*/  BSYNC B1 ;  /* 0x0000000000017941 */ /* 0x000fea0003800000 */
.L_x_17116:
        /* <DEDUP_REMOVED lines=44> */
.L_x_17115:
[----:B------:R-:W-:Y:S05]  /*23e0*/  BSYNC B0 ;  /* 0x0000000000007941 */ /* 0x000fea0003800000 */
.L_x_17114:
        /* <DEDUP_REMOVED lines=11> */
.L_x_17118:
        /* <DEDUP_REMOVED lines=12> */
.L_x_17121:
[----:B------:R-:W-:-:S07]  /*2560*/  IMAD.MOV.U32 R64, RZ, RZ, R166 ;  /* 0x000000ffff407224 */ /* 0x000fce00078e00a6 */
.L_x_17122:
[----:B------:R-:W-:Y:S05]  /*2570*/  BSYNC B0 ;  /* 0x0000000000007941 */ /* 0x000fea0003800000 */
.L_x_17120:
        /* <DEDUP_REMOVED lines=16> */
.L_x_17126:
[----:B------:R-:W-:Y:S05]  /*2680*/  BSYNC B1 ;  /* 0x0000000000017941 */ /* 0x000fea0003800000 */
.L_x_17125:
        /* <DEDUP_REMOVED lines=43> */
.L_x_17124:
[----:B------:R-:W-:Y:S05]  /*2940*/  BSYNC B0 ;  /* 0x0000000000007941 */ /* 0x000fea0003800000 */
.L_x_17123:
        /* <DEDUP_REMOVED lines=8> */
.L_x_17119:
        /* <DEDUP_REMOVED lines=12> */
.L_x_17128:
[----:B------:R-:W-:-:S07]  /*2a90*/  IMAD.MOV.U32 R64, RZ, RZ, R166 ;  /* 0x000000ffff407224 */ /* 0x000fce00078e00a6 */
.L_x_17129:
[----:B------:R-:W-:Y:S05]  /*2aa0*/  BSYNC B0 ;  /* 0x0000000000007941 */ /* 0x000fea0003800000 */
.L_x_17127:
        /* <DEDUP_REMOVED lines=16> */
.L_x_17133:
[----:B------:R-:W-:Y:S05]  /*2bb0*/  BSYNC B1 ;  /* 0x0000000000017941 */ /* 0x000fea0003800000 */
.L_x_17132:
        /* <DEDUP_REMOVED lines=44> */
.L_x_17131:
[----:B------:R-:W-:Y:S05]  /*2e80*/  BSYNC B0 ;  /* 0x0000000000007941 */ /* 0x000fea0003800000 */
.L_x_17130:
        /* <DEDUP_REMOVED lines=11> */
.L_x_17134:
        /* <DEDUP_REMOVED lines=12> */
.L_x_17137:
[----:B------:R-:W-:-:S07]  /*3000*/  MOV R58, R166 ;  /* 0x000000a6003a7202 */ /* 0x000fce0000000f00 */
.L_x_17138:
[----:B------:R-:W-:Y:S05]  /*3010*/  BSYNC B0 ;  /* 0x0000000000007941 */ /* 0x000fea0003800000 */
.L_x_17136:
        /* <DEDUP_REMOVED lines=16> */
.L_x_17142:
[----:B------:R-:W-:Y:S05]  /*3120*/  BSYNC B1 ;  /* 0x0000000000017941 */ /* 0x000fea0003800000 */
.L_x_17141:
        /* <DEDUP_REMOVED lines=44> */
.L_x_17140:
[----:B------:R-:W-:Y:S05]  /*33f0*/  BSYNC B0 ;  /* 0x0000000000007941 */ /* 0x000fea0003800000 */
.L_x_17139:
        /* <DEDUP_REMOVED lines=8> */
.L_x_17135:
        /* <DEDUP_REMOVED lines=12> */
.L_x_17144:
[----:B------:R-:W-:-:S07]  /*3540*/  IMAD.MOV.U32 R58, RZ, RZ, R166 ;  /* 0x000000ffff3a7224 */ /* 0x000fce00078e00a6 */
.L_x_17145:
[----:B------:R-:W-:Y:S05]  /*3550*/  BSYNC B0 ;  /* 0x0000000000007941 */ /* 0x000fea0003800000 */
.L_x_17143:
        /* <DEDUP_REMOVED lines=16> */
.L_x_17149:
[----:B------:R-:W-:Y:S05]  /*3660*/  BSYNC B1 ;  /* 0x0000000000017941 */ /* 0x000fea0003800000 */
.L_x_17148:
        /* <DEDUP_REMOVED lines=44> */
.L_x_17147:
[----:B------:R-:W-:Y:S05]  /*3930*/  BSYNC B0 ;  /* 0x0000000000007941 */ /* 0x000fea0003800000 */
.L_x_17146:
        /* <DEDUP_REMOVED lines=11> */
.L_x_17150:
        /* <DEDUP_REMOVED lines=12> */
.L_x_17153:
[----:B------:R-:W-:-:S07]  /*3ab0*/  MOV R62, R166 ;  /* 0x000000a6003e7202 */ /* 0x000fce0000000f00 */
.L_x_17154:
[----:B------:R-:W-:Y:S05]  /*3ac0*/  BSYNC B0 ;  /* 0x0000000000007941 */ /* 0x000fea0003800000 */
.L_x_17152:
        /* <DEDUP_REMOVED lines=18> */
.L_x_17158:
[----:B------:R-:W-:Y:S05]  /*3bf0*/  BSYNC B1 ;  /* 0x0000000000017941 */ /* 0x000fea0003800000 */
.L_x_17157:
        /* <DEDUP_REMOVED lines=44> */
.L_x_17156:
[----:B------:R-:W-:Y:S05]  /*3ec0*/  BSYNC B0 ;  /* 0x0000000000007941 */ /* 0x000fea0003800000 */
.L_x_17155:
        /* <DEDUP_REMOVED lines=8> */
.L_x_17151:
[----:B------:R-:W-:Y:S01]  /*3f50*/  SEL R60, RZ, 0x1000000, P5 ;  /* 0x01000000ff3c7807 */ /* 0x000fe20002800000 */
[C---:B------:R-:W-:Y:S01]  /*3f60*/  IMAD.SHL.U32 R86, R181.reuse, 0x4, RZ ;  /* 0x00000004b5567824 */ /* 0x040fe200078e00ff */
[----:B------:R-:W-:Y:S01]  /*3f70*/  SEL R61, RZ, 0x10000, P4 ;  /* 0x00010000ff3d7807 */ /* 0x000fe20002000000 */
[----:B------:R-:W0:Y:S01]  /*3f80*/  @P0 LDC.64 R58, c[0x0][0x228] ;  /* 0x00008a00ff3a0b82 */ /* 0x000e220000000a00 */
[----:B------:R-:W-:Y:S02]  /*3f90*/  SEL R62, RZ, 0x100, P3 ;  /* 0x00000100ff3e7807 */ /* 0x000fe40001800000 */
[----:B------:R-:W-:Y:S02]  /*3fa0*/  ISETP.NE.AND P6, PT, R66, RZ, PT ;  /* 0x000000ff4200720c */ /* 0x000fe40003fc5270 */
[----:B------:R-:W-:Y:S02]  /*3fb0*/  LEA R68, P3, R181, UR10, 0x4 ;  /* 0x0000000ab5447c11 */ /* 0x000fe4000f8620ff */
[----:B------:R-:W-:Y:S01]  /*3fc0*/  IADD3 R61, R62, R60, R61 ;  /* 0x0000003c3e3d7210 */ /* 0x000fe20007ffe03d */
[----:B------:R-:W1:Y:S01]  /*3fd0*/  @P1 LDC.64 R56, c[0x0][0x230] ;  /* 0x00008c00ff381b82 */ /* 0x000e620000000a00 */
[----:B------:R-:W-:-:S02]  /*3fe0*/  SEL R62, RZ, 0x1, P6 ;  /* 0x00000001ff3e7807 */ /* 0x000fc40003000000 */
[----:B------:R-:W-:Y:S02]  /*3ff0*/  LEA.HI.X R69, R181, UR11, RZ, 0x4, P3 ;  /* 0x0000000bb5457c11 */ /* 0x000fe400098f24ff */
[----:B------:R-:W-:Y:S01]  /*4000*/  SHF.R.U32.HI R87, RZ, 0x1e, R181 ;  /* 0x0000001eff577819 */ /* 0x000fe200000116b5 */
[----:B------:R-:W-:Y:S01]  /*4010*/  IMAD.IADD R71, R61, 0x1, R62 ;  /* 0x000000013d477824 */ /* 0x000fe200078e023e */
[----:B------:R-:W-:Y:S01]  /*4020*/  IADD3 R60, P3, R86, UR12, RZ ;  /* 0x0000000c563c7c10 */ /* 0x000fe2000ff7e0ff */
[----:B------:R2:W-:Y:S01]  /*4030*/  STG.E.128 desc[UR4][R68.64], R72 ;  /* 0x0000004844007986 */ /* 0x0005e2000c101d04 */
[----:B------:R-:W-:Y:S02]  /*4040*/  IADD3 R175, R181, 0x100, RZ ;  /* 0x00000100b5af7810 */ /* 0x000fe40007ffe0ff */
[----:B------:R-:W-:-:S03]  /*4050*/  IADD3.X R61, R87, UR13, RZ, P3, !PT ;  /* 0x0000000d573d7c10 */ /* 0x000fc60009ffe4ff */
[C---:B------:R-:W-:Y:S02]  /*4060*/  IMAD.WIDE.U32 R62, R175.reuse, 0x10, R84 ;  /* 0x00000010af3e7825 */ /* 0x040fe400078e0054 */
[----:B------:R2:W-:Y:S02]  /*4070*/  STG.E desc[UR4][R60.64], R71 ;  /* 0x000000473c007986 */ /* 0x0005e4000c101904 */
[----:B0-----:R-:W-:-:S04]  /*4080*/  @P0 IMAD.WIDE.U32 R64, R175, 0x10, R58 ;  /* 0x00000010af400825 */ /* 0x001fc800078e003a */
[----:B-1----:R-:W-:Y:S01]  /*4090*/  @P1 IMAD.WIDE.U32 R66, R175, 0x10, R56 ;  /* 0x00000010af421825 */ /* 0x002fe200078e0038 */
[----:B--2---:R-:W-:Y:S06]  /*40a0*/  @!P0 BRA `(.L_x_17159) ;  /* 0x00000000002c8947 */ /* 0x004fec0003800000 */
[----:B------:R-:W-:Y:S02]  /*40b0*/  SHF.L.U32 R57, R168, 0x10, RZ ;  /* 0x00000010a8397819 */ /* 0x000fe400000006ff */
[----:B------:R-:W-:Y:S02]  /*40c0*/  LOP3.LUT R56, R169, 0xffff, RZ, 0xc0, !PT ;  /* 0x0000ffffa9387812 */ /* 0x000fe400078ec0ff */
[----:B------:R-:W-:Y:S02]  /*40d0*/  LOP3.LUT R57, R57, 0xff0000, RZ, 0xc0, !PT ;  /* 0x00ff000039397812 */ /* 0x000fe400078ec0ff */
[----:B------:R-:W-:Y:S02]  /*40e0*/  LOP3.LUT R58, R167, 0xff, RZ, 0xc0, !PT ;  /* 0x000000ffa73a7812 */ /* 0x000fe400078ec0ff */
[----:B------:R-:W-:Y:S01]  /*40f0*/  LOP3.LUT R59, R165, 0xff, RZ, 0xc0, !PT ;  /* 0x000000ffa53b7812 */ /* 0x000fe200078ec0ff */
[----:B------:R-:W-:Y:S01]  /*4100*/  IMAD R57, R56, 0x1000000, R57 ;  /* 0x0100000038397824 */ /* 0x000fe200078e0239 */
[----:B------:R-:W-:-:S04]  /*4110*/  IADD3 R56, P3, R86, UR14, RZ ;  /* 0x0000000e56387c10 */ /* 0x000fc8000ff7e0ff */
[----:B------:R-:W-:Y:S02]  /*4120*/  LEA R58, R58, R57, 0x8 ;  /* 0x000000393a3a7211 */ /* 0x000fe400078e40ff */
[----:B------:R-:W-:-:S03]  /*4130*/  IADD3.X R57, R87, UR15, RZ, P3, !PT ;  /* 0x0000000f57397c10 */ /* 0x000fc60009ffe4ff */
[----:B------:R-:W-:-:S05]  /*4140*/  IMAD.IADD R59, R58, 0x1, R59 ;  /* 0x000000013a3b7824 */ /* 0x000fca00078e023b */
[----:B------:R0:W-:Y:S02]  /*4150*/  STG.E desc[UR4][R56.64], R59 ;  /* 0x0000003b38007986 */ /* 0x0001e4000c101904 */
.L_x_17159:
[----:B------:R1:W5:Y:S04]  /*4160*/  @P0 LDG.E.128 R76, desc[UR4][R64.64] ;  /* 0x00000004404c0981 */ /* 0x000368000c1e1d00 */
[----:B------:R1:W5:Y:S04]  /*4170*/  @P1 LDG.E.128 R80, desc[UR4][R66.64] ;  /* 0x0000000442501981 */ /* 0x000368000c1e1d00 */
[----:B0-----:R1:W5:Y:S01]  /*4180*/  LDG.E.128 R56, desc[UR4][R62.64] ;  /* 0x000000043e387981 */ /* 0x001362000c1e1d00 */
[C---:B------:R-:W-:Y:S01]  /*4190*/  ISETP.NE.AND P3, PT, R70.reuse, 0x1, PT ;  /* 0x000000014600780c */ /* 0x040fe20003f65270 */
[----:B------:R-:W-:Y:S01]  /*41a0*/  BSSY B0, `(.L_x_17160) ;  /* 0x000000e000007945 */ /* 0x000fe20003800000 */
[----:B------:R-:W-:Y:S01]  /*41b0*/  IADD3 R60, R70, 0x1, RZ ;  /* 0x00000001463c7810 */ /* 0x000fe20007ffe0ff */
[----:B------:R-:W0:Y:S02]  /*41c0*/  S2R R182, SR_TID.X ;  /* 0x0000000000b67919 */ /* 0x000e240000002100 */
[----:B0-----:R-:W-:-:S08]  /*41d0*/  LOP3.LUT R171, R182, 0xff, RZ, 0xc0, !PT ;  /* 0x000000ffb6ab7812 */ /* 0x001fd000078ec0ff */
        /* <DEDUP_REMOVED lines=9> */
.L_x_17161:
[----:B------:R-:W-:-:S07]  /*4270*/  MOV R66, R166 ;  /* 0x000000a600427202 */ /* 0x000fce0000000f00 */
.L_x_17162:
[----:B------:R-:W-:Y:S05]  /*4280*/  BSYNC B0 ;  /* 0x0000000000007941 */ /* 0x000fea0003800000 */
.L_x_17160:
        /* <DEDUP_REMOVED lines=16> */
.L_x_17166:
[----:B------:R-:W-:Y:S05]  /*4390*/  BSYNC B1 ;  /* 0x0000000000017941 */ /* 0x000fea0003800000 */
.L_x_17165:
        /* <DEDUP_REMOVED lines=44> */
.L_x_17164:
[----:B------:R-:W-:Y:S05]  /*4660*/  BSYNC B0 ;  /* 0x0000000000007941 */ /* 0x000fea0003800000 */
.L_x_17163:
[----:B------:R-:W-:Y:S01]  /*4670*/  I2FP.F32.U32 R61, R66 ;  /* 0x00000042003d7245 */ /* 0x000fe20000201000 */
[----:B-----5:R-:W-:-:S04]  /*4680*/  FMUL.FTZ R56, R56, R178 ;  /* 0x000000b238387220 */ /* 0x020fc80000410000 */
[----:B------:R-:W-:-:S05]  /*4690*/  FFMA.FTZ R61, R61, R180, 1.1641532182693481445e-10 ;  /* 0x2f0000003d3d7423 */ /* 0x000fca00000100b4 */
        /* <DEDUP_REMOVED lines=9> */
.L_x_17167:
        /* <DEDUP_REMOVED lines=12> */
.L_x_17170:
[----:B------:R-:W-:-:S07]  /*47f0*/  IMAD.MOV.U32 R67, RZ, RZ, R166 ;  /* 0x000000ffff437224 */ /* 0x000fce00078e00a6 */
.L_x_17171:
[----:B------:R-:W-:Y:S05]  /*4800*/  BSYNC B0 ;  /* 0x0000000000007941 */ /* 0x000fea0003800000 */
.L_x_17169:
        /* <DEDUP_REMOVED lines=16> */
.L_x_17175:
[----:B------:R-:W-:Y:S05]  /*4910*/  BSYNC B1 ;  /* 0x0000000000017941 */ /* 0x000fea0003800000 */
.L_x_17174:
        /* <DEDUP_REMOVED lines=43> */
.L_x_17173:
[----:B------:R-:W-:Y:S05]  /*4bd0*/  BSYNC B0 ;  /* 0x0000000000007941 */ /* 0x000fea0003800000 */
.L_x_17172:
        /* <DEDUP_REMOVED lines=8> */
.L_x_17168:
        /* <DEDUP_REMOVED lines=12> */
.L_x_17177:
[----:B------:R-:W-:-:S07]  /*4d20*/  IMAD.MOV.U32 R67, RZ, RZ, R166 ;  /* 0x000000ffff437224 */ /* 0x000fce00078e00a6 */
.L_x_17178:
[----:B------:R-:W-:Y:S05]  /*4d30*/  BSYNC B0 ;  /* 0x0000000000007941 */ /* 0x000fea0003800000 */
.L_x_17176:
        /* <DEDUP_REMOVED lines=16> */
.L_x_17182:
[----:B------:R-:W-:Y:S05]  /*4e40*/  BSYNC B1 ;  /* 0x0000000000017941 */ /* 0x000fea0003800000 */
.L_x_17181:
        /* <DEDUP_REMOVED lines=44> */
.L_x_17180:
[----:B------:R-:W-:Y:S05]  /*5110*/  BSYNC B0 ;  /* 0x0000000000007941 */ /* 0x000fea0003800000 */
.L_x_17179:
        /* <DEDUP_REMOVED lines=11> */
.L_x_17183:
        /* <DEDUP_REMOVED lines=12> */
.L_x_17186:
[----:B------:R-:W-:-:S07]  /*5290*/  MOV R64, R166 ;  /* 0x000000a600407202 */ /* 0x000fce0000000f00 */
.L_x_17187:
[----:B------:R-:W-:Y:S05]  /*52a0*/  BSYNC B0 ;  /* 0x0000000000007941 */ /* 0x000fea0003800000 */
.L_x_17185:
        /* <DEDUP_REMOVED lines=16> */
.L_x_17191:
[----:B------:R-:W-:Y:S05]  /*53b0*/  BSYNC B1 ;  /* 0x0000000000017941 */ /* 0x000fea0003800000 */
.L_x_17190:
        /* <DEDUP_REMOVED lines=43> */
.L_x_17189:
[----:B------:R-:W-:Y:S05]  /*5670*/  BSYNC B0 ;  /* 0x0000000000007941 */ /* 0x000fea0003800000 */
.L_x_17188:
        /* <DEDUP_REMOVED lines=8> */
.L_x_17184:
        /* <DEDUP_REMOVED lines=12> */
.L_x_17193:
[----:B------:R-:W-:-:S07]  /*57c0*/  MOV R64, R166 ;  /* 0x000000a600407202 */ /* 0x000fce0000000f00 */
.L_x_17194:
[----:B------:R-:W-:Y:S05]  /*57d0*/  BSYNC B0 ;  /* 0x0000000000007941 */ /* 0x000fea0003800000 */
.L_x_17192:
        /* <DEDUP_REMOVED lines=16> */
.L_x_17198:
[----:B------:R-:W-:Y:S05]  /*58e0*/  BSYNC B1 ;  /* 0x0000000000017941 */ /* 0x000fea0003800000 */
.L_x_17197:
        /* <DEDUP_REMOVED lines=44> */
.L_x_17196:
[----:B------:R-:W-:Y:S05]  /*5bb0*/  BSYNC B0 ;  /* 0x0000000000007941 */ /* 0x000fea0003800000 */
.L_x_17195:
        /* <DEDUP_REMOVED lines=11> */
.L_x_17199:
        /* <DEDUP_REMOVED lines=12> */
.L_x_17202:
[----:B------:R-:W-:-:S07]  /*5d30*/  IMAD.MOV.U32 R58, RZ, RZ, R166 ;  /* 0x000000ffff3a7224 */ /* 0x000fce00078e00a6 */
.L_x_17203:
[----:B------:R-:W-:Y:S05]  /*5d40*/  BSYNC B0 ;  /* 0x0000000000007941 */ /* 0x000fea0003800000 */
.L_x_17201:
        /* <DEDUP_REMOVED lines=16> */
.L_x_17207:
[----:B------:R-:W-:Y:S05]  /*5e50*/  BSYNC B1 ;  /* 0x0000000000017941 */ /* 0x000fea0003800000 */
.L_x_17206:
        /* <DEDUP_REMOVED lines=44> */
.L_x_17205:
[----:B------:R-:W-:Y:S05]  /*6120*/  BSYNC B0 ;  /* 0x0000000000007941 */ /* 0x000fea0003800000 */
.L_x_17204:
        /* <DEDUP_REMOVED lines=8> */
.L_x_17200:
        /* <DEDUP_REMOVED lines=12> */
.L_x_17209:
[----:B------:R-:W-:-:S07]  /*6270*/  MOV R58, R166 ;  /* 0x000000a6003a7202 */ /* 0x000fce0000000f00 */
.L_x_17210:
[----:B------:R-:W-:Y:S05]  /*6280*/  BSYNC B0 ;  /* 0x0000000000007941 */ /* 0x000fea0003800000 */
.L_x_17208:
        /* <DEDUP_REMOVED lines=16> */
.L_x_17214:
[----:B------:R-:W-:Y:S05]  /*6390*/  BSYNC B1 ;  /* 0x0000000000017941 */ /* 0x000fea0003800000 */
.L_x_17213:
        /* <DEDUP_REMOVED lines=44> */
.L_x_17212:
[----:B------:R-:W-:Y:S05]  /*6660*/  BSYNC B0 ;  /* 0x0000000000007941 */ /* 0x000fea0003800000 */
.L_x_17211:
        /* <DEDUP_REMOVED lines=11> */
.L_x_17215:
        /* <DEDUP_REMOVED lines=12> */
.L_x_17218:
[----:B------:R-:W-:-:S07]  /*67e0*/  IMAD.MOV.U32 R62, RZ, RZ, R166 ;  /* 0x000000ffff3e7224 */ /* 0x000fce00078e00a6 */
.L_x_17219:
[----:B------:R-:W-:Y:S05]  /*67f0*/  BSYNC B0 ;  /* 0x0000000000007941 */ /* 0x000fea0003800000 */
.L_x_17217:
        /* <DEDUP_REMOVED lines=18> */
.L_x_17223:
[----:B------:R-:W-:Y:S05]  /*6920*/  BSYNC B1 ;  /* 0x0000000000017941 */ /* 0x000fea0003800000 */
.L_x_17222:
        /* <DEDUP_REMOVED lines=44> */
.L_x_17221:
[----:B------:R-:W-:Y:S05]  /*6bf0*/  BSYNC B0 ;  /* 0x0000000000007941 */ /* 0x000fea0003800000 */
.L_x_17220:
        /* <DEDUP_REMOVED lines=8> */
.L_x_17216:
[----:B------:R-:W0:Y:S01]  /*6c80*/  LDC.64 R92, c[0x0][0x238] ;  /* 0x00008e00ff5c7b82 */ /* 0x000e220000000a00 */
[----:B------:R-:W-:Y:S02]  /*6c90*/  SEL R60, RZ, 0x1000000, P5 ;  /* 0x01000000ff3c7807 */ /* 0x000fe40002800000 */
[----:B------:R-:W-:Y:S02]  /*6ca0*/  SEL R61, RZ, 0x10000, P4 ;  /* 0x00010000ff3d7807 */ /* 0x000fe40002000000 */
[----:B------:R-:W-:Y:S02]  /*6cb0*/  SEL R62, RZ, 0x100, P3 ;  /* 0x00000100ff3e7807 */ /* 0x000fe40001800000 */
[----:B------:R-:W-:Y:S01]  /*6cc0*/  ISETP.NE.AND P6, PT, R66, RZ, PT ;  /* 0x000000ff4200720c */ /* 0x000fe20003fc5270 */
[----:B------:R-:W1:Y:S01]  /*6cd0*/  LDC.64 R94, c[0x0][0x240] ;  /* 0x00009000ff5e7b82 */ /* 0x000e620000000a00 */
[----:B------:R-:W-:Y:S02]  /*6ce0*/  IADD3 R60, R62, R60, R61 ;  /* 0x0000003c3e3c7210 */ /* 0x000fe40007ffe03d */
[----:B------:R-:W-:-:S02]  /*6cf0*/  SEL R61, RZ, 0x1, P6 ;  /* 0x00000001ff3d7807 */ /* 0x000fc40003000000 */
[----:B------:R-:W-:-:S03]  /*6d00*/  IADD3 R179, R181, 0x200, RZ ;  /* 0x00000200b5b37810 */ /* 0x000fc60007ffe0ff */
[----:B------:R-:W-:Y:S01]  /*6d10*/  IMAD.IADD R151, R60, 0x1, R61 ;  /* 0x000000013c977824 */ /* 0x000fe200078e023d */
[----:B------:R-:W2:Y:S01]  /*6d20*/  @P0 LDC.64 R58, c[0x0][0x228] ;  /* 0x00008a00ff3a0b82 */ /* 0x000ea20000000a00 */
[----:B------:R-:W-:-:S04]  /*6d30*/  IMAD.WIDE.U32 R60, R179, 0x10, R84 ;  /* 0x00000010b33c7825 */ /* 0x000fc800078e0054 */
[----:B0-----:R-:W-:-:S03]  /*6d40*/  IMAD.WIDE.U32 R86, R175, 0x10, R92 ;  /* 0x00000010af567825 */ /* 0x001fc600078e005c */
[----:B------:R-:W0:Y:S02]  /*6d50*/  @P1 LDC.64 R56, c[0x0][0x230] ;  /* 0x00008c00ff381b82 */ /* 0x000e240000000a00 */
[----:B------:R3:W-:Y:S01]  /*6d60*/  STG.E.128 desc[UR4][R86.64], R68 ;  /* 0x0000004456007986 */ /* 0x0007e2000c101d04 */
[----:B-1----:R-:W-:-:S05]  /*6d70*/  IMAD.WIDE.U32 R62, R175, 0x4, R94 ;  /* 0x00000004af3e7825 */ /* 0x002fca00078e005e */
[----:B------:R3:W-:Y:S01]  /*6d80*/  STG.E desc[UR4][R62.64], R151 ;  /* 0x000000973e007986 */ /* 0x0007e2000c101904 */
[----:B--2---:R-:W-:-:S04]  /*6d90*/  @P0 IMAD.WIDE.U32 R64, R179, 0x10, R58 ;  /* 0x00000010b3400825 */ /* 0x004fc800078e003a */
[----:B0-----:R-:W-:Y:S01]  /*6da0*/  @P1 IMAD.WIDE.U32 R66, R179, 0x10, R56 ;  /* 0x00000010b3421825 */ /* 0x001fe200078e0038 */
[----:B---3--:R-:W-:Y:S06]  /*6db0*/  @!P0 BRA `(.L_x_17224) ;  /* 0x00000000002c8947 */ /* 0x008fec0003800000 */
[----:B------:R-:W0:Y:S01]  /*6dc0*/  LDC.64 R56, c[0x0][0x248] ;  /* 0x00009200ff387b82 */ /* 0x000e220000000a00 */
[----:B------:R-:W-:Y:S02]  /*6dd0*/  SHF.L.U32 R59, R168, 0x10, RZ ;  /* 0x00000010a83b7819 */ /* 0x000fe400000006ff */
[----:B------:R-:W-:Y:S02]  /*6de0*/  LOP3.LUT R58, R169, 0xffff, RZ, 0xc0, !PT ;  /* 0x0000ffffa93a7812 */ /* 0x000fe400078ec0ff */
[----:B------:R-:W-:Y:S02]  /*6df0*/  LOP3.LUT R59, R59, 0xff0000, RZ, 0xc0, !PT ;  /* 0x00ff00003b3b7812 */ /* 0x000fe400078ec0ff */
[----:B------:R-:W-:-:S03]  /*6e00*/  LOP3.LUT R63, R167, 0xff, RZ, 0xc0, !PT ;  /* 0x000000ffa73f7812 */ /* 0x000fc600078ec0ff */
[----:B------:R-:W-:Y:S01]  /*6e10*/  IMAD R58, R58, 0x1000000, R59 ;  /* 0x010000003a3a7824 */ /* 0x000fe200078e023b */
[----:B------:R-:W-:-:S04]  /*6e20*/  LOP3.LUT R59, R165, 0xff, RZ, 0xc0, !PT ;  /* 0x000000ffa53b7812 */ /* 0x000fc800078ec0ff */
[----:B------:R-:W-:-:S05]  /*6e30*/  LEA R58, R63, R58, 0x8 ;  /* 0x0000003a3f3a7211 */ /* 0x000fca00078e40ff */
[----:B------:R-:W-:Y:S02]  /*6e40*/  IMAD.IADD R59, R58, 0x1, R59 ;  /* 0x000000013a3b7824 */ /* 0x000fe400078e023b */
[----:B0-----:R-:W-:-:S05]  /*6e50*/  IMAD.WIDE.U32 R56, R175, 0x4, R56 ;  /* 0x00000004af387825 */ /* 0x001fca00078e0038 */
[----:B------:R0:W-:Y:S02]  /*6e60*/  STG.E desc[UR4][R56.64], R59 ;  /* 0x0000003b38007986 */ /* 0x0001e4000c101904 */
.L_x_17224:
[----:B------:R1:W5:Y:S04]  /*6e70*/  @P0 LDG.E.128 R76, desc[UR4][R64.64] ;  /* 0x00000004404c0981 */ /* 0x000368000c1e1d00 */
[----:B------:R1:W5:Y:S04]  /*6e80*/  @P1 LDG.E.128 R80, desc[UR4][R66.64] ;  /* 0x0000000442501981 */ /* 0x000368000c1e1d00 */
[----:B0-----:R1:W5:Y:S01]  /*6e90*/  LDG.E.128 R56, desc[UR4][R60.64] ;  /* 0x000000043c387981 */ /* 0x001362000c1e1d00 */
        /* <DEDUP_REMOVED lines=12> */
.L_x_17226:
[----:B------:R-:W-:-:S07]  /*6f60*/  MOV R66, R166 ;  /* 0x000000a600427202 */ /* 0x000fce0000000f00 */
.L_x_17227:
[----:B------:R-:W-:Y:S05]  /*6f70*/  BSYNC B0 ;  /* 0x0000000000007941 */ /* 0x000fea0003800000 */
.L_x_17225:
        /* <DEDUP_REMOVED lines=16> */
.L_x_17231:
[----:B------:R-:W-:Y:S05]  /*7080*/  BSYNC B1 ;  /* 0x0000000000017941 */ /* 0x000fea0003800000 */
.L_x_17230:
        /* <DEDUP_REMOVED lines=44> */
.L_x_17229:
[----:B------:R-:W-:Y:S05]  /*7350*/  BSYNC B0 ;  /* 0x0000000000007941 */ /* 0x000fea0003800000 */
.L_x_17228:
        /* <DEDUP_REMOVED lines=12> */
.L_x_17232:
        /* <DEDUP_REMOVED lines=12> */
.L_x_17235:
[----:B------:R-:W-:-:S07]  /*74e0*/  IMAD.MOV.U32 R65, RZ, RZ, R166 ;  /* 0x000000ffff417224 */ /* 0x000fce00078e00a6 */
.L_x_17236:
[----:B------:R-:W-:Y:S05]  /*74f0*/  BSYNC B0 ;  /* 0x0000000000007941 */ /* 0x000fea0003800000 */
.L_x_17234:
        /* <DEDUP_REMOVED lines=16> */
.L_x_17240:
[----:B------:R-:W-:Y:S05]  /*7600*/  BSYNC B1 ;  /* 0x0000000000017941 */ /* 0x000fea0003800000 */
.L_x_17239:
        /* <DEDUP_REMOVED lines=43> */
.L_x_17238:
[----:B------:R-:W-:Y:S05]  /*78c0*/  BSYNC B0 ;  /* 0x0000000000007941 */ /* 0x000fea0003800000 */
.L_x_17237:
        /* <DEDUP_REMOVED lines=8> */
.L_x_17233:
        /* <DEDUP_REMOVED lines=12> */
.L_x_17242:
[----:B------:R-:W-:-:S07]  /*7a10*/  IMAD.MOV.U32 R65, RZ, RZ, R166 ;  /* 0x000000ffff417224 */ /* 0x000fce00078e00a6 */
.L_x_17243:
[----:B------:R-:W-:Y:S05]  /*7a20*/  BSYNC B0 ;  /* 0x0000000000007941 */ /* 0x000fea0003800000 */
.L_x_17241:
        /* <DEDUP_REMOVED lines=16> */
.L_x_17247:
[----:B------:R-:W-:Y:S05]  /*7b30*/  BSYNC B1 ;  /* 0x0000000000017941 */ /* 0x000fea0003800000 */
.L_x_17246:
        /* <DEDUP_REMOVED lines=44> */
.L_x_17245:
[----:B------:R-:W-:Y:S05]  /*7e00*/  BSYNC B0 ;  /* 0x0000000000007941 */ /* 0x000fea0003800000 */
.L_x_17244:
        /* <DEDUP_REMOVED lines=11> */
.L_x_17248:
        /* <DEDUP_REMOVED lines=12> */
.L_x_17251:
[----:B------:R-:W-:-:S07]  /*7f80*/  MOV R66, R166 ;  /* 0x000000a600427202 */ /* 0x000fce0000000f00 */
.L_x_17252:
[----:B------:R-:W-:Y:S05]  /*7f90*/  BSYNC B0 ;  /* 0x0000000000007941 */ /* 0x000fea0003800000 */
.L_x_17250:
        /* <DEDUP_REMOVED lines=16> */
.L_x_17256:
[----:B------:R-:W-:Y:S05]  /*80a0*/  BSYNC B1 ;  /* 0x0000000000017941 */ /* 0x000fea0003800000 */
.L_x_17255:
        /* <DEDUP_REMOVED lines=43> */
.L_x_17254:
[----:B------:R-:W-:Y:S05]  /*8360*/  BSYNC B0 ;  /* 0x0000000000007941 */ /* 0x000fea0003800000 */
.L_x_17253:
        /* <DEDUP_REMOVED lines=8> */
.L_x_17249:
        /* <DEDUP_REMOVED lines=12> */
.L_x_17258:
[----:B------:R-:W-:-:S07]  /*84b0*/  MOV R66, R166 ;  /* 0x000000a600427202 */ /* 0x000fce0000000f00 */
.L_x_17259:
[----:B------:R-:W-:Y:S05]  /*84c0*/  BSYNC B0 ;  /* 0x0000000000007941 */ /* 0x000fea0003800000 */
.L_x_17257:
        /* <DEDUP_REMOVED lines=16> */
.L_x_17263:
[----:B------:R-:W-:Y:S05]  /*85d0*/  BSYNC B1 ;  /* 0x0000000000017941 */ /* 0x000fea0003800000 */
.L_x_17262:
        /* <DEDUP_REMOVED lines=44> */
.L_x_17261:
[----:B------:R-:W-:Y:S05]  /*88a0*/  BSYNC B0 ;  /* 0x0000000000007941 */ /* 0x000fea0003800000 */
.L_x_17260:
        /* <DEDUP_REMOVED lines=11> */
.L_x_17264:
        /* <DEDUP_REMOVED lines=12> */
.L_x_17267:
[----:B------:R-:W-:-:S07]  /*8a20*/  IMAD.MOV.U32 R58, RZ, RZ, R166 ;  /* 0x000000ffff3a7224 */ /* 0x000fce00078e00a6 */
.L_x_17268:
[----:B------:R-:W-:Y:S05]  /*8a30*/  BSYNC B0 ;  /* 0x0000000000007941 */ /* 0x000fea0003800000 */
.L_x_17266:
        /* <DEDUP_REMOVED lines=16> */
.L_x_17272:
[----:B------:R-:W-:Y:S05]  /*8b40*/  BSYNC B1 ;  /* 0x0000000000017941 */ /* 0x000fea0003800000 */
.L_x_17271:
        /* <DEDUP_REMOVED lines=44> */
.L_x_17270:
[----:B------:R-:W-:Y:S05]  /*8e10*/  BSYNC B0 ;  /* 0x0000000000007941 */ /* 0x000fea0003800000 */
.L_x_17269:
        /* <DEDUP_REMOVED lines=8> */
.L_x_17265:
        /* <DEDUP_REMOVED lines=12> */
.L_x_17274:
[----:B------:R-:W-:-:S07]  /*8f60*/  MOV R58, R166 ;  /* 0x000000a6003a7202 */ /* 0x000fce0000000f00 */
.L_x_17275:
[----:B------:R-:W-:Y:S05]  /*8f70*/  BSYNC B0 ;  /* 0x0000000000007941 */ /* 0x000fea0003800000 */
.L_x_17273:
        /* <DEDUP_REMOVED lines=16> */
.L_x_17279:
[----:B------:R-:W-:Y:S05]  /*9080*/  BSYNC B1 ;  /* 0x0000000000017941 */ /* 0x000fea0003800000 */
.L_x_17278:
        /* <DEDUP_REMOVED lines=44> */
.L_x_17277:
[----:B------:R-:W-:Y:S05]  /*9350*/  BSYNC B0 ;  /* 0x0000000000007941 */ /* 0x000fea0003800000 */
.L_x_17276:
        /* <DEDUP_REMOVED lines=11> */
.L_x_17280:
        /* <DEDUP_REMOVED lines=12> */
.L_x_17283:
[----:B------:R-:W-:-:S07]  /*94d0*/  IMAD.MOV.U32 R62, RZ, RZ, R166 ;  /* 0x000000ffff3e7224 */ /* 0x000fce00078e00a6 */
.L_x_17284:
[----:B------:R-:W-:Y:S05]  /*94e0*/  BSYNC B0 ;  /* 0x0000000000007941 */ /* 0x000fea0003800000 */
.L_x_17282:
        /* <DEDUP_REMOVED lines=18> */
.L_x_17288:
[----:B------:R-:W-:Y:S05]  /*9610*/  BSYNC B1 ;  /* 0x0000000000017941 */ /* 0x000fea0003800000 */
.L_x_17287:
        /* <DEDUP_REMOVED lines=44> */
.L_x_17286:
[----:B------:R-:W-:Y:S05]  /*98e0*/  BSYNC B0 ;  /* 0x0000000000007941 */ /* 0x000fea0003800000 */
.L_x_17285:
        /* <DEDUP_REMOVED lines=8> */
.L_x_17281:
[----:B------:R-:W-:Y:S01]  /*9970*/  SEL R60, RZ, 0x1000000, P5 ;  /* 0x01000000ff3c7807 */ /* 0x000fe20002800000 */
[C---:B------:R-:W-:Y:S01]  /*9980*/  IMAD.WIDE.U32 R152, R179.reuse, 0x10, R92 ;  /* 0x00000010b3987825 */ /* 0x040fe200078e005c */
[----:B------:R-:W-:Y:S01]  /*9990*/  SEL R61, RZ, 0x10000, P4 ;  /* 0x00010000ff3d7807 */ /* 0x000fe20002000000 */
[----:B------:R-:W0:Y:S01]  /*99a0*/  @P0 LDC.64 R58, c[0x0][0x228] ;  /* 0x00008a00ff3a0b82 */ /* 0x000e220000000a00 */
[----:B------:R-:W-:Y:S02]  /*99b0*/  SEL R62, RZ, 0x100, P3 ;  /* 0x00000100ff3e7807 */ /* 0x000fe40001800000 */
[----:B------:R-:W-:Y:S01]  /*99c0*/  ISETP.NE.AND P6, PT, R86, RZ, PT ;  /* 0x000000ff5600720c */ /* 0x000fe20003fc5270 */
[----:B------:R1:W-:Y:S01]  /*99d0*/  STG.E.128 desc[UR4][R152.64], R64 ;  /* 0x0000004098007986 */ /* 0x0003e2000c101d04 */
[----:B------:R-:W-:Y:S01]  /*99e0*/  IADD3 R60, R62, R60, R61 ;  /* 0x0000003c3e3c7210 */ /* 0x000fe20007ffe03d */
[----:B------:R-:W-:Y:S01]  /*99f0*/  IMAD.WIDE.U32 R62, R179, 0x4, R94 ;  /* 0x00000004b33e7825 */ /* 0x000fe200078e005e */
[----:B------:R-:W-:Y:S01]  /*9a00*/  SEL R61, RZ, 0x1, P6 ;  /* 0x00000001ff3d7807 */ /* 0x000fe20003000000 */
[----:B------:R-:W2:Y:S01]  /*9a10*/  @P1 LDC.64 R56, c[0x0][0x230] ;  /* 0x00008c00ff381b82 */ /* 0x000ea20000000a00 */
[----:B------:R-:W-:-:S03]  /*9a20*/  IADD3 R183, R181, 0x300, RZ ;  /* 0x00000300b5b77810 */ /* 0x000fc60007ffe0ff */
[----:B------:R-:W-:Y:S02]  /*9a30*/  IMAD.IADD R173, R60, 0x1, R61 ;  /* 0x000000013cad7824 */ /* 0x000fe400078e023d */
[----:B------:R-:W-:-:S03]  /*9a40*/  IMAD.WIDE.U32 R60, R183, 0x10, R84 ;  /* 0x00000010b73c7825 */ /* 0x000fc600078e0054 */
[----:B------:R1:W-:Y:S01]  /*9a50*/  STG.E desc[UR4][R62.64], R173 ;  /* 0x000000ad3e007986 */ /* 0x0003e2000c101904 */
[----:B0-----:R-:W-:-:S04]  /*9a60*/  @P0 IMAD.WIDE.U32 R86, R183, 0x10, R58 ;  /* 0x00000010b7560825 */ /* 0x001fc800078e003a */
[----:B--2---:R-:W-:Y:S01]  /*9a70*/  @P1 IMAD.WIDE.U32 R150, R183, 0x10, R56 ;  /* 0x00000010b7961825 */ /* 0x004fe200078e0038 */
[----:B-1----:R-:W-:Y:S06]  /*9a80*/  @!P0 BRA `(.L_x_17289) ;  /* 0x00000000002c8947 */ /* 0x002fec0003800000 */
        /* <DEDUP_REMOVED lines=11> */
.L_x_17289:
        /* <DEDUP_REMOVED lines=15> */
.L_x_17291:
[----:B------:R-:W-:-:S07]  /*9c30*/  MOV R150, R166 ;  /* 0x000000a600967202 */ /* 0x000fce0000000f00 */
.L_x_17292:
[----:B------:R-:W-:Y:S05]  /*9c40*/  BSYNC B0 ;  /* 0x0000000000007941 */ /* 0x000fea0003800000 */
.L_x_17290:
        /* <DEDUP_REMOVED lines=16> */
.L_x_17296:
[----:B------:R-:W-:Y:S05]  /*9d50*/  BSYNC B1 ;  /* 0x0000000000017941 */ /* 0x000fea0003800000 */
.L_x_17295:
        /* <DEDUP_REMOVED lines=44> */
.L_x_17294:
[----:B------:R-:W-:Y:S05]  /*a020*/  BSYNC B0 ;  /* 0x0000000000007941 */ /* 0x000fea0003800000 */
.L_x_17293:
        /* <DEDUP_REMOVED lines=12> */
.L_x_17297:
        /* <DEDUP_REMOVED lines=12> */
.L_x_17300:
[----:B------:R-:W-:-:S07]  /*a1b0*/  IMAD.MOV.U32 R61, RZ, RZ, R166 ;  /* 0x000000ffff3d7224 */ /* 0x000fce00078e00a6 */
.L_x_17301:
[----:B------:R-:W-:Y:S05]  /*a1c0*/  BSYNC B0 ;  /* 0x0000000000007941 */ /* 0x000fea0003800000 */
.L_x_17299:
        /* <DEDUP_REMOVED lines=16> */
.L_x_17305:
[----:B------:R-:W-:Y:S05]  /*a2d0*/  BSYNC B1 ;  /* 0x0000000000017941 */ /* 0x000fea0003800000 */
.L_x_17304:
        /* <DEDUP_REMOVED lines=43> */
.L_x_17303:
[----:B------:R-:W-:Y:S05]  /*a590*/  BSYNC B0 ;  /* 0x0000000000007941 */ /* 0x000fea0003800000 */
.L_x_17302:
        /* <DEDUP_REMOVED lines=8> */
.L_x_17298:
        /* <DEDUP_REMOVED lines=12> */
.L_x_17307:
[----:B------:R-:W-:-:S07]  /*a6e0*/  IMAD.MOV.U32 R61, RZ, RZ, R166 ;  /* 0x000000ffff3d7224 */ /* 0x000fce00078e00a6 */
.L_x_17308:
[----:B------:R-:W-:Y:S05]  /*a6f0*/  BSYNC B0 ;  /* 0x0000000000007941 */ /* 0x000fea0003800000 */
.L_x_17306:
        /* <DEDUP_REMOVED lines=16> */
.L_x_17312:
[----:B------:R-:W-:Y:S05]  /*a800*/  BSYNC B1 ;  /* 0x0000000000017941 */ /* 0x000fea0003800000 */
.L_x_17311:
        /* <DEDUP_REMOVED lines=44> */
.L_x_17310:
[----:B------:R-:W-:Y:S05]  /*aad0*/  BSYNC B0 ;  /* 0x0000000000007941 */ /* 0x000fea0003800000 */
.L_x_17309:
        /* <DEDUP_REMOVED lines=11> */
.L_x_17313:
        /* <DEDUP_REMOVED lines=12> */
.L_x_17316:
[----:B------:R-:W-:-:S07]  /*ac50*/  MOV R150, R166 ;  /* 0x000000a600967202 */ /* 0x000fce0000000f00 */
.L_x_17317:
[----:B------:R-:W-:Y:S05]  /*ac60*/  BSYNC B0 ;  /* 0x0000000000007941 */ /* 0x000fea0003800000 */
.L_x_17315:
        /* <DEDUP_REMOVED lines=16> */
.L_x_17321:
[----:B------:R-:W-:Y:S05]  /*ad70*/  BSYNC B1 ;  /* 0x0000000000017941 */ /* 0x000fea0003800000 */
.L_x_17320:
        /* <DEDUP_REMOVED lines=43> */
.L_x_17319:
[----:B------:R-:W-:Y:S05]  /*b030*/  BSYNC B0 ;  /* 0x0000000000007941 */ /* 0x000fea0003800000 */
.L_x_17318:
        /* <DEDUP_REMOVED lines=8> */
.L_x_17314:
        /* <DEDUP_REMOVED lines=12> */
.L_x_17323:
[----:B------:R-:W-:-:S07]  /*b180*/  MOV R150, R166 ;  /* 0x000000a600967202 */ /* 0x000fce0000000f00 */
.L_x_17324:
[----:B------:R-:W-:Y:S05]  /*b190*/  BSYNC B0 ;  /* 0x0000000000007941 */ /* 0x000fea0003800000 */
.L_x_17322:
        /* <DEDUP_REMOVED lines=16> */
.L_x_17328:
[----:B------:R-:W-:Y:S05]  /*b2a0*/  BSYNC B1 ;  /* 0x0000000000017941 */ /* 0x000fea0003800000 */
.L_x_17327:
        /* <DEDUP_REMOVED lines=44> */
.L_x_17326:
[----:B------:R-:W-:Y:S05]  /*b570*/  BSYNC B0 ;  /* 0x0000000000007941 */ /* 0x000fea0003800000 */
.L_x_17325:
        /* <DEDUP_REMOVED lines=11> */
.L_x_17329:
        /* <DEDUP_REMOVED lines=12> */
.L_x_17332:
[----:B------:R-:W-:-:S07]  /*b6f0*/  IMAD.MOV.U32 R58, RZ, RZ, R166 ;  /* 0x000000ffff3a7224 */ /* 0x000fce00078e00a6 */
.L_x_17333:
[----:B------:R-:W-:Y:S05]  /*b700*/  BSYNC B0 ;  /* 0x0000000000007941 */ /* 0x000fea0003800000 */
.L_x_17331:
        /* <DEDUP_REMOVED lines=16> */
.L_x_17337:
[----:B------:R-:W-:Y:S05]  /*b810*/  BSYNC B1 ;  /* 0x0000000000017941 */ /* 0x000fea0003800000 */
.L_x_17336:
        /* <DEDUP_REMOVED lines=44> */
.L_x_17335:
[----:B------:R-:W-:Y:S05]  /*bae0*/  BSYNC B0 ;  /* 0x0000000000007941 */ /* 0x000fea0003800000 */
.L_x_17334:
        /* <DEDUP_REMOVED lines=8> */
.L_x_17330:
        /* <DEDUP_REMOVED lines=12> */
.L_x_17339:
[----:B------:R-:W-:-:S07]  /*bc30*/  MOV R58, R166 ;  /* 0x000000a6003a7202 */ /* 0x000fce0000000f00 */
.L_x_17340:
[----:B------:R-:W-:Y:S05]  /*bc40*/  BSYNC B0 ;  /* 0x0000000000007941 */ /* 0x000fea0003800000 */
.L_x_17338:
        /* <DEDUP_REMOVED lines=16> */
.L_x_17344:
[----:B------:R-:W-:Y:S05]  /*bd50*/  BSYNC B1 ;  /* 0x0000000000017941 */ /* 0x000fea0003800000 */
.L_x_17343:
        /* <DEDUP_REMOVED lines=44> */
.L_x_17342:
[----:B------:R-:W-:Y:S05]  /*c020*/  BSYNC B0 ;  /* 0x0000000000007941 */ /* 0x000fea0003800000 */
.L_x_17341:
        /* <DEDUP_REMOVED lines=11> */
.L_x_17345:
        /* <DEDUP_REMOVED lines=12> */
.L_x_17348:
[----:B------:R-:W-:-:S07]  /*c1a0*/  IMAD.MOV.U32 R150, RZ, RZ, R166 ;  /* 0x000000ffff967224 */ /* 0x000fce00078e00a6 */
.L_x_17349:
[----:B------:R-:W-:Y:S05]  /*c1b0*/  BSYNC B0 ;  /* 0x0000000000007941 */ /* 0x000fea0003800000 */
.L_x_17347:
        /* <DEDUP_REMOVED lines=18> */
.L_x_17353:
[----:B------:R-:W-:Y:S05]  /*c2e0*/  BSYNC B1 ;  /* 0x0000000000017941 */ /* 0x000fea0003800000 */
.L_x_17352:
        /* <DEDUP_REMOVED lines=44> */
.L_x_17351:
[----:B------:R-:W-:Y:S05]  /*c5b0*/  BSYNC B0 ;  /* 0x0000000000007941 */ /* 0x000fea0003800000 */
.L_x_17350:
        /* <DEDUP_REMOVED lines=8> */
.L_x_17346:
        /* <DEDUP_REMOVED lines=29> */
.L_x_17354:
        /* <DEDUP_REMOVED lines=15> */
.L_x_17356:
[----:B------:R-:W-:-:S07]  /*c900*/  MOV R172, R166 ;  /* 0x000000a600ac7202 */ /* 0x000fce0000000f00 */
.L_x_17357:
[----:B------:R-:W-:Y:S05]  /*c910*/  BSYNC B0 ;  /* 0x0000000000007941 */ /* 0x000fea0003800000 */
.L_x_17355:
        /* <DEDUP_REMOVED lines=16> */
.L_x_17361:
[----:B------:R-:W-:Y:S05]  /*ca20*/  BSYNC B1 ;  /* 0x0000000000017941 */ /* 0x000fea0003800000 */
.L_x_17360:
        /* <DEDUP_REMOVED lines=44> */
.L_x_17359:
[----:B------:R-:W-:Y:S05]  /*ccf0*/  BSYNC B0 ;  /* 0x0000000000007941 */ /* 0x000fea0003800000 */
.L_x_17358:
        /* <DEDUP_REMOVED lines=12> */
.L_x_17362:
        /* <DEDUP_REMOVED lines=12> */
.L_x_17365:
[----:B------:R-:W-:-:S07]  /*ce80*/  IMAD.MOV.U32 R173, RZ, RZ, R166 ;  /* 0x000000ffffad7224 */ /* 0x000fce00078e00a6 */
.L_x_17366:
[----:B------:R-:W-:Y:S05]  /*ce90*/  BSYNC B0 ;  /* 0x0000000000007941 */ /* 0x000fea0003800000 */
.L_x_17364:
        /* <DEDUP_REMOVED lines=16> */
.L_x_17370:
[----:B------:R-:W-:Y:S05]  /*cfa0*/  BSYNC B1 ;  /* 0x0000000000017941 */ /* 0x000fea0003800000 */
.L_x_17369:
        /* <DEDUP_REMOVED lines=43> */
.L_x_17368:
[----:B------:R-:W-:Y:S05]  /*d260*/  BSYNC B0 ;  /* 0x0000000000007941 */ /* 0x000fea0003800000 */
.L_x_17367:
        /* <DEDUP_REMOVED lines=8> */
.L_x_17363:
        /* <DEDUP_REMOVED lines=12> */
.L_x_17372:
[----:B------:R-:W-:-:S07]  /*d3b0*/  IMAD.MOV.U32 R173, RZ, RZ, R166 ;  /* 0x000000ffffad7224 */ /* 0x000fce00078e00a6 */
.L_x_17373:
[----:B------:R-:W-:Y:S05]  /*d3c0*/  BSYNC B0 ;  /* 0x0000000000007941 */ /* 0x000fea0003800000 */
.L_x_17371:
        /* <DEDUP_REMOVED lines=16> */
.L_x_17377:
[----:B------:R-:W-:Y:S05]  /*d4d0*/  BSYNC B1 ;  /* 0x0000000000017941 */ /* 0x000fea0003800000 */
.L_x_17376:
        /* <DEDUP_REMOVED lines=44> */
.L_x_17375:
[----:B------:R-:W-:Y:S05]  /*d7a0*/  BSYNC B0 ;  /* 0x0000000000007941 */ /* 0x000fea0003800000 */
.L_x_17374:
        /* <DEDUP_REMOVED lines=11> */
.L_x_17378:
        /* <DEDUP_REMOVED lines=12> */
.L_x_17381:
[----:B------:R-:W-:-:S07]  /*d920*/  MOV R173, R166 ;  /* 0x000000a600ad7202 */ /* 0x000fce0000000f00 */
.L_x_17382:
[----:B------:R-:W-:Y:S05]  /*d930*/  BSYNC B0 ;  /* 0x0000000000007941 */ /* 0x000fea0003800000 */
.L_x_17380:
        /* <DEDUP_REMOVED lines=16> */
.L_x_17386:
[----:B------:R-:W-:Y:S05]  /*da40*/  BSYNC B1 ;  /* 0x0000000000017941 */ /* 0x000fea0003800000 */
.L_x_17385:
        /* <DEDUP_REMOVED lines=43> */
.L_x_17384:
[----:B------:R-:W-:Y:S05]  /*dd00*/  BSYNC B0 ;  /* 0x0000000000007941 */ /* 0x000fea0003800000 */
.L_x_17383:
        /* <DEDUP_REMOVED lines=8> */
.L_x_17379:
        /* <DEDUP_REMOVED lines=12> */
.L_x_17388:
[----:B------:R-:W-:-:S07]  /*de50*/  MOV R173, R166 ;  /* 0x000000a600ad7202 */ /* 0x000fce0000000f00 */
.L_x_17389:
[----:B------:R-:W-:Y:S05]  /*de60*/  BSYNC B0 ;  /* 0x0000000000007941 */ /* 0x000fea0003800000 */
.L_x_17387:
        /* <DEDUP_REMOVED lines=16> */
.L_x_17393:
[----:B------:R-:W-:Y:S05]  /*df70*/  BSYNC B1 ;  /* 0x0000000000017941 */ /* 0x000fea0003800000 */
.L_x_17392:
        /* <DEDUP_REMOVED lines=44> */
.L_x_17391:
[----:B------:R-:W-:Y:S05]  /*e240*/  BSYNC B0 ;  /* 0x0000000000007941 */ /* 0x000fea0003800000 */
.L_x_17390:
        /* <DEDUP_REMOVED lines=11> */
.L_x_17394:
        /* <DEDUP_REMOVED lines=12> */
.L_x_17397:
[----:B------:R-:W-:-:S07]  /*e3c0*/  IMAD.MOV.U32 R168, RZ, RZ, R166 ;  /* 0x000000ffffa87224 */ /* 0x000fce00078e00a6 */
.L_x_17398:
[----:B------:R-:W-:Y:S05]  /*e3d0*/  BSYNC B0 ;  /* 0x0000000000007941 */ /* 0x000fea0003800000 */
.L_x_17396:
        /* <DEDUP_REMOVED lines=16> */
.L_x_17402:
[----:B------:R-:W-:Y:S05]  /*e4e0*/  BSYNC B1 ;  /* 0x0000000000017941 */ /* 0x000fea0003800000 */
.L_x_17401:
        /* <DEDUP_REMOVED lines=44> */
.L_x_17400:
[----:B------:R-:W-:Y:S05]  /*e7b0*/  BSYNC B0 ;  /* 0x0000000000007941 */ /* 0x000fea0003800000 */
.L_x_17399:
        /* <DEDUP_REMOVED lines=8> */
.L_x_17395:
        /* <DEDUP_REMOVED lines=12> */
.L_x_17404:
[----:B------:R-:W-:-:S07]  /*e900*/  MOV R173, R166 ;  /* 0x000000a600ad7202 */ /* 0x000fce0000000f00 */
.L_x_17405:
[----:B------:R-:W-:Y:S05]  /*e910*/  BSYNC B0 ;  /* 0x0000000000007941 */ /* 0x000fea0003800000 */
.L_x_17403:
        /* <DEDUP_REMOVED lines=16> */
.L_x_17409:
[----:B------:R-:W-:Y:S05]  /*ea20*/  BSYNC B1 ;  /* 0x0000000000017941 */ /* 0x000fea0003800000 */
.L_x_17408:
        /* <DEDUP_REMOVED lines=44> */
.L_x_17407:
[----:B------:R-:W-:Y:S05]  /*ecf0*/  BSYNC B0 ;  /* 0x0000000000007941 */ /* 0x000fea0003800000 */
.L_x_17406:
        /* <DEDUP_REMOVED lines=11> */
.L_x_17410:
        /* <DEDUP_REMOVED lines=12> */
.L_x_17413:
[----:B------:R-:W-:-:S07]  /*ee70*/  IMAD.MOV.U32 R169, RZ, RZ, R166 ;  /* 0x000000ffffa97224 */ /* 0x000fce00078e00a6 */
.L_x_17414:
[----:B------:R-:W-:Y:S05]  /*ee80*/  BSYNC B0 ;  /* 0x0000000000007941 */ /* 0x000fea0003800000 */
.L_x_17412:
        /* <DEDUP_REMOVED lines=18> */
.L_x_17418:
[----:B------:R-:W-:Y:S05]  /*efb0*/  BSYNC B1 ;  /* 0x0000000000017941 */ /* 0x000fea0003800000 */
.L_x_17417:
        /* <DEDUP_REMOVED lines=44> */
.L_x_17416:
[----:B------:R-:W-:Y:S05]  /*f280*/  BSYNC B0 ;  /* 0x0000000000007941 */ /* 0x000fea0003800000 */
.L_x_17415:
        /* <DEDUP_REMOVED lines=8> */
.L_x_17411:
[----:B------:R-:W-:Y:S01]  /*f310*/  ISETP.NE.AND P6, PT, R172, RZ, PT ;  /* 0x000000ffac00720c */ /* 0x000fe20003fc5270 */
[----:B------:R-:W0:Y:S01]  /*f320*/  @P0 LDC.64 R86, c[0x0][0x228] ;  /* 0x00008a00ff560b82 */ /* 0x000e220000000a00 */
[----:B------:R-:W-:Y:S02]  /*f330*/  SEL R152, RZ, 0x1000000, P5 ;  /* 0x01000000ff987807 */ /* 0x000fe40002800000 */
[----:B------:R-:W-:Y:S02]  /*f340*/  SEL R153, RZ, 0x10000, P4 ;  /* 0x00010000ff997807 */ /* 0x000fe40002000000 */
[----:B------:R-:W-:Y:S02]  /*f350*/  SEL R172, RZ, 0x100, P3 ;  /* 0x00000100ffac7807 */ /* 0x000fe40001800000 */
[----:B------:R-:W-:Y:S01]  /*f360*/  IADD3 R177, R181, 0x500, RZ ;  /* 0x00000500b5b17810 */ /* 0x000fe20007ffe0ff */
[----:B------:R-:W1:Y:S01]  /*f370*/  @P1 LDC.64 R150, c[0x0][0x230] ;  /* 0x00008c00ff961b82 */ /* 0x000e620000000a00 */
[----:B------:R-:W-:Y:S01]  /*f380*/  IADD3 R152, R172, R152, R153 ;  /* 0x00000098ac987210 */ /* 0x000fe20007ffe099 */
[----:B------:R-:W-:Y:S01]  /*f390*/  IMAD.WIDE.U32 R172, R185, 0x10, R92 ;  /* 0x00000010b9ac7825 */ /* 0x000fe200078e005c */
[----:B------:R-:W-:-:S03]  /*f3a0*/  SEL R153, RZ, 0x1, P6 ;  /* 0x00000001ff997807 */ /* 0x000fc60003000000 */
[----:B------:R-:W-:Y:S01]  /*f3b0*/  IMAD.WIDE.U32 R84, R177, 0x10, R84 ;  /* 0x00000010b1547825 */ /* 0x000fe200078e0054 */
[----:B------:R2:W-:Y:S03]  /*f3c0*/  STG.E.128 desc[UR4][R172.64], R56 ;  /* 0x00000038ac007986 */ /* 0x0005e6000c101d04 */
[----:B------:R-:W-:Y:S02]  /*f3d0*/  IMAD.IADD R189, R152, 0x1, R153 ;  /* 0x0000000198bd7824 */ /* 0x000fe400078e0299 */
[----:B------:R-:W-:-:S04]  /*f3e0*/  IMAD.WIDE.U32 R152, R185, 0x4, R94 ;  /* 0x00000004b9987825 */ /* 0x000fc800078e005e */
[C---:B0-----:R-:W-:Y:S01]  /*f3f0*/  @P0 IMAD.WIDE.U32 R186, R177.reuse, 0x10, R86 ;  /* 0x00000010b1ba0825 */ /* 0x041fe200078e0056 */
[----:B------:R2:W-:Y:S03]  /*f400*/  STG.E desc[UR4][R152.64], R189 ;  /* 0x000000bd98007986 */ /* 0x0005e6000c101904 */
[----:B-1----:R-:W-:Y:S01]  /*f410*/  @P1 IMAD.WIDE.U32 R150, R177, 0x10, R150 ;  /* 0x00000010b1961825 */ /* 0x002fe200078e0096 */
[----:B------:R-:W-:Y:S06]  /*f420*/  @!P0 BRA `(.L_x_17419) ;  /* 0x00000000002c8947 */ /* 0x000fec0003800000 */
[----:B------:R-:W0:Y:S01]  /*f430*/  LDC.64 R86, c[0x0][0x248] ;  /* 0x00009200ff567b82 */ /* 0x000e220000000a00 */
[----:B--2---:R-:W-:Y:S02]  /*f440*/  SHF.L.U32 R153, R168, 0x10, RZ ;  /* 0x00000010a8997819 */ /* 0x004fe400000006ff */
        /* <DEDUP_REMOVED lines=9> */
.L_x_17419:
[----:B------:R1:W5:Y:S04]  /*f4e0*/  @P0 LDG.E.128 R76, desc[UR4][R186.64] ;  /* 0x00000004ba4c0981 */ /* 0x000368000c1e1d00 */
[----:B------:R1:W5:Y:S04]  /*f4f0*/  @P1 LDG.E.128 R80, desc[UR4][R150.64] ;  /* 0x0000000496501981 */ /* 0x000368000c1e1d00 */
[----:B0-----:R-:W5:Y:S01]  /*f500*/  LDG.E.128 R84, desc[UR4][R84.64] ;  /* 0x0000000454547981 */ /* 0x001f62000c1e1d00 */
[C---:B------:R-:W-:Y:S01]  /*f510*/  ISETP.NE.AND P3, PT, R184.reuse, 0x1, PT ;  /* 0x00000001b800780c */ /* 0x040fe20003f65270 */
[----:B------:R-:W-:Y:S01]  /*f520*/  BSSY B0, `(.L_x_17420) ;  /* 0x000000c000007945 */ /* 0x000fe20003800000 */
[----:B--2---:R-:W-:-:S11]  /*f530*/  IADD3 R152, R184, 0x1, RZ ;  /* 0x00000001b8987810 */ /* 0x004fd60007ffe0ff */
        /* <DEDUP_REMOVED lines=9> */
.L_x_17421:
[----:B------:R-:W-:-:S07]  /*f5d0*/  MOV R186, R166 ;  /* 0x000000a600ba7202 */ /* 0x000fce0000000f00 */
.L_x_17422:
[----:B------:R-:W-:Y:S05]  /*f5e0*/  BSYNC B0 ;  /* 0x0000000000007941 */ /* 0x000fea0003800000 */
.L_x_17420:
        /* <DEDUP_REMOVED lines=16> */
.L_x_17426:
[----:B------:R-:W-:Y:S05]  /*f6f0*/  BSYNC B1 ;  /* 0x0000000000017941 */ /* 0x000fea0003800000 */
.L_x_17425:
        /* <DEDUP_REMOVED lines=44> */
.L_x_17424:
[----:B------:R-:W-:Y:S05]  /*f9c0*/  BSYNC B0 ;  /* 0x0000000000007941 */ /* 0x000fea0003800000 */
.L_x_17423:
        /* <DEDUP_REMOVED lines=12> */
.L_x_17427:
        /* <DEDUP_REMOVED lines=12> */
.L_x_17430:
[----:B------:R-:W-:-:S07]  /*fb50*/  IMAD.MOV.U32 R172, RZ, RZ, R166 ;  /* 0x000000ffffac7224 */ /* 0x000fce00078e00a6 */
.L_x_17431:
[----:B------:R-:W-:Y:S05]  /*fb60*/  BSYNC B0 ;  /* 0x0000000000007941 */ /* 0x000fea0003800000 */
.L_x_17429:
        /* <DEDUP_REMOVED lines=16> */
.L_x_17435:
[----:B------:R-:W-:Y:S05]  /*fc70*/  BSYNC B1 ;  /* 0x0000000000017941 */ /* 0x000fea0003800000 */
.L_x_17434:
        /* <DEDUP_REMOVED lines=43> */
.L_x_17433:
[----:B------:R-:W-:Y:S05]  /*ff30*/  BSYNC B0 ;  /* 0x0000000000007941 */ /* 0x000fea0003800000 */
.L_x_17432:
        /* <DEDUP_REMOVED lines=8> */
.L_x_17428:
        /* <DEDUP_REMOVED lines=12> */
.L_x_17437:
[----:B------:R-:W-:-:S07]  /*10080*/  IMAD.MOV.U32 R186, RZ, RZ, R166 ;  /* 0x000000ffffba7224 */ /* 0x000fce00078e00a6 */
.L_x_17438:
[----:B------:R-:W-:Y:S05]  /*10090*/  BSYNC B0 ;  /* 0x0000000000007941 */ /* 0x000fea0003800000 */
.L_x_17436:
        /* <DEDUP_REMOVED lines=16> */
.L_x_17442:
[----:B------:R-:W-:Y:S05]  /*101a0*/  BSYNC B1 ;  /* 0x0000000000017941 */ /* 0x000fea0003800000 */
.L_x_17441:
        /* <DEDUP_REMOVED lines=44> */
.L_x_17440:
[----:B------:R-:W-:Y:S05]  /*10470*/  BSYNC B0 ;  /* 0x0000000000007941 */ /* 0x000fea0003800000 */
.L_x_17439:
        /* <DEDUP_REMOVED lines=11> */
.L_x_17443:
        /* <DEDUP_REMOVED lines=12> */
.L_x_17446:
[----:B------:R-:W-:-:S07]  /*105f0*/  MOV R172, R166 ;  /* 0x000000a600ac7202 */ /* 0x000fce0000000f00 */
.L_x_17447:
[----:B------:R-:W-:Y:S05]  /*10600*/  BSYNC B0 ;  /* 0x0000000000007941 */ /* 0x000fea0003800000 */
.L_x_17445:
        /* <DEDUP_REMOVED lines=16> */
.L_x_17451:
[----:B------:R-:W-:Y:S05]  /*10710*/  BSYNC B1 ;  /* 0x0000000000017941 */ /* 0x000fea0003800000 */
.L_x_17450:
        /* <DEDUP_REMOVED lines=43> */
.L_x_17449:
[----:B------:R-:W-:Y:S05]  /*109d0*/  BSYNC B0 ;  /* 0x0000000000007941 */ /* 0x000fea0003800000 */
.L_x_17448:
        /* <DEDUP_REMOVED lines=8> */
.L_x_17444:
        /* <DEDUP_REMOVED lines=12> */
.L_x_17453:
[----:B------:R-:W-:-:S07]  /*10b20*/  MOV R186, R166 ;  /* 0x000000a600ba7202 */ /* 0x000fce0000000f00 */
.L_x_17454:
[----:B------:R-:W-:Y:S05]  /*10b30*/  BSYNC B0 ;  /* 0x0000000000007941 */ /* 0x000fea0003800000 */
.L_x_17452:
        /* <DEDUP_REMOVED lines=16> */
.L_x_17458:
[----:B------:R-:W-:Y:S05]  /*10c40*/  BSYNC B1 ;  /* 0x0000000000017941 */ /* 0x000fea0003800000 */
.L_x_17457:
        /* <DEDUP_REMOVED lines=44> */
.L_x_17456:
[----:B------:R-:W-:Y:S05]  /*10f10*/  BSYNC B0 ;  /* 0x0000000000007941 */ /* 0x000fea0003800000 */
.L_x_17455:
        /* <DEDUP_REMOVED lines=11> */
.L_x_17459:
        /* <DEDUP_REMOVED lines=12> */
.L_x_17462:
[----:B------:R-:W-:-:S07]  /*11090*/  IMAD.MOV.U32 R168, RZ, RZ, R166 ;  /* 0x000000ffffa87224 */ /* 0x000fce00078e00a6 */
.L_x_17463:
[----:B------:R-:W-:Y:S05]  /*110a0*/  BSYNC B0 ;  /* 0x0000000000007941 */ /* 0x000fea0003800000 */
.L_x_17461:
        /* <DEDUP_REMOVED lines=16> */
.L_x_17467:
[----:B------:R-:W-:Y:S05]  /*111b0*/  BSYNC B1 ;  /* 0x0000000000017941 */ /* 0x000fea0003800000 */
.L_x_17466:
        /* <DEDUP_REMOVED lines=44> */
.L_x_17465:
[----:B------:R-:W-:Y:S05]  /*11480*/  BSYNC B0 ;  /* 0x0000000000007941 */ /* 0x000fea0003800000 */
.L_x_17464:
        /* <DEDUP_REMOVED lines=8> */
.L_x_17460:
        /* <DEDUP_REMOVED lines=12> */
.L_x_17469:
[----:B------:R-:W-:-:S07]  /*115d0*/  MOV R186, R166 ;  /* 0x000000a600ba7202 */ /* 0x000fce0000000f00 */
.L_x_17470:
[----:B------:R-:W-:Y:S05]  /*115e0*/  BSYNC B0 ;  /* 0x0000000000007941 */ /* 0x000fea0003800000 */
.L_x_17468:
        /* <DEDUP_REMOVED lines=16> */
.L_x_17474:
[----:B------:R-:W-:Y:S05]  /*116f0*/  BSYNC B1 ;  /* 0x0000000000017941 */ /* 0x000fea0003800000 */
.L_x_17473:
        /* <DEDUP_REMOVED lines=44> */
.L_x_17472:
[----:B------:R-:W-:Y:S05]  /*119c0*/  BSYNC B0 ;  /* 0x0000000000007941 */ /* 0x000fea0003800000 */
.L_x_17471:
        /* <DEDUP_REMOVED lines=11> */
.L_x_17475:
        /* <DEDUP_REMOVED lines=12> */
.L_x_17478:
[----:B------:R-:W-:-:S07]  /*11b40*/  IMAD.MOV.U32 R169, RZ, RZ, R166 ;  /* 0x000000ffffa97224 */ /* 0x000fce00078e00a6 */
.L_x_17479:
[----:B------:R-:W-:Y:S05]  /*11b50*/  BSYNC B0 ;  /* 0x0000000000007941 */ /* 0x000fea0003800000 */
.L_x_17477:
        /* <DEDUP_REMOVED lines=16> */
.L_x_17483:
[----:B------:R-:W-:Y:S05]  /*11c60*/  BSYNC B1 ;  /* 0x0000000000017941 */ /* 0x000fea0003800000 */
.L_x_17482:
        /* <DEDUP_REMOVED lines=44> */
.L_x_17481:
[----:B------:R-:W-:Y:S05]  /*11f30*/  BSYNC B0 ;  /* 0x0000000000007941 */ /* 0x000fea0003800000 */
.L_x_17480:
        /* <DEDUP_REMOVED lines=8> */
.L_x_17476:
[----:B------:R-:W-:Y:S01]  /*11fc0*/  FADD.FTZ R150, RZ, R72 ;  /* 0x00000048ff967221 */ /* 0x000fe20000010000 */
[----:B------:R-:W-:Y:S01]  /*11fd0*/  ISETP.NE.AND P1, PT, R184, RZ, PT ;  /* 0x000000ffb800720c */ /* 0x000fe20003f25270 */
[----:B------:R-:W-:Y:S01]  /*11fe0*/  IMAD.WIDE.U32 R92, R177, 0x10, R92 ;  /* 0x00000010b15c7825 */ /* 0x000fe200078e005c */
[----:B------:R-:W-:-:S03]  /*11ff0*/  SEL R152, RZ, 0x100, P3 ;  /* 0x00000100ff987807 */ /* 0x000fc60001800000 */
[----:B------:R-:W-:Y:S01]  /*12000*/  FADD.FTZ R151, R150, R73 ;  /* 0x0000004996977221 */ /* 0x000fe20000010000 */
[----:B------:R-:W-:Y:S01]  /*12010*/  LOP3.LUT P2, RZ, R182, 0x1f, RZ, 0xc0, !PT ;  /* 0x0000001fb6ff7812 */ /* 0x000fe2000784c0ff */
[----:B------:R-:W-:Y:S01]  /*12020*/  IMAD.WIDE.U32 R94, R177, 0x4, R94 ;  /* 0x00000004b15e7825 */ /* 0x000fe200078e005e */
[----:B------:R0:W-:Y:S03]  /*12030*/  STG.E.128 desc[UR4][R92.64], R84 ;  /* 0x000000545c007986 */ /* 0x0001e6000c101d04 */
        /* <DEDUP_REMOVED lines=13> */
[----:B------:R-:W-:-:S03]  /*12110*/  SEL R151, RZ, 0x10000, P4 ;  /* 0x00010000ff977807 */ /* 0x000fc60002000000 */
[----:B------:R-:W-:Y:S01]  /*12120*/  FADD.FTZ R153, R150, R63 ;  /* 0x0000003f96997221 */ /* 0x000fe20000010000 */
[----:B------:R-:W-:-:S03]  /*12130*/  SEL R150, RZ, 0x1000000, P5 ;  /* 0x01000000ff967807 */ /* 0x000fc60002800000 */
[----:B------:R-:W-:Y:S01]  /*12140*/  FADD.FTZ R172, R153, R56 ;  /* 0x0000003899ac7221 */ /* 0x000fe20000010000 */
[----:B------:R-:W-:Y:S02]  /*12150*/  SEL R153, RZ, 0x1, P1 ;  /* 0x00000001ff997807 */ /* 0x000fe40000800000 */
[----:B------:R-:W-:Y:S01]  /*12160*/  IADD3 R150, R152, R150, R151 ;  /* 0x0000009698967210 */ /* 0x000fe20007ffe097 */
[----:B------:R-:W-:Y:S01]  /*12170*/  FADD.FTZ R173, R172, R57 ;  /* 0x00000039acad7221 */ /* 0x000fe20000010000 */
[----:B------:R-:W-:Y:S02]  /*12180*/  LOP3.LUT P1, RZ, R174, 0xff, RZ, 0xc0, !PT ;  /* 0x000000ffaeff7812 */ /* 0x000fe4000782c0ff */
[----:B------:R-:W-:Y:S01]  /*12190*/  IADD3 R153, R150, R153, RZ ;  /* 0x0000009996997210 */ /* 0x000fe20007ffe0ff */
[----:B------:R-:W-:-:S04]  /*121a0*/  FADD.FTZ R152, R173, R58 ;  /* 0x0000003aad987221 */ /* 0x000fc80000010000 */
[----:B------:R0:W-:Y:S01]  /*121b0*/  STG.E desc[UR4][R94.64], R153 ;  /* 0x000000995e007986 */ /* 0x0001e2000c101904 */
[----:B------:R-:W-:-:S04]  /*121c0*/  FADD.FTZ R151, R152, R59 ;  /* 0x0000003b98977221 */ /* 0x000fc80000010000 */
[----:B------:R-:W-:Y:S01]  /*121d0*/  FADD.FTZ R150, R151, R84 ;  /* 0x0000005497967221 */ /* 0x000fe20000010000 */
[----:B------:R-:W-:-:S03]  /*121e0*/  SHF.R.U32.HI R151, RZ, 0x5, R182 ;  /* 0x00000005ff977819 */ /* 0x000fc600000116b6 */
[----:B------:R-:W-:Y:S01]  /*121f0*/  FADD.FTZ R173, R150, R85 ;  /* 0x0000005596ad7221 */ /* 0x000fe20000010000 */
[----:B------:R-:W-:-:S03]  /*12200*/  LOP3.LUT R150, R151, 0x7fffff8, RZ, 0xc0, !PT ;  /* 0x07fffff897967812 */ /* 0x000fc600078ec0ff */
[----:B------:R-:W-:Y:S01]  /*12210*/  FADD.FTZ R152, R173, R86 ;  /* 0x00000056ad987221 */ /* 0x000fe20000010000 */
[----:B0-----:R-:W-:Y:S06]  /*12220*/  @!P0 BRA `(.L_x_17484) ;  /* 0x00000000002c8947 */ /* 0x001fec0003800000 */
[----:B------:R-:W0:Y:S01]  /*12230*/  LDC.64 R92, c[0x0][0x248] ;  /* 0x00009200ff5c7b82 */ /* 0x000e220000000a00 */
[----:B------:R-:W-:Y:S01]  /*12240*/  IMAD.U32 R95, R168, 0x10000, RZ ;  /* 0x00010000a85f7824 */ /* 0x000fe200078e00ff */
[----:B------:R-:W-:Y:S02]  /*12250*/  LOP3.LUT R94, R169, 0xffff, RZ, 0xc0, !PT ;  /* 0x0000ffffa95e7812 */ /* 0x000fe400078ec0ff */
[----:B------:R-:W-:Y:S02]  /*12260*/  LOP3.LUT R153, R167, 0xff, RZ, 0xc0, !PT ;  /* 0x000000ffa7997812 */ /* 0x000fe400078ec0ff */
[----:B------:R-:W-:-:S04]  /*12270*/  LOP3.LUT R95, R95, 0xff0000, RZ, 0xc0, !PT ;  /* 0x00ff00005f5f7812 */ /* 0x000fc800078ec0ff */
[----:B------:R-:W-:Y:S02]  /*12280*/  LEA R94, R94, R95, 0x18 ;  /* 0x0000005f5e5e7211 */ /* 0x000fe400078ec0ff */
[----:B------:R-:W-:-:S03]  /*12290*/  LOP3.LUT R95, R165, 0xff, RZ, 0xc0, !PT ;  /* 0x000000ffa55f7812 */ /* 0x000fc600078ec0ff */
[----:B------:R-:W-:-:S05]  /*122a0*/  IMAD R94, R153, 0x100, R94 ;  /* 0x00000100995e7824 */ /* 0x000fca00078e025e */
[----:B------:R-:W-:Y:S01]  /*122b0*/  IADD3 R95, R94, R95, RZ ;  /* 0x0000005f5e5f7210 */ /* 0x000fe20007ffe0ff */
[----:B0-----:R-:W-:-:S05]  /*122c0*/  IMAD.WIDE.U32 R92, R177, 0x4, R92 ;  /* 0x00000004b15c7825 */ /* 0x001fca00078e005c */
[----:B------:R0:W-:Y:S02]  /*122d0*/  STG.E desc[UR4][R92.64], R95 ;  /* 0x0000005f5c007986 */ /* 0x0001e4000c101904 */
.L_x_17484:
        /* <DEDUP_REMOVED lines=72> */
.L_x_17497:
[----:B------:R-:W2:Y:S01]  /*12760*/  @!P2 S2R R94, SR_CgaCtaId ;  /* 0x00000000005ea919 */ /* 0x000ea20000008800 */
[----:B------:R-:W-:Y:S01]  /*12770*/  LOP3.LUT R95, R182, 0x1f, RZ, 0xc0, !PT ;  /* 0x0000001fb65f7812 */ /* 0x000fe200078ec0ff */
[----:B------:R-:W-:Y:S05]  /*12780*/  WARPSYNC.ALL ;  /* 0x0000000000007948 */ /* 0x000fea0003800000 */
[----:B------:R-:W-:Y:S01]  /*12790*/  ISETP.GT.U32.AND P3, PT, R95, 0x7, PT ;  /* 0x000000075f00780c */ /* 0x000fe20003f64070 */
[----:B------:R-:W-:Y:S01]  /*127a0*/  IMAD.SHL.U32 R188, R181, 0x10, RZ ;  /* 0x00000010b5bc7824 */ /* 0x000fe200078e00ff */
[----:B------:R-:W-:Y:S02]  /*127b0*/  @!P2 MOV R93, 0x400 ;  /* 0x00000400005da802 */ /* 0x000fe40000000f00 */
[----:B------:R-:W-:-:S02]  /*127c0*/  LOP3.LUT R151, R151, 0x7, RZ, 0xc0, !PT ;  /* 0x0000000797977812 */ /* 0x000fc400078ec0ff */
[----:B------:R-:W-:-:S07]  /*127d0*/  ISETP.NE.AND P4, PT, R170, RZ, PT ;  /* 0x000000ffaa00720c */ /* 0x000fce0003f85270 */
[----:B------:R-:W0:Y:S01]  /*127e0*/  @!P3 S2R R173, SR_CgaCtaId ;  /* 0x0000000000adb919 */ /* 0x000e220000008800 */
[----:B--2---:R-:W-:Y:S02]  /*127f0*/  @!P2 LEA R94, R94, R93, 0x18 ;  /* 0x0000005d5e5ea211 */ /* 0x004fe400078ec0ff */
[C---:B------:R-:W-:Y:S02]  /*12800*/  @!P2 IADD3 R93, R150.reuse, R151, RZ ;  /* 0x00000097965da210 */ /* 0x040fe40007ffe0ff */
[----:B------:R-:W-:-:S03]  /*12810*/  @!P3 IADD3 R150, R150, R95, RZ ;  /* 0x0000005f9696b210 */ /* 0x000fc60007ffe0ff */
[----:B------:R-:W-:Y:S02]  /*12820*/  @!P2 IMAD R152, R93, 0x8, R94 ;  /* 0x000000085d98a824 */ /* 0x000fe400078e025e */
[----:B-1----:R-:W-:Y:S01]  /*12830*/  FADD.FTZ R93, R153, R172 ;  /* 0x000000ac995d7221 */ /* 0x002fe20000010000 */
[----:B------:R-:W-:-:S04]  /*12840*/  @!P3 MOV R94, 0x400 ;  /* 0x00000400005eb802 */ /* 0x000fc80000000f00 */
[----:B------:R-:W-:Y:S01]  /*12850*/  @!P2 STS.64 [R152], R92 ;  /* 0x0000005c9800a388 */ /* 0x000fe20000000a00 */
[----:B------:R-:W-:Y:S01]  /*12860*/  BAR.SYNC.DEFER_BLOCKING 0x0 ;  /* 0x0000000000007b1d */ /* 0x000fe20000010000 */
[----:B------:R-:W-:Y:S02]  /*12870*/  LOP3.LUT P2, RZ, R151, 0x1f, R182, 0xf8, !PT ;  /* 0x0000001f97ff7812 */ /* 0x000fe4000784f8b6 */
[----:B0-----:R-:W-:Y:S02]  /*12880*/  @!P3 LEA R153, R173, R94, 0x18 ;  /* 0x0000005ead99b211 */ /* 0x001fe400078ec0ff */
[----:B------:R-:W-:-:S03]  /*12890*/  CS2R R94, SRZ ;  /* 0x00000000005e7805 */ /* 0x000fc6000001ff00 */
[----:B------:R-:W-:Y:S01]  /*128a0*/  @!P3 IMAD R153, R150, 0x8, R153 ;  /* 0x000000089699b824 */ /* 0x000fe200078e0299 */
[----:B------:R-:W-:-:S06]  /*128b0*/  HFMA2.MMA R150, -RZ, RZ, 0, 0 ;  /* 0x00000000ff967435 */ /* 0x000fcc00000001ff */
[----:B------:R-:W-:-:S05]  /*128c0*/  @!P3 IMAD.MOV.U32 R150, RZ, RZ, 0x300 ;  /* 0x00000300ff96b424 */ /* 0x000fca00078e00ff */
        /* <DEDUP_REMOVED lines=10> */
[----:B0-----:R-:W-:Y:S01]  /*12970*/  IMAD.IADD R93, R93, 0x1, R178 ;  /* 0x000000015d5d7824 */ /* 0x001fe200078e02b2 */
[----:B------:R-:W-:-:S04]  /*12980*/  I2FP.F32.S32 R178, R178 ;  /* 0x000000b200b27245 */ /* 0x000fc80000201400 */
        /* <DEDUP_REMOVED lines=10> */
[----:B------:R-:W-:-:S03]  /*12a30*/  FMUL.FTZ R187, R187, R174 ;  /* 0x000000aebbbb7220 */ /* 0x000fc60000410000 */
[----:B------:R-:W-:Y:S01]  /*12a40*/  SHFL.DOWN PT, R174, R93, 0x1, 0x1f ;  /* 0x08201f005dae7f89 */ /* 0x000fe200000e0000 */
        /* <DEDUP_REMOVED lines=9> */
[----:B------:R-:W-:Y:S02]  /*12ae0*/  IADD3 R95, R93, R174, RZ ;  /* 0x000000ae5d5f7210 */ /* 0x000fe40007ffe0ff */
[----:B------:R-:W0:Y:S01]  /*12af0*/  SHFL.DOWN PT, R94, R187, 0x1, 0x1f ;  /* 0x08201f00bb5e7f89 */ /* 0x000e2200000e0000 */
[----:B------:R-:W-:Y:S01]  /*12b00*/  FMUL.FTZ R173, R173, R178 ;  /* 0x000000b2adad7220 */ /* 0x000fe20000410000 */
[----:B------:R-:W-:Y:S02]  /*12b10*/  I2FP.F32.S32 R95, R95 ;  /* 0x0000005f005f7245 */ /* 0x000fe40000201400 */
[----:B------:R-:W-:Y:S01]  /*12b20*/  I2FP.F32.S32 R174, R174 ;  /* 0x000000ae00ae7245 */ /* 0x000fe20000201400 */
        /* <DEDUP_REMOVED lines=16> */
[C---:B-1----:R-:W-:Y:S01]  /*12c30*/  FSEL R151, R187.reuse, RZ, !P4 ;  /* 0x000000ffbb977208 */ /* 0x042fe20006000000 */
[----:B------:R-:W-:Y:S01]  /*12c40*/  FMUL.FTZ R95, R187, R187 ;  /* 0x000000bbbb5f7220 */ /* 0x000fe20000410000 */
[----:B--2---:R-:W-:-:S04]  /*12c50*/  @!P2 IMAD.WIDE R92, R0, 0x4, R92 ;  /* 0x00000004005ca825 */ /* 0x004fc800078e025c */
[----:B------:R-:W-:Y:S01]  /*12c60*/  FADD.FTZ R172, -R151, R74 ;  /* 0x0000004a97ac7221 */ /* 0x000fe20000010100 */
[----:B------:R-:W-:Y:S01]  /*12c70*/  FSEL R95, R95, RZ, P4 ;  /* 0x000000ff5f5f7208 */ /* 0x000fe20002000000 */
[C---:B------:R-:W-:Y:S01]  /*12c80*/  FADD.FTZ R152, -R151.reuse, R72 ;  /* 0x0000004897987221 */ /* 0x040fe20000010100 */
[----:B0-----:R-:W-:Y:S01]  /*12c90*/  FFMA.FTZ R74, R94, UR16, R173 ;  /* 0x000000105e4a7c23 */ /* 0x001fe200080100ad */
[C---:B------:R-:W-:Y:S01]  /*12ca0*/  FADD.FTZ R153, -R151.reuse, R73 ;  /* 0x0000004997997221 */ /* 0x040fe20000010100 */
[C---:B------:R-:W-:Y:S01]  /*12cb0*/  FADD.FTZ R75, -R151.reuse, R75 ;  /* 0x0000004b974b7221 */ /* 0x040fe20000010100 */
[----:B------:R-:W0:Y:S01]  /*12cc0*/  @!P2 LDC.64 R72, c[0x0][0x258] ;  /* 0x00009600ff48ab82 */ /* 0x000e220000000a00 */
[----:B------:R-:W-:Y:S01]  /*12cd0*/  FADD.FTZ R74, R74, R95 ;  /* 0x0000005f4a4a7221 */ /* 0x000fe20000010000 */
[C---:B------:R-:W-:Y:S01]  /*12ce0*/  FADD.FTZ R68, -R151.reuse, R68 ;  /* 0x0000004497447221 */ /* 0x040fe20000010100 */
        /* <DEDUP_REMOVED lines=21> */
[----:B------:R-:W1:Y:S01]  /*12e40*/  LDC.64 R150, c[0x0][0x2b8] ;  /* 0x0000ae00ff967b82 */ /* 0x000e620000000a00 */
[----:B------:R-:W-:Y:S01]  /*12e50*/  SHF.R.U32.HI R58, RZ, 0x1c, R181 ;  /* 0x0000001cff3a7819 */ /* 0x000fe200000116b5 */
[C---:B------:R-:W-:Y:S01]  /*12e60*/  FMUL.FTZ R201, R189.reuse, R180 ;  /* 0x000000b4bdc97220 */ /* 0x040fe20000410000 */
[----:B0-----:R-:W-:Y:S01]  /*12e70*/  @!P2 IMAD.WIDE R56, R0, 0x4, R72 ;  /* 0x000000040038a825 */ /* 0x001fe200078e0248 */
[----:B------:R0:W-:Y:S03]  /*12e80*/  @!P2 STG.E desc[UR4][R92.64], R187 ;  /* 0x000000bb5c00a986 */ /* 0x0001e6000c101904 */
[C---:B------:R-:W-:Y:S01]  /*12e90*/  FMUL.FTZ R74, R189.reuse, R68 ;  /* 0x00000044bd4a7220 */ /* 0x040fe20000410000 */
[C---:B------:R-:W-:Y:S01]  /*12ea0*/  FMUL.FTZ R85, R189.reuse, R70 ;  /* 0x00000046bd557220 */ /* 0x040fe20000410000 */
[C---:B------:R-:W-:Y:S01]  /*12eb0*/  IADD3 R68, P3, R188.reuse, UR20, RZ ;  /* 0x00000014bc447c10 */ /* 0x040fe2000ff7e0ff */
[----:B------:R-:W2:Y:S01]  /*12ec0*/  LDC.64 R180, c[0x0][0x2c0] ;  /* 0x0000b000ffb47b82 */ /* 0x000ea20000000a00 */
[----:B------:R3:W-:Y:S01]  /*12ed0*/  @!P2 STG.E desc[UR4][R56.64], R189 ;  /* 0x000000bd3800a986 */ /* 0x0007e2000c101904 */
[----:B------:R-:W-:Y:S01]  /*12ee0*/  IADD3 R70, P2, R188, UR18, RZ ;  /* 0x00000012bc467c10 */ /* 0x000fe2000ff5e0ff */
[C---:B------:R-:W-:Y:S01]  /*12ef0*/  FMUL.FTZ R152, R189.reuse, R152 ;  /* 0x00000098bd987220 */ /* 0x040fe20000410000 */
[C---:B------:R-:W-:Y:S01]  /*12f00*/  FMUL.FTZ R153, R189.reuse, R153 ;  /* 0x00000099bd997220 */ /* 0x040fe20000410000 */
[C---:B------:R-:W-:Y:S01]  /*12f10*/  FMUL.FTZ R172, R189.reuse, R172 ;  /* 0x000000acbdac7220 */ /* 0x040fe20000410000 */
[C---:B------:R-:W-:Y:S01]  /*12f20*/  FMUL.FTZ R75, R189.reuse, R75 ;  /* 0x0000004bbd4b7220 */ /* 0x040fe20000410000 */
[C---:B------:R-:W-:Y:S01]  /*12f30*/  FMUL.FTZ R84, R189.reuse, R69 ;  /* 0x00000045bd547220 */ /* 0x040fe20000410000 */
[C---:B------:R-:W-:Y:S01]  /*12f40*/  FMUL.FTZ R86, R189.reuse, R71 ;  /* 0x00000047bd567220 */ /* 0x040fe20000410000 */
[C---:B------:R-:W-:Y:S01]  /*12f50*/  FMUL.FTZ R198, R189.reuse, R59 ;  /* 0x0000003bbdc67220 */ /* 0x040fe20000410000 */
[C---:B------:R-:W-:Y:S01]  /*12f60*/  IADD3.X R71, R58.reuse, UR19, RZ, P2, !PT ;  /* 0x000000133a477c10 */ /* 0x040fe200097fe4ff */
[C---:B------:R-:W-:Y:S01]  /*12f70*/  FMUL.FTZ R182, R189.reuse, R60 ;  /* 0x0000003cbdb67220 */ /* 0x040fe20000410000 */
[----:B------:R-:W-:Y:S01]  /*12f80*/  IADD3.X R69, R58, UR21, RZ, P3, !PT ;  /* 0x000000153a457c10 */ /* 0x000fe20009ffe4ff */
[C---:B------:R-:W-:Y:S01]  /*12f90*/  FMUL.FTZ R184, R189.reuse, R61 ;  /* 0x0000003dbdb87220 */ /* 0x040fe20000410000 */
[C---:B0-----:R-:W-:Y:S01]  /*12fa0*/  FMUL.FTZ R187, R189.reuse, R62 ;  /* 0x0000003ebdbb7220 */ /* 0x041fe20000410000 */
[----:B------:R-:W-:Y:S01]  /*12fb0*/  FMUL.FTZ R194, R189, R63 ;  /* 0x0000003fbdc27220 */ /* 0x000fe20000410000 */
[----:B------:R-:W-:Y:S01]  /*12fc0*/  FFMA.FTZ R59, R139, R75, R114 ;  /* 0x0000004b8b3b7223 */ /* 0x000fe20000010072 */
[----:B------:R-:W-:Y:S01]  /*12fd0*/  FFMA.FTZ R58, R46, R172, R23 ;  /* 0x000000ac2e3a7223 */ /* 0x000fe20000010017 */
[----:B---3--:R-:W-:Y:S01]  /*12fe0*/  FFMA.FTZ R57, R137, R153, R112 ;  /* 0x0000009989397223 */ /* 0x008fe20000010070 */
        /* <DEDUP_REMOVED lines=14> */
[----:B------:R0:W-:Y:S01]  /*130d0*/  STG.E.128 desc[UR4][R70.64], R56 ;  /* 0x0000003846007986 */ /* 0x0001e2000c101d04 */
[----:B------:R-:W-:Y:S01]  /*130e0*/  FMUL.FTZ R199, R189, R174 ;  /* 0x000000aebdc77220 */ /* 0x000fe20000410000 */
[----:B--2---:R-:W-:-:S04]  /*130f0*/  IMAD.WIDE.U32 R174, R175, 0x10, R180 ;  /* 0x00000010afae7825 */ /* 0x004fc800078e00b4 */
[C---:B------:R-:W-:Y:S01]  /*13100*/  FMUL.FTZ R195, R189.reuse, R95 ;  /* 0x0000005fbdc37220 */ /* 0x040fe20000410000 */
[----:B------:R1:W-:Y:S01]  /*13110*/  STG.E.128 desc[UR4][R68.64], R60 ;  /* 0x0000003c44007986 */ /* 0x0003e2000c101d04 */
[----:B------:R-:W-:Y:S01]  /*13120*/  FMUL.FTZ R196, R189, R173 ;  /* 0x000000adbdc47220 */ /* 0x000fe20000410000 */
[----:B------:R-:W-:-:S04]  /*13130*/  IMAD.WIDE.U32 R190, R179, 0x10, R150 ;  /* 0x00000010b3be7825 */ /* 0x000fc800078e0096 */
[----:B------:R-:W-:Y:S01]  /*13140*/  FFMA.FTZ R75, R147, R87, R122 ;  /* 0x00000057934b7223 */ /* 0x000fe2000001007a */
[----:B------:R2:W-:Y:S01]  /*13150*/  STG.E.128 desc[UR4][R72.64], R64 ;  /* 0x0000004048007986 */ /* 0x0005e2000c101d04 */
[C---:B------:R-:W-:Y:S01]  /*13160*/  FMUL.FTZ R176, R189.reuse, R176 ;  /* 0x000000b0bdb07220 */ /* 0x040fe20000410000 */
[----:B------:R-:W-:Y:S01]  /*13170*/  FMUL.FTZ R200, R189, R178 ;  /* 0x000000b2bdc87220 */ /* 0x000fe20000410000 */
[----:B------:R-:W-:-:S04]  /*13180*/  IMAD.WIDE.U32 R192, R179, 0x10, R180 ;  /* 0x00000010b3c07825 */ /* 0x000fc800078e00b4 */
[----:B------:R-:W-:Y:S01]  /*13190*/  FFMA.FTZ R87, R146, R87, R123 ;  /* 0x0000005792577223 */ /* 0x000fe2000001007b */
[----:B------:R-:W-:Y:S01]  /*131a0*/  FFMA.FTZ R95, R155, R194, R126 ;  /* 0x000000c29b5f7223 */ /* 0x000fe2000001007e */
[----:B------:R-:W-:Y:S01]  /*131b0*/  IADD3 R0, R0, UR22, RZ ;  /* 0x0000001600007c10 */ /* 0x000fe2000fffe0ff */
[----:B------:R-:W-:-:S04]  /*131c0*/  IMAD.WIDE.U32 R188, R183, 0x10, R150 ;  /* 0x00000010b7bc7825 */ /* 0x000fc800078e0096 */
[----:B0-----:R-:W-:Y:S01]  /*131d0*/  FFMA.FTZ R71, R142, R86, R119 ;  /* 0x000000568e477223 */ /* 0x001fe20000010077 */
[----:B------:R-:W-:Y:S01]  /*131e0*/  FFMA.FTZ R70, R96, R85, R29 ;  /* 0x0000005560467223 */ /* 0x000fe2000001001d */
[----:B------:R-:W-:Y:S01]  /*131f0*/  FFMA.FTZ R86, R98, R94, R33 ;  /* 0x0000005e62567223 */ /* 0x000fe20000010021 */
[-C--:B------:R-:W-:Y:S01]  /*13200*/  FFMA.FTZ R85, R144, R93.reuse, R121 ;  /* 0x0000005d90557223 */ /* 0x080fe20000010079 */
[----:B-1----:R-:W-:Y:S01]  /*13210*/  FFMA.FTZ R69, R140, R84, R117 ;  /* 0x000000548c457223 */ /* 0x002fe20000010075 */
[----:B------:R-:W-:Y:S01]  /*13220*/  FFMA.FTZ R68, R97, R74, R28 ;  /* 0x0000004a61447223 */ /* 0x000fe2000001001c */
[----:B------:R-:W-:Y:S01]  /*13230*/  FFMA.FTZ R74, R50, R94, R31 ;  /* 0x0000005e324a7223 */ /* 0x000fe2000001001f */
[-C--:B------:R-:W-:Y:S01]  /*13240*/  FFMA.FTZ R84, R99, R92.reuse, R32 ;  /* 0x0000005c63547223 */ /* 0x080fe20000010020 */
[----:B--2---:R-:W-:Y:S01]  /*13250*/  FFMA.FTZ R73, R145, R93, R120 ;  /* 0x0000005d91497223 */ /* 0x004fe20000010078 */
[----:B------:R-:W-:Y:S01]  /*13260*/  FFMA.FTZ R72, R51, R92, R30 ;  /* 0x0000005c33487223 */ /* 0x000fe2000001001e */
[----:B------:R-:W-:Y:S01]  /*13270*/  FFMA.FTZ R94, R52, R187, R35 ;  /* 0x000000bb345e7223 */ /* 0x000fe20000010023 */
[----:B------:R-:W-:Y:S01]  /*13280*/  FFMA.FTZ R93, R149, R184, R124 ;  /* 0x000000b8955d7223 */ /* 0x000fe2000001007c */
[----:B------:R-:W-:Y:S01]  /*13290*/  FFMA.FTZ R92, R53, R182, R34 ;  /* 0x000000b6355c7223 */ /* 0x000fe20000010022 */
[----:B------:R-:W-:-:S04]  /*132a0*/  IMAD.WIDE.U32 R172, R183, 0x10, R180 ;  /* 0x00000010b7ac7825 */ /* 0x000fc800078e00b4 */
[----:B------:R-:W-:Y:S01]  /*132b0*/  FFMA.FTZ R59, R154, R194, R127 ;  /* 0x000000c29a3b7223 */ /* 0x000fe2000001007f */
[----:B------:R-:W-:Y:S01]  /*132c0*/  FFMA.FTZ R58, R100, R187, R37 ;  /* 0x000000bb643a7223 */ /* 0x000fe20000010025 */
[----:B------:R-:W-:Y:S01]  /*132d0*/  FFMA.FTZ R57, R148, R184, R125 ;  /* 0x000000b894397223 */ /* 0x000fe2000001007d */
[----:B------:R-:W-:Y:S01]  /*132e0*/  FFMA.FTZ R56, R101, R182, R36 ;  /* 0x000000b665387223 */ /* 0x000fe20000010024 */
[----:B------:R-:W-:Y:S01]  /*132f0*/  IMAD.WIDE.U32 R152, R185, 0x10, R150 ;  /* 0x00000010b9987825 */ /* 0x000fe200078e0096 */
[----:B------:R0:W-:Y:S03]  /*13300*/  STG.E.128 desc[UR4][R174.64], R68 ;  /* 0x00000044ae007986 */ /* 0x0001e6000c101d04 */
        /* <DEDUP_REMOVED lines=11> */
[----:B------:R2:W-:Y:S01]  /*133c0*/  STG.E.128 desc[UR4][R192.64], R84 ;  /* 0x00000054c0007986 */ /* 0x0005e2000c101d04 */
[----:B------:R-:W-:-:S02]  /*133d0*/  ISETP.GE.AND P2, PT, R0, UR23, PT ;  /* 0x0000001700007c0c */ /* 0x000fc4000bf46270 */
[----:B------:R-:W-:Y:S01]  /*133e0*/  IMAD.WIDE.U32 R180, R177, 0x10, R180 ;  /* 0x00000010b1b47825 */ /* 0x000fe200078e00b4 */
[----:B------:R2:W-:Y:S03]  /*133f0*/  STG.E.128 desc[UR4][R188.64], R92 ;  /* 0x0000005cbc007986 */ /* 0x0005e6000c101d04 */
[----:B0-----:R-:W-:Y:S01]  /*13400*/  FFMA.FTZ R71, R163, R201, R134 ;  /* 0x000000c9a3477223 */ /* 0x001fe20000010086 */
[----:B------:R-:W-:Y:S01]  /*13410*/  FFMA.FTZ R70, R88, R200, R43 ;  /* 0x000000c858467223 */ /* 0x000fe2000001002b */
[----:B------:R-:W-:Y:S01]  /*13420*/  FFMA.FTZ R69, R161, R199, R132 ;  /* 0x000000c7a1457223 */ /* 0x000fe20000010084 */
[----:B------:R-:W-:Y:S01]  /*13430*/  FFMA.FTZ R68, R89, R176, R42 ;  /* 0x000000b059447223 */ /* 0x000fe2000001002a */
[----:B------:R2:W-:Y:S01]  /*13440*/  STG.E.128 desc[UR4][R172.64], R56 ;  /* 0x00000038ac007986 */ /* 0x0005e2000c101d04 */
[----:B------:R-:W-:Y:S01]  /*13450*/  SEL R174, RZ, 0x1, P1 ;  /* 0x00000001ffae7807 */ /* 0x000fe20000800000 */
[----:B-1----:R-:W-:Y:S01]  /*13460*/  FFMA.FTZ R75, R162, R201, R135 ;  /* 0x000000c9a24b7223 */ /* 0x002fe20000010087 */
[----:B------:R-:W-:Y:S01]  /*13470*/  FFMA.FTZ R74, R104, R200, R45 ;  /* 0x000000c8684a7223 */ /* 0x000fe2000001002d */
[----:B------:R-:W-:Y:S01]  /*13480*/  FFMA.FTZ R73, R160, R199, R133 ;  /* 0x000000c7a0497223 */ /* 0x000fe20000010085 */
[----:B------:R-:W-:Y:S01]  /*13490*/  FFMA.FTZ R72, R105, R176, R44 ;  /* 0x000000b069487223 */ /* 0x000fe2000001002c */
[----:B------:R2:W-:Y:S04]  /*134a0*/  STG.E.128 desc[UR4][R152.64], R60 ;  /* 0x0000003c98007986 */ /* 0x0005e8000c101d04 */
[----:B------:R2:W-:Y:S04]  /*134b0*/  STG.E.128 desc[UR4][R178.64], R64 ;  /* 0x00000040b2007986 */ /* 0x0005e8000c101d04 */
[----:B------:R2:W-:Y:S04]  /*134c0*/  STG.E.128 desc[UR4][R150.64], R68 ;  /* 0x0000004496007986 */ /* 0x0005e8000c101d04 */
[----:B------:R2:W-:Y:S01]  /*134d0*/  STG.E.128 desc[UR4][R180.64], R72 ;  /* 0x00000048b4007986 */ /* 0x0005e2000c101d04 */
[----:B------:R-:W-:Y:S05]  /*134e0*/  @!P2 BRA `(.L_x_17486) ;  /* 0xfffffedc0090a947 */ /* 0x000fea000383ffff */
[----:B------:R-:W-:Y:S05]  /*134f0*/  EXIT ;  /* 0x000000000000794d */ /* 0x000fea0003800000 */
.L_x_17485:
[----:B------:R-:W-:Y:S01]  /*13500*/  IMAD.MOV.U32 R176, RZ, RZ, R152 ;  /* 0x000000ffffb07224 */ /* 0x000fe200078e0098 */
[----:B------:R-:W-:Y:S01]  /*13510*/  MOV R178, 0x1 ;  /* 0x0000000100b27802 */ /* 0x000fe20000000f00 */
[----:B------:R-:W-:Y:S01]  /*13520*/  IMAD.MOV.U32 R187, RZ, RZ, 0x1f ;  /* 0x0000001fffbb7424 */ /* 0x000fe200078e00ff */
[----:B------:R-:W-:-:S07]  /*13530*/  MOV R173, 0xffffffff ;  /* 0xffffffff00ad7802 */ /* 0x000fce0000000f00 */
[----:B0-----:R-:W-:Y:S05]  /*13540*/  WARPSYNC.COLLECTIVE R173, `(.L_x_17487) ;  /* 0x00000000ad087348 */ /* 0x001fea0003c00000 */
[----:B------:R1:W2:Y:S02]  /*13550*/  SHFL.BFLY P3, R174, R176, R178, R187 ;  /* 0x0c0000b2b0ae7389 */ /* 0x0002a400000600bb */
[----:B012---:R-:W-:Y:S01]  /*13560*/  ENDCOLLECTIVE ;  /* 0x000000000000791b */ /* 0x007fe20003800000 */
.L_x_17487:
[----:B------:R-:W-:Y:S02]  /*13570*/  IMAD.MOV.U32 R178, RZ, RZ, 0x2 ;  /* 0x00000002ffb27424 */ /* 0x000fe400078e00ff */
[----:B------:R-:W-:-:S04]  /*13580*/  IMAD.MOV.U32 R93, RZ, RZ, R174 ;  /* 0x000000ffff5d7224 */ /* 0x000fc800078e00ae */
[----:B------:R-:W-:-:S05]  /*13590*/  FADD.FTZ R94, R152, R93 ;  /* 0x0000005d985e7221 */ /* 0x000fca0000010000 */
[----:B------:R-:W-:-:S07]  /*135a0*/  MOV R176, R94 ;  /* 0x0000005e00b07202 */ /* 0x000fce0000000f00 */
[----:B------:R-:W-:Y:S05]  /*135b0*/  WARPSYNC.COLLECTIVE R173, `(.L_x_17488) ;  /* 0x00000000ad087348 */ /* 0x000fea0003c00000 */
[----:B------:R0:W1:Y:S02]  /*135c0*/  SHFL.BFLY P3, R174, R176, R178, R187 ;  /* 0x0c0000b2b0ae7389 */ /* 0x00006400000600bb */
[----:B01----:R-:W-:Y:S01]  /*135d0*/  ENDCOLLECTIVE ;  /* 0x000000000000791b */ /* 0x003fe20003800000 */
.L_x_17488:
[----:B------:R-:W-:Y:S01]  /*135e0*/  HFMA2.MMA R178, -RZ, RZ, 0, 2.384185791015625e-07 ;  /* 0x00000004ffb27435 */ /* 0x000fe200000001ff */
[----:B------:R-:W-:-:S05]  /*135f0*/  MOV R93, R174 ;  /* 0x000000ae005d7202 */ /* 0x000fca0000000f00 */
[----:B------:R-:W-:-:S04]  /*13600*/  FADD.FTZ R95, R94, R93 ;  /* 0x0000005d5e5f7221 */ /* 0x000fc80000010000 */
[----:B------:R-:W-:-:S07]  /*13610*/  IMAD.MOV.U32 R176, RZ, RZ, R95 ;  /* 0x000000ffffb07224 */ /* 0x000fce00078e005f */
[----:B------:R-:W-:Y:S05]  /*13620*/  WARPSYNC.COLLECTIVE R173, `(.L_x_17489) ;  /* 0x00000000ad087348 */ /* 0x000fea0003c00000 */
[----:B------:R0:W1:Y:S02]  /*13630*/  SHFL.BFLY P3, R174, R176, R178, R187 ;  /* 0x0c0000b2b0ae7389 */ /* 0x00006400000600bb */
[----:B01----:R-:W-:Y:S01]  /*13640*/  ENDCOLLECTIVE ;  /* 0x000000000000791b */ /* 0x003fe20003800000 */
.L_x_17489:
[----:B------:R-:W-:Y:S02]  /*13650*/  IMAD.MOV.U32 R178, RZ, RZ, 0x8 ;  /* 0x00000008ffb27424 */ /* 0x000fe400078e00ff */
[----:B------:R-:W-:-:S04]  /*13660*/  IMAD.MOV.U32 R92, RZ, RZ, R174 ;  /* 0x000000ffff5c7224 */ /* 0x000fc800078e00ae */
[----:B------:R-:W-:-:S05]  /*13670*/  FADD.FTZ R153, R95, R92 ;  /* 0x0000005c5f997221 */ /* 0x000fca0000010000 */
[----:B------:R-:W-:-:S07]  /*13680*/  MOV R176, R153 ;  /* 0x0000009900b07202 */ /* 0x000fce0000000f00 */
[----:B------:R-:W-:Y:S05]  /*13690*/  WARPSYNC.COLLECTIVE R173, `(.L_x_17490) ;  /* 0x00000000ad087348 */ /* 0x000fea0003c00000 */
[----:B------:R0:W1:Y:S02]  /*136a0*/  SHFL.BFLY P3, R174, R176, R178, R187 ;  /* 0x0c0000b2b0ae7389 */ /* 0x00006400000600bb */
[----:B01----:R-:W-:Y:S01]  /*136b0*/  ENDCOLLECTIVE ;  /* 0x000000000000791b */ /* 0x003fe20003800000 */
.L_x_17490:
[----:B------:R-:W-:Y:S01]  /*136c0*/  HFMA2.MMA R178, -RZ, RZ, 0, 9.5367431640625e-07 ;  /* 0x00000010ffb27435 */ /* 0x000fe200000001ff */
[----:B------:R-:W-:-:S05]  /*136d0*/  MOV R92, R174 ;  /* 0x000000ae005c7202 */ /* 0x000fca0000000f00 */
[----:B------:R-:W-:-:S04]  /*136e0*/  FADD.FTZ R172, R153, R92 ;  /* 0x0000005c99ac7221 */ /* 0x000fc80000010000 */
[----:B------:R-:W-:-:S07]  /*136f0*/  IMAD.MOV.U32 R176, RZ, RZ, R172 ;  /* 0x000000ffffb07224 */ /* 0x000fce00078e00ac */
[----:B------:R-:W-:Y:S05]  /*13700*/  WARPSYNC.COLLECTIVE R173, `(.L_x_17491) ;  /* 0x00000000ad087348 */ /* 0x000fea0003c00000 */
[----:B------:R0:W1:Y:S02]  /*13710*/  SHFL.BFLY P3, R174, R176, R178, R187 ;  /* 0x0c0000b2b0ae7389 */ /* 0x00006400000600bb */
[----:B01----:R-:W-:Y:S01]  /*13720*/  ENDCOLLECTIVE ;  /* 0x000000000000791b */ /* 0x003fe20003800000 */
.L_x_17491:
[----:B------:R-:W-:Y:S02]  /*13730*/  IMAD.MOV.U32 R178, RZ, RZ, 0x1 ;  /* 0x00000001ffb27424 */ /* 0x000fe400078e00ff */
[----:B------:R-:W-:-:S04]  /*13740*/  IMAD.MOV.U32 R93, RZ, RZ, R174 ;  /* 0x000000ffff5d7224 */ /* 0x000fc800078e00ae */
        /* <DEDUP_REMOVED lines=50> */
[----:B------:R-:W-:-:S07]  /*13a70*/  MOV R176, R93 ;  /* 0x0000005d00b07202 */ /* 0x000fce0000000f00 */
[----:B------:R-:W-:Y:S05]  /*13a80*/  WARPSYNC.COLLECTIVE R173, `(.L_x_17492) ;  /* 0x00000000ad087348 */ /* 0x000fea0003c00000 */
[----:B------:R0:W1:Y:S02]  /*13a90*/  SHFL.BFLY P3, R174, R176, R178, R187 ;  /* 0x0c0000b2b0ae7389 */ /* 0x00006400000600bb */
[----:B01----:R-:W-:Y:S01]  /*13aa0*/  ENDCOLLECTIVE ;  /* 0x000000000000791b */ /* 0x003fe20003800000 */
.L_x_17492:
[----:B------:R-:W-:Y:S01]  /*13ab0*/  HFMA2.MMA R178, -RZ, RZ, 0, 1.1920928955078125e-07 ;  /* 0x00000002ffb27435 */ /* 0x000fe200000001ff */
[----:B------:R-:W-:-:S05]  /*13ac0*/  MOV R94, R174 ;  /* 0x000000ae005e7202 */ /* 0x000fca0000000f00 */
[----:B------:R-:W-:-:S04]  /*13ad0*/  FADD.FTZ R94, R93, R94 ;  /* 0x0000005e5d5e7221 */ /* 0x000fc80000010000 */
[----:B------:R-:W-:-:S07]  /*13ae0*/  IMAD.MOV.U32 R176, RZ, RZ, R94 ;  /* 0x000000ffffb07224 */ /* 0x000fce00078e005e */
[----:B------:R-:W-:Y:S05]  /*13af0*/  WARPSYNC.COLLECTIVE R173, `(.L_x_17493) ;  /* 0x00000000ad087348 */ /* 0x000fea0003c00000 */
[----:B------:R0:W1:Y:S02]  /*13b00*/  SHFL.BFLY P3, R174, R176, R178, R187 ;  /* 0x0c0000b2b0ae7389 */ /* 0x00006400000600bb */
[----:B01----:R-:W-:Y:S01]  /*13b10*/  ENDCOLLECTIVE ;  /* 0x000000000000791b */ /* 0x003fe20003800000 */
.L_x_17493:
[----:B------:R-:W-:Y:S02]  /*13b20*/  IMAD.MOV.U32 R178, RZ, RZ, 0x4 ;  /* 0x00000004ffb27424 */ /* 0x000fe400078e00ff */
[----:B------:R-:W-:-:S04]  /*13b30*/  IMAD.MOV.U32 R95, RZ, RZ, R174 ;  /* 0x000000ffff5f7224 */ /* 0x000fc800078e00ae */
[----:B------:R-:W-:-:S05]  /*13b40*/  FADD.FTZ R95, R94, R95 ;  /* 0x0000005f5e5f7221 */ /* 0x000fca0000010000 */
[----:B------:R-:W-:-:S07]  /*13b50*/  MOV R176, R95 ;  /* 0x0000005f00b07202 */ /* 0x000fce0000000f00 */
[----:B------:R-:W-:Y:S05]  /*13b60*/  WARPSYNC.COLLECTIVE R173, `(.L_x_17494) ;  /* 0x00000000ad087348 */ /* 0x000fea0003c00000 */
[----:B------:R0:W1:Y:S02]  /*13b70*/  SHFL.BFLY P3, R174, R176, R178, R187 ;  /* 0x0c0000b2b0ae7389 */ /* 0x00006400000600bb */
[----:B01----:R-:W-:Y:S01]  /*13b80*/  ENDCOLLECTIVE ;  /* 0x000000000000791b */ /* 0x003fe20003800000 */
.L_x_17494:
[----:B------:R-:W-:Y:S01]  /*13b90*/  HFMA2.MMA R178, -RZ, RZ, 0, 4.76837158203125e-07 ;  /* 0x00000008ffb27435 */ /* 0x000fe200000001ff */
[----:B------:R-:W-:-:S05]  /*13ba0*/  MOV R152, R174 ;  /* 0x000000ae00987202 */ /* 0x000fca0000000f00 */
[----:B------:R-:W-:-:S04]  /*13bb0*/  FADD.FTZ R152, R95, R152 ;  /* 0x000000985f987221 */ /* 0x000fc80000010000 */
[----:B------:R-:W-:-:S07]  /*13bc0*/  IMAD.MOV.U32 R176, RZ, RZ, R152 ;  /* 0x000000ffffb07224 */ /* 0x000fce00078e0098 */
[----:B------:R-:W-:Y:S05]  /*13bd0*/  WARPSYNC.COLLECTIVE R173, `(.L_x_17495) ;  /* 0x00000000ad087348 */ /* 0x000fea0003c00000 */
[----:B------:R0:W1:Y:S02]  /*13be0*/  SHFL.BFLY P3, R174, R176, R178, R187 ;  /* 0x0c0000b2b0ae7389 */ /* 0x00006400000600bb */
[----:B01----:R-:W-:Y:S01]  /*13bf0*/  ENDCOLLECTIVE ;  /* 0x000000000000791b */ /* 0x003fe20003800000 */
.L_x_17495:
[----:B------:R-:W-:Y:S02]  /*13c00*/  IMAD.MOV.U32 R178, RZ, RZ, 0x10 ;  /* 0x00000010ffb27424 */ /* 0x000fe400078e00ff */
[----:B------:R-:W-:-:S04]  /*13c10*/  IMAD.MOV.U32 R153, RZ, RZ, R174 ;  /* 0x000000ffff997224 */ /* 0x000fc800078e00ae */
[----:B------:R-:W-:-:S05]  /*13c20*/  FADD.FTZ R153, R152, R153 ;  /* 0x0000009998997221 */ /* 0x000fca0000010000 */
[----:B------:R-:W-:-:S07]  /*13c30*/  MOV R176, R153 ;  /* 0x0000009900b07202 */ /* 0x000fce0000000f00 */
[----:B------:R-:W-:Y:S05]  /*13c40*/  WARPSYNC.COLLECTIVE R173, `(.L_x_17496) ;  /* 0x00000000ad087348 */ /* 0x000fea0003c00000 */
[----:B------:R0:W1:Y:S02]  /*13c50*/  SHFL.BFLY P3, R174, R176, R178, R187 ;  /* 0x0c0000b2b0ae7389 */ /* 0x00006400000600bb */
[----:B01----:R-:W-:Y:S01]  /*13c60*/  ENDCOLLECTIVE ;  /* 0x000000000000791b */ /* 0x003fe20003800000 */
.L_x_17496:
[----:B------:R-:W-:Y:S01]  /*13c70*/  MOV R172, R174 ;  /* 0x000000ae00ac7202 */ /* 0x000fe20000000f00 */
[----:B------:R-:W-:Y:S06]  /*13c80*/  BRA `(.L_x_17497) ;  /* 0xffffffe800b47947 */ /* 0x000fec000383ffff */
.L_x_17498:
        /* <DEDUP_REMOVED lines=15> */
.L_x_20609:


//--------------------- .text._ZN10layer_norm31ln_parallel_residual_fwd_kernelINS_13Kernel_traitsI6__halfffffjLj6144ELj1ELj1ELj8ELj16ENS_18Kernel_traits_baseILj6144ES2_ffffjLj256EEEEELb1ELb1ELb0EEEvNS_9FwdParamsE --------------------------
	.section	.text._ZN10layer_norm31ln_parallel_residual_fwd_kernelINS_13Kernel_traitsI6__halfffffjLj6144ELj1ELj1ELj8ELj16ENS_18Kernel_traits_baseILj6144ES2_ffffjLj256EEEEELb1ELb1ELb0EEEvNS_9FwdParamsE,"ax",@progbits
	.align	128
        .global         _ZN10layer_norm31ln_parallel_residual_fwd_kernelINS_13Kernel_traitsI6__halfffffjLj6144ELj1ELj1ELj8ELj16ENS_18Kernel_traits_baseILj6144ES2_ffffjLj256EEEEELb1ELb1ELb0EEEvNS_9FwdParamsE
        .type           _ZN10layer_norm31ln_parallel_residual_fwd_kernelINS_13Kernel_traitsI6__halfffffjLj6144ELj1ELj1ELj8ELj16ENS_18Kernel_traits_baseILj6144ES2_ffffjLj256EEEEELb1ELb1ELb0EEEvNS_9FwdParamsE,@function
        .size           _ZN10layer_norm31ln_parallel_residual_fwd_kernelINS_13Kernel_traitsI6__halfffffjLj6144ELj1ELj1ELj8ELj16ENS_18Kernel_traits_baseILj6144ES2_ffffjLj256EEEEELb1ELb1ELb0EEEvNS_9FwdParamsE,(.L_x_20610 - _ZN10layer_norm31ln_parallel_residual_fwd_kernelINS_13Kernel_traitsI6__halfffffjLj6144ELj1ELj1ELj8ELj16ENS_18Kernel_traits_baseILj6144ES2_ffffjLj256EEEEELb1ELb1ELb0EEEvNS_9FwdParamsE)
        .other          _ZN10layer_norm31ln_parallel_residual_fwd_kernelINS_13Kernel_traitsI6__halfffffjLj6144ELj1ELj1ELj8ELj16ENS_18Kernel_traits_baseILj6144ES2_ffffjLj256EEEEELb1ELb1ELb0EEEvNS_9FwdParamsE,@"STO_CUDA_ENTRY STV_DEFAULT"
_ZN10layer_norm31ln_parallel_residual_fwd_kernelINS_13Kernel_traitsI6__halfffffjLj6144ELj1ELj1ELj8ELj16ENS_18Kernel_traits_baseILj6144ES2_ffffjLj256EEEEELb1ELb1ELb0EEEvNS_9FwdParamsE:
.text._ZN10layer_norm31ln_parallel_residual_fwd_kernelINS_13Kernel_traitsI6__halfffffjLj6144ELj1ELj1ELj8ELj16ENS_18Kernel_traits_baseILj6144ES2_ffffjLj256EEEEELb1ELb1ELb0EEEvNS_9FwdParamsE:
[----:B------:R-:W0:Y:S08]  /*0000*/  LDC R1, c[0x0][0x28] ;  /* 0x00000a00ff017b82 */ /* 0x000e300000000800 */
[----:B------:R-:W1:Y:S01]  /*0010*/  LDC R64, c[0x0][0x2e8] ;  /* 0x0000ba00ff407b82 */ /* 0x000e620000000800 */
[----:B------:R-:W-:Y:S01]  /*0020*/  ULDC.U8 UR4, c[0x0][0x2f4] ;  /* 0x0000bd0000047ab9 */ /* 0x000fe20000000000 */
[----:B------:R-:W-:Y:S01]  /*0030*/  ULDC.64 UR6, c[0x0][0x2e0] ;  /* 0x0000b80000067ab9 */ /* 0x000fe20000000a00 */
[----:B------:R-:W-:Y:S01]  /*0040*/  ISETP.NE.AND P0, PT, RZ, UR4, PT ;  /* 0x00000004ff007c0c */ /* 0x000fe2000bf05270 */
[----:B------:R-:W-:Y:S01]  /*0050*/  ULDC.64 UR4, c[0x0][0x208] ;  /* 0x0000820000047ab9 */ /* 0x000fe20000000a00 */
[----:B------:R-:W-:Y:S01]  /*0060*/  IMAD.U32 R2, RZ, RZ, UR6 ;  /* 0x00000006ff027e24 */ /* 0x000fe2000f8e00ff */
[----:B------:R-:W-:Y:S01]  /*0070*/  MOV R3, UR7 ;  /* 0x0000000700037c02 */ /* 0x000fe20008000f00 */
[----:B0-----:R-:W-:Y:S01]  /*0080*/  VIADD R1, R1, 0xfffffff8 ;  /* 0xfffffff801017836 */ /* 0x001fe20000000000 */
[----:B------:R-:W0:Y:S08]  /*0090*/  LDC R65, c[0x0][0x2ec] ;  /* 0x0000bb00ff417b82 */ /* 0x000e300000000800 */
[----:B------:R-:W2:Y:S01]  /*00a0*/  @P0 LDG.E.64 R2, desc[UR4][R2.64] ;  /* 0x0000000402020981 */ /* 0x000ea2000c1e1b00 */
[----:B------:R-:W3:Y:S01]  /*00b0*/  @P0 LDC R7, c[0x0][0x2f0] ;  /* 0x0000bc00ff070b82 */ /* 0x000ee20000000800 */
[----:B-1----:R-:W-:Y:S01]  /*00c0*/  @P0 IMAD.MOV.U32 R4, RZ, RZ, R64 ;  /* 0x000000ffff040224 */ /* 0x002fe200078e0040 */
[----:B------:R-:W1:Y:S06]  /*00d0*/  S2R R76, SR_TID.X ;  /* 0x00000000004c7919 */ /* 0x000e6c0000002100 */
[----:B------:R-:W1:Y:S01]  /*00e0*/  S2UR UR8, SR_CTAID.X ;  /* 0x00000000000879c3 */ /* 0x000e620000002500 */
[----:B0-----:R-:W-:-:S07]  /*00f0*/  @P0 IMAD.MOV.U32 R5, RZ, RZ, R65 ;  /* 0x000000ffff050224 */ /* 0x001fce00078e0041 */
[----:B------:R-:W1:Y:S01]  /*0100*/  LDC R75, c[0x0][RZ] ;  /* 0x00000000ff4b7b82 */ /* 0x000e620000000800 */
[----:B------:R-:W3:Y:S07]  /*0110*/  @P0 LDG.E.64 R4, desc[UR4][R4.64] ;  /* 0x0000000404040981 */ /* 0x000eee000c1e1b00 */
[----:B------:R-:W0:Y:S01]  /*0120*/  LDC R11, c[0x0][0x218] ;  /* 0x00008600ff0b7b82 */ /* 0x000e220000000800 */
[----:B-1----:R-:W-:Y:S01]  /*0130*/  IMAD R75, R75, UR8, R76 ;  /* 0x000000084b4b7c24 */ /* 0x002fe2000f8e024c */
[----:B------:R-:W-:-:S02]  /*0140*/  LOP3.LUT R10, R76, 0xff, RZ, 0xc0, !PT ;  /* 0x000000ff4c0a7812 */ /* 0x000fc400078ec0ff */
[----:B0-----:R-:W-:-:S04]  /*0150*/  SHF.R.S32.HI R0, RZ, 0x1f, R11 ;  /* 0x0000001fff007819 */ /* 0x001fc8000001140b */
[----:B------:R-:W-:Y:S01]  /*0160*/  LEA.HI R28, R0, R11, RZ, 0x2 ;  /* 0x0000000b001c7211 */ /* 0x000fe200078f10ff */
[----:B------:R-:W-:Y:S01]  /*0170*/  IMAD.MOV.U32 R11, RZ, RZ, R10 ;  /* 0x000000ffff0b7224 */ /* 0x000fe200078e000a */
[----:B------:R-:W-:Y:S01]  /*0180*/  LEA.HI R71, R76, UR8, RZ, 0x18 ;  /* 0x000000084c477c11 */ /* 0x000fe2000f8fc0ff */
[----:B------:R-:W-:Y:S01]  /*0190*/  BSSY B0, `(.L_x_17499) ;  /* 0x0000050000007945 */ /* 0x000fe20003800000 */
[----:B--2---:R-:W-:Y:S02]  /*01a0*/  @P0 R2UR UR6, R2 ;  /* 0x00000000020602ca */ /* 0x004fe400000e0000 */
[----:B------:R-:W-:Y:S02]  /*01b0*/  @P0 R2UR UR7, R3 ;  /* 0x00000000030702ca */ /* 0x000fe400000e0000 */
[----:B---3--:R-:W-:-:S04]  /*01c0*/  @P0 IADD3 R64, P1, R4, R7, RZ ;  /* 0x0000000704400210 */ /* 0x008fc80007f3e0ff */
[----:B------:R-:W-:-:S04]  /*01d0*/  @P0 IADD3.X R65, RZ, R5, RZ, P1, !PT ;  /* 0x00000005ff410210 */ /* 0x000fc80000ffe4ff */
        /* <DEDUP_REMOVED lines=35> */
[----:B------:R-:W-:Y:S02]  /*0410*/  LOP3.LUT R12, R7, UR29, R2, 0x96, !PT ;  /* 0x0000001d070c7c12 */ /* 0x000fe4000f8e9602 */
[----:B------:R-:W-:Y:S02]  /*0420*/  LEA.HI.SX32 R72, R28, R5, 0x1e ;  /* 0x000000051c487211 */ /* 0x000fe400078ff2ff */
[----:B------:R-:W-:Y:S01]  /*0430*/  LOP3.LUT R2, R9, UR28, R4, 0x96, !PT ;  /* 0x0000001c09027c12 */ /* 0x000fe2000f8e9604 */
[----:B------:R-:W-:Y:S01]  /*0440*/  UIADD3 UR30, UR6, -0x4ab325aa, URZ ;  /* 0xb54cda56061e7890 */ /* 0x000fe2000fffe03f */
[----:B------:R-:W-:Y:S01]  /*0450*/  IMAD.WIDE.U32 R12, R12, -0x326172a9, RZ ;  /* 0xcd9e8d570c0c7825 */ /* 0x000fe200078e00ff */
[----:B------:R-:W-:Y:S01]  /*0460*/  UIADD3 UR31, UR7, 0x646e171e, URZ ;  /* 0x646e171e071f7890 */ /* 0x000fe2000fffe03f */
[----:B------:R-:W-:-:S02]  /*0470*/  LOP3.LUT P6, RZ, R72, 0xffffff00, RZ, 0xc0, !PT ;  /* 0xffffff0048ff7812 */ /* 0x000fc400078cc0ff */
[----:B------:R-:W-:Y:S01]  /*0480*/  IMAD.WIDE.U32 R2, R2, -0x2daee0ad, RZ ;  /* 0xd2511f5302027825 */ /* 0x000fe200078e00ff */
[----:B------:R-:W-:Y:S01]  /*0490*/  LOP3.LUT R14, R13, UR30, R8, 0x96, !PT ;  /* 0x0000001e0d0e7c12 */ /* 0x000fe2000f8e9608 */
[----:B------:R-:W-:-:S03]  /*04a0*/  UIADD3 UR33, UR7, 0x1fd5c5a3, URZ ;  /* 0x1fd5c5a307217890 */ /* 0x000fc6000fffe03f */
[----:B------:R-:W-:Y:S01]  /*04b0*/  LOP3.LUT R8, R3, UR31, R6, 0x96, !PT ;  /* 0x0000001f03087c12 */ /* 0x000fe2000f8e9606 */
[----:B------:R-:W-:Y:S01]  /*04c0*/  UIADD3 UR32, UR6, 0x5384540f, URZ ;  /* 0x5384540f06207890 */ /* 0x000fe2000fffe03f */
[----:B------:R-:W-:Y:S01]  /*04d0*/  IMAD.WIDE.U32 R14, R14, -0x2daee0ad, RZ ;  /* 0xd2511f530e0e7825 */ /* 0x000fe200078e00ff */
[C---:B------:R-:W-:Y:S01]  /*04e0*/  ISETP.GE.U32.AND P5, PT, R72.reuse, 0x200, PT ;  /* 0x000002004800780c */ /* 0x040fe20003fa6070 */
[----:B------:R-:W-:Y:S01]  /*04f0*/  UIADD3 UR34, UR6, -0xe443238, URZ ;  /* 0xf1bbcdc806227890 */ /* 0x000fe2000fffe03f */
[----:B------:R-:W-:Y:S01]  /*0500*/  ISETP.GE.U32.AND P4, PT, R72, 0x300, PT ;  /* 0x000003004800780c */ /* 0x000fe20003f86070 */
[----:B------:R-:W-:Y:S01]  /*0510*/  IMAD.WIDE.U32 R8, R8, -0x326172a9, RZ ;  /* 0xcd9e8d5708087825 */ /* 0x000fe200078e00ff */
[C---:B------:R-:W-:Y:S01]  /*0520*/  ISETP.GE.U32.AND P3, PT, R72.reuse, 0x400, PT ;  /* 0x000004004800780c */ /* 0x040fe20003f66070 */
[----:B------:R-:W-:Y:S01]  /*0530*/  UIADD3 UR35, UR7, -0x24c28bd8, URZ ;  /* 0xdb3d742807237890 */ /* 0x000fe2000fffe03f */
[----:B------:R-:W-:Y:S01]  /*0540*/  ISETP.GE.U32.AND P2, PT, R72, 0x500, PT ;  /* 0x000005004800780c */ /* 0x000fe20003f46070 */
[----:B------:R-:W-:Y:S01]  /*0550*/  UIADD3 UR36, UR6, -0x700cb87f, URZ ;  /* 0x8ff3478106247890 */ /* 0x000fe2000fffe03f */
[----:B------:R-:W-:-:S02]  /*0560*/  LOP3.LUT R70, R15, UR33, R2, 0x96, !PT ;  /* 0x000000210f467c12 */ /* 0x000fc4000f8e9602 */
[----:B------:R-:W-:Y:S02]  /*0570*/  P2R R10, PR, RZ, 0x40 ;  /* 0x00000040ff0a7803 */ /* 0x000fe40000000000 */
[----:B------:R-:W-:Y:S02]  /*0580*/  P2R R5, PR, RZ, 0x20 ;  /* 0x00000020ff057803 */ /* 0x000fe40000000000 */
[----:B------:R-:W-:Y:S02]  /*0590*/  P2R R4, PR, RZ, 0x10 ;  /* 0x00000010ff047803 */ /* 0x000fe40000000000 */
[----:B------:R-:W-:Y:S02]  /*05a0*/  P2R R3, PR, RZ, 0x8 ;  /* 0x00000008ff037803 */ /* 0x000fe40000000000 */
[----:B------:R-:W-:Y:S02]  /*05b0*/  P2R R2, PR, RZ, 0x4 ;  /* 0x00000004ff027803 */ /* 0x000fe40000000000 */
[----:B------:R-:W-:Y:S01]  /*05c0*/  LOP3.LUT R69, R9, UR32, R12, 0x96, !PT ;  /* 0x0000002009457c12 */ /* 0x000fe2000f8e960c */
        /* <DEDUP_REMOVED lines=12> */
.L_x_17500:
[----:B------:R-:W-:Y:S05]  /*0690*/  BSYNC B0 ;  /* 0x0000000000007941 */ /* 0x000fea0003800000 */
.L_x_17499:
        /* <DEDUP_REMOVED lines=11> */
[----:B------:R-:W-:Y:S01]  /*0750*/  VIADD R11, R11, 0x100 ;  /* 0x000001000b0b7836 */ /* 0x000fe20000000000 */
[----:B0-----:R-:W-:-:S07]  /*0760*/  @!P0 CS2R R108, SRZ ;  /* 0x00000000006c8805 */ /* 0x001fce000001ff00 */
.L_x_17502:
[----:B------:R-:W-:Y:S05]  /*0770*/  BSYNC B0 ;  /* 0x0000000000007941 */ /* 0x000fea0003800000 */
.L_x_17501:
        /* <DEDUP_REMOVED lines=13> */
.L_x_17504:
[----:B------:R-:W-:Y:S05]  /*0850*/  BSYNC B0 ;  /* 0x0000000000007941 */ /* 0x000fea0003800000 */
.L_x_17503:
        /* <DEDUP_REMOVED lines=13> */
.L_x_17506:
[----:B------:R-:W-:Y:S05]  /*0930*/  BSYNC B0 ;  /* 0x0000000000007941 */ /* 0x000fea0003800000 */
.L_x_17505:
        /* <DEDUP_REMOVED lines=13> */
.L_x_17508:
[----:B------:R-:W-:Y:S05]  /*0a10*/  BSYNC B0 ;  /* 0x0000000000007941 */ /* 0x000fea0003800000 */
.L_x_17507:
[----:B------:R-:W-:Y:S01]  /*0a20*/  ISETP.GE.U32.AND P0, PT, R72, 0x600, PT ;  /* 0x000006004800780c */ /* 0x000fe20003f06070 */
[----:B------:R-:W-:Y:S01]  /*0a30*/  IMAD.HI.U32 R7, R70, -0x326172a9, RZ ;  /* 0xcd9e8d5746077827 */ /* 0x000fe200078e00ff */
[----:B------:R-:W-:Y:S01]  /*0a40*/  UIADD3 UR37, UR7, -0x695add53, URZ ;  /* 0x96a522ad07257890 */ /* 0x000fe2000fffe03f */
[----:B------:R-:W-:Y:S01]  /*0a50*/  BSSY B0, `(.L_x_17509) ;  /* 0x000000f000007945 */ /* 0x000fe20003800000 */
[----:B------:R-:W-:Y:S01]  /*0a60*/  P2R R0, PR, RZ, 0x1 ;  /* 0x00000001ff007803 */ /* 0x000fe20000000000 */
[----:B------:R-:W-:Y:S01]  /*0a70*/  IMAD.HI.U32 R29, R69, -0x2daee0ad, RZ ;  /* 0xd2511f53451d7827 */ /* 0x000fe200078e00ff */
[----:B------:R-:W-:-:S07]  /*0a80*/  LOP3.LUT R62, R7, UR34, R8, 0x96, !PT ;  /* 0x00000022073e7c12 */ /* 0x000fce000f8e9608 */
        /* <DEDUP_REMOVED lines=9> */
[----:B------:R0:W5:Y:S02]  /*0b20*/  LDG.E.64 R18, desc[UR4][R8.64] ;  /* 0x0000000408127981 */ /* 0x000164000c1e1b00 */
[----:B0-----:R-:W-:-:S07]  /*0b30*/  @!P0 CS2R R6, SRZ ;  /* 0x0000000000068805 */ /* 0x001fce000001ff00 */
.L_x_17510:
[----:B------:R-:W-:Y:S05]  /*0b40*/  BSYNC B0 ;  /* 0x0000000000007941 */ /* 0x000fea0003800000 */
.L_x_17509:
[----:B------:R-:W-:Y:S01]  /*0b50*/  ULDC UR8, c[0x0][0x214] ;  /* 0x0000850000087ab9 */ /* 0x000fe20000000800 */
[----:B------:R-:W-:Y:S02]  /*0b60*/  LOP3.LUT R29, R29, UR35, R14, 0x96, !PT ;  /* 0x000000231d1d7c12 */ /* 0x000fe4000f8e960e */
[----:B------:R-:W-:-:S13]  /*0b70*/  ISETP.GE.AND P0, PT, R71, UR8, PT ;  /* 0x0000000847007c0c */ /* 0x000fda000bf06270 */
[----:B------:R-:W-:Y:S05]  /*0b80*/  @P0 EXIT ;  /* 0x000000000000094d */ /* 0x000fea0003800000 */
[----:B------:R-:W-:Y:S01]  /*0b90*/  SHF.R.S32.HI R28, RZ, 0x2, R28 ;  /* 0x00000002ff1c7819 */ /* 0x000fe2000001141c */
[C---:B------:R-:W-:Y:S01]  /*0ba0*/  IMAD.SHL.U32 R9, R76.reuse, 0x20, RZ ;  /* 0x000000204c097824 */ /* 0x040fe200078e00ff */
[----:B------:R-:W-:Y:S01]  /*0bb0*/  LOP3.LUT R11, R76, 0xe0, RZ, 0xc0, !PT ;  /* 0x000000e04c0b7812 */ /* 0x000fe200078ec0ff */
[----:B------:R-:W-:Y:S01]  /*0bc0*/  IMAD R69, R69, -0x2daee0ad, RZ ;  /* 0xd2511f5345457824 */ /* 0x000fe200078e02ff */
[----:B------:R-:W-:Y:S01]  /*0bd0*/  LOP3.LUT R8, R28, 0xff, RZ, 0xc0, !PT ;  /* 0x000000ff1c087812 */ /* 0x000fe200078ec0ff */
[----:B-----5:R-:W-:Y:S01]  /*0be0*/  IMAD.MOV.U32 R89, RZ, RZ, R25 ;  /* 0x000000ffff597224 */ /* 0x020fe200078e0019 */
[----:B------:R-:W-:Y:S01]  /*0bf0*/  SHF.R.U32.HI R28, RZ, 0x3, R28 ;  /* 0x00000003ff1c7819 */ /* 0x000fe2000001161c */
[----:B------:R-:W-:Y:S01]  /*0c00*/  HADD2.F32 R68, -RZ, R66.H0_H0 ;  /* 0x20000042ff447230 */ /* 0x000fe20000004100 */
[----:B------:R-:W-:Y:S01]  /*0c10*/  VIADDMNMX R11, R8, -R11, RZ, !PT ;  /* 0x8000000b080b7246 */ /* 0x000fe200078001ff */
[----:B------:R-:W-:Y:S01]  /*0c20*/  IMAD.MOV.U32 R97, RZ, RZ, R23 ;  /* 0x000000ffff617224 */ /* 0x000fe200078e0017 */
[----:B------:R-:W-:Y:S01]  /*0c30*/  LOP3.LUT R13, R9, 0x3e0, RZ, 0xc0, !PT ;  /* 0x000003e0090d7812 */ /* 0x000fe200078ec0ff */
[----:B------:R-:W-:Y:S01]  /*0c40*/  IMAD.MOV.U32 R60, RZ, RZ, R26 ;  /* 0x000000ffff3c7224 */ /* 0x000fe200078e001a */
[----:B------:R-:W-:Y:S01]  /*0c50*/  LOP3.LUT R28, R28, 0x1fffffe0, RZ, 0xc0, !PT ;  /* 0x1fffffe01c1c7812 */ /* 0x000fe200078ec0ff */
[----:B------:R-:W-:Y:S01]  /*0c60*/  HADD2.F32 R88, -RZ, R93.H0_H0 ;  /* 0x2000005dff587230 */ /* 0x000fe20000004100 */
[----:B------:R-:W-:Y:S01]  /*0c70*/  VIMNMX R11, R11, 0x20, PT ;  /* 0x000000200b0b7848 */ /* 0x000fe20003fe0100 */
[----:B------:R-:W-:Y:S01]  /*0c80*/  IMAD.MOV.U32 R14, RZ, RZ, R20 ;  /* 0x000000ffff0e7224 */ /* 0x000fe200078e0014 */
[----:B------:R-:W-:Y:S01]  /*0c90*/  VIADDMNMX R13, R8, -R13, RZ, !PT ;  /* 0x8000000d080d7246 */ /* 0x000fe200078001ff */
[----:B------:R-:W-:Y:S01]  /*0ca0*/  IMAD.HI.U32 R8, R62, -0x2daee0ad, RZ ;  /* 0xd2511f533e087827 */ /* 0x000fe200078e00ff */
[----:B------:R-:W-:Y:S01]  /*0cb0*/  MOV R12, R16 ;  /* 0x00000010000c7202 */ /* 0x000fe20000000f00 */
[----:B------:R-:W-:Y:S01]  /*0cc0*/  HFMA2.MMA R56, -RZ, RZ, 0, 5.9604644775390625e-08 ;  /* 0x00000001ff387435 */ /* 0x000fe200000001ff */
[----:B------:R-:W-:Y:S01]  /*0cd0*/  VIMNMX R13, R13, 0x20, PT ;  /* 0x000000200d0d7848 */ /* 0x000fe20003fe0100 */
[----:B------:R-:W-:Y:S01]  /*0ce0*/  IMAD.IADD R11, R11, 0x1, R28 ;  /* 0x000000010b0b7824 */ /* 0x000fe200078e021c */
[--C-:B------:R-:W-:Y:S01]  /*0cf0*/  SHF.R.U64 R115, R16, 0x10, R17.reuse ;  /* 0x0000001010737819 */ /* 0x100fe20000001211 */
[----:B------:R-:W-:Y:S01]  /*0d00*/  IMAD.MOV.U32 R113, RZ, RZ, R17 ;  /* 0x000000ffff717224 */ /* 0x000fe200078e0011 */
[--C-:B------:R-:W-:Y:S01]  /*0d10*/  SHF.R.U64 R91, R24, 0x10, R25.reuse ;  /* 0x00000010185b7819 */ /* 0x100fe20000001219 */
[----:B------:R-:W-:Y:S01]  /*0d20*/  IMAD.SHL.U32 R11, R11, 0x4, RZ ;  /* 0x000000040b0b7824 */ /* 0x000fe200078e00ff */
[----:B------:R-:W-:Y:S01]  /*0d30*/  SHF.R.U32.HI R87, RZ, 0x10, R25 ;  /* 0x00000010ff577819 */ /* 0x000fe20000011619 */
[----:B------:R-:W-:Y:S01]  /*0d40*/  IMAD.IADD R28, R28, 0x1, R13 ;  /* 0x000000011c1c7824 */ /* 0x000fe200078e020d */
[----:B------:R-:W-:Y:S01]  /*0d50*/  MOV R16, R24 ;  /* 0x0000001800107202 */ /* 0x000fe20000000f00 */
[----:B------:R-:W-:Y:S01]  /*0d60*/  IMAD.MOV.U32 R15, RZ, RZ, R22 ;  /* 0x000000ffff0f7224 */ /* 0x000fe200078e0016 */
[----:B------:R-:W-:Y:S01]  /*0d70*/  LOP3.LUT R69, R8, UR37, R69, 0x96, !PT ;  /* 0x0000002508457c12 */ /* 0x000fe2000f8e9645 */
[----:B------:R-:W-:Y:S01]  /*0d80*/  IMAD R70, R70, -0x326172a9, RZ ;  /* 0xcd9e8d5746467824 */ /* 0x000fe200078e02ff */
[----:B------:R-:W-:Y:S01]  /*0d90*/  SHF.R.U64 R25, R66, 0x10, R67 ;  /* 0x0000001042197819 */ /* 0x000fe20000001243 */
[----:B------:R-:W-:Y:S01]  /*0da0*/  HADD2.F32 R66, -RZ, R6.H0_H0 ;  /* 0x20000006ff427230 */ /* 0x000fe20000004100 */
[----:B------:R-:W-:Y:S01]  /*0db0*/  SHF.R.U64 R8, R6, 0x10, R7 ;  /* 0x0000001006087819 */ /* 0x000fe20000001207 */
[----:B------:R-:W-:Y:S01]  /*0dc0*/  HADD2.F32 R112, -RZ, R117.H0_H0 ;  /* 0x20000075ff707230 */ /* 0x000fe20000004100 */
[--C-:B------:R-:W-:Y:S01]  /*0dd0*/  SHF.R.U64 R99, R22, 0x10, R23.reuse ;  /* 0x0000001016637819 */ /* 0x100fe20000001217 */
[----:B------:R-:W-:Y:S01]  /*0de0*/  HADD2.F32 R104, -RZ, R109.H0_H0 ;  /* 0x2000006dff687230 */ /* 0x000fe20000004100 */
[----:B------:R-:W-:Y:S01]  /*0df0*/  SHF.R.U32.HI R95, RZ, 0x10, R23 ;  /* 0x00000010ff5f7819 */ /* 0x000fe20000011617 */
[----:B------:R-:W-:Y:S01]  /*0e00*/  HADD2.F32 R96, -RZ, R101.H0_H0 ;  /* 0x20000065ff607230 */ /* 0x000fe20000004100 */
[----:B------:R-:W-:Y:S01]  /*0e10*/  SHF.R.U32.HI R6, RZ, 0x10, R7 ;  /* 0x00000010ff067819 */ /* 0x000fe20000011607 */
[----:B------:R-:W-:Y:S01]  /*0e20*/  HADD2.F32 R65, -RZ, R7.H0_H0 ;  /* 0x20000007ff417230 */ /* 0x000fe20000004100 */
[----:B------:R-:W-:Y:S01]  /*0e30*/  SHF.R.U64 R23, R26, 0x10, R27 ;  /* 0x000000101a177819 */ /* 0x000fe2000000121b */
[C---:B------:R-:W-:Y:S01]  /*0e40*/  IMAD R63, R29.reuse, -0x326172a9, RZ ;  /* 0xcd9e8d571d3f7824 */ /* 0x040fe200078e02ff */
[--C-:B------:R-:W-:Y:S01]  /*0e50*/  SHF.R.U64 R90, R92, 0x10, R93.reuse ;  /* 0x000000105c5a7819 */ /* 0x100fe2000000125d */
[----:B------:R-:W-:Y:S01]  /*0e60*/  HADD2.F32 R92, -RZ, R92.H0_H0 ;  /* 0x2000005cff5c7230 */ /* 0x000fe20000004100 */
[----:B------:R-:W-:Y:S01]  /*0e70*/  SHF.R.U32.HI R26, RZ, 0x10, R93 ;  /* 0x00000010ff1a7819 */ /* 0x000fe2000001165d */
[----:B------:R-:W-:Y:S01]  /*0e80*/  HADD2.F32 R93, -RZ, R16.H0_H0 ;  /* 0x20000010ff5d7230 */ /* 0x000fe20000004100 */
[----:B------:R-:W-:Y:S01]  /*0e90*/  I2FP.F32.U32 R16, R11 ;  /* 0x0000000b00107245 */ /* 0x000fe20000201000 */
[----:B------:R-:W-:Y:S01]  /*0ea0*/  HADD2.F32 R11, -RZ, R6.H0_H0 ;  /* 0x20000006ff0b7230 */ /* 0x000fe20000004100 */
[----:B------:R-:W-:Y:S01]  /*0eb0*/  SHF.L.U32 R6, R28, 0x2, RZ ;  /* 0x000000021c067819 */ /* 0x000fe200000006ff */
[----:B------:R-:W-:Y:S01]  /*0ec0*/  IMAD R62, R62, -0x2daee0ad, RZ ;  /* 0xd2511f533e3e7824 */ /* 0x000fe200078e02ff */
[----:B------:R-:W-:Y:S01]  /*0ed0*/  SHF.R.U64 R107, R20, 0x10, R21 ;  /* 0x00000010146b7819 */ /* 0x000fe20000001215 */
[----:B------:R-:W-:Y:S01]  /*0ee0*/  IMAD.MOV.U32 R20, RZ, RZ, R18 ;  /* 0x000000ffff147224 */ /* 0x000fe200078e0012 */
[----:B------:R-:W0:Y:S01]  /*0ef0*/  MUFU.RCP R16, R16 ;  /* 0x0000001000107308 */ /* 0x000e220000001000 */
[----:B------:R1:W-:Y:S01]  /*0f00*/  STL [R1], R6 ;  /* 0x0000000601007387 */ /* 0x0003e20000100800 */
[----:B------:R-:W-:Y:S01]  /*0f10*/  SHF.R.U32.HI R111, RZ, 0x10, R17 ;  /* 0x00000010ff6f7819 */ /* 0x000fe20000011611 */
[----:B------:R-:W-:Y:S01]  /*0f20*/  IMAD.HI.U32 R17, R29, -0x326172a9, RZ ;  /* 0xcd9e8d571d117827 */ /* 0x000fe200078e00ff */
[----:B------:R-:W-:Y:S01]  /*0f30*/  MOV R105, R21 ;  /* 0x0000001500697202 */ /* 0x000fe20000000f00 */
[----:B------:R-:W-:Y:S01]  /*0f40*/  ULDC.U8 UR14, c[0x0][0x2a0] ;  /* 0x0000a800000e7ab9 */ /* 0x000fe20000000000 */
[----:B------:R-:W-:Y:S01]  /*0f50*/  SHF.R.U32.HI R103, RZ, 0x10, R21 ;  /* 0x00000010ff677819 */ /* 0x000fe20000011615 */
[----:B------:R-:W-:Y:S01]  /*0f60*/  IMAD.MOV.U32 R61, RZ, RZ, RZ ;  /* 0x000000ffff3d7224 */ /* 0x000fe200078e00ff */
[----:B------:R-:W-:Y:S01]  /*0f70*/  SHF.R.U64 R18, R18, 0x10, R19 ;  /* 0x0000001012127819 */ /* 0x000fe20000001213 */
        /* <DEDUP_REMOVED lines=21> */
[----:B------:R-:W-:Y:S01]  /*10d0*/  SHF.R.U32.HI R13, RZ, 0x10, R67 ;  /* 0x00000010ff0d7819 */ /* 0x000fe20000011643 */
[----:B------:R-:W-:Y:S01]  /*10e0*/  HADD2.F32 R67, -RZ, R67.H0_H0 ;  /* 0x20000043ff437230 */ /* 0x000fe20000004100 */
[----:B------:R-:W-:Y:S01]  /*10f0*/  LOP3.LUT R70, R17, UR36, R70, 0x96, !PT ;  /* 0x0000002411467c12 */ /* 0x000fe2000f8e9646 */
[----:B------:R-:W-:Y:S01]  /*1100*/  HADD2.F32 R105, -RZ, R105.H0_H0 ;  /* 0x20000069ff697230 */ /* 0x000fe20000004100 */
[----:B------:R-:W-:Y:S01]  /*1110*/  LOP3.LUT R64, R64, 0x3, RZ, 0xc0, !PT ;  /* 0x0000000340407812 */ /* 0x000fe200078ec0ff */
        /* <DEDUP_REMOVED lines=10> */
[----:B------:R-:W-:Y:S01]  /*11c0*/  HADD2.F32 R89, -RZ, R89.H0_H0 ;  /* 0x20000059ff597230 */ /* 0x000fe20000004100 */
[----:B------:R-:W-:Y:S01]  /*11d0*/  UISETP.NE.AND UP0, UPT, UR14, URZ, UPT ;  /* 0x0000003f0e00728c */ /* 0x000fe2000bf05270 */
        /* <DEDUP_REMOVED lines=20> */
[----:B01----:R-:W-:-:S07]  /*1320*/  HADD2.F32 R12, -RZ, R8.H0_H0 ;  /* 0x20000008ff0c7230 */ /* 0x003fce0000004100 */
.L_x_17925:
[----:B------:R-:W-:Y:S01]  /*1330*/  IMAD R57, R71, UR38, RZ ;  /* 0x0000002647397c24 */ /* 0x000fe2000f8e02ff */
[----:B------:R-:W-:Y:S01]  /*1340*/  ISETP.NE.AND P0, PT, R10, RZ, PT ;  /* 0x000000ff0a00720c */ /* 0x000fe20003f05270 */
[----:B------:R-:W-:Y:S01]  /*1350*/  BSSY B0, `(.L_x_17511) ;  /* 0x00002e3000007945 */ /* 0x000fe20003800000 */
[----:B------:R-:W-:Y:S02]  /*1360*/  LOP3.LUT R59, R76, 0xff, RZ, 0xc0, !PT ;  /* 0x000000ff4c3b7812 */ /* 0x000fe400078ec0ff */
        /* <DEDUP_REMOVED lines=31> */
.L_x_17514:
[----:B------:R-:W-:-:S07]  /*1560*/  MOV R84, R63 ;  /* 0x0000003f00547202 */ /* 0x000fce0000000f00 */
.L_x_17515:
[----:B------:R-:W-:Y:S05]  /*1570*/  BSYNC B1 ;  /* 0x0000000000017941 */ /* 0x000fea0003800000 */
.L_x_17513:
        /* <DEDUP_REMOVED lines=16> */
.L_x_17519:
[----:B------:R-:W-:Y:S05]  /*1680*/  BSYNC B2 ;  /* 0x0000000000027941 */ /* 0x000fea0003800000 */
.L_x_17518:
        /* <DEDUP_REMOVED lines=44> */
.L_x_17517:
[----:B------:R-:W-:Y:S05]  /*1950*/  BSYNC B1 ;  /* 0x0000000000017941 */ /* 0x000fea0003800000 */
.L_x_17516:
[----:B------:R-:W0:Y:S01]  /*1960*/  LDC R57, c[0x0][0x298] ;  /* 0x0000a600ff397b82 */ /* 0x000e220000000800 */
[----:B------:R-:W-:Y:S01]  /*1970*/  ISETP.NE.U32.AND P2, PT, R78, RZ, PT ;  /* 0x000000ff4e00720c */ /* 0x000fe20003f45070 */
[----:B------:R-:W-:Y:S01]  /*1980*/  IMAD.MOV.U32 R59, RZ, RZ, 0x2f800000 ;  /* 0x2f800000ff3b7424 */ /* 0x000fe200078e00ff */
[----:B------:R-:W-:Y:S02]  /*1990*/  I2FP.F32.U32 R64, R84 ;  /* 0x0000005400407245 */ /* 0x000fe40000201000 */
[----:B------:R-:W-:-:S03]  /*19a0*/  ISETP.NE.AND.EX P2, PT, R79, RZ, PT, P2 ;  /* 0x000000ff4f00720c */ /* 0x000fc60003f45320 */
        /* <DEDUP_REMOVED lines=12> */
.L_x_17520:
        /* <DEDUP_REMOVED lines=12> */
.L_x_17523:
[----:B------:R-:W-:-:S07]  /*1b30*/  MOV R9, R63 ;  /* 0x0000003f00097202 */ /* 0x000fce0000000f00 */
.L_x_17524:
[----:B------:R-:W-:Y:S05]  /*1b40*/  BSYNC B1 ;  /* 0x0000000000017941 */ /* 0x000fea0003800000 */
.L_x_17522:
        /* <DEDUP_REMOVED lines=16> */
.L_x_17528:
[----:B------:R-:W-:Y:S05]  /*1c50*/  BSYNC B2 ;  /* 0x0000000000027941 */ /* 0x000fea0003800000 */
.L_x_17527:
        /* <DEDUP_REMOVED lines=44> */
.L_x_17526:
[----:B------:R-:W-:Y:S05]  /*1f20*/  BSYNC B1 ;  /* 0x0000000000017941 */ /* 0x000fea0003800000 */
.L_x_17525:
        /* <DEDUP_REMOVED lines=8> */
.L_x_17521:
        /* <DEDUP_REMOVED lines=12> */
.L_x_17530:
[----:B------:R-:W-:-:S07]  /*2070*/  MOV R64, R63 ;  /* 0x0000003f00407202 */ /* 0x000fce0000000f00 */
.L_x_17531:
[----:B------:R-:W-:Y:S05]  /*2080*/  BSYNC B1 ;  /* 0x0000000000017941 */ /* 0x000fea0003800000 */
.L_x_17529:
        /* <DEDUP_REMOVED lines=16> */
.L_x_17535:
[----:B------:R-:W-:Y:S05]  /*2190*/  BSYNC B2 ;  /* 0x0000000000027941 */ /* 0x000fea0003800000 */
.L_x_17534:
        /* <DEDUP_REMOVED lines=44> */
.L_x_17533:
[----:B------:R-:W-:Y:S05]  /*2460*/  BSYNC B1 ;  /* 0x0000000000017941 */ /* 0x000fea0003800000 */
.L_x_17532:
        /* <DEDUP_REMOVED lines=11> */
.L_x_17536:
        /* <DEDUP_REMOVED lines=12> */
.L_x_17539:
[----:B------:R-:W-:-:S07]  /*25e0*/  IMAD.MOV.U32 R8, RZ, RZ, R63 ;  /* 0x000000ffff087224 */ /* 0x000fce00078e003f */
.L_x_17540:
[----:B------:R-:W-:Y:S05]  /*25f0*/  BSYNC B1 ;  /* 0x0000000000017941 */ /* 0x000fea0003800000 */
.L_x_17538:
        /* <DEDUP_REMOVED lines=16> */
.L_x_17544:
[----:B------:R-:W-:Y:S05]  /*2700*/  BSYNC B2 ;  /* 0x0000000000027941 */ /* 0x000fea0003800000 */
.L_x_17543:
        /* <DEDUP_REMOVED lines=44> */
.L_x_17542:
[----:B------:R-:W-:Y:S05]  /*29d0*/  BSYNC B1 ;  /* 0x0000000000017941 */ /* 0x000fea0003800000 */
.L_x_17541:
        /* <DEDUP_REMOVED lines=8> */
.L_x_17537:
        /* <DEDUP_REMOVED lines=12> */
.L_x_17546:
[----:B------:R-:W-:-:S07]  /*2b20*/  IMAD.MOV.U32 R64, RZ, RZ, R63 ;  /* 0x000000ffff407224 */ /* 0x000fce00078e003f */
.L_x_17547:
[----:B------:R-:W-:Y:S05]  /*2b30*/  BSYNC B1 ;  /* 0x0000000000017941 */ /* 0x000fea0003800000 */
.L_x_17545:
        /* <DEDUP_REMOVED lines=16> */
.L_x_17551:
[----:B------:R-:W-:Y:S05]  /*2c40*/  BSYNC B2 ;  /* 0x0000000000027941 */ /* 0x000fea0003800000 */
.L_x_17550:
        /* <DEDUP_REMOVED lines=44> */
.L_x_17549:
[----:B------:R-:W-:Y:S05]  /*2f10*/  BSYNC B1 ;  /* 0x0000000000017941 */ /* 0x000fea0003800000 */
.L_x_17548:
        /* <DEDUP_REMOVED lines=11> */
.L_x_17552:
        /* <DEDUP_REMOVED lines=12> */
.L_x_17555:
[----:B------:R-:W-:-:S07]  /*3090*/  IMAD.MOV.U32 R7, RZ, RZ, R63 ;  /* 0x000000ffff077224 */ /* 0x000fce00078e003f */
.L_x_17556:
[----:B------:R-:W-:Y:S05]  /*30a0*/  BSYNC B1 ;  /* 0x0000000000017941 */ /* 0x000fea0003800000 */
.L_x_17554:
        /* <DEDUP_REMOVED lines=16> */
.L_x_17560:
[----:B------:R-:W-:Y:S05]  /*31b0*/  BSYNC B2 ;  /* 0x0000000000027941 */ /* 0x000fea0003800000 */
.L_x_17559:
        /* <DEDUP_REMOVED lines=44> */
.L_x_17558:
[----:B------:R-:W-:Y:S05]  /*3480*/  BSYNC B1 ;  /* 0x0000000000017941 */ /* 0x000fea0003800000 */
.L_x_17557:
        /* <DEDUP_REMOVED lines=8> */
.L_x_17553:
        /* <DEDUP_REMOVED lines=12> */
.L_x_17562:
[----:B------:R-:W-:-:S07]  /*35d0*/  IMAD.MOV.U32 R64, RZ, RZ, R63 ;  /* 0x000000ffff407224 */ /* 0x000fce00078e003f */
.L_x_17563:
[----:B------:R-:W-:Y:S05]  /*35e0*/  BSYNC B1 ;  /* 0x0000000000017941 */ /* 0x000fea0003800000 */
.L_x_17561:
        /* <DEDUP_REMOVED lines=16> */
.L_x_17567:
[----:B------:R-:W-:Y:S05]  /*36f0*/  BSYNC B2 ;  /* 0x0000000000027941 */ /* 0x000fea0003800000 */
.L_x_17566:
        /* <DEDUP_REMOVED lines=44> */
.L_x_17565:
[----:B------:R-:W-:Y:S05]  /*39c0*/  BSYNC B1 ;  /* 0x0000000000017941 */ /* 0x000fea0003800000 */
.L_x_17564:
        /* <DEDUP_REMOVED lines=11> */
.L_x_17568:
        /* <DEDUP_REMOVED lines=12> */
.L_x_17571:
[----:B------:R-:W-:-:S07]  /*3b40*/  MOV R6, R63 ;  /* 0x0000003f00067202 */ /* 0x000fce0000000f00 */
.L_x_17572:
[----:B------:R-:W-:Y:S05]  /*3b50*/  BSYNC B1 ;  /* 0x0000000000017941 */ /* 0x000fea0003800000 */
.L_x_17570:
        /* <DEDUP_REMOVED lines=16> */
.L_x_17576:
[----:B------:R-:W-:Y:S05]  /*3c60*/  BSYNC B2 ;  /* 0x0000000000027941 */ /* 0x000fea0003800000 */
.L_x_17575:
        /* <DEDUP_REMOVED lines=44> */
.L_x_17574:
[----:B------:R-:W-:Y:S05]  /*3f30*/  BSYNC B1 ;  /* 0x0000000000017941 */ /* 0x000fea0003800000 */
.L_x_17573:
        /* <DEDUP_REMOVED lines=8> */
.L_x_17569:
[----:B------:R-:W-:Y:S01]  /*3fc0*/  ISETP.NE.AND P0, PT, R78, RZ, PT ;  /* 0x000000ff4e00720c */ /* 0x000fe20003f05270 */
        /* <DEDUP_REMOVED lines=19> */
[----:B------:R-:W-:-:S03]  /*4100*/  LOP3.LUT R80, R9, 0xff, RZ, 0xc0, !PT ;  /* 0x000000ff09507812 */ /* 0x000fc600078ec0ff */
[----:B------:R-:W-:Y:S01]  /*4110*/  IMAD R57, R57, 0x1000000, R58 ;  /* 0x0100000039397824 */ /* 0x000fe200078e023a */
[----:B------:R-:W-:-:S04]  /*4120*/  IADD3 R58, P0, R84, UR16, RZ ;  /* 0x00000010543a7c10 */ /* 0x000fc8000ff1e0ff */
[----:B------:R-:W-:Y:S02]  /*4130*/  LEA R57, R78, R57, 0x8 ;  /* 0x000000394e397211 */ /* 0x000fe400078e40ff */
[----:B------:R-:W-:-:S03]  /*4140*/  IADD3.X R59, R83, UR17, RZ, P0, !PT ;  /* 0x00000011533b7c10 */ /* 0x000fc600087fe4ff */
[----:B------:R-:W-:-:S05]  /*4150*/  IMAD.IADD R57, R57, 0x1, R80 ;  /* 0x0000000139397824 */ /* 0x000fca00078e0250 */
[----:B------:R1:W-:Y:S02]  /*4160*/  STG.E desc[UR4][R58.64], R57 ;  /* 0x000000393a007986 */ /* 0x0003e4000c101904 */
.L_x_17577:
[----:B01----:R-:W-:-:S07]  /*4170*/  VIADD R57, R77, 0x100 ;  /* 0x000001004d397836 */ /* 0x003fce0000000000 */
.L_x_17512:
[----:B------:R-:W-:Y:S05]  /*4180*/  BSYNC B0 ;  /* 0x0000000000007941 */ /* 0x000fea0003800000 */
.L_x_17511:
[----:B------:R-:W-:Y:S01]  /*4190*/  ISETP.NE.AND P0, PT, R5, RZ, PT ;  /* 0x000000ff0500720c */ /* 0x000fe20003f05270 */
[----:B------:R-:W-:-:S12]  /*41a0*/  BSSY B0, `(.L_x_17578) ;  /* 0x00002de000007945 */ /* 0x000fd80003800000 */
[----:B------:R-:W-:Y:S05]  /*41b0*/  @!P0 BRA `(.L_x_17579) ;  /* 0x0000002c00708947 */ /* 0x000fea0003800000 */
        /* <DEDUP_REMOVED lines=26> */
.L_x_17581:
[----:B------:R-:W-:-:S07]  /*4360*/  IMAD.MOV.U32 R84, RZ, RZ, R63 ;  /* 0x000000ffff547224 */ /* 0x000fce00078e003f */
.L_x_17582:
[----:B------:R-:W-:Y:S05]  /*4370*/  BSYNC B1 ;  /* 0x0000000000017941 */ /* 0x000fea0003800000 */
.L_x_17580:
        /* <DEDUP_REMOVED lines=16> */
.L_x_17586:
[----:B------:R-:W-:Y:S05]  /*4480*/  BSYNC B2 ;  /* 0x0000000000027941 */ /* 0x000fea0003800000 */
.L_x_17585:
        /* <DEDUP_REMOVED lines=44> */
.L_x_17584:
[----:B------:R-:W-:Y:S05]  /*4750*/  BSYNC B1 ;  /* 0x0000000000017941 */ /* 0x000fea0003800000 */
.L_x_17583:
[----:B------:R-:W0:Y:S01]  /*4760*/  LDC R58, c[0x0][0x298] ;  /* 0x0000a600ff3a7b82 */ /* 0x000e220000000800 */
[----:B------:R-:W-:Y:S01]  /*4770*/  HFMA2.MMA R86, -RZ, RZ, 0.1171875, 0 ;  /* 0x2f800000ff567435 */ /* 0x000fe200000001ff */
[----:B------:R-:W-:Y:S02]  /*4780*/  ISETP.NE.U32.AND P2, PT, R78, RZ, PT ;  /* 0x000000ff4e00720c */ /* 0x000fe40003f45070 */
[----:B------:R-:W-:Y:S02]  /*4790*/  I2FP.F32.U32 R81, R84 ;  /* 0x0000005400517245 */ /* 0x000fe40000201000 */
[----:B------:R-:W-:Y:S02]  /*47a0*/  ISETP.NE.AND.EX P2, PT, R79, RZ, PT, P2 ;  /* 0x000000ff4f00720c */ /* 0x000fe40003f45320 */
[----:B------:R-:W1:Y:S03]  /*47b0*/  LDC R59, c[0x0][0x294] ;  /* 0x0000a500ff3b7b82 */ /* 0x000e660000000800 */
[----:B------:R-:W-:Y:S01]  /*47c0*/  FFMA.FTZ R64, R81, R86, 1.1641532182693481445e-10 ;  /* 0x2f00000051407423 */ /* 0x000fe20000010056 */
[----:B0----5:R-:W-:-:S04]  /*47d0*/  FMUL.FTZ R36, R36, R58 ;  /* 0x0000003a24247220 */ /* 0x021fc80000410000 */
        /* <DEDUP_REMOVED lines=9> */
.L_x_17587:
        /* <DEDUP_REMOVED lines=12> */
.L_x_17590:
[----:B------:R-:W-:-:S07]  /*4930*/  IMAD.MOV.U32 R9, RZ, RZ, R63 ;  /* 0x000000ffff097224 */ /* 0x000fce00078e003f */
.L_x_17591:
[----:B------:R-:W-:Y:S05]  /*4940*/  BSYNC B1 ;  /* 0x0000000000017941 */ /* 0x000fea0003800000 */
.L_x_17589:
        /* <DEDUP_REMOVED lines=16> */
.L_x_17595:
[----:B------:R-:W-:Y:S05]  /*4a50*/  BSYNC B2 ;  /* 0x0000000000027941 */ /* 0x000fea0003800000 */
.L_x_17594:
        /* <DEDUP_REMOVED lines=44> */
.L_x_17593:
[----:B------:R-:W-:Y:S05]  /*4d20*/  BSYNC B1 ;  /* 0x0000000000017941 */ /* 0x000fea0003800000 */
.L_x_17592:
        /* <DEDUP_REMOVED lines=8> */
.L_x_17588:
        /* <DEDUP_REMOVED lines=12> */
.L_x_17597:
[----:B------:R-:W-:-:S07]  /*4e70*/  IMAD.MOV.U32 R64, RZ, RZ, R63 ;  /* 0x000000ffff407224 */ /* 0x000fce00078e003f */
.L_x_17598:
[----:B------:R-:W-:Y:S05]  /*4e80*/  BSYNC B1 ;  /* 0x0000000000017941 */ /* 0x000fea0003800000 */
.L_x_17596:
        /* <DEDUP_REMOVED lines=16> */
.L_x_17602:
[----:B------:R-:W-:Y:S05]  /*4f90*/  BSYNC B2 ;  /* 0x0000000000027941 */ /* 0x000fea0003800000 */
.L_x_17601:
        /* <DEDUP_REMOVED lines=44> */
.L_x_17600:
[----:B------:R-:W-:Y:S05]  /*5260*/  BSYNC B1 ;  /* 0x0000000000017941 */ /* 0x000fea0003800000 */
.L_x_17599:
        /* <DEDUP_REMOVED lines=11> */
.L_x_17603:
        /* <DEDUP_REMOVED lines=12> */
.L_x_17606:
[----:B------:R-:W-:-:S07]  /*53e0*/  MOV R8, R63 ;  /* 0x0000003f00087202 */ /* 0x000fce0000000f00 */
.L_x_17607:
[----:B------:R-:W-:Y:S05]  /*53f0*/  BSYNC B1 ;  /* 0x0000000000017941 */ /* 0x000fea0003800000 */
.L_x_17605:
        /* <DEDUP_REMOVED lines=16> */
.L_x_17611:
[----:B------:R-:W-:Y:S05]  /*5500*/  BSYNC B2 ;  /* 0x0000000000027941 */ /* 0x000fea0003800000 */
.L_x_17610:
        /* <DEDUP_REMOVED lines=44> */
.L_x_17609:
[----:B------:R-:W-:Y:S05]  /*57d0*/  BSYNC B1 ;  /* 0x0000000000017941 */ /* 0x000fea0003800000 */
.L_x_17608:
        /* <DEDUP_REMOVED lines=8> */
.L_x_17604:
        /* <DEDUP_REMOVED lines=12> */
.L_x_17613:
[----:B------:R-:W-:-:S07]  /*5920*/  MOV R64, R63 ;  /* 0x0000003f00407202 */ /* 0x000fce0000000f00 */
.L_x_17614:
[----:B------:R-:W-:Y:S05]  /*5930*/  BSYNC B1 ;  /* 0x0000000000017941 */ /* 0x000fea0003800000 */
.L_x_17612:
        /* <DEDUP_REMOVED lines=16> */
.L_x_17618:
[----:B------:R-:W-:Y:S05]  /*5a40*/  BSYNC B2 ;  /* 0x0000000000027941 */ /* 0x000fea0003800000 */
.L_x_17617:
        /* <DEDUP_REMOVED lines=44> */
.L_x_17616:
[----:B------:R-:W-:Y:S05]  /*5d10*/  BSYNC B1 ;  /* 0x0000000000017941 */ /* 0x000fea0003800000 */
.L_x_17615:
        /* <DEDUP_REMOVED lines=11> */
.L_x_17619:
        /* <DEDUP_REMOVED lines=12> */
.L_x_17622:
[----:B------:R-:W-:-:S07]  /*5e90*/  IMAD.MOV.U32 R7, RZ, RZ, R63 ;  /* 0x000000ffff077224 */ /* 0x000fce00078e003f */
.L_x_17623:
[----:B------:R-:W-:Y:S05]  /*5ea0*/  BSYNC B1 ;  /* 0x0000000000017941 */ /* 0x000fea0003800000 */
.L_x_17621:
        /* <DEDUP_REMOVED lines=16> */
.L_x_17627:
[----:B------:R-:W-:Y:S05]  /*5fb0*/  BSYNC B2 ;  /* 0x0000000000027941 */ /* 0x000fea0003800000 */
.L_x_17626:
        /* <DEDUP_REMOVED lines=44> */
.L_x_17625:
[----:B------:R-:W-:Y:S05]  /*6280*/  BSYNC B1 ;  /* 0x0000000000017941 */ /* 0x000fea0003800000 */
.L_x_17624:
        /* <DEDUP_REMOVED lines=8> */
.L_x_17620:
        /* <DEDUP_REMOVED lines=12> */
.L_x_17629:
[----:B------:R-:W-:-:S07]  /*63d0*/  IMAD.MOV.U32 R64, RZ, RZ, R63 ;  /* 0x000000ffff407224 */ /* 0x000fce00078e003f */
.L_x_17630:
[----:B------:R-:W-:Y:S05]  /*63e0*/  BSYNC B1 ;  /* 0x0000000000017941 */ /* 0x000fea0003800000 */
.L_x_17628:
        /* <DEDUP_REMOVED lines=16> */
.L_x_17634:
[----:B------:R-:W-:Y:S05]  /*64f0*/  BSYNC B2 ;  /* 0x0000000000027941 */ /* 0x000fea0003800000 */
.L_x_17633:
        /* <DEDUP_REMOVED lines=44> */
.L_x_17632:
[----:B------:R-:W-:Y:S05]  /*67c0*/  BSYNC B1 ;  /* 0x0000000000017941 */ /* 0x000fea0003800000 */
.L_x_17631:
        /* <DEDUP_REMOVED lines=11> */
.L_x_17635:
        /* <DEDUP_REMOVED lines=12> */
.L_x_17638:
[----:B------:R-:W-:-:S07]  /*6940*/  IMAD.MOV.U32 R6, RZ, RZ, R63 ;  /* 0x000000ffff067224 */ /* 0x000fce00078e003f */
.L_x_17639:
[----:B------:R-:W-:Y:S05]  /*6950*/  BSYNC B1 ;  /* 0x0000000000017941 */ /* 0x000fea0003800000 */
.L_x_17637:
        /* <DEDUP_REMOVED lines=16> */
.L_x_17643:
[----:B------:R-:W-:Y:S05]  /*6a60*/  BSYNC B2 ;  /* 0x0000000000027941 */ /* 0x000fea0003800000 */
.L_x_17642:
        /* <DEDUP_REMOVED lines=44> */
.L_x_17641:
[----:B------:R-:W-:Y:S05]  /*6d30*/  BSYNC B1 ;  /* 0x0000000000017941 */ /* 0x000fea0003800000 */
.L_x_17640:
        /* <DEDUP_REMOVED lines=8> */
.L_x_17636:
[----:B------:R-:W-:Y:S02]  /*6dc0*/  ISETP.NE.AND P0, PT, R78, RZ, PT ;  /* 0x000000ff4e00720c */ /* 0x000fe40003f05270 */
        /* <DEDUP_REMOVED lines=19> */
[----:B------:R-:W-:Y:S02]  /*6f00*/  LOP3.LUT R79, R9, 0xff, RZ, 0xc0, !PT ;  /* 0x000000ff094f7812 */ /* 0x000fe400078ec0ff */
[----:B------:R-:W-:Y:S02]  /*6f10*/  LEA R59, R58, R59, 0x18 ;  /* 0x0000003b3a3b7211 */ /* 0x000fe400078ec0ff */
[----:B------:R-:W-:-:S03]  /*6f20*/  IADD3 R58, P0, R84, UR16, RZ ;  /* 0x00000010543a7c10 */ /* 0x000fc6000ff1e0ff */
[----:B------:R-:W-:Y:S01]  /*6f30*/  IMAD R78, R78, 0x100, R59 ;  /* 0x000001004e4e7824 */ /* 0x000fe200078e023b */
[----:B------:R-:W-:-:S03]  /*6f40*/  IADD3.X R59, R85, UR17, RZ, P0, !PT ;  /* 0x00000011553b7c10 */ /* 0x000fc600087fe4ff */
[----:B------:R-:W-:-:S05]  /*6f50*/  IMAD.IADD R79, R78, 0x1, R79 ;  /* 0x000000014e4f7824 */ /* 0x000fca00078e024f */
[----:B------:R1:W-:Y:S02]  /*6f60*/  STG.E desc[UR4][R58.64], R79 ;  /* 0x0000004f3a007986 */ /* 0x0003e4000c101904 */
.L_x_17644:
[----:B------:R-:W-:-:S07]  /*6f70*/  IADD3 R57, R57, 0x100, RZ ;  /* 0x0000010039397810 */ /* 0x000fce0007ffe0ff */
.L_x_17579:
[----:B------:R-:W-:Y:S05]  /*6f80*/  BSYNC B0 ;  /* 0x0000000000007941 */ /* 0x000fea0003800000 */
.L_x_17578:
[----:B------:R-:W-:Y:S01]  /*6f90*/  ISETP.NE.AND P0, PT, R4, RZ, PT ;  /* 0x000000ff0400720c */ /* 0x000fe20003f05270 */
        /* <DEDUP_REMOVED lines=28> */
.L_x_17648:
[----:B------:R-:W-:-:S07]  /*7160*/  IMAD.MOV.U32 R84, RZ, RZ, R63 ;  /* 0x000000ffff547224 */ /* 0x000fce00078e003f */
.L_x_17649:
[----:B------:R-:W-:Y:S05]  /*7170*/  BSYNC B1 ;  /* 0x0000000000017941 */ /* 0x000fea0003800000 */
.L_x_17647:
        /* <DEDUP_REMOVED lines=16> */
.L_x_17653:
[----:B------:R-:W-:Y:S05]  /*7280*/  BSYNC B2 ;  /* 0x0000000000027941 */ /* 0x000fea0003800000 */
.L_x_17652:
        /* <DEDUP_REMOVED lines=44> */
.L_x_17651:
[----:B------:R-:W-:Y:S05]  /*7550*/  BSYNC B1 ;  /* 0x0000000000017941 */ /* 0x000fea0003800000 */
.L_x_17650:
        /* <DEDUP_REMOVED lines=17> */
.L_x_17654:
        /* <DEDUP_REMOVED lines=12> */
.L_x_17657:
[----:B------:R-:W-:-:S07]  /*7730*/  IMAD.MOV.U32 R9, RZ, RZ, R63 ;  /* 0x000000ffff097224 */ /* 0x000fce00078e003f */
.L_x_17658:
[----:B------:R-:W-:Y:S05]  /*7740*/  BSYNC B1 ;  /* 0x0000000000017941 */ /* 0x000fea0003800000 */
.L_x_17656:
        /* <DEDUP_REMOVED lines=16> */
.L_x_17662:
[----:B------:R-:W-:Y:S05]  /*7850*/  BSYNC B2 ;  /* 0x0000000000027941 */ /* 0x000fea0003800000 */
.L_x_17661:
        /* <DEDUP_REMOVED lines=44> */
.L_x_17660:
[----:B------:R-:W-:Y:S05]  /*7b20*/  BSYNC B1 ;  /* 0x0000000000017941 */ /* 0x000fea0003800000 */
.L_x_17659:
        /* <DEDUP_REMOVED lines=8> */
.L_x_17655:
        /* <DEDUP_REMOVED lines=12> */
.L_x_17664:
[----:B------:R-:W-:-:S07]  /*7c70*/  IMAD.MOV.U32 R64, RZ, RZ, R63 ;  /* 0x000000ffff407224 */ /* 0x000fce00078e003f */
.L_x_17665:
[----:B------:R-:W-:Y:S05]  /*7c80*/  BSYNC B1 ;  /* 0x0000000000017941 */ /* 0x000fea0003800000 */
.L_x_17663:
        /* <DEDUP_REMOVED lines=16> */
.L_x_17669:
[----:B------:R-:W-:Y:S05]  /*7d90*/  BSYNC B2 ;  /* 0x0000000000027941 */ /* 0x000fea0003800000 */
.L_x_17668:
        /* <DEDUP_REMOVED lines=44> */
.L_x_17667:
[----:B------:R-:W-:Y:S05]  /*8060*/  BSYNC B1 ;  /* 0x0000000000017941 */ /* 0x000fea0003800000 */
.L_x_17666:
        /* <DEDUP_REMOVED lines=11> */
.L_x_17670:
        /* <DEDUP_REMOVED lines=12> */
.L_x_17673:
[----:B------:R-:W-:-:S07]  /*81e0*/  IMAD.MOV.U32 R8, RZ, RZ, R63 ;  /* 0x000000ffff087224 */ /* 0x000fce00078e003f */
.L_x_17674:
[----:B------:R-:W-:Y:S05]  /*81f0*/  BSYNC B1 ;  /* 0x0000000000017941 */ /* 0x000fea0003800000 */
.L_x_17672:
        /* <DEDUP_REMOVED lines=16> */
.L_x_17678:
[----:B------:R-:W-:Y:S05]  /*8300*/  BSYNC B2 ;  /* 0x0000000000027941 */ /* 0x000fea0003800000 */
.L_x_17677:
        /* <DEDUP_REMOVED lines=44> */
.L_x_17676:
[----:B------:R-:W-:Y:S05]  /*85d0*/  BSYNC B1 ;  /* 0x0000000000017941 */ /* 0x000fea0003800000 */
.L_x_17675:
        /* <DEDUP_REMOVED lines=8> */
.L_x_17671:
        /* <DEDUP_REMOVED lines=12> */
.L_x_17680:
[----:B------:R-:W-:-:S07]  /*8720*/  IMAD.MOV.U32 R64, RZ, RZ, R63 ;  /* 0x000000ffff407224 */ /* 0x000fce00078e003f */
.L_x_17681:
[----:B------:R-:W-:Y:S05]  /*8730*/  BSYNC B1 ;  /* 0x0000000000017941 */ /* 0x000fea0003800000 */
.L_x_17679:
        /* <DEDUP_REMOVED lines=16> */
.L_x_17685:
[----:B------:R-:W-:Y:S05]  /*8840*/  BSYNC B2 ;  /* 0x0000000000027941 */ /* 0x000fea0003800000 */
.L_x_17684:
        /* <DEDUP_REMOVED lines=44> */
.L_x_17683:
[----:B------:R-:W-:Y:S05]  /*8b10*/  BSYNC B1 ;  /* 0x0000000000017941 */ /* 0x000fea0003800000 */
.L_x_17682:
        /* <DEDUP_REMOVED lines=11> */
.L_x_17686:
        /* <DEDUP_REMOVED lines=12> */
.L_x_17689:
[----:B------:R-:W-:-:S07]  /*8c90*/  MOV R7, R63 ;  /* 0x0000003f00077202 */ /* 0x000fce0000000f00 */
.L_x_17690:
[----:B------:R-:W-:Y:S05]  /*8ca0*/  BSYNC B1 ;  /* 0x0000000000017941 */ /* 0x000fea0003800000 */
.L_x_17688:
        /* <DEDUP_REMOVED lines=16> */
.L_x_17694:
[----:B------:R-:W-:Y:S05]  /*8db0*/  BSYNC B2 ;  /* 0x0000000000027941 */ /* 0x000fea0003800000 */
.L_x_17693:
        /* <DEDUP_REMOVED lines=44> */
.L_x_17692:
[----:B------:R-:W-:Y:S05]  /*9080*/  BSYNC B1 ;  /* 0x0000000000017941 */ /* 0x000fea0003800000 */
.L_x_17691:
        /* <DEDUP_REMOVED lines=8> */
.L_x_17687:
        /* <DEDUP_REMOVED lines=12> */
.L_x_17696:
[----:B------:R-:W-:-:S07]  /*91d0*/  MOV R64, R63 ;  /* 0x0000003f00407202 */ /* 0x000fce0000000f00 */
.L_x_17697:
[----:B------:R-:W-:Y:S05]  /*91e0*/  BSYNC B1 ;  /* 0x0000000000017941 */ /* 0x000fea0003800000 */
.L_x_17695:
        /* <DEDUP_REMOVED lines=16> */
.L_x_17701:
[----:B------:R-:W-:Y:S05]  /*92f0*/  BSYNC B2 ;  /* 0x0000000000027941 */ /* 0x000fea0003800000 */
.L_x_17700:
        /* <DEDUP_REMOVED lines=44> */
.L_x_17699:
[----:B------:R-:W-:Y:S05]  /*95c0*/  BSYNC B1 ;  /* 0x0000000000017941 */ /* 0x000fea0003800000 */
.L_x_17698:
        /* <DEDUP_REMOVED lines=11> */
.L_x_17702:
        /* <DEDUP_REMOVED lines=12> */
.L_x_17705:
[----:B------:R-:W-:-:S07]  /*9740*/  IMAD.MOV.U32 R6, RZ, RZ, R63 ;  /* 0x000000ffff067224 */ /* 0x000fce00078e003f */
.L_x_17706:
[----:B------:R-:W-:Y:S05]  /*9750*/  BSYNC B1 ;  /* 0x0000000000017941 */ /* 0x000fea0003800000 */
.L_x_17704:
        /* <DEDUP_REMOVED lines=16> */
.L_x_17710:
[----:B------:R-:W-:Y:S05]  /*9860*/  BSYNC B2 ;  /* 0x0000000000027941 */ /* 0x000fea0003800000 */
.L_x_17709:
[----:B------:R-:W-:Y:S01]  /*9870*/  IMAD.HI.U32 R62, R75, -0x326172a9, RZ ;  /* 0xcd9e8d574b3e7827 */ /* 0x000fe200078e00ff */
[----:B------:R-:W-:-:S03]  /*9880*/  LOP3.LUT R64, R64, UR7, R61, 0x96, !PT ;  /* 0x0000000740407c12 */ /* 0x000fc6000f8e963d */
[----:B------:R-:W-:Y:S01]  /*9890*/  IMAD R63, R75, -0x326172a9, RZ ;  /* 0xcd9e8d574b3f7824 */ /* 0x000fe200078e02ff */
[----:B------:R-:W-:Y:S01]  /*98a0*/  LOP3.LUT R62, R62, UR6, R73, 0x96, !PT ;  /* 0x000000063e3e7c12 */ /* 0x000fe2000f8e9649 */
[----:B------:R-:W-:Y:S01]  /*98b0*/  IMAD.WIDE.U32 R80, R64, -0x326172a9, RZ ;  /* 0xcd9e8d5740507825 */ /* 0x000fe200078e00ff */
[----:B------:R-:W-:-:S03]  /*98c0*/  HFMA2.MMA R64, -RZ, RZ, 0, 0 ;  /* 0x00000000ff407435 */ /* 0x000fc600000001ff */
        /* <DEDUP_REMOVED lines=38> */
.L_x_17708:
[----:B------:R-:W-:Y:S05]  /*9b30*/  BSYNC B1 ;  /* 0x0000000000017941 */ /* 0x000fea0003800000 */
.L_x_17707:
        /* <DEDUP_REMOVED lines=8> */
.L_x_17703:
[----:B------:R-:W-:Y:S01]  /*9bc0*/  ISETP.NE.AND P0, PT, R78, RZ, PT ;  /* 0x000000ff4e00720c */ /* 0x000fe20003f05270 */
        /* <DEDUP_REMOVED lines=19> */
[----:B------:R-:W-:Y:S01]  /*9d00*/  LOP3.LUT R79, R9, 0xff, RZ, 0xc0, !PT ;  /* 0x000000ff094f7812 */ /* 0x000fe200078ec0ff */
[----:B------:R-:W-:Y:S01]  /*9d10*/  IMAD R59, R58, 0x1000000, R59 ;  /* 0x010000003a3b7824 */ /* 0x000fe200078e023b */
[----:B------:R-:W-:-:S03]  /*9d20*/  IADD3 R58, P0, R84, UR16, RZ ;  /* 0x00000010543a7c10 */ /* 0x000fc6000ff1e0ff */
[----:B------:R-:W-:Y:S01]  /*9d30*/  IMAD R78, R78, 0x100, R59 ;  /* 0x000001004e4e7824 */ /* 0x000fe200078e023b */
[----:B------:R-:W-:-:S04]  /*9d40*/  IADD3.X R59, R85, UR17, RZ, P0, !PT ;  /* 0x00000011553b7c10 */ /* 0x000fc800087fe4ff */
[----:B------:R-:W-:-:S05]  /*9d50*/  IADD3 R79, R78, R79, RZ ;  /* 0x0000004f4e4f7210 */ /* 0x000fca0007ffe0ff */
[----:B------:R1:W-:Y:S02]  /*9d60*/  STG.E desc[UR4][R58.64], R79 ;  /* 0x0000004f3a007986 */ /* 0x0003e4000c101904 */
.L_x_17711:
[----:B------:R-:W-:-:S07]  /*9d70*/  VIADD R57, R57, 0x100 ;  /* 0x0000010039397836 */ /* 0x000fce0000000000 */
.L_x_17646:
[----:B------:R-:W-:Y:S05]  /*9d80*/  BSYNC B0 ;  /* 0x0000000000007941 */ /* 0x000fea0003800000 */
.L_x_17645:
        /* <DEDUP_REMOVED lines=29> */
.L_x_17715:
[----:B------:R-:W-:-:S07]  /*9f60*/  MOV R84, R63 ;  /* 0x0000003f00547202 */ /* 0x000fce0000000f00 */
.L_x_17716:
[----:B------:R-:W-:Y:S05]  /*9f70*/  BSYNC B1 ;  /* 0x0000000000017941 */ /* 0x000fea0003800000 */
.L_x_17714:
        /* <DEDUP_REMOVED lines=16> */
.L_x_17720:
[----:B------:R-:W-:Y:S05]  /*a080*/  BSYNC B2 ;  /* 0x0000000000027941 */ /* 0x000fea0003800000 */
.L_x_17719:
        /* <DEDUP_REMOVED lines=44> */
.L_x_17718:
[----:B------:R-:W-:Y:S05]  /*a350*/  BSYNC B1 ;  /* 0x0000000000017941 */ /* 0x000fea0003800000 */
.L_x_17717:
        /* <DEDUP_REMOVED lines=17> */
.L_x_17721:
        /* <DEDUP_REMOVED lines=12> */
.L_x_17724:
[----:B------:R-:W-:-:S07]  /*a530*/  MOV R9, R63 ;  /* 0x0000003f00097202 */ /* 0x000fce0000000f00 */
.L_x_17725:
[----:B------:R-:W-:Y:S05]  /*a540*/  BSYNC B1 ;  /* 0x0000000000017941 */ /* 0x000fea0003800000 */
.L_x_17723:
        /* <DEDUP_REMOVED lines=16> */
.L_x_17729:
[----:B------:R-:W-:Y:S05]  /*a650*/  BSYNC B2 ;  /* 0x0000000000027941 */ /* 0x000fea0003800000 */
.L_x_17728:
        /* <DEDUP_REMOVED lines=44> */
.L_x_17727:
[----:B------:R-:W-:Y:S05]  /*a920*/  BSYNC B1 ;  /* 0x0000000000017941 */ /* 0x000fea0003800000 */
.L_x_17726:
        /* <DEDUP_REMOVED lines=8> */
.L_x_17722:
        /* <DEDUP_REMOVED lines=12> */
.L_x_17731:
[----:B------:R-:W-:-:S07]  /*aa70*/  MOV R64, R63 ;  /* 0x0000003f00407202 */ /* 0x000fce0000000f00 */
.L_x_17732:
[----:B------:R-:W-:Y:S05]  /*aa80*/  BSYNC B1 ;  /* 0x0000000000017941 */ /* 0x000fea0003800000 */
.L_x_17730:
        /* <DEDUP_REMOVED lines=16> */
.L_x_17736:
[----:B------:R-:W-:Y:S05]  /*ab90*/  BSYNC B2 ;  /* 0x0000000000027941 */ /* 0x000fea0003800000 */
.L_x_17735:
        /* <DEDUP_REMOVED lines=44> */
.L_x_17734:
[----:B------:R-:W-:Y:S05]  /*ae60*/  BSYNC B1 ;  /* 0x0000000000017941 */ /* 0x000fea0003800000 */
.L_x_17733:
        /* <DEDUP_REMOVED lines=11> */
.L_x_17737:
        /* <DEDUP_REMOVED lines=12> */
.L_x_17740:
[----:B------:R-:W-:-:S07]  /*afe0*/  IMAD.MOV.U32 R8, RZ, RZ, R63 ;  /* 0x000000ffff087224 */ /* 0x000fce00078e003f */
.L_x_17741:
[----:B------:R-:W-:Y:S05]  /*aff0*/  BSYNC B1 ;  /* 0x0000000000017941 */ /* 0x000fea0003800000 */
.L_x_17739:
        /* <DEDUP_REMOVED lines=16> */
.L_x_17745:
[----:B------:R-:W-:Y:S05]  /*b100*/  BSYNC B2 ;  /* 0x0000000000027941 */ /* 0x000fea0003800000 */
.L_x_17744:
        /* <DEDUP_REMOVED lines=44> */
.L_x_17743:
[----:B------:R-:W-:Y:S05]  /*b3d0*/  BSYNC B1 ;  /* 0x0000000000017941 */ /* 0x000fea0003800000 */
.L_x_17742:
        /* <DEDUP_REMOVED lines=8> */
.L_x_17738:
        /* <DEDUP_REMOVED lines=12> */
.L_x_17747:
[----:B------:R-:W-:-:S07]  /*b520*/  IMAD.MOV.U32 R64, RZ, RZ, R63 ;  /* 0x000000ffff407224 */ /* 0x000fce00078e003f */
.L_x_17748:
[----:B------:R-:W-:Y:S05]  /*b530*/  BSYNC B1 ;  /* 0x0000000000017941 */ /* 0x000fea0003800000 */
.L_x_17746:
        /* <DEDUP_REMOVED lines=16> */
.L_x_17752:
[----:B------:R-:W-:Y:S05]  /*b640*/  BSYNC B2 ;  /* 0x0000000000027941 */ /* 0x000fea0003800000 */
.L_x_17751:
        /* <DEDUP_REMOVED lines=44> */
.L_x_17750:
[----:B------:R-:W-:Y:S05]  /*b910*/  BSYNC B1 ;  /* 0x0000000000017941 */ /* 0x000fea0003800000 */
.L_x_17749:
        /* <DEDUP_REMOVED lines=11> */
.L_x_17753:
        /* <DEDUP_REMOVED lines=12> */
.L_x_17756:
[----:B------:R-:W-:-:S07]  /*ba90*/  IMAD.MOV.U32 R7, RZ, RZ, R63 ;  /* 0x000000ffff077224 */ /* 0x000fce00078e003f */
.L_x_17757:
[----:B------:R-:W-:Y:S05]  /*baa0*/  BSYNC B1 ;  /* 0x0000000000017941 */ /* 0x000fea0003800000 */
.L_x_17755:
        /* <DEDUP_REMOVED lines=16> */
.L_x_17761:
[----:B------:R-:W-:Y:S05]  /*bbb0*/  BSYNC B2 ;  /* 0x0000000000027941 */ /* 0x000fea0003800000 */
.L_x_17760:
        /* <DEDUP_REMOVED lines=44> */
.L_x_17759:
[----:B------:R-:W-:Y:S05]  /*be80*/  BSYNC B1 ;  /* 0x0000000000017941 */ /* 0x000fea0003800000 */
.L_x_17758:
        /* <DEDUP_REMOVED lines=8> */
.L_x_17754:
        /* <DEDUP_REMOVED lines=12> */
.L_x_17763:
[----:B------:R-:W-:-:S07]  /*bfd0*/  IMAD.MOV.U32 R64, RZ, RZ, R63 ;  /* 0x000000ffff407224 */ /* 0x000fce00078e003f */
.L_x_17764:
[----:B------:R-:W-:Y:S05]  /*bfe0*/  BSYNC B1 ;  /* 0x0000000000017941 */ /* 0x000fea0003800000 */
.L_x_17762:
        /* <DEDUP_REMOVED lines=16> */
.L_x_17768:
[----:B------:R-:W-:Y:S05]  /*c0f0*/  BSYNC B2 ;  /* 0x0000000000027941 */ /* 0x000fea0003800000 */
.L_x_17767:
        /* <DEDUP_REMOVED lines=44> */
.L_x_17766:
[----:B------:R-:W-:Y:S05]  /*c3c0*/  BSYNC B1 ;  /* 0x0000000000017941 */ /* 0x000fea0003800000 */
.L_x_17765:
        /* <DEDUP_REMOVED lines=11> */
.L_x_17769:
        /* <DEDUP_REMOVED lines=12> */
.L_x_17772:
[----:B------:R-:W-:-:S07]  /*c540*/  MOV R6, R63 ;  /* 0x0000003f00067202 */ /* 0x000fce0000000f00 */
.L_x_17773:
[----:B------:R-:W-:Y:S05]  /*c550*/  BSYNC B1 ;  /* 0x0000000000017941 */ /* 0x000fea0003800000 */
.L_x_17771:
        /* <DEDUP_REMOVED lines=16> */
.L_x_17777:
[----:B------:R-:W-:Y:S05]  /*c660*/  BSYNC B2 ;  /* 0x0000000000027941 */ /* 0x000fea0003800000 */
.L_x_17776:
        /* <DEDUP_REMOVED lines=44> */
.L_x_17775:
[----:B------:R-:W-:Y:S05]  /*c930*/  BSYNC B1 ;  /* 0x0000000000017941 */ /* 0x000fea0003800000 */
.L_x_17774:
        /* <DEDUP_REMOVED lines=8> */
.L_x_17770:
        /* <DEDUP_REMOVED lines=27> */
.L_x_17778:
[----:B------:R-:W-:-:S07]  /*cb70*/  VIADD R57, R57, 0x100 ;  /* 0x0000010039397836 */ /* 0x000fce0000000000 */
.L_x_17713:
[----:B------:R-:W-:Y:S05]  /*cb80*/  BSYNC B0 ;  /* 0x0000000000007941 */ /* 0x000fea0003800000 */
.L_x_17712:
        /* <DEDUP_REMOVED lines=29> */
.L_x_17782:
[----:B------:R-:W-:-:S07]  /*cd60*/  IMAD.MOV.U32 R84, RZ, RZ, R63 ;  /* 0x000000ffff547224 */ /* 0x000fce00078e003f */
.L_x_17783:
[----:B------:R-:W-:Y:S05]  /*cd70*/  BSYNC B1 ;  /* 0x0000000000017941 */ /* 0x000fea0003800000 */
.L_x_17781:
        /* <DEDUP_REMOVED lines=16> */
.L_x_17787:
[----:B------:R-:W-:Y:S05]  /*ce80*/  BSYNC B2 ;  /* 0x0000000000027941 */ /* 0x000fea0003800000 */
.L_x_17786:
        /* <DEDUP_REMOVED lines=44> */
.L_x_17785:
[----:B------:R-:W-:Y:S05]  /*d150*/  BSYNC B1 ;  /* 0x0000000000017941 */ /* 0x000fea0003800000 */
.L_x_17784:
        /* <DEDUP_REMOVED lines=17> */
.L_x_17788:
        /* <DEDUP_REMOVED lines=12> */
.L_x_17791:
[----:B------:R-:W-:-:S07]  /*d330*/  IMAD.MOV.U32 R9, RZ, RZ, R63 ;  /* 0x000000ffff097224 */ /* 0x000fce00078e003f */
.L_x_17792:
[----:B------:R-:W-:Y:S05]  /*d340*/  BSYNC B1 ;  /* 0x0000000000017941 */ /* 0x000fea0003800000 */
.L_x_17790:
        /* <DEDUP_REMOVED lines=16> */
.L_x_17796:
[----:B------:R-:W-:Y:S05]  /*d450*/  BSYNC B2 ;  /* 0x0000000000027941 */ /* 0x000fea0003800000 */
.L_x_17795:
        /* <DEDUP_REMOVED lines=44> */
.L_x_17794:
[----:B------:R-:W-:Y:S05]  /*d720*/  BSYNC B1 ;  /* 0x0000000000017941 */ /* 0x000fea0003800000 */
.L_x_17793:
        /* <DEDUP_REMOVED lines=8> */
.L_x_17789:
        /* <DEDUP_REMOVED lines=12> */
.L_x_17798:
[----:B------:R-:W-:-:S07]  /*d870*/  IMAD.MOV.U32 R64, RZ, RZ, R63 ;  /* 0x000000ffff407224 */ /* 0x000fce00078e003f */
.L_x_17799:
[----:B------:R-:W-:Y:S05]  /*d880*/  BSYNC B1 ;  /* 0x0000000000017941 */ /* 0x000fea0003800000 */
.L_x_17797:
        /* <DEDUP_REMOVED lines=16> */
.L_x_17803:
[----:B------:R-:W-:Y:S05]  /*d990*/  BSYNC B2 ;  /* 0x0000000000027941 */ /* 0x000fea0003800000 */
.L_x_17802:
        /* <DEDUP_REMOVED lines=44> */
.L_x_17801:
[----:B------:R-:W-:Y:S05]  /*dc60*/  BSYNC B1 ;  /* 0x0000000000017941 */ /* 0x000fea0003800000 */
.L_x_17800:
        /* <DEDUP_REMOVED lines=11> */
.L_x_17804:
        /* <DEDUP_REMOVED lines=12> */
.L_x_17807:
[----:B------:R-:W-:-:S07]  /*dde0*/  MOV R8, R63 ;  /* 0x0000003f00087202 */ /* 0x000fce0000000f00 */
.L_x_17808:
[----:B------:R-:W-:Y:S05]  /*ddf0*/  BSYNC B1 ;  /* 0x0000000000017941 */ /* 0x000fea0003800000 */
.L_x_17806:
        /* <DEDUP_REMOVED lines=16> */
.L_x_17812:
[----:B------:R-:W-:Y:S05]  /*df00*/  BSYNC B2 ;  /* 0x0000000000027941 */ /* 0x000fea0003800000 */
.L_x_17811:
        /* <DEDUP_REMOVED lines=44> */
.L_x_17810:
[----:B------:R-:W-:Y:S05]  /*e1d0*/  BSYNC B1 ;  /* 0x0000000000017941 */ /* 0x000fea0003800000 */
.L_x_17809:
        /* <DEDUP_REMOVED lines=8> */
.L_x_17805:
        /* <DEDUP_REMOVED lines=12> */
.L_x_17814:
[----:B------:R-:W-:-:S07]  /*e320*/  MOV R64, R63 ;  /* 0x0000003f00407202 */ /* 0x000fce0000000f00 */
.L_x_17815:
[----:B------:R-:W-:Y:S05]  /*e330*/  BSYNC B1 ;  /* 0x0000000000017941 */ /* 0x000fea0003800000 */
.L_x_17813:
        /* <DEDUP_REMOVED lines=16> */
.L_x_17819:
[----:B------:R-:W-:Y:S05]  /*e440*/  BSYNC B2 ;  /* 0x0000000000027941 */ /* 0x000fea0003800000 */
.L_x_17818:
        /* <DEDUP_REMOVED lines=44> */
.L_x_17817:
[----:B------:R-:W-:Y:S05]  /*e710*/  BSYNC B1 ;  /* 0x0000000000017941 */ /* 0x000fea0003800000 */
.L_x_17816:
        /* <DEDUP_REMOVED lines=11> */
.L_x_17820:
        /* <DEDUP_REMOVED lines=12> */
.L_x_17823:
[----:B------:R-:W-:-:S07]  /*e890*/  IMAD.MOV.U32 R7, RZ, RZ, R63 ;  /* 0x000000ffff077224 */ /* 0x000fce00078e003f */
.L_x_17824:
[----:B------:R-:W-:Y:S05]  /*e8a0*/  BSYNC B1 ;  /* 0x0000000000017941 */ /* 0x000fea0003800000 */
.L_x_17822:
        /* <DEDUP_REMOVED lines=16> */
.L_x_17828:
[----:B------:R-:W-:Y:S05]  /*e9b0*/  BSYNC B2 ;  /* 0x0000000000027941 */ /* 0x000fea0003800000 */
.L_x_17827:
        /* <DEDUP_REMOVED lines=44> */
.L_x_17826:
[----:B------:R-:W-:Y:S05]  /*ec80*/  BSYNC B1 ;  /* 0x0000000000017941 */ /* 0x000fea0003800000 */
.L_x_17825:
        /* <DEDUP_REMOVED lines=8> */
.L_x_17821:
        /* <DEDUP_REMOVED lines=12> */
.L_x_17830:
[----:B------:R-:W-:-:S07]  /*edd0*/  IMAD.MOV.U32 R64, RZ, RZ, R63 ;  /* 0x000000ffff407224 */ /* 0x000fce00078e003f */
.L_x_17831:
[----:B------:R-:W-:Y:S05]  /*ede0*/  BSYNC B1 ;  /* 0x0000000000017941 */ /* 0x000fea0003800000 */
.L_x_17829:
        /* <DEDUP_REMOVED lines=16> */
.L_x_17835:
[----:B------:R-:W-:Y:S05]  /*eef0*/  BSYNC B2 ;  /* 0x0000000000027941 */ /* 0x000fea0003800000 */
.L_x_17834:
        /* <DEDUP_REMOVED lines=44> */
.L_x_17833:
[----:B------:R-:W-:Y:S05]  /*f1c0*/  BSYNC B1 ;  /* 0x0000000000017941 */ /* 0x000fea0003800000 */
.L_x_17832:
        /* <DEDUP_REMOVED lines=11> */
.L_x_17836:
        /* <DEDUP_REMOVED lines=12> */
.L_x_17839:
[----:B------:R-:W-:-:S07]  /*f340*/  IMAD.MOV.U32 R6, RZ, RZ, R63 ;  /* 0x000000ffff067224 */ /* 0x000fce00078e003f */
.L_x_17840:
[----:B------:R-:W-:Y:S05]  /*f350*/  BSYNC B1 ;  /* 0x0000000000017941 */ /* 0x000fea0003800000 */
.L_x_17838:
        /* <DEDUP_REMOVED lines=16> */
.L_x_17844:
[----:B------:R-:W-:Y:S05]  /*f460*/  BSYNC B2 ;  /* 0x0000000000027941 */ /* 0x000fea0003800000 */
.L_x_17843:
        /* <DEDUP_REMOVED lines=44> */
.L_x_17842:
[----:B------:R-:W-:Y:S05]  /*f730*/  BSYNC B1 ;  /* 0x0000000000017941 */ /* 0x000fea0003800000 */
.L_x_17841:
        /* <DEDUP_REMOVED lines=8> */
.L_x_17837:
        /* <DEDUP_REMOVED lines=27> */
.L_x_17845:
[----:B------:R-:W-:-:S07]  /*f970*/  IADD3 R57, R57, 0x100, RZ ;  /* 0x0000010039397810 */ /* 0x000fce0007ffe0ff */
.L_x_17780:
[----:B------:R-:W-:Y:S05]  /*f980*/  BSYNC B0 ;  /* 0x0000000000007941 */ /* 0x000fea0003800000 */
.L_x_17779:
        /* <DEDUP_REMOVED lines=29> */
.L_x_17849:
[----:B------:R-:W-:-:S07]  /*fb60*/  IMAD.MOV.U32 R84, RZ, RZ, R63 ;  /* 0x000000ffff547224 */ /* 0x000fce00078e003f */
.L_x_17850:
[----:B------:R-:W-:Y:S05]  /*fb70*/  BSYNC B1 ;  /* 0x0000000000017941 */ /* 0x000fea0003800000 */
.L_x_17848:
        /* <DEDUP_REMOVED lines=16> */
.L_x_17854:
[----:B------:R-:W-:Y:S05]  /*fc80*/  BSYNC B2 ;  /* 0x0000000000027941 */ /* 0x000fea0003800000 */
.L_x_17853:
        /* <DEDUP_REMOVED lines=44> */
.L_x_17852:
[----:B------:R-:W-:Y:S05]  /*ff50*/  BSYNC B1 ;  /* 0x0000000000017941 */ /* 0x000fea0003800000 */
.L_x_17851:
        /* <DEDUP_REMOVED lines=17> */
.L_x_17855:
        /* <DEDUP_REMOVED lines=12> */
.L_x_17858:
[----:B------:R-:W-:-:S07]  /*10130*/  IMAD.MOV.U32 R9, RZ, RZ, R63 ;  /* 0x000000ffff097224 */ /* 0x000fce00078e003f */
.L_x_17859:
[----:B------:R-:W-:Y:S05]  /*10140*/  BSYNC B1 ;  /* 0x0000000000017941 */ /* 0x000fea0003800000 */
.L_x_17857:
        /* <DEDUP_REMOVED lines=16> */
.L_x_17863:
[----:B------:R-:W-:Y:S05]  /*10250*/  BSYNC B2 ;  /* 0x0000000000027941 */ /* 0x000fea0003800000 */
.L_x_17862:
        /* <DEDUP_REMOVED lines=44> */
.L_x_17861:
[----:B------:R-:W-:Y:S05]  /*10520*/  BSYNC B1 ;  /* 0x0000000000017941 */ /* 0x000fea0003800000 */
.L_x_17860:
        /* <DEDUP_REMOVED lines=8> */
.L_x_17856:
        /* <DEDUP_REMOVED lines=12> */
.L_x_17865:
[----:B------:R-:W-:-:S07]  /*10670*/  MOV R64, R63 ;  /* 0x0000003f00407202 */ /* 0x000fce0000000f00 */
.L_x_17866:
[----:B------:R-:W-:Y:S05]  /*10680*/  BSYNC B1 ;  /* 0x0000000000017941 */ /* 0x000fea0003800000 */
.L_x_17864:
        /* <DEDUP_REMOVED lines=16> */
.L_x_17870:
[----:B------:R-:W-:Y:S05]  /*10790*/  BSYNC B2 ;  /* 0x0000000000027941 */ /* 0x000fea0003800000 */
.L_x_17869:
        /* <DEDUP_REMOVED lines=44> */
.L_x_17868:
[----:B------:R-:W-:Y:S05]  /*10a60*/  BSYNC B1 ;  /* 0x0000000000017941 */ /* 0x000fea0003800000 */
.L_x_17867:
        /* <DEDUP_REMOVED lines=11> */
.L_x_17871:
        /* <DEDUP_REMOVED lines=12> */
.L_x_17874:
[----:B------:R-:W-:-:S07]  /*10be0*/  IMAD.MOV.U32 R8, RZ, RZ, R63 ;  /* 0x000000ffff087224 */ /* 0x000fce00078e003f */
.L_x_17875:
[----:B------:R-:W-:Y:S05]  /*10bf0*/  BSYNC B1 ;  /* 0x0000000000017941 */ /* 0x000fea0003800000 */
.L_x_17873:
        /* <DEDUP_REMOVED lines=16> */
.L_x_17879:
[----:B------:R-:W-:Y:S05]  /*10d00*/  BSYNC B2 ;  /* 0x0000000000027941 */ /* 0x000fea0003800000 */
.L_x_17878:
        /* <DEDUP_REMOVED lines=44> */
.L_x_17877:
[----:B------:R-:W-:Y:S05]  /*10fd0*/  BSYNC B1 ;  /* 0x0000000000017941 */ /* 0x000fea0003800000 */
.L_x_17876:
        /* <DEDUP_REMOVED lines=8> */
.L_x_17872:
        /* <DEDUP_REMOVED lines=12> */
.L_x_17881:
[----:B------:R-:W-:-:S07]  /*11120*/  MOV R64, R63 ;  /* 0x0000003f00407202 */ /* 0x000fce0000000f00 */
.L_x_17882:
[----:B------:R-:W-:Y:S05]  /*11130*/  BSYNC B1 ;  /* 0x0000000000017941 */ /* 0x000fea0003800000 */
.L_x_17880:
        /* <DEDUP_REMOVED lines=16> */
.L_x_17886:
[----:B------:R-:W-:Y:S05]  /*11240*/  BSYNC B2 ;  /* 0x0000000000027941 */ /* 0x000fea0003800000 */
.L_x_17885:
        /* <DEDUP_REMOVED lines=44> */
.L_x_17884:
[----:B------:R-:W-:Y:S05]  /*11510*/  BSYNC B1 ;  /* 0x0000000000017941 */ /* 0x000fea0003800000 */
.L_x_17883:
        /* <DEDUP_REMOVED lines=11> */
.L_x_17887:
        /* <DEDUP_REMOVED lines=12> */
.L_x_17890:
[----:B------:R-:W-:-:S07]  /*11690*/  IMAD.MOV.U32 R7, RZ, RZ, R63 ;  /* 0x000000ffff077224 */ /* 0x000fce00078e003f */
.L_x_17891:
[----:B------:R-:W-:Y:S05]  /*116a0*/  BSYNC B1 ;  /* 0x0000000000017941 */ /* 0x000fea0003800000 */
.L_x_17889:
        /* <DEDUP_REMOVED lines=16> */
.L_x_17895:
[----:B------:R-:W-:Y:S05]  /*117b0*/  BSYNC B2 ;  /* 0x0000000000027941 */ /* 0x000fea0003800000 */
.L_x_17894:
        /* <DEDUP_REMOVED lines=44> */
.L_x_17893:
[----:B------:R-:W-:Y:S05]  /*11a80*/  BSYNC B1 ;  /* 0x0000000000017941 */ /* 0x000fea0003800000 */
.L_x_17892:
        /* <DEDUP_REMOVED lines=8> */
.L_x_17888:
        /* <DEDUP_REMOVED lines=12> */
.L_x_17897:
[----:B------:R-:W-:-:S07]  /*11bd0*/  MOV R64, R63 ;  /* 0x0000003f00407202 */ /* 0x000fce0000000f00 */
.L_x_17898:
[----:B------:R-:W-:Y:S05]  /*11be0*/  BSYNC B1 ;  /* 0x0000000000017941 */ /* 0x000fea0003800000 */
.L_x_17896:
        /* <DEDUP_REMOVED lines=16> */
.L_x_17902:
[----:B------:R-:W-:Y:S05]  /*11cf0*/  BSYNC B2 ;  /* 0x0000000000027941 */ /* 0x000fea0003800000 */
.L_x_17901:
        /* <DEDUP_REMOVED lines=44> */
.L_x_17900:
[----:B------:R-:W-:Y:S05]  /*11fc0*/  BSYNC B1 ;  /* 0x0000000000017941 */ /* 0x000fea0003800000 */
.L_x_17899:
        /* <DEDUP_REMOVED lines=11> */
.L_x_17903:
        /* <DEDUP_REMOVED lines=12> */
.L_x_17906:
[----:B------:R-:W-:-:S07]  /*12140*/  IMAD.MOV.U32 R6, RZ, RZ, R63 ;  /* 0x000000ffff067224 */ /* 0x000fce00078e003f */
.L_x_17907:
[----:B------:R-:W-:Y:S05]  /*12150*/  BSYNC B1 ;  /* 0x0000000000017941 */ /* 0x000fea0003800000 */
.L_x_17905:
        /* <DEDUP_REMOVED lines=16> */
.L_x_17911:
[----:B------:R-:W-:Y:S05]  /*12260*/  BSYNC B2 ;  /* 0x0000000000027941 */ /* 0x000fea0003800000 */
.L_x_17910:
        /* <DEDUP_REMOVED lines=44> */
.L_x_17909:
[----:B------:R-:W-:Y:S05]  /*12530*/  BSYNC B1 ;  /* 0x0000000000017941 */ /* 0x000fea0003800000 */
.L_x_17908:
        /* <DEDUP_REMOVED lines=8> */
.L_x_17904:
[----:B------:R-:W-:Y:S02]  /*125c0*/  ISETP.NE.AND P0, PT, R78, RZ, PT ;  /* 0x000000ff4e00720c */ /* 0x000fe40003f05270 */
        /* <DEDUP_REMOVED lines=26> */
.L_x_17847:
[----:B------:R-:W-:Y:S05]  /*12770*/  BSYNC B0 ;  /* 0x0000000000007941 */ /* 0x000fea0003800000 */
.L_x_17846:
[----:B0123--:R-:W-:Y:S01]  /*12780*/  FADD.FTZ R58, RZ, R32 ;  /* 0x00000020ff3a7221 */ /* 0x00ffe20000010000 */
[----:B------:R-:W-:Y:S01]  /*12790*/  ISETP.NE.AND P0, PT, R10, RZ, PT ;  /* 0x000000ff0a00720c */ /* 0x000fe20003f05270 */
[----:B------:R-:W-:Y:S01]  /*127a0*/  UMOV UR14, 0xffffffff ;  /* 0xffffffff000e7882 */ /* 0x000fe20000000000 */
[C---:B------:R-:W-:Y:S01]  /*127b0*/  ISETP.GT.U32.AND P5, PT, R72.reuse, 0x1ff, PT ;  /* 0x000001ff4800780c */ /* 0x040fe20003fa4070 */
[----:B------:R-:W-:Y:S01]  /*127c0*/  FADD.FTZ R57, R33, R58 ;  /* 0x0000003a21397221 */ /* 0x000fe20000010000 */
[C---:B------:R-:W-:Y:S02]  /*127d0*/  ISETP.GT.U32.AND P4, PT, R72.reuse, 0x2ff, PT ;  /* 0x000002ff4800780c */ /* 0x040fe40003f84070 */
[----:B------:R-:W-:Y:S01]  /*127e0*/  ISETP.GT.U32.AND P3, PT, R72, 0x3ff, PT ;  /* 0x000003ff4800780c */ /* 0x000fe20003f64070 */
[----:B------:R-:W-:Y:S01]  /*127f0*/  FADD.FTZ R58, R34, R57 ;  /* 0x00000039223a7221 */ /* 0x000fe20000010000 */
[----:B------:R-:W-:Y:S02]  /*12800*/  ISETP.GT.U32.AND P2, PT, R72, 0x4ff, PT ;  /* 0x000004ff4800780c */ /* 0x000fe40003f44070 */
[----:B------:R-:W-:Y:S01]  /*12810*/  LOP3.LUT P1, RZ, R56, 0xff, RZ, 0xc0, !PT ;  /* 0x000000ff38ff7812 */ /* 0x000fe2000782c0ff */
[----:B------:R-:W-:Y:S01]  /*12820*/  FADD.FTZ R58, R35, R58 ;  /* 0x0000003a233a7221 */ /* 0x000fe20000010000 */
[----:B------:R-:W-:-:S04]  /*12830*/  LOP3.LUT P6, RZ, R76, 0x1f, RZ, 0xc0, !PT ;  /* 0x0000001f4cff7812 */ /* 0x000fc800078cc0ff */
[----:B------:R-:W-:Y:S02]  /*12840*/  FSEL R57, R58, RZ, P0 ;  /* 0x000000ff3a397208 */ /* 0x000fe40000000000 */
        /* <DEDUP_REMOVED lines=16> */
[----:B------:R-:W-:Y:S01]  /*12950*/  @P2 FADD.FTZ R57, R51, R58 ;  /* 0x0000003a33392221 */ /* 0x000fe20000010000 */
        /* <DEDUP_REMOVED lines=8> */
[----:B------:R-:W0:Y:S01]  /*129e0*/  SHFL.BFLY PT, R56, R57, 0x1, 0x1f ;  /* 0x0c201f0039387f89 */ /* 0x000e2200000e0000 */
[----:B------:R-:W-:Y:S01]  /*129f0*/  ISETP.NE.AND P6, PT, R10, RZ, PT ;  /* 0x000000ff0a00720c */ /* 0x000fe20003fc5270 */
        /* <DEDUP_REMOVED lines=68> */
.L_x_17936:
[----:B------:R-:W-:Y:S01]  /*12e40*/  LOP3.LUT P0, RZ, R76, 0x1f, RZ, 0xc0, !PT ;  /* 0x0000001f4cff7812 */ /* 0x000fe2000780c0ff */
[----:B------:R-:W-:Y:S05]  /*12e50*/  WARPSYNC.ALL ;  /* 0x0000000000007948 */ /* 0x000fea0003800000 */
[----:B------:R-:W-:Y:S02]  /*12e60*/  LOP3.LUT R58, R58, 0x7, RZ, 0xc0, !PT ;  /* 0x000000073a3a7812 */ /* 0x000fe400078ec0ff */
[----:B------:R-:W-:-:S05]  /*12e70*/  LOP3.LUT R80, R76, 0x1f, RZ, 0xc0, !PT ;  /* 0x0000001f4c507812 */ /* 0x000fca00078ec0ff */
[----:B------:R-:W2:Y:S01]  /*12e80*/  @!P0 S2R R78, SR_CgaCtaId ;  /* 0x00000000004e8919 */ /* 0x000ea20000008800 */
[----:B------:R-:W-:-:S04]  /*12e90*/  @!P0 MOV R57, 0x400 ;  /* 0x0000040000398802 */ /* 0x000fc80000000f00 */
[----:B--2---:R-:W-:Y:S01]  /*12ea0*/  @!P0 LEA R79, R78, R57, 0x18 ;  /* 0x000000394e4f8211 */ /* 0x004fe200078ec0ff */
[----:B------:R-:W-:Y:S02]  /*12eb0*/  @!P0 IMAD.IADD R78, R59, 0x1, R58 ;  /* 0x000000013b4e8824 */ /* 0x000fe400078e023a */
[----:B-1----:R-:W-:-:S03]  /*12ec0*/  FADD.FTZ R57, R81, R82 ;  /* 0x0000005251397221 */ /* 0x002fc60000010000 */
[----:B------:R-:W-:-:S05]  /*12ed0*/  @!P0 LEA R78, R78, R79, 0x3 ;  /* 0x0000004f4e4e8211 */ /* 0x000fca00078e18ff */
[----:B------:R1:W-:Y:S01]  /*12ee0*/  @!P0 STS.64 [R78], R56 ;  /* 0x000000384e008388 */ /* 0x0003e20000000a00 */
[----:B------:R-:W-:-:S03]  /*12ef0*/  ISETP.GT.U32.AND P0, PT, R80, 0x7, PT ;  /* 0x000000075000780c */ /* 0x000fc60003f04070 */
[----:B------:R-:W2:Y:S10]  /*12f00*/  LDL R83, [R1] ;  /* 0x0000000001537983 */ /* 0x000eb40000100800 */
[----:B-1----:R-:W-:Y:S01]  /*12f10*/  @!P0 MOV R56, 0x400 ;  /* 0x0000040000388802 */ /* 0x002fe20000000f00 */
[----:B------:R-:W-:Y:S01]  /*12f20*/  @!P0 IMAD.IADD R59, R59, 0x1, R80 ;  /* 0x000000013b3b8824 */ /* 0x000fe200078e0250 */
[----:B------:R-:W-:Y:S01]  /*12f30*/  BAR.SYNC.DEFER_BLOCKING 0x0 ;  /* 0x0000000000007b1d */ /* 0x000fe20000010000 */
[----:B------:R-:W-:-:S05]  /*12f40*/  ISETP.NE.AND P2, PT, R10, RZ, PT ;  /* 0x000000ff0a00720c */ /* 0x000fca0003f45270 */
[----:B------:R-:W-:Y:S01]  /*12f50*/  BSSY B0, `(.L_x_17913) ;  /* 0x000005c000007945 */ /* 0x000fe20003800000 */
[----:B------:R-:W1:Y:S02]  /*12f60*/  @!P0 S2R R57, SR_CgaCtaId ;  /* 0x0000000000398919 */ /* 0x000e640000008800 */
[----:B-1----:R-:W-:Y:S02]  /*12f70*/  @!P0 LEA R78, R57, R56, 0x18 ;  /* 0x00000038394e8211 */ /* 0x002fe400078ec0ff */
[----:B------:R-:W-:Y:S02]  /*12f80*/  CS2R R56, SRZ ;  /* 0x0000000000387805 */ /* 0x000fe4000001ff00 */
[----:B------:R-:W-:Y:S01]  /*12f90*/  @!P0 LEA R79, R59, R78, 0x3 ;  /* 0x0000004e3b4f8211 */ /* 0x000fe200078e18ff */
[----:B------:R-:W-:-:S04]  /*12fa0*/  IMAD.MOV.U32 R78, RZ, RZ, RZ ;  /* 0x000000ffff4e7224 */ /* 0x000fc800078e00ff */
[----:B------:R-:W1:Y:S04]  /*12fb0*/  @!P0 LDS.64 R56, [R79] ;  /* 0x000000004f388984 */ /* 0x000e680000000a00 */
[----:B-1----:R-:W-:Y:S01]  /*12fc0*/  SHFL.DOWN PT, R59, R56, 0x4, 0x1f ;  /* 0x08801f00383b7f89 */ /* 0x002fe200000e0000 */
[----:B--2---:R-:W-:Y:S02]  /*12fd0*/  @!P0 MOV R78, R83 ;  /* 0x00000053004e8202 */ /* 0x004fe40000000f00 */
[----:B------:R-:W-:Y:S02]  /*12fe0*/  PLOP3.LUT P0, PT, PT, PT, UP0, 0x40, 0x0 ;  /* 0x000000000000781c */ /* 0x000fe40003f0e808 */
[----:B------:R-:W-:Y:S01]  /*12ff0*/  I2FP.F32.S32 R84, R78 ;  /* 0x0000004e00547245 */ /* 0x000fe20000201400 */
[----:B------:R-:W1:Y:S02]  /*13000*/  SHFL.DOWN PT, R83, R78, 0x4, 0x1f ;  /* 0x08801f004e537f89 */ /* 0x000e6400000e0000 */
[----:B-1----:R-:W-:Y:S01]  /*13010*/  IMAD.IADD R80, R83, 0x1, R78 ;  /* 0x0000000153507824 */ /* 0x002fe200078e024e */
[----:B------:R-:W-:-:S04]  /*13020*/  I2FP.F32.S32 R83, R83 ;  /* 0x0000005300537245 */ /* 0x000fc80000201400 */
[----:B0-----:R-:W-:Y:S01]  /*13030*/  I2FP.F32.S32 R81, R80 ;  /* 0x0000005000517245 */ /* 0x001fe20000201400 */
[----:B------:R-:W0:Y:S01]  /*13040*/  SHFL.DOWN PT, R121, R80, 0x2, 0x1f ;  /* 0x08401f0050797f89 */ /* 0x000e2200000e0000 */
[C---:B------:R-:W-:Y:S02]  /*13050*/  FMUL.FTZ R79, R59.reuse, R83 ;  /* 0x000000533b4f7220 */ /* 0x040fe40000410000 */
[----:B------:R-:W1:Y:S02]  /*13060*/  MUFU.RCP R82, R81 ;  /* 0x0000005100527308 */ /* 0x000e640000001000 */
[----:B------:R-:W-:Y:S01]  /*13070*/  FFMA.FTZ R79, R84, R56, R79 ;  /* 0x00000038544f7223 */ /* 0x000fe2000001004f */
[----:B------:R-:W-:-:S04]  /*13080*/  FADD.FTZ R56, -R59, R56 ;  /* 0x000000383b387221 */ /* 0x000fc80000010100 */
[----:B------:R-:W-:-:S04]  /*13090*/  FMUL.FTZ R56, R56, R56 ;  /* 0x0000003838387220 */ /* 0x000fc80000410000 */
[----:B------:R-:W-:Y:S02]  /*130a0*/  FMUL.FTZ R56, R56, R84 ;  /* 0x0000005438387220 */ /* 0x000fe40000410000 */
[----:B------:R-:W2:Y:S02]  /*130b0*/  LDC R84, c[0x0][0x2d8] ;  /* 0x0000b600ff547b82 */ /* 0x000ea40000000800 */
[----:B------:R-:W-:Y:S01]  /*130c0*/  FMUL.FTZ R56, R56, R83 ;  /* 0x0000005338387220 */ /* 0x000fe20000410000 */
[----:B-1----:R-:W-:Y:S01]  /*130d0*/  FMUL.FTZ R85, R82, R79 ;  /* 0x0000004f52557220 */ /* 0x002fe20000410000 */
[----:B0-----:R-:W-:-:S04]  /*130e0*/  IADD3 R79, R80, R121, RZ ;  /* 0x00000079504f7210 */ /* 0x001fc80007ffe0ff */
[----:B------:R-:W0:Y:S01]  /*130f0*/  SHFL.DOWN PT, R86, R85, 0x2, 0x1f ;  /* 0x08401f0055567f89 */ /* 0x000e2200000e0000 */
[----:B------:R-:W-:Y:S02]  /*13100*/  I2FP.F32.S32 R120, R121 ;  /* 0x0000007900787245 */ /* 0x000fe40000201400 */
[----:B------:R-:W-:Y:S01]  /*13110*/  I2FP.F32.S32 R118, R79 ;  /* 0x0000004f00767245 */ /* 0x000fe20000201400 */
[----:B------:R-:W1:Y:S03]  /*13120*/  SHFL.DOWN PT, R124, R79, 0x1, 0x1f ;  /* 0x08201f004f7c7f89 */ /* 0x000e6600000e0000 */
[----:B------:R-:W3:Y:S01]  /*13130*/  MUFU.RCP R119, R118 ;  /* 0x0000007600777308 */ /* 0x000ee20000001000 */
[----:B0-----:R-:W-:-:S04]  /*13140*/  FMUL.FTZ R78, R86, R120 ;  /* 0x00000078564e7220 */ /* 0x001fc80000410000 */
[----:B------:R-:W-:Y:S01]  /*13150*/  FFMA.FTZ R78, R81, R85, R78 ;  /* 0x00000055514e7223 */ /* 0x000fe2000001004e */
[----:B------:R-:W-:-:S03]  /*13160*/  FADD.FTZ R85, R85, -R86 ;  /* 0x8000005655557221 */ /* 0x000fc60000010000 */
[----:B---3--:R-:W-:Y:S01]  /*13170*/  FMUL.FTZ R121, R119, R78 ;  /* 0x0000004e77797220 */ /* 0x008fe20000410000 */
[----:B-1----:R-:W-:Y:S01]  /*13180*/  IMAD.IADD R78, R79, 0x1, R124 ;  /* 0x000000014f4e7824 */ /* 0x002fe200078e027c */
[----:B------:R-:W-:-:S03]  /*13190*/  I2FP.F32.S32 R124, R124 ;  /* 0x0000007c007c7245 */ /* 0x000fc60000201400 */
[----:B------:R-:W0:Y:S01]  /*131a0*/  SHFL.DOWN PT, R122, R121, 0x1, 0x1f ;  /* 0x08201f00797a7f89 */ /* 0x000e2200000e0000 */
[----:B------:R-:W-:-:S06]  /*131b0*/  I2FP.F32.S32 R123, R78 ;  /* 0x0000004e007b7245 */ /* 0x000fcc0000201400 */
[----:B------:R-:W1:Y:S01]  /*131c0*/  MUFU.RCP R123, R123 ;  /* 0x0000007b007b7308 */ /* 0x000e620000001000 */
[----:B0-----:R-:W-:-:S04]  /*131d0*/  FMUL.FTZ R125, R122, R124 ;  /* 0x0000007c7a7d7220 */ /* 0x001fc80000410000 */
[----:B------:R-:W-:Y:S01]  /*131e0*/  FFMA.FTZ R78, R118, R121, R125 ;  /* 0x00000079764e7223 */ /* 0x000fe2000001007d */
[----:B------:R-:W-:Y:S01]  /*131f0*/  FADD.FTZ R121, R121, -R122 ;  /* 0x8000007a79797221 */ /* 0x000fe20000010000 */
[----:B------:R-:W0:Y:S02]  /*13200*/  SHFL.DOWN PT, R125, R57, 0x4, 0x1f ;  /* 0x08801f00397d7f89 */ /* 0x000e2400000e0000 */
[----:B-1----:R-:W-:Y:S01]  /*13210*/  FMUL.FTZ R78, R123, R78 ;  /* 0x0000004e7b4e7220 */ /* 0x002fe20000410000 */
[----:B------:R-:W-:-:S04]  /*13220*/  FMUL.FTZ R121, R121, R121 ;  /* 0x0000007979797220 */ /* 0x000fc80000410000 */
[----:B------:R-:W-:Y:S01]  /*13230*/  FMUL.FTZ R121, R118, R121 ;  /* 0x0000007976797220 */ /* 0x000fe20000410000 */
[----:B------:R-:W1:Y:S03]  /*13240*/  SHFL.IDX PT, R78, R78, RZ, 0x1f ;  /* 0x00001fff4e4e7589 */ /* 0x000e6600000e0000 */
[----:B------:R-:W-:Y:S01]  /*13250*/  FMUL.FTZ R121, R121, R124 ;  /* 0x0000007c79797220 */ /* 0x000fe20000410000 */
[----:B0-----:R-:W-:-:S04]  /*13260*/  FADD.FTZ R125, R125, R57 ;  /* 0x000000397d7d7221 */ /* 0x001fc80000010000 */
[----:B------:R-:W-:Y:S01]  /*13270*/  FFMA.FTZ R56, R82, R56, R125 ;  /* 0x0000003852387223 */ /* 0x000fe2000001007d */
[----:B------:R-:W-:Y:S01]  /*13280*/  FMUL.FTZ R82, R85, R85 ;  /* 0x0000005555527220 */ /* 0x000fe20000410000 */
[----:B-1----:R-:W-:-:S03]  /*13290*/  FMUL.FTZ R79, R78, R78 ;  /* 0x0000004e4e4f7220 */ /* 0x002fc60000410000 */
[----:B------:R-:W0:Y:S01]  /*132a0*/  SHFL.DOWN PT, R59, R56, 0x2, 0x1f ;  /* 0x08401f00383b7f89 */ /* 0x000e2200000e0000 */
[----:B------:R-:W-:Y:S01]  /*132b0*/  FMUL.FTZ R81, R81, R82 ;  /* 0x0000005251517220 */ /* 0x000fe20000410000 */
[----:B------:R-:W-:-:S03]  /*132c0*/  FSEL R79, R79, RZ, !P0 ;  /* 0x000000ff4f4f7208 */ /* 0x000fc60004000000 */
[----:B------:R-:W-:Y:S01]  /*132d0*/  FMUL.FTZ R81, R81, R120 ;  /* 0x0000007851517220 */ /* 0x000fe20000410000 */
[----:B------:R-:W-:-:S04]  /*132e0*/  PLOP3.LUT P0, PT, PT, PT, UP0, 0x40, 0x0 ;  /* 0x000000000000781c */ /* 0x000fc80003f0e808 */
[----:B------:R-:W-:Y:S02]  /*132f0*/  FSEL R80, R78, RZ, P0 ;  /* 0x000000ff4e507208 */ /* 0x000fe40000000000 */
[----:B------:R-:W-:Y:S01]  /*13300*/  LOP3.LUT P0, RZ, R58, 0x1f, R76, 0xf8, !PT ;  /* 0x0000001f3aff7812 */ /* 0x000fe2000780f84c */
[----:B0-----:R-:W-:-:S12]  /*13310*/  FADD.FTZ R82, R56, R59 ;  /* 0x0000003b38527221 */ /* 0x001fd80000010000 */
[----:B------:R-:W0:Y:S01]  /*13320*/  @!P0 LDC.64 R58, c[0x0][0x250] ;  /* 0x00009400ff3a8b82 */ /* 0x000e220000000a00 */
[----:B------:R-:W-:-:S05]  /*13330*/  FFMA.FTZ R81, R119, R81, R82 ;  /* 0x0000005177517223 */ /* 0x000fca0000010052 */
[----:B------:R-:W1:Y:S02]  /*13340*/  SHFL.DOWN PT, R82, R81, 0x1, 0x1f ;  /* 0x08201f0051527f89 */ /* 0x000e6400000e0000 */
[----:B------:R-:W3:Y:S01]  /*13350*/  @!P0 LDC.64 R56, c[0x0][0x258] ;  /* 0x00009600ff388b82 */ /* 0x000ee20000000a00 */
[----:B0-----:R-:W-:-:S05]  /*13360*/  @!P0 IMAD.WIDE R58, R71, 0x4, R58 ;  /* 0x00000004473a8825 */ /* 0x001fca00078e023a */
[----:B------:R-:W-:Y:S01]  /*13370*/  @!P0 STG.E desc[UR4][R58.64], R78 ;  /* 0x0000004e3a008986 */ /* 0x000fe2000c101904 */
[----:B-1----:R-:W-:Y:S01]  /*13380*/  FADD.FTZ R82, R81, R82 ;  /* 0x0000005251527221 */ /* 0x002fe20000010000 */
[----:B---3--:R-:W-:-:S04]  /*13390*/  @!P0 IMAD.WIDE R56, R71, 0x4, R56 ;  /* 0x0000000447388825 */ /* 0x008fc800078e0238 */
[----:B------:R-:W-:-:S05]  /*133a0*/  FFMA.FTZ R82, R123, R121, R82 ;  /* 0x000000797b527223 */ /* 0x000fca0000010052 */
[----:B------:R-:W2:Y:S02]  /*133b0*/  SHFL.IDX PT, R83, R82, RZ, 0x1f ;  /* 0x00001fff52537589 */ /* 0x000ea400000e0000 */
[----:B--2---:R-:W-:-:S04]  /*133c0*/  FFMA.FTZ R84, R83, UR15, R84 ;  /* 0x0000000f53547c23 */ /* 0x004fc80008010054 */
[----:B------:R-:W-:-:S04]  /*133d0*/  FADD.FTZ R79, R84, R79 ;  /* 0x0000004f544f7221 */ /* 0x000fc80000010000 */
[----:B------:R-:W0:Y:S02]  /*133e0*/  MUFU.RSQ R81, R79 ;  /* 0x0000004f00517308 */ /* 0x000e240000001400 */
[----:B0-----:R0:W-:Y:S01]  /*133f0*/  @!P0 STG.E desc[UR4][R56.64], R81 ;  /* 0x0000005138008986 */ /* 0x0011e2000c101904 */
[----:B------:R-:W-:Y:S05]  /*13400*/  @!P2 BRA `(.L_x_17914) ;  /* 0x000000000040a947 */ /* 0x000fea0003800000 */
[----:B------:R-:W1:Y:S01]  /*13410*/  LDC.64 R78, c[0x0][0x2b8] ;  /* 0x0000ae00ff4e7b82 */ /* 0x000e620000000a00 */
        /* <DEDUP_REMOVED lines=15> */
.L_x_17914:
[----:B------:R-:W-:Y:S05]  /*13510*/  BSYNC B0 ;  /* 0x0000000000007941 */ /* 0x000fea0003800000 */
.L_x_17913:
[----:B------:R-:W-:Y:S01]  /*13520*/  ISETP.NE.AND P0, PT, R5, RZ, PT ;  /* 0x000000ff0500720c */ /* 0x000fe20003f05270 */
[----:B------:R-:W-:-:S12]  /*13530*/  BSSY B0, `(.L_x_17915) ;  /* 0x0000012000007945 */ /* 0x000fd80003800000 */
[----:B------:R-:W-:Y:S05]  /*13540*/  @!P0 BRA `(.L_x_17916) ;  /* 0x0000000000408947 */ /* 0x000fea0003800000 */
[----:B-1----:R-:W1:Y:S01]  /*13550*/  LDC.64 R78, c[0x0][0x2b8] ;  /* 0x0000ae00ff4e7b82 */ /* 0x002e620000000a00 */
        /* <DEDUP_REMOVED lines=13> */
[----:B------:R-:W-:Y:S01]  /*13630*/  VIADD R77, R77, 0x100 ;  /* 0x000001004d4d7836 */ /* 0x000fe20000000000 */
[----:B------:R2:W-:Y:S06]  /*13640*/  STG.E.128 desc[UR4][R78.64], R56 ;  /* 0x000000384e007986 */ /* 0x0005ec000c101d04 */
.L_x_17916:
[----:B------:R-:W-:Y:S05]  /*13650*/  BSYNC B0 ;  /* 0x0000000000007941 */ /* 0x000fea0003800000 */
.L_x_17915:
[----:B------:R-:W-:Y:S01]  /*13660*/  ISETP.NE.AND P0, PT, R4, RZ, PT ;  /* 0x000000ff0400720c */ /* 0x000fe20003f05270 */
[----:B------:R-:W-:-:S12]  /*13670*/  BSSY B0, `(.L_x_17917) ;  /* 0x0000012000007945 */ /* 0x000fd80003800000 */
[----:B------:R-:W-:Y:S05]  /*13680*/  @!P0 BRA `(.L_x_17918) ;  /* 0x0000000000408947 */ /* 0x000fea0003800000 */
[----:B-12---:R-:W1:Y:S01]  /*13690*/  LDC.64 R78, c[0x0][0x2b8] ;  /* 0x0000ae00ff4e7b82 */ /* 0x006e620000000a00 */
        /* <DEDUP_REMOVED lines=15> */
.L_x_17918:
[----:B------:R-:W-:Y:S05]  /*13790*/  BSYNC B0 ;  /* 0x0000000000007941 */ /* 0x000fea0003800000 */
.L_x_17917:
[----:B------:R-:W-:Y:S01]  /*137a0*/  ISETP.NE.AND P0, PT, R3, RZ, PT ;  /* 0x000000ff0300720c */ /* 0x000fe20003f05270 */
[----:B------:R-:W-:-:S12]  /*137b0*/  BSSY B0, `(.L_x_17919) ;  /* 0x0000012000007945 */ /* 0x000fd80003800000 */
[----:B------:R-:W-:Y:S05]  /*137c0*/  @!P0 BRA `(.L_x_17920) ;  /* 0x0000000000408947 */ /* 0x000fea0003800000 */
[----:B-123--:R-:W1:Y:S01]  /*137d0*/  LDC.64 R78, c[0x0][0x2b8] ;  /* 0x0000ae00ff4e7b82 */ /* 0x00ee620000000a00 */
        /* <DEDUP_REMOVED lines=15> */
.L_x_17920:
[----:B------:R-:W-:Y:S05]  /*138d0*/  BSYNC B0 ;  /* 0x0000000000007941 */ /* 0x000fea0003800000 */
.L_x_17919:
[----:B------:R-:W-:Y:S01]  /*138e0*/  ISETP.NE.AND P0, PT, R2, RZ, PT ;  /* 0x000000ff0200720c */ /* 0x000fe20003f05270 */
        /* <DEDUP_REMOVED lines=18> */
.L_x_17922:
[----:B------:R-:W-:Y:S05]  /*13a10*/  BSYNC B0 ;  /* 0x0000000000007941 */ /* 0x000fea0003800000 */
.L_x_17921:
[----:B------:R-:W-:Y:S01]  /*13a20*/  ISETP.NE.AND P0, PT, R0, RZ, PT ;  /* 0x000000ff0000720c */ /* 0x000fe20003f05270 */
        /* <DEDUP_REMOVED lines=15> */
[----:B0-----:R-:W-:-:S05]  /*13b20*/  IMAD.WIDE.U32 R78, R77, 0x10, R78 ;  /* 0x000000104d4e7825 */ /* 0x001fca00078e004e */
[----:B------:R0:W-:Y:S02]  /*13b30*/  STG.E.128 desc[UR4][R78.64], R56 ;  /* 0x000000384e007986 */ /* 0x0001e4000c101d04 */
.L_x_17924:
[----:B------:R-:W-:Y:S05]  /*13b40*/  BSYNC B0 ;  /* 0x0000000000007941 */ /* 0x000fea0003800000 */
.L_x_17923:
[----:B------:R-:W-:Y:S01]  /*13b50*/  VIADD R71, R71, UR18 ;  /* 0x0000001247477c36 */ /* 0x000fe20008000000 */
[----:B01234-:R-:W-:-:S04]  /*13b60*/  SEL R56, RZ, 0x1, P1 ;  /* 0x00000001ff387807 */ /* 0x01ffc80000800000 */
[----:B------:R-:W-:-:S13]  /*13b70*/  ISETP.GE.AND P0, PT, R71, UR19, PT ;  /* 0x0000001347007c0c */ /* 0x000fda000bf06270 */
[----:B------:R-:W-:Y:S05]  /*13b80*/  @!P0 BRA `(.L_x_17925) ;  /* 0xfffffed400e88947 */ /* 0x000fea000383ffff */
[----:B------:R-:W-:Y:S05]  /*13b90*/  EXIT ;  /* 0x000000000000794d */ /* 0x000fea0003800000 */
.L_x_17912:
[----:B------:R-:W-:Y:S01]  /*13ba0*/  HFMA2.MMA R86, -RZ, RZ, 0, 1.847743988037109375e-06 ;  /* 0x0000001fff567435 */ /* 0x000fe200000001ff */
[----:B------:R-:W-:Y:S01]  /*13bb0*/  MOV R84, R57 ;  /* 0x0000003900547202 */ /* 0x000fe20000000f00 */
[----:B------:R-:W-:Y:S02]  /*13bc0*/  IMAD.MOV.U32 R85, RZ, RZ, 0x1 ;  /* 0x00000001ff557424 */ /* 0x000fe400078e00ff */
[----:B------:R-:W-:-:S07]  /*13bd0*/  IMAD.MOV.U32 R83, RZ, RZ, -0x1 ;  /* 0xffffffffff537424 */ /* 0x000fce00078e00ff */
[----:B------:R-:W-:Y:S05]  /*13be0*/  WARPSYNC.COLLECTIVE R83, `(.L_x_17926) ;  /* 0x0000000053087348 */ /* 0x000fea0003c00000 */
[----:B------:R0:W1:Y:S02]  /*13bf0*/  SHFL.BFLY P6, R82, R84, R85, R86 ;  /* 0x0c00005554527389 */ /* 0x00006400000c0056 */
[----:B01----:R-:W-:Y:S01]  /*13c00*/  ENDCOLLECTIVE ;  /* 0x000000000000791b */ /* 0x003fe20003800000 */
.L_x_17926:
[----:B------:R-:W-:Y:S01]  /*13c10*/  HFMA2.MMA R85, -RZ, RZ, 0, 1.1920928955078125e-07 ;  /* 0x00000002ff557435 */ /* 0x000fe200000001ff */
[----:B------:R-:W-:-:S05]  /*13c20*/  MOV R56, R82 ;  /* 0x0000005200387202 */ /* 0x000fca0000000f00 */
[----:B------:R-:W-:-:S04]  /*13c30*/  FADD.FTZ R78, R57, R56 ;  /* 0x00000038394e7221 */ /* 0x000fc80000010000 */
[----:B------:R-:W-:-:S07]  /*13c40*/  IMAD.MOV.U32 R84, RZ, RZ, R78 ;  /* 0x000000ffff547224 */ /* 0x000fce00078e004e */
[----:B------:R-:W-:Y:S05]  /*13c50*/  WARPSYNC.COLLECTIVE R83, `(.L_x_17927) ;  /* 0x0000000053087348 */ /* 0x000fea0003c00000 */
[----:B------:R0:W1:Y:S02]  /*13c60*/  SHFL.BFLY P6, R82, R84, R85, R86 ;  /* 0x0c00005554527389 */ /* 0x00006400000c0056 */
[----:B01----:R-:W-:Y:S01]  /*13c70*/  ENDCOLLECTIVE ;  /* 0x000000000000791b */ /* 0x003fe20003800000 */
.L_x_17927:
[----:B------:R-:W-:Y:S02]  /*13c80*/  IMAD.MOV.U32 R85, RZ, RZ, 0x4 ;  /* 0x00000004ff557424 */ /* 0x000fe400078e00ff */
[----:B------:R-:W-:-:S04]  /*13c90*/  IMAD.MOV.U32 R79, RZ, RZ, R82 ;  /* 0x000000ffff4f7224 */ /* 0x000fc800078e0052 */
[----:B------:R-:W-:-:S05]  /*13ca0*/  FADD.FTZ R79, R78, R79 ;  /* 0x0000004f4e4f7221 */ /* 0x000fca0000010000 */
[----:B------:R-:W-:-:S07]  /*13cb0*/  MOV R84, R79 ;  /* 0x0000004f00547202 */ /* 0x000fce0000000f00 */
[----:B------:R-:W-:Y:S05]  /*13cc0*/  WARPSYNC.COLLECTIVE R83, `(.L_x_17928) ;  /* 0x0000000053087348 */ /* 0x000fea0003c00000 */
[----:B------:R0:W1:Y:S02]  /*13cd0*/  SHFL.BFLY P6, R82, R84, R85, R86 ;  /* 0x0c00005554527389 */ /* 0x00006400000c0056 */
[----:B01----:R-:W-:Y:S01]  /*13ce0*/  ENDCOLLECTIVE ;  /* 0x000000000000791b */ /* 0x003fe20003800000 */
.L_x_17928:
[----:B------:R-:W-:Y:S01]  /*13cf0*/  HFMA2.MMA R85, -RZ, RZ, 0, 4.76837158203125e-07 ;  /* 0x00000008ff557435 */ /* 0x000fe200000001ff */
[----:B------:R-:W-:-:S05]  /*13d00*/  MOV R56, R82 ;  /* 0x0000005200387202 */ /* 0x000fca0000000f00 */
[----:B------:R-:W-:-:S04]  /*13d10*/  FADD.FTZ R80, R79, R56 ;  /* 0x000000384f507221 */ /* 0x000fc80000010000 */
[----:B------:R-:W-:-:S07]  /*13d20*/  IMAD.MOV.U32 R84, RZ, RZ, R80 ;  /* 0x000000ffff547224 */ /* 0x000fce00078e0050 */
[----:B------:R-:W-:Y:S05]  /*13d30*/  WARPSYNC.COLLECTIVE R83, `(.L_x_17929) ;  /* 0x0000000053087348 */ /* 0x000fea0003c00000 */
[----:B------:R0:W1:Y:S02]  /*13d40*/  SHFL.BFLY P6, R82, R84, R85, R86 ;  /* 0x0c00005554527389 */ /* 0x00006400000c0056 */
[----:B01----:R-:W-:Y:S01]  /*13d50*/  ENDCOLLECTIVE ;  /* 0x000000000000791b */ /* 0x003fe20003800000 */
.L_x_17929:
[----:B------:R-:W-:Y:S02]  /*13d60*/  IMAD.MOV.U32 R85, RZ, RZ, 0x10 ;  /* 0x00000010ff557424 */ /* 0x000fe400078e00ff */
[----:B------:R-:W-:-:S04]  /*13d70*/  IMAD.MOV.U32 R81, RZ, RZ, R82 ;  /* 0x000000ffff517224 */ /* 0x000fc800078e0052 */
[----:B------:R-:W-:-:S05]  /*13d80*/  FADD.FTZ R81, R80, R81 ;  /* 0x0000005150517221 */ /* 0x000fca0000010000 */
[----:B------:R-:W-:-:S07]  /*13d90*/  MOV R84, R81 ;  /* 0x0000005100547202 */ /* 0x000fce0000000f00 */
[----:B------:R-:W-:Y:S05]  /*13da0*/  WARPSYNC.COLLECTIVE R83, `(.L_x_17930) ;  /* 0x0000000053087348 */ /* 0x000fea0003c00000 */
[----:B------:R0:W1:Y:S02]  /*13db0*/  SHFL.BFLY P6, R82, R84, R85, R86 ;  /* 0x0c00005554527389 */ /* 0x00006400000c0056 */
[----:B01----:R-:W-:Y:S01]  /*13dc0*/  ENDCOLLECTIVE ;  /* 0x000000000000791b */ /* 0x003fe20003800000 */
.L_x_17930:
[----:B------:R-:W-:Y:S01]  /*13dd0*/  HFMA2.MMA R85, -RZ, RZ, 0, 5.9604644775390625e-08 ;  /* 0x00000001ff557435 */ /* 0x000fe200000001ff */
[----:B------:R-:W-:Y:S02]  /*13de0*/  MOV R56, R82 ;  /* 0x0000005200387202 */ /* 0x000fe40000000f00 */
[----:B------:R-:W-:-:S03]  /*13df0*/  ISETP.NE.AND P6, PT, R10, RZ, PT ;  /* 0x000000ff0a00720c */ /* 0x000fc60003fc5270 */
        /* <DEDUP_REMOVED lines=55> */
.L_x_17931:
[----:B------:R-:W-:Y:S02]  /*14170*/  IMAD.MOV.U32 R85, RZ, RZ, 0x2 ;  /* 0x00000002ff557424 */ /* 0x000fe400078e00ff */
[----:B------:R-:W-:-:S04]  /*14180*/  IMAD.MOV.U32 R78, RZ, RZ, R82 ;  /* 0x000000ffff4e7224 */ /* 0x000fc800078e0052 */
[----:B------:R-:W-:-:S05]  /*14190*/  FADD.FTZ R78, R57, R78 ;  /* 0x0000004e394e7221 */ /* 0x000fca0000010000 */
[----:B------:R-:W-:-:S07]  /*141a0*/  MOV R84, R78 ;  /* 0x0000004e00547202 */ /* 0x000fce0000000f00 */
[----:B------:R-:W-:Y:S05]  /*141b0*/  WARPSYNC.COLLECTIVE R83, `(.L_x_17932) ;  /* 0x0000000053087348 */ /* 0x000fea0003c00000 */
[----:B------:R0:W1:Y:S02]  /*141c0*/  SHFL.BFLY P6, R82, R84, R85, R86 ;  /* 0x0c00005554527389 */ /* 0x00006400000c0056 */
[----:B01----:R-:W-:Y:S01]  /*141d0*/  ENDCOLLECTIVE ;  /* 0x000000000000791b */ /* 0x003fe20003800000 */
.L_x_17932:
[----:B------:R-:W-:Y:S01]  /*141e0*/  HFMA2.MMA R85, -RZ, RZ, 0, 2.384185791015625e-07 ;  /* 0x00000004ff557435 */ /* 0x000fe200000001ff */
[----:B------:R-:W-:-:S05]  /*141f0*/  MOV R79, R82 ;  /* 0x00000052004f7202 */ /* 0x000fca0000000f00 */
[----:B------:R-:W-:-:S04]  /*14200*/  FADD.FTZ R79, R78, R79 ;  /* 0x0000004f4e4f7221 */ /* 0x000fc80000010000 */
[----:B------:R-:W-:-:S07]  /*14210*/  IMAD.MOV.U32 R84, RZ, RZ, R79 ;  /* 0x000000ffff547224 */ /* 0x000fce00078e004f */
[----:B------:R-:W-:Y:S05]  /*14220*/  WARPSYNC.COLLECTIVE R83, `(.L_x_17933) ;  /* 0x0000000053087348 */ /* 0x000fea0003c00000 */
[----:B------:R0:W1:Y:S02]  /*14230*/  SHFL.BFLY P6, R82, R84, R85, R86 ;  /* 0x0c00005554527389 */ /* 0x00006400000c0056 */
[----:B01----:R-:W-:Y:S01]  /*14240*/  ENDCOLLECTIVE ;  /* 0x000000000000791b */ /* 0x003fe20003800000 */
.L_x_17933:
[----:B------:R-:W-:Y:S02]  /*14250*/  IMAD.MOV.U32 R85, RZ, RZ, 0x8 ;  /* 0x00000008ff557424 */ /* 0x000fe400078e00ff */
[----:B------:R-:W-:-:S04]  /*14260*/  IMAD.MOV.U32 R80, RZ, RZ, R82 ;  /* 0x000000ffff507224 */ /* 0x000fc800078e0052 */
[----:B------:R-:W-:-:S05]  /*14270*/  FADD.FTZ R80, R79, R80 ;  /* 0x000000504f507221 */ /* 0x000fca0000010000 */
[----:B------:R-:W-:-:S07]  /*14280*/  MOV R84, R80 ;  /* 0x0000005000547202 */ /* 0x000fce0000000f00 */
[----:B------:R-:W-:Y:S05]  /*14290*/  WARPSYNC.COLLECTIVE R83, `(.L_x_17934) ;  /* 0x0000000053087348 */ /* 0x000fea0003c00000 */
[----:B------:R0:W1:Y:S02]  /*142a0*/  SHFL.BFLY P6, R82, R84, R85, R86 ;  /* 0x0c00005554527389 */ /* 0x00006400000c0056 */
[----:B01----:R-:W-:Y:S01]  /*142b0*/  ENDCOLLECTIVE ;  /* 0x000000000000791b */ /* 0x003fe20003800000 */
.L_x_17934:
[----:B------:R-:W-:Y:S01]  /*142c0*/  HFMA2.MMA R85, -RZ, RZ, 0, 9.5367431640625e-07 ;  /* 0x00000010ff557435 */ /* 0x000fe200000001ff */
[----:B------:R-:W-:-:S05]  /*142d0*/  MOV R81, R82 ;  /* 0x0000005200517202 */ /* 0x000fca0000000f00 */
[----:B------:R-:W-:-:S04]  /*142e0*/  FADD.FTZ R81, R80, R81 ;  /* 0x0000005150517221 */ /* 0x000fc80000010000 */
[----:B------:R-:W-:-:S07]  /*142f0*/  IMAD.MOV.U32 R84, RZ, RZ, R81 ;  /* 0x000000ffff547224 */ /* 0x000fce00078e0051 */
[----:B------:R-:W-:Y:S05]  /*14300*/  WARPSYNC.COLLECTIVE R83, `(.L_x_17935) ;  /* 0x0000000053087348 */ /* 0x000fea0003c00000 */
[----:B------:R0:W1:Y:S02]  /*14310*/  SHFL.BFLY P6, R82, R84, R85, R86 ;  /* 0x0c00005554527389 */ /* 0x00006400000c0056 */
[----:B01----:R-:W-:Y:S01]  /*14320*/  ENDCOLLECTIVE ;  /* 0x000000000000791b */ /* 0x003fe20003800000 */
.L_x_17935:
[----:B------:R-:W-:Y:S05]  /*14330*/  BRA `(.L_x_17936) ;  /* 0xffffffe800c07947 */ /* 0x000fea000383ffff */
.L_x_17937:
        /* <DEDUP_REMOVED lines=12> */
.L_x_20610:


//--------------------- .text._ZN10layer_norm31ln_parallel_residual_fwd_kernelINS_13Kernel_traitsI6__halfffffjLj6144ELj1ELj1ELj8ELj16ENS_18Kernel_traits_baseILj6144ES2_ffffjLj256EEEEELb1ELb1ELb1EEEvNS_9FwdParamsE --------------------------
	.section	.text._ZN10layer_norm31ln_parallel_residual_fwd_kernelINS_13Kernel_traitsI6__halfffffjLj6144ELj1ELj1ELj8ELj16ENS_18Kernel_traits_baseILj6144ES2_ffffjLj256EEEEELb1ELb1ELb1EEEvNS_9FwdParamsE,"ax",@progbits
	.align	128
        .global         _ZN10layer_norm31ln_parallel_residual_fwd_kernelINS_13Kernel_traitsI6__halfffffjLj6144ELj1ELj1ELj8ELj16ENS_18Kernel_traits_baseILj6144ES2_ffffjLj256EEEEELb1ELb1ELb1EEEvNS_9FwdParamsE
        .type           _ZN10layer_norm31ln_parallel_residual_fwd_kernelINS_13Kernel_traitsI6__halfffffjLj6144ELj1ELj1ELj8ELj16ENS_18Kernel_traits_baseILj6144ES2_ffffjLj256EEEEELb1ELb1ELb1EEEvNS_9FwdParamsE,@function
        .size           _ZN10layer_norm31ln_parallel_residual_fwd_kernelINS_13Kernel_traitsI6__halfffffjLj6144ELj1ELj1ELj8ELj16ENS_18Kernel_traits_baseILj6144ES2_ffffjLj256EEEEELb1ELb1ELb1EEEvNS_9FwdParamsE,(.L_x_20611 - _ZN10layer_norm31ln_parallel_residual_fwd_kernelINS_13Kernel_traitsI6__halfffffjLj6144ELj1ELj1ELj8ELj16ENS_18Kernel_traits_baseILj6144ES2_ffffjLj256EEEEELb1ELb1ELb1EEEvNS_9FwdParamsE)
        .other          _ZN10layer_norm31ln_parallel_residual_fwd_kernelINS_13Kernel_traitsI6__halfffffjLj6144ELj1ELj1ELj8ELj16ENS_18Kernel_traits_baseILj6144ES2_ffffjLj256EEEEELb1ELb1ELb1EEEvNS_9FwdParamsE,@"STO_CUDA_ENTRY STV_DEFAULT"
_ZN10layer_norm31ln_parallel_residual_fwd_kernelINS_13Kernel_traitsI6__halfffffjLj6144ELj1ELj1ELj8ELj16ENS_18Kernel_traits_baseILj6144ES2_ffffjLj256EEEEELb1ELb1ELb1EEEvNS_9FwdParamsE:
.text._ZN10layer_norm31ln_parallel_residual_fwd_kernelINS_13Kernel_traitsI6__halfffffjLj6144ELj1ELj1ELj8ELj16ENS_18Kernel_traits_baseILj6144ES2_ffffjLj256EEEEELb1ELb1ELb1EEEvNS_9FwdParamsE:
        /* <DEDUP_REMOVED lines=56> */
[----:B------:R-:W-:Y:S01]  /*0380*/  IMAD.WIDE.U32 R6, R7, -0x2daee0ad, RZ ;  /* 0xd2511f5307067825 */ /* 0x000fe200078e00ff */
[----:B------:R-:W-:Y:S01]  /*0390*/  SHF.L.U32 R2, R0, 0x3, RZ ;  /* 0x0000000300027819 */ /* 0x000fe200000006ff */
[----:B------:R-:W-:Y:S01]  /*03a0*/  UIADD3 UR33, UR6, 0x1715609d, URZ ;  /* 0x1715609d06217890 */ /* 0x000fe2000fffe03f */
[----:B------:R-:W-:Y:S01]  /*03b0*/  ISETP.NE.U32.AND P0, PT, RZ, UR10, PT ;  /* 0x0000000aff007c0c */ /* 0x000fe2000bf05070 */
[----:B------:R-:W-:Y:S01]  /*03c0*/  IMAD.WIDE.U32 R8, R8, -0x326172a9, RZ ;  /* 0xcd9e8d5708087825 */ /* 0x000fe200078e00ff */
[----:B------:R-:W-:Y:S02]  /*03d0*/  LOP3.LUT R16, R2, 0x7f8, RZ, 0xc0, !PT ;  /* 0x000007f802107812 */ /* 0x000fe400078ec0ff */
[----:B------:R-:W-:Y:S02]  /*03e0*/  ISETP.NE.AND.EX P0, PT, RZ, UR11, PT, P0 ;  /* 0x0000000bff007c0c */ /* 0x000fe4000bf05300 */
[----:B------:R-:W-:-:S02]  /*03f0*/  LOP3.LUT R11, R7, UR34, R4, 0x96, !PT ;  /* 0x00000022070b7c12 */ /* 0x000fc4000f8e9604 */
[----:B------:R-:W-:Y:S02]  /*0400*/  LOP3.LUT R4, R9, UR33, R10, 0x96, !PT ;  /* 0x0000002109047c12 */ /* 0x000fe4000f8e960a */
[----:B------:R-:W-:Y:S01]  /*0410*/  IADD3 R2, P1, R16, UR10, RZ ;  /* 0x0000000a10027c10 */ /* 0x000fe2000ff3e0ff */
[----:B------:R-:W-:Y:S02]  /*0420*/  UIADD3 UR36, UR7, 0x646e171e, URZ ;  /* 0x646e171e07247890 */ /* 0x000fe4000fffe03f */
[----:B------:R-:W-:Y:S01]  /*0430*/  IMAD.WIDE.U32 R4, R4, -0x2daee0ad, RZ ;  /* 0xd2511f5304047825 */ /* 0x000fe200078e00ff */
[----:B------:R-:W-:Y:S02]  /*0440*/  UIADD3 UR35, UR6, -0x4ab325aa, URZ ;  /* 0xb54cda5606237890 */ /* 0x000fe4000fffe03f */
[----:B------:R-:W-:Y:S01]  /*0450*/  UIADD3 UR38, UR7, 0x1fd5c5a3, URZ ;  /* 0x1fd5c5a307267890 */ /* 0x000fe2000fffe03f */
[----:B------:R-:W-:Y:S01]  /*0460*/  IMAD.X R3, RZ, RZ, UR11, P1 ;  /* 0x0000000bff037e24 */ /* 0x000fe200088e06ff */
[----:B------:R-:W-:Y:S01]  /*0470*/  LOP3.LUT R12, R5, UR36, R6, 0x96, !PT ;  /* 0x00000024050c7c12 */ /* 0x000fe2000f8e9606 */
[----:B------:R-:W-:Y:S01]  /*0480*/  IMAD.WIDE.U32 R10, R11, -0x326172a9, RZ ;  /* 0xcd9e8d570b0a7825 */ /* 0x000fe200078e00ff */
[----:B------:R-:W-:Y:S01]  /*0490*/  IADD3 R6, P2, R16, UR8, RZ ;  /* 0x0000000810067c10 */ /* 0x000fe2000ff5e0ff */
[----:B------:R-:W-:Y:S01]  /*04a0*/  ULDC UR10, c[0x0][0x214] ;  /* 0x00008500000a7ab9 */ /* 0x000fe20000000800 */
[----:B------:R0:W5:Y:S04]  /*04b0*/  @P0 LDG.E.64 R28, desc[UR4][R2.64] ;  /* 0x00000004021c0981 */ /* 0x000168000c1e1b00 */
[----:B------:R0:W5:Y:S04]  /*04c0*/  @P0 LDG.E.64 R26, desc[UR4][R2.64+0x800] ;  /* 0x00080004021a0981 */ /* 0x000168000c1e1b00 */
[----:B------:R0:W5:Y:S04]  /*04d0*/  @P0 LDG.E.64 R24, desc[UR4][R2.64+0x1000] ;  /* 0x0010000402180981 */ /* 0x000168000c1e1b00 */
[----:B------:R0:W5:Y:S04]  /*04e0*/  @P0 LDG.E.64 R22, desc[UR4][R2.64+0x1800] ;  /* 0x0018000402160981 */ /* 0x000168000c1e1b00 */
[----:B------:R0:W5:Y:S04]  /*04f0*/  @P0 LDG.E.64 R14, desc[UR4][R2.64+0x2000] ;  /* 0x00200004020e0981 */ /* 0x000168000c1e1b00 */
[----:B------:R0:W5:Y:S01]  /*0500*/  @P0 LDG.E.64 R16, desc[UR4][R2.64+0x2800] ;  /* 0x0028000402100981 */ /* 0x000162000c1e1b00 */
[----:B------:R-:W-:Y:S01]  /*0510*/  LOP3.LUT R8, R11, UR35, R8, 0x96, !PT ;  /* 0x000000230b087c12 */ /* 0x000fe2000f8e9608 */
[----:B------:R-:W-:Y:S01]  /*0520*/  UIADD3 UR37, UR6, 0x5384540f, URZ ;  /* 0x5384540f06257890 */ /* 0x000fe2000fffe03f */
[----:B------:R-:W-:Y:S01]  /*0530*/  IMAD.WIDE.U32 R12, R12, -0x326172a9, RZ ;  /* 0xcd9e8d570c0c7825 */ /* 0x000fe200078e00ff */
[----:B------:R-:W-:-:S03]  /*0540*/  ISETP.GE.AND P1, PT, R98, UR10, PT ;  /* 0x0000000a62007c0c */ /* 0x000fc6000bf26270 */
[----:B------:R-:W-:-:S05]  /*0550*/  IMAD.WIDE.U32 R8, R8, -0x2daee0ad, RZ ;  /* 0xd2511f5308087825 */ /* 0x000fca00078e00ff */
[----:B------:R-:W-:Y:S02]  /*0560*/  LOP3.LUT R11, R9, UR38, R4, 0x96, !PT ;  /* 0x00000026090b7c12 */ /* 0x000fe4000f8e9604 */
[----:B------:R-:W-:Y:S01]  /*0570*/  LOP3.LUT R4, R13, UR37, R10, 0x96, !PT ;  /* 0x000000250d047c12 */ /* 0x000fe2000f8e960a */
[----:B------:R-:W-:Y:S02]  /*0580*/  UIADD3 UR39, UR6, -0xe443238, URZ ;  /* 0xf1bbcdc806277890 */ /* 0x000fe4000fffe03f */
[----:B------:R-:W-:Y:S01]  /*0590*/  UIADD3 UR40, UR7, -0x24c28bd8, URZ ;  /* 0xdb3d742807287890 */ /* 0x000fe2000fffe03f */
[----:B------:R-:W-:-:S04]  /*05a0*/  IMAD.HI.U32 R9, R11, -0x326172a9, RZ ;  /* 0xcd9e8d570b097827 */ /* 0x000fc800078e00ff */
[----:B------:R-:W-:Y:S01]  /*05b0*/  IMAD.HI.U32 R5, R4, -0x2daee0ad, RZ ;  /* 0xd2511f5304057827 */ /* 0x000fe200078e00ff */
[----:B------:R-:W-:-:S03]  /*05c0*/  LOP3.LUT R56, R9, UR39, R12, 0x96, !PT ;  /* 0x0000002709387c12 */ /* 0x000fc6000f8e960c */
[----:B------:R-:W-:Y:S01]  /*05d0*/  IMAD.X R7, RZ, RZ, UR9, P2 ;  /* 0x00000009ff077e24 */ /* 0x000fe200090e06ff */
[----:B------:R-:W-:Y:S01]  /*05e0*/  LOP3.LUT R30, R5, UR40, R8, 0x96, !PT ;  /* 0x00000028051e7c12 */ /* 0x000fe2000f8e9608 */
[----:B0-----:R-:W-:Y:S06]  /*05f0*/  @P1 EXIT ;  /* 0x000000000000194d */ /* 0x001fec0003800000 */
[----:B------:R-:W2:Y:S04]  /*0600*/  LDG.E.64 R32, desc[UR4][R6.64] ;  /* 0x0000000406207981 */ /* 0x000ea8000c1e1b00 */
[----:B------:R-:W3:Y:S04]  /*0610*/  LDG.E.64 R34, desc[UR4][R6.64+0x800] ;  /* 0x0008000406227981 */ /* 0x000ee8000c1e1b00 */
[----:B------:R-:W4:Y:S04]  /*0620*/  LDG.E.64 R84, desc[UR4][R6.64+0x1000] ;  /* 0x0010000406547981 */ /* 0x000f28000c1e1b00 */
[----:B------:R-:W4:Y:S04]  /*0630*/  LDG.E.64 R82, desc[UR4][R6.64+0x1800] ;  /* 0x0018000406527981 */ /* 0x000f28000c1e1b00 */
[----:B------:R-:W4:Y:S04]  /*0640*/  LDG.E.64 R18, desc[UR4][R6.64+0x2000] ;  /* 0x0020000406127981 */ /* 0x000f28000c1e1b00 */
[----:B------:R0:W4:Y:S01]  /*0650*/  LDG.E.64 R20, desc[UR4][R6.64+0x2800] ;  /* 0x0028000406147981 */ /* 0x000122000c1e1b00 */
[----:B------:R-:W-:Y:S01]  /*0660*/  UIADD3 UR41, UR6, -0x700cb87f, URZ ;  /* 0x8ff3478106297890 */ /* 0x000fe2000fffe03f */
[----:B-----5:R-:W-:Y:S01]  /*0670*/  @!P0 CS2R R24, SRZ ;  /* 0x0000000000188805 */ /* 0x020fe2000001ff00 */
[----:B------:R-:W-:Y:S01]  /*0680*/  IMAD R3, R11, -0x326172a9, RZ ;  /* 0xcd9e8d570b037824 */ /* 0x000fe200078e02ff */
[----:B------:R-:W-:Y:S01]  /*0690*/  @!P0 CS2R R28, SRZ ;  /* 0x00000000001c8805 */ /* 0x000fe2000001ff00 */
[----:B------:R-:W-:Y:S01]  /*06a0*/  IMAD.HI.U32 R2, R30, -0x326172a9, RZ ;  /* 0xcd9e8d571e027827 */ /* 0x000fe200078e00ff */
[----:B------:R-:W-:-:S02]  /*06b0*/  @!P0 CS2R R26, SRZ ;  /* 0x00000000001a8805 */ /* 0x000fc4000001ff00 */
[----:B------:R-:W-:Y:S02]  /*06c0*/  @!P0 CS2R R22, SRZ ;  /* 0x0000000000168805 */ /* 0x000fe4000001ff00 */
[----:B------:R-:W-:Y:S02]  /*06d0*/  @!P0 CS2R R14, SRZ ;  /* 0x00000000000e8805 */ /* 0x000fe4000001ff00 */
[----:B------:R-:W-:Y:S01]  /*06e0*/  @!P0 CS2R R16, SRZ ;  /* 0x0000000000108805 */ /* 0x000fe2000001ff00 */
[----:B------:R-:W-:Y:S01]  /*06f0*/  UIADD3 UR42, UR7, -0x695add53, URZ ;  /* 0x96a522ad072a7890 */ /* 0x000fe2000fffe03f */
[----:B------:R-:W-:Y:S01]  /*0700*/  IMAD R4, R4, -0x2daee0ad, RZ ;  /* 0xd2511f5304047824 */ /* 0x000fe200078e02ff */
[----:B------:R-:W-:Y:S01]  /*0710*/  LOP3.LUT R3, R2, UR41, R3, 0x96, !PT ;  /* 0x0000002902037c12 */ /* 0x000fe2000f8e9603 */
[----:B------:R-:W-:Y:S01]  /*0720*/  IMAD.HI.U32 R5, R56, -0x2daee0ad, RZ ;  /* 0xd2511f5338057827 */ /* 0x000fe200078e00ff */
[----:B------:R-:W-:Y:S01]  /*0730*/  SHF.R.U64 R61, R24, 0x10, R25 ;  /* 0x00000010183d7819 */ /* 0x000fe20000001219 */
[----:B------:R-:W-:Y:S01]  /*0740*/  ULDC.64 UR8, c[0x0][0x228] ;  /* 0x00008a0000087ab9 */ /* 0x000fe20000000a00 */
[--C-:B------:R-:W-:Y:S01]  /*0750*/  SHF.R.U64 R57, R28, 0x10, R29.reuse ;  /* 0x000000101c397819 */ /* 0x100fe2000000121d */
[----:B------:R-:W-:Y:S01]  /*0760*/  HADD2.F32 R9, -RZ, R24.H0_H0 ;  /* 0x20000018ff097230 */ /* 0x000fe20000004100 */
[----:B------:R-:W-:Y:S01]  /*0770*/  SHF.R.U32.HI R58, RZ, 0x10, R29 ;  /* 0x00000010ff3a7819 */ /* 0x000fe2000001161d */
[----:B------:R-:W-:Y:S01]  /*0780*/  HADD2.F32 R13, -RZ, R14.H0_H0 ;  /* 0x2000000eff0d7230 */ /* 0x000fe20000004100 */
[--C-:B------:R-:W-:Y:S01]  /*0790*/  SHF.R.U64 R59, R26, 0x10, R27.reuse ;  /* 0x000000101a3b7819 */ /* 0x100fe2000000121b */
[----:B------:R-:W-:Y:S01]  /*07a0*/  HFMA2.MMA R78, -RZ, RZ, 0, 5.9604644775390625e-08 ;  /* 0x00000001ff4e7435 */ /* 0x000fe200000001ff */
[----:B------:R-:W-:Y:S01]  /*07b0*/  SHF.R.U32.HI R60, RZ, 0x10, R27 ;  /* 0x00000010ff3c7819 */ /* 0x000fe2000001161b */
[----:B------:R-:W-:Y:S01]  /*07c0*/  HADD2.F32 R11, -RZ, R22.H0_H0 ;  /* 0x20000016ff0b7230 */ /* 0x000fe20000004100 */
[----:B------:R-:W-:Y:S01]  /*07d0*/  SHF.R.U32.HI R62, RZ, 0x10, R25 ;  /* 0x00000010ff3e7819 */ /* 0x000fe20000011619 */
[----:B------:R-:W-:Y:S01]  /*07e0*/  HADD2.F32 R12, -RZ, R23.H0_H0 ;  /* 0x20000017ff0c7230 */ /* 0x000fe20000004100 */
[--C-:B------:R-:W-:Y:S01]  /*07f0*/  SHF.R.U64 R63, R22, 0x10, R23.reuse ;  /* 0x00000010163f7819 */ /* 0x100fe20000001217 */
[----:B0-----:R-:W-:Y:S01]  /*0800*/  HADD2.F32 R6, -RZ, R29.H0_H0 ;  /* 0x2000001dff067230 */ /* 0x001fe20000004100 */
        /* <DEDUP_REMOVED lines=10> */
[----:B------:R-:W-:Y:S01]  /*08b0*/  ISETP.NE.U32.AND P0, PT, RZ, UR8, PT ;  /* 0x00000008ff007c0c */ /* 0x000fe2000bf05070 */
[----:B------:R-:W-:Y:S01]  /*08c0*/  HADD2.F32 R10, -RZ, R25.H0_H0 ;  /* 0x20000019ff0a7230 */ /* 0x000fe20000004100 */
[----:B------:R-:W-:Y:S01]  /*08d0*/  LOP3.LUT R4, R5, UR42, R4, 0x96, !PT ;  /* 0x0000002a05047c12 */ /* 0x000fe2000f8e9604 */
[----:B------:R-:W-:Y:S01]  /*08e0*/  HADD2.F32 R5, -RZ, R28.H0_H0 ;  /* 0x2000001cff057230 */ /* 0x000fe20000004100 */
[----:B------:R-:W-:Y:S01]  /*08f0*/  LOP3.LUT R100, R100, 0x3, RZ, 0xc0, !PT ;  /* 0x0000000364647812 */ /* 0x000fe200078ec0ff */
[----:B------:R-:W-:Y:S01]  /*0900*/  ULDC.U8 UR18, c[0x0][0x2a0] ;  /* 0x0000a80000127ab9 */ /* 0x000fe20000000000 */
[----:B------:R-:W-:Y:S01]  /*0910*/  IMAD R22, R30, -0x326172a9, RZ ;  /* 0xcd9e8d571e167824 */ /* 0x000fe200078e02ff */
[----:B------:R-:W-:Y:S01]  /*0920*/  LOP3.LUT R99, R0, 0xff, RZ, 0xc0, !PT ;  /* 0x000000ff00637812 */ /* 0x000fe200078ec0ff */
[----:B------:R-:W-:Y:S01]  /*0930*/  IMAD R56, R56, -0x2daee0ad, RZ ;  /* 0xd2511f5338387824 */ /* 0x000fe200078e02ff */
[----:B------:R-:W-:Y:S01]  /*0940*/  ISETP.NE.AND.EX P0, PT, RZ, UR9, PT, P0 ;  /* 0x00000009ff007c0c */ /* 0x000fe2000bf05300 */
[----:B------:R-:W-:Y:S01]  /*0950*/  IMAD.MOV.U32 R23, RZ, RZ, RZ ;  /* 0x000000ffff177224 */ /* 0x000fe200078e00ff */
[----:B------:R-:W-:Y:S01]  /*0960*/  UISETP.NE.AND UP0, UPT, UR18, URZ, UPT ;  /* 0x0000003f1200728c */ /* 0x000fe2000bf05270 */
        /* <DEDUP_REMOVED lines=57> */
.L_x_18329:
[----:B------:R-:W0:Y:S01]  /*0d00*/  @P0 LDC.64 R24, c[0x0][0x228] ;  /* 0x00008a00ff180b82 */ /* 0x000e220000000a00 */
        /* <DEDUP_REMOVED lines=27> */
.L_x_17939:
[----:B------:R-:W-:-:S07]  /*0ec0*/  MOV R36, R22 ;  /* 0x0000001600247202 */ /* 0x000fce0000000f00 */
.L_x_17940:
[----:B------:R-:W-:Y:S05]  /*0ed0*/  BSYNC B0 ;  /* 0x0000000000007941 */ /* 0x000fea0003800000 */
.L_x_17938:
        /* <DEDUP_REMOVED lines=16> */
.L_x_17944:
[----:B------:R-:W-:Y:S05]  /*0fe0*/  BSYNC B1 ;  /* 0x0000000000017941 */ /* 0x000fea0003800000 */
.L_x_17943:
        /* <DEDUP_REMOVED lines=44> */
.L_x_17942:
[----:B------:R-:W-:Y:S05]  /*12b0*/  BSYNC B0 ;  /* 0x0000000000007941 */ /* 0x000fea0003800000 */
.L_x_17941:
        /* <DEDUP_REMOVED lines=17> */
.L_x_17945:
        /* <DEDUP_REMOVED lines=12> */
.L_x_17948:
[----:B------:R-:W-:-:S07]  /*1490*/  MOV R24, R22 ;  /* 0x0000001600187202 */ /* 0x000fce0000000f00 */
.L_x_17949:
[----:B------:R-:W-:Y:S05]  /*14a0*/  BSYNC B0 ;  /* 0x0000000000007941 */ /* 0x000fea0003800000 */
.L_x_17947:
        /* <DEDUP_REMOVED lines=16> */
.L_x_17953:
[----:B------:R-:W-:Y:S05]  /*15b0*/  BSYNC B1 ;  /* 0x0000000000017941 */ /* 0x000fea0003800000 */
.L_x_17952:
        /* <DEDUP_REMOVED lines=44> */
.L_x_17951:
[----:B------:R-:W-:Y:S05]  /*1880*/  BSYNC B0 ;  /* 0x0000000000007941 */ /* 0x000fea0003800000 */
.L_x_17950:
        /* <DEDUP_REMOVED lines=8> */
.L_x_17946:
        /* <DEDUP_REMOVED lines=12> */
.L_x_17955:
[----:B------:R-:W-:-:S07]  /*19d0*/  MOV R24, R22 ;  /* 0x0000001600187202 */ /* 0x000fce0000000f00 */
.L_x_17956:
[----:B------:R-:W-:Y:S05]  /*19e0*/  BSYNC B0 ;  /* 0x0000000000007941 */ /* 0x000fea0003800000 */
.L_x_17954:
        /* <DEDUP_REMOVED lines=16> */
.L_x_17960:
[----:B------:R-:W-:Y:S05]  /*1af0*/  BSYNC B1 ;  /* 0x0000000000017941 */ /* 0x000fea0003800000 */
.L_x_17959:
        /* <DEDUP_REMOVED lines=44> */
.L_x_17958:
[----:B------:R-:W-:Y:S05]  /*1dc0*/  BSYNC B0 ;  /* 0x0000000000007941 */ /* 0x000fea0003800000 */
.L_x_17957:
        /* <DEDUP_REMOVED lines=11> */
.L_x_17961:
        /* <DEDUP_REMOVED lines=12> */
.L_x_17964:
[----:B------:R-:W-:-:S07]  /*1f40*/  IMAD.MOV.U32 R35, RZ, RZ, R22 ;  /* 0x000000ffff237224 */ /* 0x000fce00078e0016 */
.L_x_17965:
[----:B------:R-:W-:Y:S05]  /*1f50*/  BSYNC B0 ;  /* 0x0000000000007941 */ /* 0x000fea0003800000 */
.L_x_17963:
        /* <DEDUP_REMOVED lines=16> */
.L_x_17969:
[----:B------:R-:W-:Y:S05]  /*2060*/  BSYNC B1 ;  /* 0x0000000000017941 */ /* 0x000fea0003800000 */
.L_x_17968:
        /* <DEDUP_REMOVED lines=44> */
.L_x_17967:
[----:B------:R-:W-:Y:S05]  /*2330*/  BSYNC B0 ;  /* 0x0000000000007941 */ /* 0x000fea0003800000 */
.L_x_17966:
        /* <DEDUP_REMOVED lines=8> */
.L_x_17962:
        /* <DEDUP_REMOVED lines=12> */
.L_x_17971:
[----:B------:R-:W-:-:S07]  /*2480*/  IMAD.MOV.U32 R35, RZ, RZ, R22 ;  /* 0x000000ffff237224 */ /* 0x000fce00078e0016 */
.L_x_17972:
[----:B------:R-:W-:Y:S05]  /*2490*/  BSYNC B0 ;  /* 0x0000000000007941 */ /* 0x000fea0003800000 */
.L_x_17970:
        /* <DEDUP_REMOVED lines=16> */
.L_x_17976:
[----:B------:R-:W-:Y:S05]  /*25a0*/  BSYNC B1 ;  /* 0x0000000000017941 */ /* 0x000fea0003800000 */
.L_x_17975:
        /* <DEDUP_REMOVED lines=44> */
.L_x_17974:
[----:B------:R-:W-:Y:S05]  /*2870*/  BSYNC B0 ;  /* 0x0000000000007941 */ /* 0x000fea0003800000 */
.L_x_17973:
        /* <DEDUP_REMOVED lines=11> */
.L_x_17977:
        /* <DEDUP_REMOVED lines=12> */
.L_x_17980:
[----:B------:R-:W-:-:S07]  /*29f0*/  IMAD.MOV.U32 R26, RZ, RZ, R22 ;  /* 0x000000ffff1a7224 */ /* 0x000fce00078e0016 */
.L_x_17981:
[----:B------:R-:W-:Y:S05]  /*2a00*/  BSYNC B0 ;  /* 0x0000000000007941 */ /* 0x000fea0003800000 */
.L_x_17979:
        /* <DEDUP_REMOVED lines=16> */
.L_x_17985:
[----:B------:R-:W-:Y:S05]  /*2b10*/  BSYNC B1 ;  /* 0x0000000000017941 */ /* 0x000fea0003800000 */
.L_x_17984:
        /* <DEDUP_REMOVED lines=44> */
.L_x_17983:
[----:B------:R-:W-:Y:S05]  /*2de0*/  BSYNC B0 ;  /* 0x0000000000007941 */ /* 0x000fea0003800000 */
.L_x_17982:
        /* <DEDUP_REMOVED lines=8> */
.L_x_17978:
        /* <DEDUP_REMOVED lines=12> */
.L_x_17987:
[----:B------:R-:W-:-:S07]  /*2f30*/  IMAD.MOV.U32 R26, RZ, RZ, R22 ;  /* 0x000000ffff1a7224 */ /* 0x000fce00078e0016 */
.L_x_17988:
[----:B------:R-:W-:Y:S05]  /*2f40*/  BSYNC B0 ;  /* 0x0000000000007941 */ /* 0x000fea0003800000 */
.L_x_17986:
        /* <DEDUP_REMOVED lines=16> */
.L_x_17992:
[----:B------:R-:W-:Y:S05]  /*3050*/  BSYNC B1 ;  /* 0x0000000000017941 */ /* 0x000fea0003800000 */
.L_x_17991:
        /* <DEDUP_REMOVED lines=44> */
.L_x_17990:
[----:B------:R-:W-:Y:S05]  /*3320*/  BSYNC B0 ;  /* 0x0000000000007941 */ /* 0x000fea0003800000 */
.L_x_17989:
        /* <DEDUP_REMOVED lines=11> */
.L_x_17993:
        /* <DEDUP_REMOVED lines=12> */
.L_x_17996:
[----:B------:R-:W-:-:S07]  /*34a0*/  MOV R32, R22 ;  /* 0x0000001600207202 */ /* 0x000fce0000000f00 */
.L_x_17997:
[----:B------:R-:W-:Y:S05]  /*34b0*/  BSYNC B0 ;  /* 0x0000000000007941 */ /* 0x000fea0003800000 */
.L_x_17995:
        /* <DEDUP_REMOVED lines=18> */
.L_x_18001:
[----:B------:R-:W-:Y:S05]  /*35e0*/  BSYNC B1 ;  /* 0x0000000000017941 */ /* 0x000fea0003800000 */
.L_x_18000:
        /* <DEDUP_REMOVED lines=44> */
.L_x_17999:
[----:B------:R-:W-:Y:S05]  /*38b0*/  BSYNC B0 ;  /* 0x0000000000007941 */ /* 0x000fea0003800000 */
.L_x_17998:
        /* <DEDUP_REMOVED lines=8> */
.L_x_17994:
        /* <DEDUP_REMOVED lines=22> */
[----:B------:R-:W-:Y:S01]  /*3aa0*/  IMAD.U32 R25, R2, 0x10000, RZ ;  /* 0x0001000002197824 */ /* 0x000fe200078e00ff */
        /* <DEDUP_REMOVED lines=10> */
.L_x_18002:
[----:B------:R1:W5:Y:S04]  /*3b50*/  @P0 LDG.E.128 R44, desc[UR4][R32.64] ;  /* 0x00000004202c0981 */ /* 0x000368000c1e1d00 */
[----:B------:R1:W5:Y:S04]  /*3b60*/  @P1 LDG.E.128 R48, desc[UR4][R34.64] ;  /* 0x0000000422301981 */ /* 0x000368000c1e1d00 */
[----:B0-----:R1:W5:Y:S01]  /*3b70*/  LDG.E.128 R24, desc[UR4][R30.64] ;  /* 0x000000041e187981 */ /* 0x001362000c1e1d00 */
[----:B------:R-:W-:Y:S01]  /*3b80*/  ISETP.NE.AND P3, PT, R38, 0x1, PT ;  /* 0x000000012600780c */ /* 0x000fe20003f65270 */
[----:B------:R-:W-:Y:S01]  /*3b90*/  BSSY B0, `(.L_x_18003) ;  /* 0x000000d000007945 */ /* 0x000fe20003800000 */
[----:B------:R-:W-:-:S02]  /*3ba0*/  LOP3.LUT R99, R0, 0xff, RZ, 0xc0, !PT ;  /* 0x000000ff00637812 */ /* 0x000fc400078ec0ff */
[----:B------:R-:W-:-:S09]  /*3bb0*/  IADD3 R28, R38, 0x1, RZ ;  /* 0x00000001261c7810 */ /* 0x000fd20007ffe0ff */
        /* <DEDUP_REMOVED lines=9> */
.L_x_18004:
[----:B------:R-:W-:-:S07]  /*3c50*/  IMAD.MOV.U32 R36, RZ, RZ, R22 ;  /* 0x000000ffff247224 */ /* 0x000fce00078e0016 */
.L_x_18005:
[----:B------:R-:W-:Y:S05]  /*3c60*/  BSYNC B0 ;  /* 0x0000000000007941 */ /* 0x000fea0003800000 */
.L_x_18003:
        /* <DEDUP_REMOVED lines=16> */
.L_x_18009:
[----:B------:R-:W-:Y:S05]  /*3d70*/  BSYNC B1 ;  /* 0x0000000000017941 */ /* 0x000fea0003800000 */
.L_x_18008:
        /* <DEDUP_REMOVED lines=44> */
.L_x_18007:
[----:B------:R-:W-:Y:S05]  /*4040*/  BSYNC B0 ;  /* 0x0000000000007941 */ /* 0x000fea0003800000 */
.L_x_18006:
[----:B------:R-:W-:Y:S01]  /*4050*/  I2FP.F32.U32 R30, R36 ;  /* 0x00000024001e7245 */ /* 0x000fe20000201000 */
[----:B-----5:R-:W-:-:S04]  /*4060*/  FMUL.FTZ R24, R24, R79 ;  /* 0x0000004f18187220 */ /* 0x020fc80000410000 */
[----:B------:R-:W-:-:S05]  /*4070*/  FFMA.FTZ R29, R30, R81, 1.1641532182693481445e-10 ;  /* 0x2f0000001e1d7423 */ /* 0x000fca0000010051 */
        /* <DEDUP_REMOVED lines=9> */
.L_x_18010:
        /* <DEDUP_REMOVED lines=12> */
.L_x_18013:
[----:B------:R-:W-:-:S07]  /*41d0*/  MOV R24, R22 ;  /* 0x0000001600187202 */ /* 0x000fce0000000f00 */
.L_x_18014:
[----:B------:R-:W-:Y:S05]  /*41e0*/  BSYNC B0 ;  /* 0x0000000000007941 */ /* 0x000fea0003800000 */
.L_x_18012:
        /* <DEDUP_REMOVED lines=16> */
.L_x_18018:
[----:B------:R-:W-:Y:S05]  /*42f0*/  BSYNC B1 ;  /* 0x0000000000017941 */ /* 0x000fea0003800000 */
.L_x_18017:
        /* <DEDUP_REMOVED lines=44> */
.L_x_18016:
[----:B------:R-:W-:Y:S05]  /*45c0*/  BSYNC B0 ;  /* 0x0000000000007941 */ /* 0x000fea0003800000 */
.L_x_18015:
        /* <DEDUP_REMOVED lines=8> */
.L_x_18011:
        /* <DEDUP_REMOVED lines=12> */
.L_x_18020:
[----:B------:R-:W-:-:S07]  /*4710*/  MOV R24, R22 ;  /* 0x0000001600187202 */ /* 0x000fce0000000f00 */
.L_x_18021:
[----:B------:R-:W-:Y:S05]  /*4720*/  BSYNC B0 ;  /* 0x0000000000007941 */ /* 0x000fea0003800000 */
.L_x_18019:
        /* <DEDUP_REMOVED lines=16> */
.L_x_18025:
[----:B------:R-:W-:Y:S05]  /*4830*/  BSYNC B1 ;  /* 0x0000000000017941 */ /* 0x000fea0003800000 */
.L_x_18024:
        /* <DEDUP_REMOVED lines=44> */
.L_x_18023:
[----:B------:R-:W-:Y:S05]  /*4b00*/  BSYNC B0 ;  /* 0x0000000000007941 */ /* 0x000fea0003800000 */
.L_x_18022:
        /* <DEDUP_REMOVED lines=11> */
.L_x_18026:
        /* <DEDUP_REMOVED lines=12> */
.L_x_18029:
[----:B------:R-:W-:-:S07]  /*4c80*/  IMAD.MOV.U32 R35, RZ, RZ, R22 ;  /* 0x000000ffff237224 */ /* 0x000fce00078e0016 */
.L_x_18030:
[----:B------:R-:W-:Y:S05]  /*4c90*/  BSYNC B0 ;  /* 0x0000000000007941 */ /* 0x000fea0003800000 */
.L_x_18028:
        /* <DEDUP_REMOVED lines=16> */
.L_x_18034:
[----:B------:R-:W-:Y:S05]  /*4da0*/  BSYNC B1 ;  /* 0x0000000000017941 */ /* 0x000fea0003800000 */
.L_x_18033:
        /* <DEDUP_REMOVED lines=44> */
.L_x_18032:
[----:B------:R-:W-:Y:S05]  /*5070*/  BSYNC B0 ;  /* 0x0000000000007941 */ /* 0x000fea0003800000 */
.L_x_18031:
        /* <DEDUP_REMOVED lines=8> */
.L_x_18027:
        /* <DEDUP_REMOVED lines=12> */
.L_x_18036:
[----:B------:R-:W-:-:S07]  /*51c0*/  IMAD.MOV.U32 R35, RZ, RZ, R22 ;  /* 0x000000ffff237224 */ /* 0x000fce00078e0016 */
.L_x_18037:
[----:B------:R-:W-:Y:S05]  /*51d0*/  BSYNC B0 ;  /* 0x0000000000007941 */ /* 0x000fea0003800000 */
.L_x_18035:
        /* <DEDUP_REMOVED lines=16> */
.L_x_18041:
[----:B------:R-:W-:Y:S05]  /*52e0*/  BSYNC B1 ;  /* 0x0000000000017941 */ /* 0x000fea0003800000 */
.L_x_18040:
        /* <DEDUP_REMOVED lines=44> */
.L_x_18039:
[----:B------:R-:W-:Y:S05]  /*55b0*/  BSYNC B0 ;  /* 0x0000000000007941 */ /* 0x000fea0003800000 */
.L_x_18038:
        /* <DEDUP_REMOVED lines=11> */
.L_x_18042:
        /* <DEDUP_REMOVED lines=12> */
.L_x_18045:
[----:B------:R-:W-:-:S07]  /*5730*/  MOV R26, R22 ;  /* 0x00000016001a7202 */ /* 0x000fce0000000f00 */
.L_x_18046:
[----:B------:R-:W-:Y:S05]  /*5740*/  BSYNC B0 ;  /* 0x0000000000007941 */ /* 0x000fea0003800000 */
.L_x_18044:
        /* <DEDUP_REMOVED lines=16> */
.L_x_18050:
[----:B------:R-:W-:Y:S05]  /*5850*/  BSYNC B1 ;  /* 0x0000000000017941 */ /* 0x000fea0003800000 */
.L_x_18049:
        /* <DEDUP_REMOVED lines=44> */
.L_x_18048:
[----:B------:R-:W-:Y:S05]  /*5b20*/  BSYNC B0 ;  /* 0x0000000000007941 */ /* 0x000fea0003800000 */
.L_x_18047:
        /* <DEDUP_REMOVED lines=8> */
.L_x_18043:
        /* <DEDUP_REMOVED lines=12> */
.L_x_18052:
[----:B------:R-:W-:-:S07]  /*5c70*/  IMAD.MOV.U32 R26, RZ, RZ, R22 ;  /* 0x000000ffff1a7224 */ /* 0x000fce00078e0016 */
.L_x_18053:
[----:B------:R-:W-:Y:S05]  /*5c80*/  BSYNC B0 ;  /* 0x0000000000007941 */ /* 0x000fea0003800000 */
.L_x_18051:
        /* <DEDUP_REMOVED lines=16> */
.L_x_18057:
[----:B------:R-:W-:Y:S05]  /*5d90*/  BSYNC B1 ;  /* 0x0000000000017941 */ /* 0x000fea0003800000 */
.L_x_18056:
        /* <DEDUP_REMOVED lines=44> */
.L_x_18055:
[----:B------:R-:W-:Y:S05]  /*6060*/  BSYNC B0 ;  /* 0x0000000000007941 */ /* 0x000fea0003800000 */
.L_x_18054:
        /* <DEDUP_REMOVED lines=11> */
.L_x_18058:
        /* <DEDUP_REMOVED lines=12> */
.L_x_18061:
[----:B------:R-:W-:-:S07]  /*61e0*/  MOV R32, R22 ;  /* 0x0000001600207202 */ /* 0x000fce0000000f00 */
.L_x_18062:
[----:B------:R-:W-:Y:S05]  /*61f0*/  BSYNC B0 ;  /* 0x0000000000007941 */ /* 0x000fea0003800000 */
.L_x_18060:
        /* <DEDUP_REMOVED lines=18> */
.L_x_18066:
[----:B------:R-:W-:Y:S05]  /*6320*/  BSYNC B1 ;  /* 0x0000000000017941 */ /* 0x000fea0003800000 */
.L_x_18065:
        /* <DEDUP_REMOVED lines=44> */
.L_x_18064:
[----:B------:R-:W-:Y:S05]  /*65f0*/  BSYNC B0 ;  /* 0x0000000000007941 */ /* 0x000fea0003800000 */
.L_x_18063:
        /* <DEDUP_REMOVED lines=8> */
.L_x_18059:
[----:B------:R-:W0:Y:S01]  /*6680*/  LDC.64 R110, c[0x0][0x238] ;  /* 0x00008e00ff6e7b82 */ /* 0x000e220000000a00 */
[----:B------:R-:W-:Y:S01]  /*6690*/  SEL R28, RZ, 0x1000000, P5 ;  /* 0x01000000ff1c7807 */ /* 0x000fe20002800000 */
[----:B------:R-:W-:Y:S01]  /*66a0*/  VIADD R103, R101, 0x200 ;  /* 0x0000020065677836 */ /* 0x000fe20000000000 */
[----:B------:R-:W-:Y:S02]  /*66b0*/  SEL R29, RZ, 0x10000, P4 ;  /* 0x00010000ff1d7807 */ /* 0x000fe40002000000 */
[----:B------:R-:W-:Y:S02]  /*66c0*/  SEL R30, RZ, 0x100, P3 ;  /* 0x00000100ff1e7807 */ /* 0x000fe40001800000 */
[----:B------:R-:W-:Y:S01]  /*66d0*/  ISETP.NE.AND P6, PT, R34, RZ, PT ;  /* 0x000000ff2200720c */ /* 0x000fe20003fc5270 */
[----:B------:R-:W1:Y:S01]  /*66e0*/  LDC.64 R108, c[0x0][0x240] ;  /* 0x00009000ff6c7b82 */ /* 0x000e620000000a00 */
[----:B------:R-:W-:Y:S02]  /*66f0*/  IADD3 R28, R30, R28, R29 ;  /* 0x0000001c1e1c7210 */ /* 0x000fe40007ffe01d */
[----:B------:R-:W-:-:S04]  /*6700*/  SEL R29, RZ, 0x1, P6 ;  /* 0x00000001ff1d7807 */ /* 0x000fc80003000000 */
[----:B------:R-:W-:Y:S01]  /*6710*/  IADD3 R105, R28, R29, RZ ;  /* 0x0000001d1c697210 */ /* 0x000fe20007ffe0ff */
        /* <DEDUP_REMOVED lines=21> */
.L_x_18067:
[----:B------:R1:W5:Y:S04]  /*6870*/  @P0 LDG.E.128 R44, desc[UR4][R32.64] ;  /* 0x00000004202c0981 */ /* 0x000368000c1e1d00 */
[----:B------:R1:W5:Y:S04]  /*6880*/  @P1 LDG.E.128 R48, desc[UR4][R34.64] ;  /* 0x0000000422301981 */ /* 0x000368000c1e1d00 */
[----:B0-----:R1:W5:Y:S01]  /*6890*/  LDG.E.128 R24, desc[UR4][R28.64] ;  /* 0x000000041c187981 */ /* 0x001362000c1e1d00 */
        /* <DEDUP_REMOVED lines=12> */
.L_x_18069:
[----:B------:R-:W-:-:S07]  /*6960*/  IMAD.MOV.U32 R54, RZ, RZ, R22 ;  /* 0x000000ffff367224 */ /* 0x000fce00078e0016 */
.L_x_18070:
[----:B------:R-:W-:Y:S05]  /*6970*/  BSYNC B0 ;  /* 0x0000000000007941 */ /* 0x000fea0003800000 */
.L_x_18068:
        /* <DEDUP_REMOVED lines=16> */
.L_x_18074:
[----:B------:R-:W-:Y:S05]  /*6a80*/  BSYNC B1 ;  /* 0x0000000000017941 */ /* 0x000fea0003800000 */
.L_x_18073:
        /* <DEDUP_REMOVED lines=44> */
.L_x_18072:
[----:B------:R-:W-:Y:S05]  /*6d50*/  BSYNC B0 ;  /* 0x0000000000007941 */ /* 0x000fea0003800000 */
.L_x_18071:
        /* <DEDUP_REMOVED lines=12> */
.L_x_18075:
        /* <DEDUP_REMOVED lines=12> */
.L_x_18078:
[----:B------:R-:W-:-:S07]  /*6ee0*/  MOV R24, R22 ;  /* 0x0000001600187202 */ /* 0x000fce0000000f00 */
.L_x_18079:
[----:B------:R-:W-:Y:S05]  /*6ef0*/  BSYNC B0 ;  /* 0x0000000000007941 */ /* 0x000fea0003800000 */
.L_x_18077:
        /* <DEDUP_REMOVED lines=16> */
.L_x_18083:
[----:B------:R-:W-:Y:S05]  /*7000*/  BSYNC B1 ;  /* 0x0000000000017941 */ /* 0x000fea0003800000 */
.L_x_18082:
        /* <DEDUP_REMOVED lines=44> */
.L_x_18081:
[----:B------:R-:W-:Y:S05]  /*72d0*/  BSYNC B0 ;  /* 0x0000000000007941 */ /* 0x000fea0003800000 */
.L_x_18080:
        /* <DEDUP_REMOVED lines=8> */
.L_x_18076:
        /* <DEDUP_REMOVED lines=12> */
.L_x_18085:
[----:B------:R-:W-:-:S07]  /*7420*/  IMAD.MOV.U32 R24, RZ, RZ, R22 ;  /* 0x000000ffff187224 */ /* 0x000fce00078e0016 */
.L_x_18086:
[----:B------:R-:W-:Y:S05]  /*7430*/  BSYNC B0 ;  /* 0x0000000000007941 */ /* 0x000fea0003800000 */
.L_x_18084:
        /* <DEDUP_REMOVED lines=16> */
.L_x_18090:
[----:B------:R-:W-:Y:S05]  /*7540*/  BSYNC B1 ;  /* 0x0000000000017941 */ /* 0x000fea0003800000 */
.L_x_18089:
        /* <DEDUP_REMOVED lines=44> */
.L_x_18088:
[----:B------:R-:W-:Y:S05]  /*7810*/  BSYNC B0 ;  /* 0x0000000000007941 */ /* 0x000fea0003800000 */
.L_x_18087:
        /* <DEDUP_REMOVED lines=11> */
.L_x_18091:
        /* <DEDUP_REMOVED lines=12> */
.L_x_18094:
[----:B------:R-:W-:-:S07]  /*7990*/  MOV R54, R22 ;  /* 0x0000001600367202 */ /* 0x000fce0000000f00 */
.L_x_18095:
[----:B------:R-:W-:Y:S05]  /*79a0*/  BSYNC B0 ;  /* 0x0000000000007941 */ /* 0x000fea0003800000 */
.L_x_18093:
        /* <DEDUP_REMOVED lines=16> */
.L_x_18099:
[----:B------:R-:W-:Y:S05]  /*7ab0*/  BSYNC B1 ;  /* 0x0000000000017941 */ /* 0x000fea0003800000 */
.L_x_18098:
        /* <DEDUP_REMOVED lines=44> */
.L_x_18097:
[----:B------:R-:W-:Y:S05]  /*7d80*/  BSYNC B0 ;  /* 0x0000000000007941 */ /* 0x000fea0003800000 */
.L_x_18096:
        /* <DEDUP_REMOVED lines=8> */
.L_x_18092:
        /* <DEDUP_REMOVED lines=12> */
.L_x_18101:
[----:B------:R-:W-:-:S07]  /*7ed0*/  IMAD.MOV.U32 R54, RZ, RZ, R22 ;  /* 0x000000ffff367224 */ /* 0x000fce00078e0016 */
.L_x_18102:
[----:B------:R-:W-:Y:S05]  /*7ee0*/  BSYNC B0 ;  /* 0x0000000000007941 */ /* 0x000fea0003800000 */
.L_x_18100:
        /* <DEDUP_REMOVED lines=16> */
.L_x_18106:
[----:B------:R-:W-:Y:S05]  /*7ff0*/  BSYNC B1 ;  /* 0x0000000000017941 */ /* 0x000fea0003800000 */
.L_x_18105:
        /* <DEDUP_REMOVED lines=44> */
.L_x_18104:
[----:B------:R-:W-:Y:S05]  /*82c0*/  BSYNC B0 ;  /* 0x0000000000007941 */ /* 0x000fea0003800000 */
.L_x_18103:
        /* <DEDUP_REMOVED lines=11> */
.L_x_18107:
        /* <DEDUP_REMOVED lines=12> */
.L_x_18110:
[----:B------:R-:W-:-:S07]  /*8440*/  MOV R26, R22 ;  /* 0x00000016001a7202 */ /* 0x000fce0000000f00 */
.L_x_18111:
[----:B------:R-:W-:Y:S05]  /*8450*/  BSYNC B0 ;  /* 0x0000000000007941 */ /* 0x000fea0003800000 */
.L_x_18109:
        /* <DEDUP_REMOVED lines=16> */
.L_x_18115:
[----:B------:R-:W-:Y:S05]  /*8560*/  BSYNC B1 ;  /* 0x0000000000017941 */ /* 0x000fea0003800000 */
.L_x_18114:
        /* <DEDUP_REMOVED lines=44> */
.L_x_18113:
[----:B------:R-:W-:Y:S05]  /*8830*/  BSYNC B0 ;  /* 0x0000000000007941 */ /* 0x000fea0003800000 */
.L_x_18112:
        /* <DEDUP_REMOVED lines=8> */
.L_x_18108:
        /* <DEDUP_REMOVED lines=12> */
.L_x_18117:
[----:B------:R-:W-:-:S07]  /*8980*/  IMAD.MOV.U32 R26, RZ, RZ, R22 ;  /* 0x000000ffff1a7224 */ /* 0x000fce00078e0016 */
.L_x_18118:
[----:B------:R-:W-:Y:S05]  /*8990*/  BSYNC B0 ;  /* 0x0000000000007941 */ /* 0x000fea0003800000 */
.L_x_18116:
        /* <DEDUP_REMOVED lines=16> */
.L_x_18122:
[----:B------:R-:W-:Y:S05]  /*8aa0*/  BSYNC B1 ;  /* 0x0000000000017941 */ /* 0x000fea0003800000 */
.L_x_18121:
        /* <DEDUP_REMOVED lines=44> */
.L_x_18120:
[----:B------:R-:W-:Y:S05]  /*8d70*/  BSYNC B0 ;  /* 0x0000000000007941 */ /* 0x000fea0003800000 */
.L_x_18119:
        /* <DEDUP_REMOVED lines=11> */
.L_x_18123:
        /* <DEDUP_REMOVED lines=12> */
.L_x_18126:
[----:B------:R-:W-:-:S07]  /*8ef0*/  MOV R54, R22 ;  /* 0x0000001600367202 */ /* 0x000fce0000000f00 */
.L_x_18127:
[----:B------:R-:W-:Y:S05]  /*8f00*/  BSYNC B0 ;  /* 0x0000000000007941 */ /* 0x000fea0003800000 */
.L_x_18125:
        /* <DEDUP_REMOVED lines=18> */
.L_x_18131:
[----:B------:R-:W-:Y:S05]  /*9030*/  BSYNC B1 ;  /* 0x0000000000017941 */ /* 0x000fea0003800000 */
.L_x_18130:
        /* <DEDUP_REMOVED lines=44> */
.L_x_18129:
[----:B------:R-:W-:Y:S05]  /*9300*/  BSYNC B0 ;  /* 0x0000000000007941 */ /* 0x000fea0003800000 */
.L_x_18128:
        /* <DEDUP_REMOVED lines=8> */
.L_x_18124:
[----:B------:R-:W-:Y:S01]  /*9390*/  SEL R28, RZ, 0x1000000, P5 ;  /* 0x01000000ff1c7807 */ /* 0x000fe20002800000 */
[----:B------:R-:W-:Y:S01]  /*93a0*/  IMAD.WIDE.U32 R112, R103, 0x10, R110 ;  /* 0x0000001067707825 */ /* 0x000fe200078e006e */
[----:B------:R-:W-:Y:S01]  /*93b0*/  SEL R29, RZ, 0x10000, P4 ;  /* 0x00010000ff1d7807 */ /* 0x000fe20002000000 */
[----:B------:R-:W0:Y:S01]  /*93c0*/  @P0 LDC.64 R26, c[0x0][0x228] ;  /* 0x00008a00ff1a0b82 */ /* 0x000e220000000a00 */
[----:B------:R-:W-:Y:S01]  /*93d0*/  SEL R30, RZ, 0x100, P3 ;  /* 0x00000100ff1e7807 */ /* 0x000fe20001800000 */
[----:B------:R-:W-:Y:S01]  /*93e0*/  VIADD R104, R101, 0x300 ;  /* 0x0000030065687836 */ /* 0x000fe20000000000 */
[----:B------:R-:W-:Y:S01]  /*93f0*/  ISETP.NE.AND P6, PT, R100, RZ, PT ;  /* 0x000000ff6400720c */ /* 0x000fe20003fc5270 */
[----:B------:R1:W-:Y:S01]  /*9400*/  STG.E.128 desc[UR4][R112.64], R32 ;  /* 0x0000002070007986 */ /* 0x0003e2000c101d04 */
[----:B------:R-:W-:Y:S01]  /*9410*/  IADD3 R28, R30, R28, R29 ;  /* 0x0000001c1e1c7210 */ /* 0x000fe20007ffe01d */
[----:B------:R-:W-:Y:S01]  /*9420*/  IMAD.WIDE.U32 R30, R103, 0x4, R108 ;  /* 0x00000004671e7825 */ /* 0x000fe200078e006c */
[----:B------:R-:W-:Y:S01]  /*9430*/  SEL R29, RZ, 0x1, P6 ;  /* 0x00000001ff1d7807 */ /* 0x000fe20003000000 */
[----:B------:R-:W2:Y:S03]  /*9440*/  @P1 LDC.64 R24, c[0x0][0x230] ;  /* 0x00008c00ff181b82 */ /* 0x000ea60000000a00 */
[----:B------:R-:W-:Y:S01]  /*9450*/  IADD3 R115, R28, R29, RZ ;  /* 0x0000001d1c737210 */ /* 0x000fe20007ffe0ff */
[----:B------:R-:W-:-:S04]  /*9460*/  IMAD.WIDE.U32 R28, R104, 0x10, R52 ;  /* 0x00000010681c7825 */ /* 0x000fc800078e0034 */
[----:B------:R1:W-:Y:S01]  /*9470*/  STG.E desc[UR4][R30.64], R115 ;  /* 0x000000731e007986 */ /* 0x0003e2000c101904 */
[----:B0-----:R-:W-:-:S04]  /*9480*/  @P0 IMAD.WIDE.U32 R54, R104, 0x10, R26 ;  /* 0x0000001068360825 */ /* 0x001fc800078e001a */
[----:B--2---:R-:W-:Y:S01]  /*9490*/  @P1 IMAD.WIDE.U32 R106, R104, 0x10, R24 ;  /* 0x00000010686a1825 */ /* 0x004fe200078e0018 */
[----:B-1----:R-:W-:Y:S06]  /*94a0*/  @!P0 BRA `(.L_x_18132) ;  /* 0x00000000002c8947 */ /* 0x002fec0003800000 */
        /* <DEDUP_REMOVED lines=11> */
.L_x_18132:
        /* <DEDUP_REMOVED lines=15> */
.L_x_18134:
[----:B------:R-:W-:-:S07]  /*9650*/  IMAD.MOV.U32 R100, RZ, RZ, R22 ;  /* 0x000000ffff647224 */ /* 0x000fce00078e0016 */
.L_x_18135:
[----:B------:R-:W-:Y:S05]  /*9660*/  BSYNC B0 ;  /* 0x0000000000007941 */ /* 0x000fea0003800000 */
.L_x_18133:
        /* <DEDUP_REMOVED lines=16> */
.L_x_18139:
[----:B------:R-:W-:Y:S05]  /*9770*/  BSYNC B1 ;  /* 0x0000000000017941 */ /* 0x000fea0003800000 */
.L_x_18138:
        /* <DEDUP_REMOVED lines=44> */
.L_x_18137:
[----:B------:R-:W-:Y:S05]  /*9a40*/  BSYNC B0 ;  /* 0x0000000000007941 */ /* 0x000fea0003800000 */
.L_x_18136:
        /* <DEDUP_REMOVED lines=12> */
.L_x_18140:
        /* <DEDUP_REMOVED lines=12> */
.L_x_18143:
[----:B------:R-:W-:-:S07]  /*9bd0*/  MOV R24, R22 ;  /* 0x0000001600187202 */ /* 0x000fce0000000f00 */
.L_x_18144:
[----:B------:R-:W-:Y:S05]  /*9be0*/  BSYNC B0 ;  /* 0x0000000000007941 */ /* 0x000fea0003800000 */
.L_x_18142:
        /* <DEDUP_REMOVED lines=16> */
.L_x_18148:
[----:B------:R-:W-:Y:S05]  /*9cf0*/  BSYNC B1 ;  /* 0x0000000000017941 */ /* 0x000fea0003800000 */
.L_x_18147:
        /* <DEDUP_REMOVED lines=44> */
.L_x_18146:
[----:B------:R-:W-:Y:S05]  /*9fc0*/  BSYNC B0 ;  /* 0x0000000000007941 */ /* 0x000fea0003800000 */
.L_x_18145:
        /* <DEDUP_REMOVED lines=8> */
.L_x_18141:
        /* <DEDUP_REMOVED lines=12> */
.L_x_18150:
[----:B------:R-:W-:-:S07]  /*a110*/  IMAD.MOV.U32 R24, RZ, RZ, R22 ;  /* 0x000000ffff187224 */ /* 0x000fce00078e0016 */
.L_x_18151:
[----:B------:R-:W-:Y:S05]  /*a120*/  BSYNC B0 ;  /* 0x0000000000007941 */ /* 0x000fea0003800000 */
.L_x_18149:
        /* <DEDUP_REMOVED lines=16> */
.L_x_18155:
[----:B------:R-:W-:Y:S05]  /*a230*/  BSYNC B1 ;  /* 0x0000000000017941 */ /* 0x000fea0003800000 */
.L_x_18154:
        /* <DEDUP_REMOVED lines=44> */
.L_x_18153:
[----:B------:R-:W-:Y:S05]  /*a500*/  BSYNC B0 ;  /* 0x0000000000007941 */ /* 0x000fea0003800000 */
.L_x_18152:
        /* <DEDUP_REMOVED lines=11> */
.L_x_18156:
        /* <DEDUP_REMOVED lines=12> */
.L_x_18159:
[----:B------:R-:W-:-:S07]  /*a680*/  MOV R77, R22 ;  /* 0x00000016004d7202 */ /* 0x000fce0000000f00 */
.L_x_18160:
[----:B------:R-:W-:Y:S05]  /*a690*/  BSYNC B0 ;  /* 0x0000000000007941 */ /* 0x000fea0003800000 */
.L_x_18158:
        /* <DEDUP_REMOVED lines=16> */
.L_x_18164:
[----:B------:R-:W-:Y:S05]  /*a7a0*/  BSYNC B1 ;  /* 0x0000000000017941 */ /* 0x000fea0003800000 */
.L_x_18163:
        /* <DEDUP_REMOVED lines=44> */
.L_x_18162:
[----:B------:R-:W-:Y:S05]  /*aa70*/  BSYNC B0 ;  /* 0x0000000000007941 */ /* 0x000fea0003800000 */
.L_x_18161:
        /* <DEDUP_REMOVED lines=8> */
.L_x_18157:
        /* <DEDUP_REMOVED lines=12> */
.L_x_18166:
[----:B------:R-:W-:-:S07]  /*abc0*/  IMAD.MOV.U32 R100, RZ, RZ, R22 ;  /* 0x000000ffff647224 */ /* 0x000fce00078e0016 */
.L_x_18167:
[----:B------:R-:W-:Y:S05]  /*abd0*/  BSYNC B0 ;  /* 0x0000000000007941 */ /* 0x000fea0003800000 */
.L_x_18165:
        /* <DEDUP_REMOVED lines=16> */
.L_x_18171:
[----:B------:R-:W-:Y:S05]  /*ace0*/  BSYNC B1 ;  /* 0x0000000000017941 */ /* 0x000fea0003800000 */
.L_x_18170:
        /* <DEDUP_REMOVED lines=44> */
.L_x_18169:
[----:B------:R-:W-:Y:S05]  /*afb0*/  BSYNC B0 ;  /* 0x0000000000007941 */ /* 0x000fea0003800000 */
.L_x_18168:
        /* <DEDUP_REMOVED lines=11> */
.L_x_18172:
        /* <DEDUP_REMOVED lines=12> */
.L_x_18175:
[----:B------:R-:W-:-:S07]  /*b130*/  MOV R26, R22 ;  /* 0x00000016001a7202 */ /* 0x000fce0000000f00 */
.L_x_18176:
[----:B------:R-:W-:Y:S05]  /*b140*/  BSYNC B0 ;  /* 0x0000000000007941 */ /* 0x000fea0003800000 */
.L_x_18174:
        /* <DEDUP_REMOVED lines=16> */
.L_x_18180:
[----:B------:R-:W-:Y:S05]  /*b250*/  BSYNC B1 ;  /* 0x0000000000017941 */ /* 0x000fea0003800000 */
.L_x_18179:
        /* <DEDUP_REMOVED lines=44> */
.L_x_18178:
[----:B------:R-:W-:Y:S05]  /*b520*/  BSYNC B0 ;  /* 0x0000000000007941 */ /* 0x000fea0003800000 */
.L_x_18177:
        /* <DEDUP_REMOVED lines=8> */
.L_x_18173:
        /* <DEDUP_REMOVED lines=12> */
.L_x_18182:
[----:B------:R-:W-:-:S07]  /*b670*/  IMAD.MOV.U32 R26, RZ, RZ, R22 ;  /* 0x000000ffff1a7224 */ /* 0x000fce00078e0016 */
.L_x_18183:
[----:B------:R-:W-:Y:S05]  /*b680*/  BSYNC B0 ;  /* 0x0000000000007941 */ /* 0x000fea0003800000 */
.L_x_18181:
        /* <DEDUP_REMOVED lines=16> */
.L_x_18187:
[----:B------:R-:W-:Y:S05]  /*b790*/  BSYNC B1 ;  /* 0x0000000000017941 */ /* 0x000fea0003800000 */
.L_x_18186:
        /* <DEDUP_REMOVED lines=44> */
.L_x_18185:
[----:B------:R-:W-:Y:S05]  /*ba60*/  BSYNC B0 ;  /* 0x0000000000007941 */ /* 0x000fea0003800000 */
.L_x_18184:
        /* <DEDUP_REMOVED lines=11> */
.L_x_18188:
        /* <DEDUP_REMOVED lines=12> */
.L_x_18191:
[----:B------:R-:W-:-:S07]  /*bbe0*/  MOV R69, R22 ;  /* 0x0000001600457202 */ /* 0x000fce0000000f00 */
.L_x_18192:
[----:B------:R-:W-:Y:S05]  /*bbf0*/  BSYNC B0 ;  /* 0x0000000000007941 */ /* 0x000fea0003800000 */
.L_x_18190:
        /* <DEDUP_REMOVED lines=18> */
.L_x_18196:
[----:B------:R-:W-:Y:S05]  /*bd20*/  BSYNC B1 ;  /* 0x0000000000017941 */ /* 0x000fea0003800000 */
.L_x_18195:
        /* <DEDUP_REMOVED lines=44> */
.L_x_18194:
[----:B------:R-:W-:Y:S05]  /*bff0*/  BSYNC B0 ;  /* 0x0000000000007941 */ /* 0x000fea0003800000 */
.L_x_18193:
        /* <DEDUP_REMOVED lines=8> */
.L_x_18189:
[----:B------:R-:W-:Y:S01]  /*c080*/  ISETP.NE.AND P6, PT, R105, RZ, PT ;  /* 0x000000ff6900720c */ /* 0x000fe20003fc5270 */
[C---:B------:R-:W-:Y:S01]  /*c090*/  IMAD.WIDE.U32 R116, R104.reuse, 0x10, R110 ;  /* 0x0000001068747825 */ /* 0x040fe200078e006e */
[----:B------:R-:W-:Y:S01]  /*c0a0*/  SEL R54, RZ, 0x1000000, P5 ;  /* 0x01000000ff367807 */ /* 0x000fe20002800000 */
[----:B------:R-:W0:Y:S01]  /*c0b0*/  @P0 LDC.64 R26, c[0x0][0x228] ;  /* 0x00008a00ff1a0b82 */ /* 0x000e220000000a00 */
[----:B------:R-:W-:Y:S01]  /*c0c0*/  SEL R55, RZ, 0x10000, P4 ;  /* 0x00010000ff377807 */ /* 0x000fe20002000000 */
[----:B------:R-:W-:Y:S01]  /*c0d0*/  IMAD.WIDE.U32 R106, R104, 0x4, R108 ;  /* 0x00000004686a7825 */ /* 0x000fe200078e006c */
[----:B------:R-:W-:Y:S01]  /*c0e0*/  SEL R105, RZ, 0x100, P3 ;  /* 0x00000100ff697807 */ /* 0x000fe20001800000 */
[----:B------:R1:W-:Y:S03]  /*c0f0*/  STG.E.128 desc[UR4][R116.64], R28 ;  /* 0x0000001c74007986 */ /* 0x0003e6000c101d04 */
[----:B------:R-:W-:Y:S01]  /*c100*/  IADD3 R54, R105, R54, R55 ;  /* 0x0000003669367210 */ /* 0x000fe20007ffe037 */
[----:B------:R-:W2:Y:S01]  /*c110*/  @P1 LDC.64 R24, c[0x0][0x230] ;  /* 0x00008c00ff181b82 */ /* 0x000ea20000000a00 */
[----:B------:R-:W-:Y:S01]  /*c120*/  SEL R55, RZ, 0x1, P6 ;  /* 0x00000001ff377807 */ /* 0x000fe20003000000 */
[----:B------:R-:W-:-:S03]  /*c130*/  VIADD R105, R101, 0x400 ;  /* 0x0000040065697836 */ /* 0x000fc60000000000 */
        /* <DEDUP_REMOVED lines=8> */
[----:B------:R-:W-:-:S04]  /*c1c0*/  LOP3.LUT R26, R69, 0xffff, RZ, 0xc0, !PT ;  /* 0x0000ffff451a7812 */ /* 0x000fc800078ec0ff */
[----:B------:R-:W-:-:S04]  /*c1d0*/  LOP3.LUT R27, R27, 0xff0000, RZ, 0xc0, !PT ;  /* 0x00ff00001b1b7812 */ /* 0x000fc800078ec0ff */
[----:B------:R-:W-:Y:S02]  /*c1e0*/  LEA R26, R26, R27, 0x18 ;  /* 0x0000001b1a1a7211 */ /* 0x000fe400078ec0ff */
[----:B------:R-:W-:-:S05]  /*c1f0*/  LOP3.LUT R27, R77, 0xff, RZ, 0xc0, !PT ;  /* 0x000000ff4d1b7812 */ /* 0x000fca00078ec0ff */
[----:B------:R-:W-:Y:S01]  /*c200*/  IMAD R26, R27, 0x100, R26 ;  /* 0x000001001b1a7824 */ /* 0x000fe200078e021a */
[----:B------:R-:W-:-:S04]  /*c210*/  LOP3.LUT R27, R76, 0xff, RZ, 0xc0, !PT ;  /* 0x000000ff4c1b7812 */ /* 0x000fc800078ec0ff */
[----:B------:R-:W-:Y:S01]  /*c220*/  IADD3 R27, R26, R27, RZ ;  /* 0x0000001b1a1b7210 */ /* 0x000fe20007ffe0ff */
[----:B0-----:R-:W-:-:S05]  /*c230*/  IMAD.WIDE.U32 R24, R104, 0x4, R24 ;  /* 0x0000000468187825 */ /* 0x001fca00078e0018 */
[----:B------:R0:W-:Y:S02]  /*c240*/  STG.E desc[UR4][R24.64], R27 ;  /* 0x0000001b18007986 */ /* 0x0001e4000c101904 */
.L_x_18197:
        /* <DEDUP_REMOVED lines=15> */
.L_x_18199:
[----:B------:R-:W-:-:S07]  /*c340*/  IMAD.MOV.U32 R116, RZ, RZ, R22 ;  /* 0x000000ffff747224 */ /* 0x000fce00078e0016 */
.L_x_18200:
[----:B------:R-:W-:Y:S05]  /*c350*/  BSYNC B0 ;  /* 0x0000000000007941 */ /* 0x000fea0003800000 */
.L_x_18198:
        /* <DEDUP_REMOVED lines=16> */
.L_x_18204:
[----:B------:R-:W-:Y:S05]  /*c460*/  BSYNC B1 ;  /* 0x0000000000017941 */ /* 0x000fea0003800000 */
.L_x_18203:
        /* <DEDUP_REMOVED lines=44> */
.L_x_18202:
[----:B------:R-:W-:Y:S05]  /*c730*/  BSYNC B0 ;  /* 0x0000000000007941 */ /* 0x000fea0003800000 */
.L_x_18201:
        /* <DEDUP_REMOVED lines=12> */
.L_x_18205:
        /* <DEDUP_REMOVED lines=12> */
.L_x_18208:
[----:B------:R-:W-:-:S07]  /*c8c0*/  MOV R76, R22 ;  /* 0x00000016004c7202 */ /* 0x000fce0000000f00 */
.L_x_18209:
[----:B------:R-:W-:Y:S05]  /*c8d0*/  BSYNC B0 ;  /* 0x0000000000007941 */ /* 0x000fea0003800000 */
.L_x_18207:
        /* <DEDUP_REMOVED lines=16> */
.L_x_18213:
[----:B------:R-:W-:Y:S05]  /*c9e0*/  BSYNC B1 ;  /* 0x0000000000017941 */ /* 0x000fea0003800000 */
.L_x_18212:
        /* <DEDUP_REMOVED lines=44> */
.L_x_18211:
[----:B------:R-:W-:Y:S05]  /*ccb0*/  BSYNC B0 ;  /* 0x0000000000007941 */ /* 0x000fea0003800000 */
.L_x_18210:
        /* <DEDUP_REMOVED lines=8> */
.L_x_18206:
        /* <DEDUP_REMOVED lines=12> */
.L_x_18215:
[----:B------:R-:W-:-:S07]  /*ce00*/  IMAD.MOV.U32 R100, RZ, RZ, R22 ;  /* 0x000000ffff647224 */ /* 0x000fce00078e0016 */
.L_x_18216:
[----:B------:R-:W-:Y:S05]  /*ce10*/  BSYNC B0 ;  /* 0x0000000000007941 */ /* 0x000fea0003800000 */
.L_x_18214:
        /* <DEDUP_REMOVED lines=16> */
.L_x_18220:
[----:B------:R-:W-:Y:S05]  /*cf20*/  BSYNC B1 ;  /* 0x0000000000017941 */ /* 0x000fea0003800000 */
.L_x_18219:
        /* <DEDUP_REMOVED lines=44> */
.L_x_18218:
[----:B------:R-:W-:Y:S05]  /*d1f0*/  BSYNC B0 ;  /* 0x0000000000007941 */ /* 0x000fea0003800000 */
.L_x_18217:
        /* <DEDUP_REMOVED lines=11> */
.L_x_18221:
        /* <DEDUP_REMOVED lines=12> */
.L_x_18224:
[----:B------:R-:W-:-:S07]  /*d370*/  MOV R77, R22 ;  /* 0x00000016004d7202 */ /* 0x000fce0000000f00 */
.L_x_18225:
[----:B------:R-:W-:Y:S05]  /*d380*/  BSYNC B0 ;  /* 0x0000000000007941 */ /* 0x000fea0003800000 */
.L_x_18223:
        /* <DEDUP_REMOVED lines=16> */
.L_x_18229:
[----:B------:R-:W-:Y:S05]  /*d490*/  BSYNC B1 ;  /* 0x0000000000017941 */ /* 0x000fea0003800000 */
.L_x_18228:
        /* <DEDUP_REMOVED lines=44> */
.L_x_18227:
[----:B------:R-:W-:Y:S05]  /*d760*/  BSYNC B0 ;  /* 0x0000000000007941 */ /* 0x000fea0003800000 */
.L_x_18226:
        /* <DEDUP_REMOVED lines=8> */
.L_x_18222:
        /* <DEDUP_REMOVED lines=12> */
.L_x_18231:
[----:B------:R-:W-:-:S07]  /*d8b0*/  IMAD.MOV.U32 R100, RZ, RZ, R22 ;  /* 0x000000ffff647224 */ /* 0x000fce00078e0016 */
.L_x_18232:
[----:B------:R-:W-:Y:S05]  /*d8c0*/  BSYNC B0 ;  /* 0x0000000000007941 */ /* 0x000fea0003800000 */
.L_x_18230:
        /* <DEDUP_REMOVED lines=16> */
.L_x_18236:
[----:B------:R-:W-:Y:S05]  /*d9d0*/  BSYNC B1 ;  /* 0x0000000000017941 */ /* 0x000fea0003800000 */
.L_x_18235:
        /* <DEDUP_REMOVED lines=44> */
.L_x_18234:
[----:B------:R-:W-:Y:S05]  /*dca0*/  BSYNC B0 ;  /* 0x0000000000007941 */ /* 0x000fea0003800000 */
.L_x_18233:
        /* <DEDUP_REMOVED lines=11> */
.L_x_18237:
        /* <DEDUP_REMOVED lines=12> */
.L_x_18240:
[----:B------:R-:W-:-:S07]  /*de20*/  MOV R100, R22 ;  /* 0x0000001600647202 */ /* 0x000fce0000000f00 */
.L_x_18241:
[----:B------:R-:W-:Y:S05]  /*de30*/  BSYNC B0 ;  /* 0x0000000000007941 */ /* 0x000fea0003800000 */
.L_x_18239:
        /* <DEDUP_REMOVED lines=16> */
.L_x_18245:
[----:B------:R-:W-:Y:S05]  /*df40*/  BSYNC B1 ;  /* 0x0000000000017941 */ /* 0x000fea0003800000 */
.L_x_18244:
        /* <DEDUP_REMOVED lines=44> */
.L_x_18243:
[----:B------:R-:W-:Y:S05]  /*e210*/  BSYNC B0 ;  /* 0x0000000000007941 */ /* 0x000fea0003800000 */
.L_x_18242:
        /* <DEDUP_REMOVED lines=8> */
.L_x_18238:
        /* <DEDUP_REMOVED lines=12> */
.L_x_18247:
[----:B------:R-:W-:-:S07]  /*e360*/  IMAD.MOV.U32 R100, RZ, RZ, R22 ;  /* 0x000000ffff647224 */ /* 0x000fce00078e0016 */
.L_x_18248:
[----:B------:R-:W-:Y:S05]  /*e370*/  BSYNC B0 ;  /* 0x0000000000007941 */ /* 0x000fea0003800000 */
.L_x_18246:
        /* <DEDUP_REMOVED lines=16> */
.L_x_18252:
[----:B------:R-:W-:Y:S05]  /*e480*/  BSYNC B1 ;  /* 0x0000000000017941 */ /* 0x000fea0003800000 */
.L_x_18251:
        /* <DEDUP_REMOVED lines=44> */
.L_x_18250:
[----:B------:R-:W-:Y:S05]  /*e750*/  BSYNC B0 ;  /* 0x0000000000007941 */ /* 0x000fea0003800000 */
.L_x_18249:
        /* <DEDUP_REMOVED lines=11> */
.L_x_18253:
        /* <DEDUP_REMOVED lines=12> */
.L_x_18256:
[----:B------:R-:W-:-:S07]  /*e8d0*/  MOV R69, R22 ;  /* 0x0000001600457202 */ /* 0x000fce0000000f00 */
.L_x_18257:
[----:B------:R-:W-:Y:S05]  /*e8e0*/  BSYNC B0 ;  /* 0x0000000000007941 */ /* 0x000fea0003800000 */
.L_x_18255:
        /* <DEDUP_REMOVED lines=18> */
.L_x_18261:
[----:B------:R-:W-:Y:S05]  /*ea10*/  BSYNC B1 ;  /* 0x0000000000017941 */ /* 0x000fea0003800000 */
.L_x_18260:
        /* <DEDUP_REMOVED lines=44> */
.L_x_18259:
[----:B------:R-:W-:Y:S05]  /*ece0*/  BSYNC B0 ;  /* 0x0000000000007941 */ /* 0x000fea0003800000 */
.L_x_18258:
        /* <DEDUP_REMOVED lines=8> */
.L_x_18254:
[----:B------:R-:W-:Y:S01]  /*ed70*/  SEL R106, RZ, 0x1000000, P5 ;  /* 0x01000000ff6a7807 */ /* 0x000fe20002800000 */
[C---:B------:R-:W-:Y:S01]  /*ed80*/  IMAD.WIDE.U32 R118, R105.reuse, 0x10, R110 ;  /* 0x0000001069767825 */ /* 0x040fe200078e006e */
[----:B------:R-:W-:Y:S01]  /*ed90*/  SEL R107, RZ, 0x10000, P4 ;  /* 0x00010000ff6b7807 */ /* 0x000fe20002000000 */
[----:B------:R-:W0:Y:S01]  /*eda0*/  @P0 LDC.64 R112, c[0x0][0x228] ;  /* 0x00008a00ff700b82 */ /* 0x000e220000000a00 */
[----:B------:R-:W-:Y:S02]  /*edb0*/  SEL R114, RZ, 0x100, P3 ;  /* 0x00000100ff727807 */ /* 0x000fe40001800000 */
[----:B------:R-:W-:Y:S01]  /*edc0*/  ISETP.NE.AND P6, PT, R116, RZ, PT ;  /* 0x000000ff7400720c */ /* 0x000fe20003fc5270 */
[----:B------:R-:W-:Y:S01]  /*edd0*/  IMAD.WIDE.U32 R116, R105, 0x4, R108 ;  /* 0x0000000469747825 */ /* 0x000fe200078e006c */
[----:B------:R-:W-:Y:S01]  /*ede0*/  IADD3 R106, R114, R106, R107 ;  /* 0x0000006a726a7210 */ /* 0x000fe20007ffe06b */
[----:B------:R1:W-:Y:S01]  /*edf0*/  STG.E.128 desc[UR4][R118.64], R24 ;  /* 0x0000001876007986 */ /* 0x0003e2000c101d04 */
[----:B------:R-:W-:Y:S01]  /*ee00*/  SEL R107, RZ, 0x1, P6 ;  /* 0x00000001ff6b7807 */ /* 0x000fe20003000000 */
[----:B------:R-:W2:Y:S04]  /*ee10*/  @P1 LDC.64 R54, c[0x0][0x230] ;  /* 0x00008c00ff361b82 */ /* 0x000ea80000000a00 */
[----:B------:R-:W-:Y:S01]  /*ee20*/  IMAD.IADD R121, R106, 0x1, R107 ;  /* 0x000000016a797824 */ /* 0x000fe200078e026b */
[----:B------:R-:W-:-:S04]  /*ee30*/  IADD3 R107, R101, 0x500, RZ ;  /* 0x00000500656b7810 */ /* 0x000fc80007ffe0ff */
[----:B------:R1:W-:Y:S01]  /*ee40*/  STG.E desc[UR4][R116.64], R121 ;  /* 0x0000007974007986 */ /* 0x0003e2000c101904 */
[----:B------:R-:W-:-:S04]  /*ee50*/  IMAD.WIDE.U32 R52, R107, 0x10, R52 ;  /* 0x000000106b347825 */ /* 0x000fc800078e0034 */
[----:B0-----:R-:W-:-:S04]  /*ee60*/  @P0 IMAD.WIDE.U32 R112, R107, 0x10, R112 ;  /* 0x000000106b700825 */ /* 0x001fc800078e0070 */
[----:B--2---:R-:W-:Y:S01]  /*ee70*/  @P1 IMAD.WIDE.U32 R114, R107, 0x10, R54 ;  /* 0x000000106b721825 */ /* 0x004fe200078e0036 */
[----:B-1----:R-:W-:Y:S06]  /*ee80*/  @!P0 BRA `(.L_x_18262) ;  /* 0x00000000002c8947 */ /* 0x002fec0003800000 */
[----:B------:R-:W0:Y:S01]  /*ee90*/  LDC.64 R54, c[0x0][0x248] ;  /* 0x00009200ff367b82 */ /* 0x000e220000000a00 */
[----:B------:R-:W-:-:S05]  /*eea0*/  IMAD.U32 R106, R2, 0x10000, RZ ;  /* 0x00010000026a7824 */ /* 0x000fca00078e00ff */
[----:B------:R-:W-:Y:S02]  /*eeb0*/  LOP3.LUT R117, R106, 0xff0000, RZ, 0xc0, !PT ;  /* 0x00ff00006a757812 */ /* 0x000fe400078ec0ff */
        /* <DEDUP_REMOVED lines=8> */
.L_x_18262:
        /* <DEDUP_REMOVED lines=15> */
.L_x_18264:
[----:B------:R-:W-:-:S07]  /*f030*/  IMAD.MOV.U32 R106, RZ, RZ, R22 ;  /* 0x000000ffff6a7224 */ /* 0x000fce00078e0016 */
.L_x_18265:
[----:B------:R-:W-:Y:S05]  /*f040*/  BSYNC B0 ;  /* 0x0000000000007941 */ /* 0x000fea0003800000 */
.L_x_18263:
        /* <DEDUP_REMOVED lines=16> */
.L_x_18269:
[----:B------:R-:W-:Y:S05]  /*f150*/  BSYNC B1 ;  /* 0x0000000000017941 */ /* 0x000fea0003800000 */
.L_x_18268:
        /* <DEDUP_REMOVED lines=44> */
.L_x_18267:
[----:B------:R-:W-:Y:S05]  /*f420*/  BSYNC B0 ;  /* 0x0000000000007941 */ /* 0x000fea0003800000 */
.L_x_18266:
        /* <DEDUP_REMOVED lines=12> */
.L_x_18270:
        /* <DEDUP_REMOVED lines=12> */
.L_x_18273:
[----:B------:R-:W-:-:S07]  /*f5b0*/  MOV R76, R22 ;  /* 0x00000016004c7202 */ /* 0x000fce0000000f00 */
.L_x_18274:
[----:B------:R-:W-:Y:S05]  /*f5c0*/  BSYNC B0 ;  /* 0x0000000000007941 */ /* 0x000fea0003800000 */
.L_x_18272:
        /* <DEDUP_REMOVED lines=16> */
.L_x_18278:
[----:B------:R-:W-:Y:S05]  /*f6d0*/  BSYNC B1 ;  /* 0x0000000000017941 */ /* 0x000fea0003800000 */
.L_x_18277:
        /* <DEDUP_REMOVED lines=44> */
.L_x_18276:
[----:B------:R-:W-:Y:S05]  /*f9a0*/  BSYNC B0 ;  /* 0x0000000000007941 */ /* 0x000fea0003800000 */
.L_x_18275:
        /* <DEDUP_REMOVED lines=8> */
.L_x_18271:
        /* <DEDUP_REMOVED lines=12> */
.L_x_18280:
[----:B------:R-:W-:-:S07]  /*faf0*/  IMAD.MOV.U32 R100, RZ, RZ, R22 ;  /* 0x000000ffff647224 */ /* 0x000fce00078e0016 */
.L_x_18281:
[----:B------:R-:W-:Y:S05]  /*fb00*/  BSYNC B0 ;  /* 0x0000000000007941 */ /* 0x000fea0003800000 */
.L_x_18279:
        /* <DEDUP_REMOVED lines=16> */
.L_x_18285:
[----:B------:R-:W-:Y:S05]  /*fc10*/  BSYNC B1 ;  /* 0x0000000000017941 */ /* 0x000fea0003800000 */
.L_x_18284:
        /* <DEDUP_REMOVED lines=44> */
.L_x_18283:
[----:B------:R-:W-:Y:S05]  /*fee0*/  BSYNC B0 ;  /* 0x0000000000007941 */ /* 0x000fea0003800000 */
.L_x_18282:
        /* <DEDUP_REMOVED lines=11> */
.L_x_18286:
        /* <DEDUP_REMOVED lines=12> */
.L_x_18289:
[----:B------:R-:W-:-:S07]  /*10060*/  MOV R77, R22 ;  /* 0x00000016004d7202 */ /* 0x000fce0000000f00 */
.L_x_18290:
[----:B------:R-:W-:Y:S05]  /*10070*/  BSYNC B0 ;  /* 0x0000000000007941 */ /* 0x000fea0003800000 */
.L_x_18288:
        /* <DEDUP_REMOVED lines=16> */
.L_x_18294:
[----:B------:R-:W-:Y:S05]  /*10180*/  BSYNC B1 ;  /* 0x0000000000017941 */ /* 0x000fea0003800000 */
.L_x_18293:
        /* <DEDUP_REMOVED lines=44> */
.L_x_18292:
[----:B------:R-:W-:Y:S05]  /*10450*/  BSYNC B0 ;  /* 0x0000000000007941 */ /* 0x000fea0003800000 */
.L_x_18291:
        /* <DEDUP_REMOVED lines=8> */
.L_x_18287:
        /* <DEDUP_REMOVED lines=12> */
.L_x_18296:
[----:B------:R-:W-:-:S07]  /*105a0*/  IMAD.MOV.U32 R100, RZ, RZ, R22 ;  /* 0x000000ffff647224 */ /* 0x000fce00078e0016 */
.L_x_18297:
[----:B------:R-:W-:Y:S05]  /*105b0*/  BSYNC B0 ;  /* 0x0000000000007941 */ /* 0x000fea0003800000 */
.L_x_18295:
        /* <DEDUP_REMOVED lines=16> */
.L_x_18301:
[----:B------:R-:W-:Y:S05]  /*106c0*/  BSYNC B1 ;  /* 0x0000000000017941 */ /* 0x000fea0003800000 */
.L_x_18300:
        /* <DEDUP_REMOVED lines=44> */
.L_x_18299:
[----:B------:R-:W-:Y:S05]  /*10990*/  BSYNC B0 ;  /* 0x0000000000007941 */ /* 0x000fea0003800000 */
.L_x_18298:
        /* <DEDUP_REMOVED lines=11> */
.L_x_18302:
        /* <DEDUP_REMOVED lines=12> */
.L_x_18305:
[----:B------:R-:W-:-:S07]  /*10b10*/  MOV R100, R22 ;  /* 0x0000001600647202 */ /* 0x000fce0000000f00 */
.L_x_18306:
[----:B------:R-:W-:Y:S05]  /*10b20*/  BSYNC B0 ;  /* 0x0000000000007941 */ /* 0x000fea0003800000 */
.L_x_18304:
        /* <DEDUP_REMOVED lines=16> */
.L_x_18310:
[----:B------:R-:W-:Y:S05]  /*10c30*/  BSYNC B1 ;  /* 0x0000000000017941 */ /* 0x000fea0003800000 */
.L_x_18309:
        /* <DEDUP_REMOVED lines=44> */
.L_x_18308:
[----:B------:R-:W-:Y:S05]  /*10f00*/  BSYNC B0 ;  /* 0x0000000000007941 */ /* 0x000fea0003800000 */
.L_x_18307:
        /* <DEDUP_REMOVED lines=8> */
.L_x_18303:
        /* <DEDUP_REMOVED lines=12> */
.L_x_18312:
[----:B------:R-:W-:-:S07]  /*11050*/  IMAD.MOV.U32 R100, RZ, RZ, R22 ;  /* 0x000000ffff647224 */ /* 0x000fce00078e0016 */
.L_x_18313:
[----:B------:R-:W-:Y:S05]  /*11060*/  BSYNC B0 ;  /* 0x0000000000007941 */ /* 0x000fea0003800000 */
.L_x_18311:
        /* <DEDUP_REMOVED lines=16> */
.L_x_18317:
[----:B------:R-:W-:Y:S05]  /*11170*/  BSYNC B1 ;  /* 0x0000000000017941 */ /* 0x000fea0003800000 */
.L_x_18316:
        /* <DEDUP_REMOVED lines=44> */
.L_x_18315:
[----:B------:R-:W-:Y:S05]  /*11440*/  BSYNC B0 ;  /* 0x0000000000007941 */ /* 0x000fea0003800000 */
.L_x_18314:
        /* <DEDUP_REMOVED lines=11> */
.L_x_18318:
        /* <DEDUP_REMOVED lines=12> */
.L_x_18321:
[----:B------:R-:W-:-:S07]  /*115c0*/  MOV R69, R22 ;  /* 0x0000001600457202 */ /* 0x000fce0000000f00 */
.L_x_18322:
[----:B------:R-:W-:Y:S05]  /*115d0*/  BSYNC B0 ;  /* 0x0000000000007941 */ /* 0x000fea0003800000 */
.L_x_18320:
        /* <DEDUP_REMOVED lines=16> */
.L_x_18326:
[----:B------:R-:W-:Y:S05]  /*116e0*/  BSYNC B1 ;  /* 0x0000000000017941 */ /* 0x000fea0003800000 */
.L_x_18325:
        /* <DEDUP_REMOVED lines=44> */
.L_x_18324:
[----:B------:R-:W-:Y:S05]  /*119b0*/  BSYNC B0 ;  /* 0x0000000000007941 */ /* 0x000fea0003800000 */
.L_x_18323:
        /* <DEDUP_REMOVED lines=8> */
.L_x_18319:
[----:B------:R-:W-:Y:S01]  /*11a40*/  FADD.FTZ R80, RZ, R40 ;  /* 0x00000028ff507221 */ /* 0x000fe20000010000 */
[----:B------:R-:W-:Y:S01]  /*11a50*/  ISETP.NE.AND P1, PT, R106, RZ, PT ;  /* 0x000000ff6a00720c */ /* 0x000fe20003f25270 */
[----:B------:R-:W-:Y:S01]  /*11a60*/  IMAD.WIDE.U32 R110, R107, 0x10, R110 ;  /* 0x000000106b6e7825 */ /* 0x000fe200078e006e */
[----:B------:R-:W-:-:S03]  /*11a70*/  LOP3.LUT P2, RZ, R0, 0x1f, RZ, 0xc0, !PT ;  /* 0x0000001f00ff7812 */ /* 0x000fc6000784c0ff */
[----:B------:R-:W-:Y:S01]  /*11a80*/  FADD.FTZ R79, R80, R41 ;  /* 0x00000029504f7221 */ /* 0x000fe20000010000 */
[----:B------:R-:W-:Y:S01]  /*11a90*/  SEL R106, RZ, 0x1, P1 ;  /* 0x00000001ff6a7807 */ /* 0x000fe20000800000 */
[----:B------:R-:W-:Y:S01]  /*11aa0*/  IMAD.WIDE.U32 R108, R107, 0x4, R108 ;  /* 0x000000046b6c7825 */ /* 0x000fe200078e006c */
[----:B------:R0:W-:Y:S03]  /*11ab0*/  STG.E.128 desc[UR4][R110.64], R52 ;  /* 0x000000346e007986 */ /* 0x0001e6000c101d04 */
        /* <DEDUP_REMOVED lines=18> */
[----:B------:R-:W-:-:S03]  /*11be0*/  SEL R81, RZ, 0x100, P3 ;  /* 0x00000100ff517807 */ /* 0x000fc60001800000 */
[----:B------:R-:W-:Y:S01]  /*11bf0*/  FADD.FTZ R113, R112, R25 ;  /* 0x0000001970717221 */ /* 0x000fe20000010000 */
[----:B------:R-:W-:-:S03]  /*11c00*/  IADD3 R79, R81, R79, R80 ;  /* 0x0000004f514f7210 */ /* 0x000fc60007ffe050 */
[----:B------:R-:W-:Y:S02]  /*11c10*/  FADD.FTZ R80, R113, R26 ;  /* 0x0000001a71507221 */ /* 0x000fe40000010000 */
[----:B------:R-:W-:Y:S02]  /*11c20*/  IMAD.IADD R79, R79, 0x1, R106 ;  /* 0x000000014f4f7824 */ /* 0x000fe400078e026a */
[----:B------:R-:W-:-:S03]  /*11c30*/  FADD.FTZ R81, R80, R27 ;  /* 0x0000001b50517221 */ /* 0x000fc60000010000 */
[----:B------:R0:W-:Y:S01]  /*11c40*/  STG.E desc[UR4][R108.64], R79 ;  /* 0x0000004f6c007986 */ /* 0x0001e2000c101904 */
[----:B------:R-:W-:Y:S01]  /*11c50*/  FADD.FTZ R80, R81, R52 ;  /* 0x0000003451507221 */ /* 0x000fe20000010000 */
[----:B------:R-:W-:-:S03]  /*11c60*/  SHF.R.U32.HI R81, RZ, 0x5, R0 ;  /* 0x00000005ff517819 */ /* 0x000fc60000011600 */
[----:B------:R-:W-:Y:S01]  /*11c70*/  FADD.FTZ R113, R80, R53 ;  /* 0x0000003550717221 */ /* 0x000fe20000010000 */
[----:B------:R-:W-:-:S03]  /*11c80*/  LOP3.LUT R80, R81, 0x7fffff8, RZ, 0xc0, !PT ;  /* 0x07fffff851507812 */ /* 0x000fc600078ec0ff */
[----:B------:R-:W-:Y:S01]  /*11c90*/  FADD.FTZ R106, R113, R54 ;  /* 0x00000036716a7221 */ /* 0x000fe20000010000 */
[----:B------:R-:W-:Y:S06]  /*11ca0*/  @!P0 BRA `(.L_x_18327) ;  /* 0x00000000002c8947 */ /* 0x000fec0003800000 */
[----:B0-----:R-:W0:Y:S01]  /*11cb0*/  LDC.64 R78, c[0x0][0x248] ;  /* 0x00009200ff4e7b82 */ /* 0x001e220000000a00 */
        /* <DEDUP_REMOVED lines=10> */
.L_x_18327:
        /* <DEDUP_REMOVED lines=72> */
.L_x_18340:
        /* <DEDUP_REMOVED lines=16> */
[----:B0-----:R-:W-:Y:S01]  /*122e0*/  @!P3 LEA R111, R108, R81, 0x18 ;  /* 0x000000516c6fb211 */ /* 0x001fe200078ec0ff */
[----:B------:R-:W-:Y:S01]  /*122f0*/  IMAD.MOV.U32 R108, RZ, RZ, RZ ;  /* 0x000000ffff6c7224 */ /* 0x000fe200078e00ff */
[----:B------:R-:W-:Y:S02]  /*12300*/  @!P3 MOV R108, 0x300 ;  /* 0x00000300006cb802 */ /* 0x000fe40000000f00 */
[----:B------:R-:W-:Y:S02]  /*12310*/  @!P3 LEA R110, R80, R111, 0x3 ;  /* 0x0000006f506eb211 */ /* 0x000fe400078e18ff */
[----:B------:R-:W-:Y:S01]  /*12320*/  CS2R R80, SRZ ;  /* 0x0000000000507805 */ /* 0x000fe2000001ff00 */
[----:B------:R-:W0:Y:S04]  /*12330*/  SHFL.DOWN PT, R111, R108, 0x4, 0x1f ;  /* 0x08801f006c6f7f89 */ /* 0x000e2800000e0000 */
[----:B------:R-:W1:Y:S08]  /*12340*/  @!P2 LDC.64 R120, c[0x0][0x250] ;  /* 0x00009400ff78ab82 */ /* 0x000e700000000a00 */
[----:B------:R-:W2:Y:S01]  /*12350*/  @!P2 LDC.64 R124, c[0x0][0x258] ;  /* 0x00009600ff7cab82 */ /* 0x000ea20000000a00 */
[----:B------:R3:W4:Y:S01]  /*12360*/  @!P3 LDS.64 R80, [R110] ;  /* 0x000000006e50b984 */ /* 0x0007220000000a00 */
[----:B------:R-:W-:-:S02]  /*12370*/  PLOP3.LUT P3, PT, PT, PT, UP0, 0x40, 0x0 ;  /* 0x000000000000781c */ /* 0x000fc40003f6e808 */
[----:B---3--:R-:W-:Y:S01]  /*12380*/  I2FP.F32.S32 R110, R108 ;  /* 0x0000006c006e7245 */ /* 0x008fe20000201400 */
[----:B0-----:R-:W-:Y:S01]  /*12390*/  IMAD.IADD R114, R111, 0x1, R108 ;  /* 0x000000016f727824 */ /* 0x001fe200078e026c */
[----:B------:R-:W-:-:S04]  /*123a0*/  I2FP.F32.S32 R115, R111 ;  /* 0x0000006f00737245 */ /* 0x000fc80000201400 */
[----:B------:R-:W-:Y:S01]  /*123b0*/  I2FP.F32.S32 R78, R114 ;  /* 0x00000072004e7245 */ /* 0x000fe20000201400 */
[----:B------:R-:W-:Y:S03]  /*123c0*/  SHFL.DOWN PT, R79, R114, 0x2, 0x1f ;  /* 0x08401f00724f7f89 */ /* 0x000fe600000e0000 */
[----:B------:R-:W0:Y:S01]  /*123d0*/  MUFU.RCP R106, R78 ;  /* 0x0000004e006a7308 */ /* 0x000e220000001000 */
[----:B--2---:R-:W-:Y:S01]  /*123e0*/  @!P2 IMAD.WIDE R124, R98, 0x4, R124 ;  /* 0x00000004627ca825 */ /* 0x004fe200078e027c */
[----:B----4-:R-:W2:Y:S04]  /*123f0*/  SHFL.DOWN PT, R113, R80, 0x4, 0x1f ;  /* 0x08801f0050717f89 */ /* 0x010ea800000e0000 */
[----:B------:R-:W3:Y:S01]  /*12400*/  SHFL.DOWN PT, R112, R81, 0x4, 0x1f ;  /* 0x08801f0051707f89 */ /* 0x000ee200000e0000 */
[C---:B--2---:R-:W-:Y:S01]  /*12410*/  FMUL.FTZ R111, R113.reuse, R115 ;  /* 0x00000073716f7220 */ /* 0x044fe20000410000 */
[----:B------:R-:W-:-:S03]  /*12420*/  FADD.FTZ R113, -R113, R80 ;  /* 0x0000005071717221 */ /* 0x000fc60000010100 */
[----:B------:R-:W-:Y:S01]  /*12430*/  FFMA.FTZ R111, R110, R80, R111 ;  /* 0x000000506e6f7223 */ /* 0x000fe2000001006f */
[----:B------:R-:W-:Y:S01]  /*12440*/  FMUL.FTZ R113, R113, R113 ;  /* 0x0000007171717220 */ /* 0x000fe20000410000 */
[----:B------:R-:W-:Y:S02]  /*12450*/  IADD3 R80, R114, R79, RZ ;  /* 0x0000004f72507210 */ /* 0x000fe40007ffe0ff */
[----:B0-----:R-:W-:Y:S01]  /*12460*/  FMUL.FTZ R111, R106, R111 ;  /* 0x0000006f6a6f7220 */ /* 0x001fe20000410000 */
[----:B------:R-:W-:Y:S01]  /*12470*/  FMUL.FTZ R110, R113, R110 ;  /* 0x0000006e716e7220 */ /* 0x000fe20000410000 */
[----:B---3--:R-:W-:Y:S01]  /*12480*/  FADD.FTZ R113, R112, R81 ;  /* 0x0000005170717221 */ /* 0x008fe20000010000 */
[----:B------:R-:W-:Y:S02]  /*12490*/  I2FP.F32.S32 R81, R80 ;  /* 0x0000005000517245 */ /* 0x000fe40000201400 */
[----:B------:R-:W0:Y:S01]  /*124a0*/  SHFL.DOWN PT, R108, R111, 0x2, 0x1f ;  /* 0x08401f006f6c7f89 */ /* 0x000e2200000e0000 */
[----:B------:R-:W-:Y:S01]  /*124b0*/  FMUL.FTZ R110, R110, R115 ;  /* 0x000000736e6e7220 */ /* 0x000fe20000410000 */
[----:B------:R-:W2:Y:S01]  /*124c0*/  MUFU.RCP R112, R81 ;  /* 0x0000005100707308 */ /* 0x000ea20000001000 */
[----:B------:R-:W-:-:S02]  /*124d0*/  I2FP.F32.S32 R114, R79 ;  /* 0x0000004f00727245 */ /* 0x000fc40000201400 */
[----:B------:R-:W-:Y:S01]  /*124e0*/  FFMA.FTZ R110, R106, R110, R113 ;  /* 0x0000006e6a6e7223 */ /* 0x000fe20000010071 */
[----:B------:R-:W-:Y:S04]  /*124f0*/  SHFL.DOWN PT, R79, R80, 0x1, 0x1f ;  /* 0x08201f00504f7f89 */ /* 0x000fe800000e0000 */
[----:B------:R-:W3:Y:S01]  /*12500*/  SHFL.DOWN PT, R113, R110, 0x2, 0x1f ;  /* 0x08401f006e717f89 */ /* 0x000ee200000e0000 */
[----:B0-----:R-:W-:Y:S01]  /*12510*/  FMUL.FTZ R115, R108, R114 ;  /* 0x000000726c737220 */ /* 0x001fe20000410000 */
[----:B------:R-:W-:-:S03]  /*12520*/  FADD.FTZ R108, R111, -R108 ;  /* 0x8000006c6f6c7221 */ /* 0x000fc60000010000 */
[----:B------:R-:W-:Y:S01]  /*12530*/  FFMA.FTZ R115, R78, R111, R115 ;  /* 0x0000006f4e737223 */ /* 0x000fe20000010073 */
[----:B------:R-:W-:-:S03]  /*12540*/  FMUL.FTZ R111, R108, R108 ;  /* 0x0000006c6c6f7220 */ /* 0x000fc60000410000 */
[----:B--2---:R-:W-:Y:S01]  /*12550*/  FMUL.FTZ R106, R112, R115 ;  /* 0x00000073706a7220 */ /* 0x004fe20000410000 */
[----:B------:R-:W-:Y:S01]  /*12560*/  FMUL.FTZ R111, R78, R111 ;  /* 0x0000006f4e6f7220 */ /* 0x000fe20000410000 */
[----:B---3--:R-:W-:Y:S01]  /*12570*/  FADD.FTZ R113, R110, R113 ;  /* 0x000000716e717221 */ /* 0x008fe20000010000 */
[----:B------:R-:W-:Y:S01]  /*12580*/  IMAD.IADD R78, R80, 0x1, R79 ;  /* 0x00000001504e7824 */ /* 0x000fe200078e024f */
[----:B------:R-:W-:Y:S01]  /*12590*/  I2FP.F32.S32 R110, R79 ;  /* 0x0000004f006e7245 */ /* 0x000fe20000201400 */
[----:B------:R-:W0:Y:S01]  /*125a0*/  SHFL.DOWN PT, R115, R106, 0x1, 0x1f ;  /* 0x08201f006a737f89 */ /* 0x000e2200000e0000 */
[----:B------:R-:W-:Y:S02]  /*125b0*/  FMUL.FTZ R111, R111, R114 ;  /* 0x000000726f6f7220 */ /* 0x000fe40000410000 */
[----:B------:R-:W-:Y:S02]  /*125c0*/  I2FP.F32.S32 R80, R78 ;  /* 0x0000004e00507245 */ /* 0x000fe40000201400 */
[----:B------:R-:W-:-:S04]  /*125d0*/  FFMA.FTZ R111, R112, R111, R113 ;  /* 0x0000006f706f7223 */ /* 0x000fc80000010071 */
[----:B------:R-:W2:Y:S01]  /*125e0*/  MUFU.RCP R80, R80 ;  /* 0x0000005000507308 */ /* 0x000ea20000001000 */
        /* <DEDUP_REMOVED lines=10> */
[----:B------:R-:W-:Y:S02]  /*12690*/  FFMA.FTZ R108, R80, R108, R79 ;  /* 0x0000006c506c7223 */ /* 0x000fe4000001004f */
[----:B------:R-:W2:Y:S03]  /*126a0*/  LDC R80, c[0x0][0x2d8] ;  /* 0x0000b600ff507b82 */ /* 0x000ea60000000800 */
[----:B------:R-:W2:Y:S01]  /*126b0*/  SHFL.IDX PT, R111, R108, RZ, 0x1f ;  /* 0x00001fff6c6f7589 */ /* 0x000ea200000e0000 */
[C---:B0-----:R-:W-:Y:S01]  /*126c0*/  FSEL R79, R78.reuse, RZ, P3 ;  /* 0x000000ff4e4f7208 */ /* 0x041fe20001800000 */
[----:B------:R-:W-:Y:S01]  /*126d0*/  FMUL.FTZ R106, R78, R78 ;  /* 0x0000004e4e6a7220 */ /* 0x000fe20000410000 */
[----:B------:R-:W-:-:S03]  /*126e0*/  PLOP3.LUT P3, PT, PT, PT, UP0, 0x40, 0x0 ;  /* 0x000000000000781c */ /* 0x000fc60003f6e808 */
[----:B------:R-:W-:Y:S01]  /*126f0*/  FADD.FTZ R114, -R79, R24 ;  /* 0x000000184f727221 */ /* 0x000fe20000010100 */
[----:B------:R-:W-:Y:S01]  /*12700*/  FSEL R81, R106, RZ, !P3 ;  /* 0x000000ff6a517208 */ /* 0x000fe20005800000 */
[----:B--2---:R-:W-:Y:S01]  /*12710*/  FFMA.FTZ R80, R111, UR24, R80 ;  /* 0x000000186f507c23 */ /* 0x004fe20008010050 */
[----:B------:R-:W-:Y:S01]  /*12720*/  FADD.FTZ R116, -R79, R25 ;  /* 0x000000194f747221 */ /* 0x000fe20000010100 */
[----:B-1----:R-:W-:-:S04]  /*12730*/  @!P2 IMAD.WIDE R24, R98, 0x4, R120 ;  /* 0x000000046218a825 */ /* 0x002fc800078e0278 */
[C---:B------:R-:W-:Y:S01]  /*12740*/  FADD.FTZ R40, -R79.reuse, R40 ;  /* 0x000000284f287221 */ /* 0x040fe20000010100 */
[----:B------:R-:W-:Y:S01]  /*12750*/  FADD.FTZ R81, R80, R81 ;  /* 0x0000005150517221 */ /* 0x000fe20000010000 */
[C---:B------:R-:W-:Y:S01]  /*12760*/  FADD.FTZ R41, -R79.reuse, R41 ;  /* 0x000000294f297221 */ /* 0x040fe20000010100 */
[C---:B------:R-:W-:Y:S01]  /*12770*/  FADD.FTZ R42, -R79.reuse, R42 ;  /* 0x0000002a4f2a7221 */ /* 0x040fe20000010100 */
[----:B------:R0:W-:Y:S01]  /*12780*/  @!P2 STG.E desc[UR4][R24.64], R78 ;  /* 0x0000004e1800a986 */ /* 0x0001e2000c101904 */
        /* <DEDUP_REMOVED lines=8> */
[----:B------:R-:W-:Y:S01]  /*12810*/  FADD.FTZ R118, -R79, R27 ;  /* 0x0000001b4f767221 */ /* 0x000fe20000010100 */
[----:B------:R-:W-:Y:S01]  /*12820*/  LEA R28, P3, R101, UR18, 0x4 ;  /* 0x00000012651c7c11 */ /* 0x000fe2000f8620ff */
[C---:B------:R-:W-:Y:S01]  /*12830*/  FADD.FTZ R36, -R79.reuse, R36 ;  /* 0x000000244f247221 */ /* 0x040fe20000010100 */
[----:B0-----:R-:W0:Y:S01]  /*12840*/  LDC.64 R24, c[0x0][0x2b8] ;  /* 0x0000ae00ff187b82 */ /* 0x001e220000000a00 */
[----:B------:R-:W-:Y:S01]  /*12850*/  IADD3 R98, R98, UR20, RZ ;  /* 0x0000001462627c10 */ /* 0x000fe2000fffe0ff */
        /* <DEDUP_REMOVED lines=8> */
[C---:B------:R-:W-:Y:S01]  /*128e0*/  FMUL.FTZ R27, R81.reuse, R42 ;  /* 0x0000002a511b7220 */ /* 0x040fe20000410000 */
[C---:B------:R-:W-:Y:S01]  /*128f0*/  FMUL.FTZ R35, R81.reuse, R43 ;  /* 0x0000002b51237220 */ /* 0x040fe20000410000 */
[C---:B------:R-:W-:Y:S01]  /*12900*/  FMUL.FTZ R31, R81.reuse, R37 ;  /* 0x00000025511f7220 */ /* 0x040fe20000410000 */
[C---:B------:R-:W-:Y:S01]  /*12910*/  FMUL.FTZ R37, R81.reuse, R32 ;  /* 0x0000002051257220 */ /* 0x040fe20000410000 */
[----:B------:R-:W-:Y:S01]  /*12920*/  FMUL.FTZ R42, R81, R34 ;  /* 0x00000022512a7220 */ /* 0x000fe20000410000 */
[----:B------:R1:W-:Y:S01]  /*12930*/  @!P2 STG.E desc[UR4][R124.64], R81 ;  /* 0x000000517c00a986 */ /* 0x0003e2000c101904 */
[C---:B------:R-:W-:Y:S01]  /*12940*/  FADD.FTZ R26, -R79.reuse, R26 ;  /* 0x0000001a4f1a7221 */ /* 0x040fe20000010100 */
[----:B------:R-:W-:Y:S01]  /*12950*/  FADD.FTZ R120, -R79, R52 ;  /* 0x000000344f787221 */ /* 0x000fe20000010100 */
[----:B------:R-:W-:Y:S01]  /*12960*/  LEA.HI.X R29, R101, UR19, RZ, 0x4, P3 ;  /* 0x00000013651d7c11 */ /* 0x000fe200098f24ff */
[----:B------:R-:W-:Y:S01]  /*12970*/  FFMA.FTZ R35, R91, R35, R58 ;  /* 0x000000235b237223 */ /* 0x000fe2000001003a */
[----:B------:R-:W-:Y:S01]  /*12980*/  FFMA.FTZ R34, R93, R27, R6 ;  /* 0x0000001b5d227223 */ /* 0x000fe20000010006 */
[----:B------:R-:W-:Y:S01]  /*12990*/  FFMA.FTZ R33, R92, R33, R57 ;  /* 0x000000215c217223 */ /* 0x000fe20000010039 */
[----:B------:R-:W-:Y:S01]  /*129a0*/  FFMA.FTZ R32, R94, R40, R5 ;  /* 0x000000285e207223 */ /* 0x000fe20000010005 */
[----:B------:R-:W-:Y:S01]  /*129b0*/  ISETP.GE.AND P2, PT, R98, UR21, PT ;  /* 0x0000001562007c0c */ /* 0x000fe2000bf46270 */
        /* <DEDUP_REMOVED lines=12> */
[----:B0-----:R-:W-:-:S04]  /*12a80*/  IMAD.WIDE.U32 R122, R102, 0x10, R24 ;  /* 0x00000010667a7825 */ /* 0x001fc800078e0018 */
        /* <DEDUP_REMOVED lines=8> */
[----:B------:R-:W-:Y:S01]  /*12b10*/  FMUL.FTZ R52, R81, R52 ;  /* 0x0000003451347220 */ /* 0x000fe20000410000 */
[----:B------:R0:W-:Y:S01]  /*12b20*/  STG.E.128 desc[UR4][R28.64], R32 ;  /* 0x000000201c007986 */ /* 0x0001e2000c101d04 */
[----:B------:R-:W-:Y:S01]  /*12b30*/  FFMA.FTZ R27, R87, R53, R60 ;  /* 0x00000035571b7223 */ /* 0x000fe2000001003c */
[----:B------:R-:W-:-:S04]  /*12b40*/  IMAD.WIDE.U32 R104, R105, 0x10, R24 ;  /* 0x0000001069687825 */ /* 0x000fc800078e0018 */
        /* <DEDUP_REMOVED lines=12> */
[----:B------:R-:W-:Y:S01]  /*12c10*/  STG.E.128 desc[UR4][R122.64], R24 ;  /* 0x000000187a007986 */ /* 0x000fe2000c101d04 */
[----:B------:R-:W-:Y:S01]  /*12c20*/  SEL R52, RZ, 0x1, P1 ;  /* 0x00000001ff347807 */ /* 0x000fe20000800000 */
        /* <DEDUP_REMOVED lines=8> */
[----:B------:R-:W-:Y:S04]  /*12cb0*/  STG.E.128 desc[UR4][R102.64], R28 ;  /* 0x0000001c66007986 */ /* 0x000fe8000c101d04 */
[----:B------:R-:W-:Y:S04]  /*12cc0*/  STG.E.128 desc[UR4][R124.64], R32 ;  /* 0x000000207c007986 */ /* 0x000fe8000c101d04 */
[----:B------:R-:W-:Y:S04]  /*12cd0*/  STG.E.128 desc[UR4][R104.64], R36 ;  /* 0x0000002468007986 */ /* 0x000fe8000c101d04 */
[----:B------:R0:W-:Y:S02]  /*12ce0*/  STG.E.128 desc[UR4][R78.64], R40 ;  /* 0x000000284e007986 */ /* 0x0001e4000c101d04 */
[----:B0-----:R-:W-:Y:S01]  /*12cf0*/  PRMT R78, R52, 0x7610, R78 ;  /* 0x00007610344e7816 */ /* 0x001fe2000000004e */
[----:B------:R-:W-:Y:S06]  /*12d00*/  @!P2 BRA `(.L_x_18329) ;  /* 0xfffffedc00fca947 */ /* 0x000fec000383ffff */
[----:B------:R-:W-:Y:S05]  /*12d10*/  EXIT ;  /* 0x000000000000794d */ /* 0x000fea0003800000 */
.L_x_18328:
[----:B------:R-:W-:Y:S01]  /*12d20*/  HFMA2.MMA R114, -RZ, RZ, 0, 5.9604644775390625e-08 ;  /* 0x00000001ff727435 */ /* 0x000fe200000001ff */
[----:B------:R-:W-:Y:S01]  /*12d30*/  IMAD.MOV.U32 R115, RZ, RZ, R106 ;  /* 0x000000ffff737224 */ /* 0x000fe200078e006a */
[----:B------:R-:W-:Y:S01]  /*12d40*/  MOV R112, 0xffffffff ;  /* 0xffffffff00707802 */ /* 0x000fe20000000f00 */
[----:B------:R-:W-:-:S08]  /*12d50*/  IMAD.MOV.U32 R117, RZ, RZ, 0x1f ;  /* 0x0000001fff757424 */ /* 0x000fd000078e00ff */
[----:B01----:R-:W-:Y:S05]  /*12d60*/  WARPSYNC.COLLECTIVE R112, `(.L_x_18330) ;  /* 0x0000000070087348 */ /* 0x003fea0003c00000 */
[----:B------:R2:W3:Y:S02]  /*12d70*/  SHFL.BFLY P3, R113, R115, R114, R117 ;  /* 0x0c00007273717389 */ /* 0x0004e40000060075 */
[----:B0123--:R-:W-:Y:S01]  /*12d80*/  ENDCOLLECTIVE ;  /* 0x000000000000791b */ /* 0x00ffe20003800000 */
.L_x_18330:
[----:B------:R-:W-:Y:S02]  /*12d90*/  IMAD.MOV.U32 R114, RZ, RZ, 0x2 ;  /* 0x00000002ff727424 */ /* 0x000fe400078e00ff */
[----:B------:R-:W-:-:S04]  /*12da0*/  IMAD.MOV.U32 R79, RZ, RZ, R113 ;  /* 0x000000ffff4f7224 */ /* 0x000fc800078e0071 */
[----:B------:R-:W-:-:S05]  /*12db0*/  FADD.FTZ R108, R106, R79 ;  /* 0x0000004f6a6c7221 */ /* 0x000fca0000010000 */
[----:B------:R-:W-:-:S07]  /*12dc0*/  MOV R115, R108 ;  /* 0x0000006c00737202 */ /* 0x000fce0000000f00 */
[----:B------:R-:W-:Y:S05]  /*12dd0*/  WARPSYNC.COLLECTIVE R112, `(.L_x_18331) ;  /* 0x0000000070087348 */ /* 0x000fea0003c00000 */
[----:B------:R0:W1:Y:S02]  /*12de0*/  SHFL.BFLY P3, R113, R115, R114, R117 ;  /* 0x0c00007273717389 */ /* 0x0000640000060075 */
[----:B01----:R-:W-:Y:S01]  /*12df0*/  ENDCOLLECTIVE ;  /* 0x000000000000791b */ /* 0x003fe20003800000 */
.L_x_18331:
[----:B------:R-:W-:Y:S01]  /*12e00*/  HFMA2.MMA R114, -RZ, RZ, 0, 2.384185791015625e-07 ;  /* 0x00000004ff727435 */ /* 0x000fe200000001ff */
[----:B------:R-:W-:-:S05]  /*12e10*/  MOV R79, R113 ;  /* 0x00000071004f7202 */ /* 0x000fca0000000f00 */
[----:B------:R-:W-:-:S04]  /*12e20*/  FADD.FTZ R109, R108, R79 ;  /* 0x0000004f6c6d7221 */ /* 0x000fc80000010000 */
[----:B------:R-:W-:-:S07]  /*12e30*/  IMAD.MOV.U32 R115, RZ, RZ, R109 ;  /* 0x000000ffff737224 */ /* 0x000fce00078e006d */
[----:B------:R-:W-:Y:S05]  /*12e40*/  WARPSYNC.COLLECTIVE R112, `(.L_x_18332) ;  /* 0x0000000070087348 */ /* 0x000fea0003c00000 */
[----:B------:R0:W1:Y:S02]  /*12e50*/  SHFL.BFLY P3, R113, R115, R114, R117 ;  /* 0x0c00007273717389 */ /* 0x0000640000060075 */
[----:B01----:R-:W-:Y:S01]  /*12e60*/  ENDCOLLECTIVE ;  /* 0x000000000000791b */ /* 0x003fe20003800000 */
.L_x_18332:
[----:B------:R-:W-:Y:S02]  /*12e70*/  IMAD.MOV.U32 R114, RZ, RZ, 0x8 ;  /* 0x00000008ff727424 */ /* 0x000fe400078e00ff */
[----:B------:R-:W-:-:S04]  /*12e80*/  IMAD.MOV.U32 R78, RZ, RZ, R113 ;  /* 0x000000ffff4e7224 */ /* 0x000fc800078e0071 */
[----:B------:R-:W-:-:S05]  /*12e90*/  FADD.FTZ R110, R109, R78 ;  /* 0x0000004e6d6e7221 */ /* 0x000fca0000010000 */
[----:B------:R-:W-:-:S07]  /*12ea0*/  MOV R115, R110 ;  /* 0x0000006e00737202 */ /* 0x000fce0000000f00 */
[----:B------:R-:W-:Y:S05]  /*12eb0*/  WARPSYNC.COLLECTIVE R112, `(.L_x_18333) ;  /* 0x0000000070087348 */ /* 0x000fea0003c00000 */
[----:B------:R0:W1:Y:S02]  /*12ec0*/  SHFL.BFLY P3, R113, R115, R114, R117 ;  /* 0x0c00007273717389 */ /* 0x0000640000060075 */
[----:B01----:R-:W-:Y:S01]  /*12ed0*/  ENDCOLLECTIVE ;  /* 0x000000000000791b */ /* 0x003fe20003800000 */
.L_x_18333:
[----:B------:R-:W-:Y:S01]  /*12ee0*/  HFMA2.MMA R114, -RZ, RZ, 0, 9.5367431640625e-07 ;  /* 0x00000010ff727435 */ /* 0x000fe200000001ff */
[----:B------:R-:W-:-:S05]  /*12ef0*/  MOV R79, R113 ;  /* 0x00000071004f7202 */ /* 0x000fca0000000f00 */
[----:B------:R-:W-:-:S04]  /*12f00*/  FADD.FTZ R111, R110, R79 ;  /* 0x0000004f6e6f7221 */ /* 0x000fc80000010000 */
[----:B------:R-:W-:-:S07]  /*12f10*/  IMAD.MOV.U32 R115, RZ, RZ, R111 ;  /* 0x000000ffff737224 */ /* 0x000fce00078e006f */
[----:B------:R-:W-:Y:S05]  /*12f20*/  WARPSYNC.COLLECTIVE R112, `(.L_x_18334) ;  /* 0x0000000070087348 */ /* 0x000fea0003c00000 */
[----:B------:R0:W1:Y:S02]  /*12f30*/  SHFL.BFLY P3, R113, R115, R114, R117 ;  /* 0x0c00007273717389 */ /* 0x0000640000060075 */
[----:B01----:R-:W-:Y:S01]  /*12f40*/  ENDCOLLECTIVE ;  /* 0x000000000000791b */ /* 0x003fe20003800000 */
.L_x_18334:
        /* <DEDUP_REMOVED lines=56> */
.L_x_18335:
[----:B------:R-:W-:Y:S01]  /*132d0*/  HFMA2.MMA R114, -RZ, RZ, 0, 1.1920928955078125e-07 ;  /* 0x00000002ff727435 */ /* 0x000fe200000001ff */
[----:B------:R-:W-:-:S05]  /*132e0*/  MOV R106, R113 ;  /* 0x00000071006a7202 */ /* 0x000fca0000000f00 */
[----:B------:R-:W-:-:S04]  /*132f0*/  FADD.FTZ R106, R79, R106 ;  /* 0x0000006a4f6a7221 */ /* 0x000fc80000010000 */
[----:B------:R-:W-:-:S07]  /*13300*/  IMAD.MOV.U32 R115, RZ, RZ, R106 ;  /* 0x000000ffff737224 */ /* 0x000fce00078e006a */
[----:B------:R-:W-:Y:S05]  /*13310*/  WARPSYNC.COLLECTIVE R112, `(.L_x_18336) ;  /* 0x0000000070087348 */ /* 0x000fea0003c00000 */
[----:B------:R0:W1:Y:S02]  /*13320*/  SHFL.BFLY P3, R113, R115, R114, R117 ;  /* 0x0c00007273717389 */ /* 0x0000640000060075 */
[----:B01----:R-:W-:Y:S01]  /*13330*/  ENDCOLLECTIVE ;  /* 0x000000000000791b */ /* 0x003fe20003800000 */
.L_x_18336:
[----:B------:R-:W-:Y:S02]  /*13340*/  IMAD.MOV.U32 R114, RZ, RZ, 0x4 ;  /* 0x00000004ff727424 */ /* 0x000fe400078e00ff */
[----:B------:R-:W-:-:S04]  /*13350*/  IMAD.MOV.U32 R109, RZ, RZ, R113 ;  /* 0x000000ffff6d7224 */ /* 0x000fc800078e0071 */
[----:B------:R-:W-:-:S05]  /*13360*/  FADD.FTZ R109, R106, R109 ;  /* 0x0000006d6a6d7221 */ /* 0x000fca0000010000 */
[----:B------:R-:W-:-:S07]  /*13370*/  MOV R115, R109 ;  /* 0x0000006d00737202 */ /* 0x000fce0000000f00 */
[----:B------:R-:W-:Y:S05]  /*13380*/  WARPSYNC.COLLECTIVE R112, `(.L_x_18337) ;  /* 0x0000000070087348 */ /* 0x000fea0003c00000 */
[----:B------:R0:W1:Y:S02]  /*13390*/  SHFL.BFLY P3, R113, R115, R114, R117 ;  /* 0x0c00007273717389 */ /* 0x0000640000060075 */
[----:B01----:R-:W-:Y:S01]  /*133a0*/  ENDCOLLECTIVE ;  /* 0x000000000000791b */ /* 0x003fe20003800000 */
.L_x_18337:
[----:B------:R-:W-:Y:S01]  /*133b0*/  HFMA2.MMA R114, -RZ, RZ, 0, 4.76837158203125e-07 ;  /* 0x00000008ff727435 */ /* 0x000fe200000001ff */
[----:B------:R-:W-:-:S05]  /*133c0*/  MOV R108, R113 ;  /* 0x00000071006c7202 */ /* 0x000fca0000000f00 */
[----:B------:R-:W-:-:S04]  /*133d0*/  FADD.FTZ R108, R109, R108 ;  /* 0x0000006c6d6c7221 */ /* 0x000fc80000010000 */
[----:B------:R-:W-:-:S07]  /*133e0*/  IMAD.MOV.U32 R115, RZ, RZ, R108 ;  /* 0x000000ffff737224 */ /* 0x000fce00078e006c */
[----:B------:R-:W-:Y:S05]  /*133f0*/  WARPSYNC.COLLECTIVE R112, `(.L_x_18338) ;  /* 0x0000000070087348 */ /* 0x000fea0003c00000 */
[----:B------:R0:W1:Y:S02]  /*13400*/  SHFL.BFLY P3, R113, R115, R114, R117 ;  /* 0x0c00007273717389 */ /* 0x0000640000060075 */
[----:B01----:R-:W-:Y:S01]  /*13410*/  ENDCOLLECTIVE ;  /* 0x000000000000791b */ /* 0x003fe20003800000 */
.L_x_18338:
[----:B------:R-:W-:Y:S02]  /*13420*/  IMAD.MOV.U32 R114, RZ, RZ, 0x10 ;  /* 0x00000010ff727424 */ /* 0x000fe400078e00ff */
[----:B------:R-:W-:-:S04]  /*13430*/  IMAD.MOV.U32 R111, RZ, RZ, R113 ;  /* 0x000000ffff6f7224 */ /* 0x000fc800078e0071 */
[----:B------:R-:W-:-:S05]  /*13440*/  FADD.FTZ R111, R108, R111 ;  /* 0x0000006f6c6f7221 */ /* 0x000fca0000010000 */
[----:B------:R-:W-:-:S07]  /*13450*/  MOV R115, R111 ;  /* 0x0000006f00737202 */ /* 0x000fce0000000f00 */
[----:B------:R-:W-:Y:S05]  /*13460*/  WARPSYNC.COLLECTIVE R112, `(.L_x_18339) ;  /* 0x0000000070087348 */ /* 0x000fea0003c00000 */
[----:B------:R0:W1:Y:S02]  /*13470*/  SHFL.BFLY P3, R113, R115, R114, R117 ;  /* 0x0c00007273717389 */ /* 0x0000640000060075 */
[----:B01----:R-:W-:Y:S01]  /*13480*/  ENDCOLLECTIVE ;  /* 0x000000000000791b */ /* 0x003fe20003800000 */
.L_x_18339:
[----:B------:R-:W-:Y:S01]  /*13490*/  MOV R110, R113 ;  /* 0x00000071006e7202 */ /* 0x000fe20000000f00 */
[----:B------:R-:W-:Y:S06]  /*134a0*/  BRA `(.L_x_18340) ;  /* 0xffffffec004c7947 */ /* 0x000fec000383ffff */
.L_x_18341:
        /* <DEDUP_REMOVED lines=13> */
.L_x_20611:


//--------------------- .text._ZN10layer_norm31ln_parallel_residual_fwd_kernelINS_13Kernel_traitsIfffffjLj6144ELj1ELj1ELj8ELj16ENS_18Kernel_traits_baseILj6144EfffffjLj256EEEEELb0ELb0ELb0EEEvNS_9FwdParamsE --------------------------
	.section	.text._ZN10layer_norm31ln_parallel_residual_fwd_kernelINS_13Kernel_traitsIfffffjLj6144ELj1ELj1ELj8ELj16ENS_18Kernel_traits_baseILj6144EfffffjLj256EEEEELb0ELb0ELb0EEEvNS_9FwdParamsE,"ax",@progbits
	.align	128
        .global         _ZN10layer_norm31ln_parallel_residual_fwd_kernelINS_13Kernel_traitsIfffffjLj6144ELj1ELj1ELj8ELj16ENS_18Kernel_traits_baseILj6144EfffffjLj256EEEEELb0ELb0ELb0EEEvNS_9FwdParamsE
        .type           _ZN10layer_norm31ln_parallel_residual_fwd_kernelINS_13Kernel_traitsIfffffjLj6144ELj1ELj1ELj8ELj16ENS_18Kernel_traits_baseILj6144EfffffjLj256EEEEELb0ELb0ELb0EEEvNS_9FwdParamsE,@function
        .size           _ZN10layer_norm31ln_parallel_residual_fwd_kernelINS_13Kernel_traitsIfffffjLj6144ELj1ELj1ELj8ELj16ENS_18Kernel_traits_baseILj6144EfffffjLj256EEEEELb0ELb0ELb0EEEvNS_9FwdParamsE,(.L_x_20612 - _ZN10layer_norm31ln_parallel_residual_fwd_kernelINS_13Kernel_traitsIfffffjLj6144ELj1ELj1ELj8ELj16ENS_18Kernel_traits_baseILj6144EfffffjLj256EEEEELb0ELb0ELb0EEEvNS_9FwdParamsE)
        .other          _ZN10layer_norm31ln_parallel_residual_fwd_kernelINS_13Kernel_traitsIfffffjLj6144ELj1ELj1ELj8ELj16ENS_18Kernel_traits_baseILj6144EfffffjLj256EEEEELb0ELb0ELb0EEEvNS_9FwdParamsE,@"STO_CUDA_ENTRY STV_DEFAULT"
_ZN10layer_norm31ln_parallel_residual_fwd_kernelINS_13Kernel_traitsIfffffjLj6144ELj1ELj1ELj8ELj16ENS_18Kernel_traits_baseILj6144EfffffjLj256EEEEELb0ELb0ELb0EEEvNS_9FwdParamsE:
.text._ZN10layer_norm31ln_parallel_residual_fwd_kernelINS_13Kernel_traitsIfffffjLj6144ELj1ELj1ELj8ELj16ENS_18Kernel_traits_baseILj6144EfffffjLj256EEEEELb0ELb0ELb0EEEvNS_9FwdParamsE:
        /* <DEDUP_REMOVED lines=25> */
[----:B------:R-:W-:Y:S02]  /*0190*/  CS2R R6, SRZ ;  /* 0x0000000000067805 */ /* 0x000fe4000001ff00 */
[----:B------:R-:W-:Y:S02]  /*01a0*/  ISETP.NE.AND.EX P0, PT, RZ, UR7, PT, P0 ;  /* 0x00000007ff007c0c */ /* 0x000fe4000bf05300 */
[----:B------:R-:W-:-:S02]  /*01b0*/  CS2R R10, SRZ ;  /* 0x00000000000a7805 */ /* 0x000fc4000001ff00 */
[----:B------:R-:W-:Y:S02]  /*01c0*/  ISETP.NE.AND.EX P2, PT, RZ, UR9, PT, P2 ;  /* 0x00000009ff007c0c */ /* 0x000fe4000bf45320 */
[----:B------:R-:W-:Y:S02]  /*01d0*/  CS2R R8, SRZ ;  /* 0x0000000000087805 */ /* 0x000fe4000001ff00 */
[C---:B------:R-:W-:Y:S02]  /*01e0*/  SHF.L.U32 R22, R95.reuse, 0x4, RZ ;  /* 0x000000045f167819 */ /* 0x040fe400000006ff */
[----:B------:R-:W-:-:S03]  /*01f0*/  SHF.L.U64.HI R4, R95, 0x4, RZ ;  /* 0x000000045f047819 */ /* 0x000fc600000102ff */
[----:B------:R-:W-:-:S04]  /*0200*/  @P0 LEA R20, P3, R95, UR6, 0x4 ;  /* 0x000000065f140c11 */ /* 0x000fc8000f8620ff */
[C---:B------:R-:W-:Y:S01]  /*0210*/  @P0 LEA.HI.X R21, R95.reuse, UR7, RZ, 0x4, P3 ;  /* 0x000000075f150c11 */ /* 0x040fe200098f24ff */
[----:B------:R-:W-:Y:S02]  /*0220*/  ULDC.64 UR6, c[0x0][0x268] ;  /* 0x00009a0000067ab9 */ /* 0x000fe40000000a00 */
[----:B------:R-:W-:Y:S01]  /*0230*/  IADD3 R16, P3, R22, UR6, RZ ;  /* 0x0000000616107c10 */ /* 0x000fe2000ff7e0ff */
[----:B0-----:R-:W-:-:S03]  /*0240*/  IMAD.WIDE.U32 R12, R95, 0x10, R12 ;  /* 0x000000105f0c7825 */ /* 0x001fc600078e000c */
[----:B------:R-:W-:Y:S02]  /*0250*/  IADD3.X R17, R4, UR7, RZ, P3, !PT ;  /* 0x0000000704117c10 */ /* 0x000fe40009ffe4ff */
[----:B------:R-:W-:Y:S01]  /*0260*/  @P2 IADD3 R22, P3, R22, UR8, RZ ;  /* 0x0000000816162c10 */ /* 0x000fe2000ff7e0ff */
[----:B------:R-:W5:Y:S03]  /*0270*/  LDG.E.128 R12, desc[UR4][R12.64] ;  /* 0x000000040c0c7981 */ /* 0x000f66000c1e1d00 */
[----:B------:R-:W-:Y:S02]  /*0280*/  @P2 IADD3.X R23, R4, UR9, RZ, P3, !PT ;  /* 0x0000000904172c10 */ /* 0x000fe40009ffe4ff */
[----:B------:R-:W-:Y:S01]  /*0290*/  CS2R R4, SRZ ;  /* 0x0000000000047805 */ /* 0x000fe2000001ff00 */
[----:B------:R-:W5:Y:S04]  /*02a0*/  LDG.E.128 R16, desc[UR4][R16.64] ;  /* 0x0000000410107981 */ /* 0x000f68000c1e1d00 */
[----:B------:R0:W5:Y:S04]  /*02b0*/  @P2 LDG.E.128 R8, desc[UR4][R22.64] ;  /* 0x0000000416082981 */ /* 0x000168000c1e1d00 */
[----:B------:R0:W5:Y:S01]  /*02c0*/  @P0 LDG.E.128 R4, desc[UR4][R20.64] ;  /* 0x0000000414040981 */ /* 0x000162000c1e1d00 */
[----:B------:R-:W-:-:S07]  /*02d0*/  LOP3.LUT R95, R95, 0x100, RZ, 0xfc, !PT ;  /* 0x000001005f5f7812 */ /* 0x000fce00078efcff */
.L_x_18343:
[----:B------:R-:W-:Y:S05]  /*02e0*/  BSYNC B0 ;  /* 0x0000000000007941 */ /* 0x000fea0003800000 */
.L_x_18342:
[----:B------:R-:W-:Y:S04]  /*02f0*/  BSSY B0, `(.L_x_18344) ;  /* 0x000001c000007945 */ /* 0x000fe80003800000 */
[----:B------:R-:W-:Y:S05]  /*0300*/  @!P6 BRA `(.L_x_18345) ;  /* 0x000000000068e947 */ /* 0x000fea0003800000 */
[----:B------:R-:W-:Y:S01]  /*0310*/  ULDC.64 UR6, c[0x0][0x2c8] ;  /* 0x0000b20000067ab9 */ /* 0x000fe20000000a00 */
[----:B------:R-:W-:Y:S01]  /*0320*/  ULDC.64 UR8, c[0x0][0x2d0] ;  /* 0x0000b40000087ab9 */ /* 0x000fe20000000a00 */
[----:B------:R-:W-:Y:S01]  /*0330*/  ISETP.NE.U32.AND P0, PT, RZ, UR6, PT ;  /* 0x00000006ff007c0c */ /* 0x000fe2000bf05070 */
[----:B------:R-:W1:Y:S01]  /*0340*/  LDC.64 R28, c[0x0][0x260] ;  /* 0x00009800ff1c7b82 */ /* 0x000e620000000a00 */
[----:B------:R-:W-:Y:S02]  /*0350*/  ISETP.NE.U32.AND P2, PT, RZ, UR8, PT ;  /* 0x00000008ff007c0c */ /* 0x000fe4000bf45070 */
[----:B0-----:R-:W-:Y:S02]  /*0360*/  CS2R R22, SRZ ;  /* 0x0000000000167805 */ /* 0x001fe4000001ff00 */
        /* <DEDUP_REMOVED lines=10> */
[----:B-1----:R-:W-:-:S03]  /*0410*/  IMAD.WIDE.U32 R28, R95, 0x10, R28 ;  /* 0x000000105f1c7825 */ /* 0x002fc600078e001c */
        /* <DEDUP_REMOVED lines=8> */
[----:B------:R-:W-:-:S07]  /*04a0*/  IADD3 R95, R95, 0x100, RZ ;  /* 0x000001005f5f7810 */ /* 0x000fce0007ffe0ff */
.L_x_18345:
[----:B------:R-:W-:Y:S05]  /*04b0*/  BSYNC B0 ;  /* 0x0000000000007941 */ /* 0x000fea0003800000 */
.L_x_18344:
[----:B------:R-:W-:Y:S04]  /*04c0*/  BSSY B0, `(.L_x_18346) ;  /* 0x000001c000007945 */ /* 0x000fe80003800000 */
[----:B------:R-:W-:Y:S05]  /*04d0*/  @!P5 BRA `(.L_x_18347) ;  /* 0x000000000068d947 */ /* 0x000fea0003800000 */
[----:B------:R-:W-:Y:S01]  /*04e0*/  ULDC.64 UR6, c[0x0][0x2c8] ;  /* 0x0000b20000067ab9 */ /* 0x000fe20000000a00 */
[----:B------:R-:W-:Y:S01]  /*04f0*/  ULDC.64 UR8, c[0x0][0x2d0] ;  /* 0x0000b40000087ab9 */ /* 0x000fe20000000a00 */
[----:B------:R-:W-:Y:S01]  /*0500*/  ISETP.NE.U32.AND P0, PT, RZ, UR6, PT ;  /* 0x00000006ff007c0c */ /* 0x000fe2000bf05070 */
[----:B------:R-:W2:Y:S01]  /*0510*/  LDC.64 R44, c[0x0][0x260] ;  /* 0x00009800ff2c7b82 */ /* 0x000ea20000000a00 */
[----:B------:R-:W-:Y:S02]  /*0520*/  ISETP.NE.U32.AND P2, PT, RZ, UR8, PT ;  /* 0x00000008ff007c0c */ /* 0x000fe4000bf45070 */
[----:B-1----:R-:W-:Y:S02]  /*0530*/  CS2R R38, SRZ ;  /* 0x0000000000267805 */ /* 0x002fe4000001ff00 */
        /* <DEDUP_REMOVED lines=10> */
[----:B--2---:R-:W-:-:S03]  /*05e0*/  IMAD.WIDE.U32 R44, R95, 0x10, R44 ;  /* 0x000000105f2c7825 */ /* 0x004fc600078e002c */
        /* <DEDUP_REMOVED lines=9> */
.L_x_18347:
[----:B------:R-:W-:Y:S05]  /*0680*/  BSYNC B0 ;  /* 0x0000000000007941 */ /* 0x000fea0003800000 */
.L_x_18346:
[----:B------:R-:W-:Y:S04]  /*0690*/  BSSY B0, `(.L_x_18348) ;  /* 0x000001c000007945 */ /* 0x000fe80003800000 */
[----:B------:R-:W-:Y:S05]  /*06a0*/  @!P4 BRA `(.L_x_18349) ;  /* 0x000000000068c947 */ /* 0x000fea0003800000 */
[----:B------:R-:W-:Y:S01]  /*06b0*/  ULDC.64 UR6, c[0x0][0x2c8] ;  /* 0x0000b20000067ab9 */ /* 0x000fe20000000a00 */
[----:B------:R-:W-:Y:S01]  /*06c0*/  ULDC.64 UR8, c[0x0][0x2d0] ;  /* 0x0000b40000087ab9 */ /* 0x000fe20000000a00 */
[----:B------:R-:W-:Y:S01]  /*06d0*/  ISETP.NE.U32.AND P0, PT, RZ, UR6, PT ;  /* 0x00000006ff007c0c */ /* 0x000fe2000bf05070 */
[----:B------:R-:W3:Y:S01]  /*06e0*/  LDC.64 R60, c[0x0][0x260] ;  /* 0x00009800ff3c7b82 */ /* 0x000ee20000000a00 */
[----:B------:R-:W-:Y:S01]  /*06f0*/  ISETP.NE.U32.AND P2, PT, RZ, UR8, PT ;  /* 0x00000008ff007c0c */ /* 0x000fe2000bf45070 */
[----:B------:R-:W-:Y:S01]  /*0700*/  IMAD.SHL.U32 R70, R95, 0x10, RZ ;  /* 0x000000105f467824 */ /* 0x000fe200078e00ff */
[----:B------:R-:W-:Y:S02]  /*0710*/  ISETP.NE.AND.EX P0, PT, RZ, UR7, PT, P0 ;  /* 0x00000007ff007c0c */ /* 0x000fe4000bf05300 */
[----:B--2---:R-:W-:Y:S02]  /*0720*/  CS2R R54, SRZ ;  /* 0x0000000000367805 */ /* 0x004fe4000001ff00 */
[----:B------:R-:W-:-:S02]  /*0730*/  ISETP.NE.AND.EX P2, PT, RZ, UR9, PT, P2 ;  /* 0x00000009ff007c0c */ /* 0x000fc4000bf45320 */
[----:B------:R-:W-:Y:S02]  /*0740*/  CS2R R58, SRZ ;  /* 0x00000000003a7805 */ /* 0x000fe4000001ff00 */
[----:B------:R-:W-:Y:S02]  /*0750*/  SHF.L.U64.HI R52, R95, 0x4, RZ ;  /* 0x000000045f347819 */ /* 0x000fe400000102ff */
[----:B------:R-:W-:-:S03]  /*0760*/  CS2R R56, SRZ ;  /* 0x0000000000387805 */ /* 0x000fc6000001ff00 */
[----:B------:R-:W-:-:S04]  /*0770*/  @P0 LEA R68, P3, R95, UR6, 0x4 ;  /* 0x000000065f440c11 */ /* 0x000fc8000f8620ff */
[C---:B------:R-:W-:Y:S01]  /*0780*/  @P0 LEA.HI.X R69, R95.reuse, UR7, RZ, 0x4, P3 ;  /* 0x000000075f450c11 */ /* 0x040fe200098f24ff */
[----:B------:R-:W-:Y:S02]  /*0790*/  ULDC.64 UR6, c[0x0][0x268] ;  /* 0x00009a0000067ab9 */ /* 0x000fe40000000a00 */
[----:B------:R-:W-:Y:S01]  /*07a0*/  IADD3 R64, P3, R70, UR6, RZ ;  /* 0x0000000646407c10 */ /* 0x000fe2000ff7e0ff */
[----:B---3--:R-:W-:-:S03]  /*07b0*/  IMAD.WIDE.U32 R60, R95, 0x10, R60 ;  /* 0x000000105f3c7825 */ /* 0x008fc600078e003c */
        /* <DEDUP_REMOVED lines=9> */
.L_x_18349:
[----:B------:R-:W-:Y:S05]  /*0850*/  BSYNC B0 ;  /* 0x0000000000007941 */ /* 0x000fea0003800000 */
.L_x_18348:
[----:B------:R-:W-:Y:S01]  /*0860*/  ISETP.GE.U32.AND P0, PT, R3, 0x500, PT ;  /* 0x000005000300780c */ /* 0x000fe20003f06070 */
[----:B------:R-:W-:Y:S03]  /*0870*/  BSSY B0, `(.L_x_18350) ;  /* 0x000001d000007945 */ /* 0x000fe60003800000 */
[----:B---3--:R-:W-:-:S09]  /*0880*/  P2R R68, PR, RZ, 0x1 ;  /* 0x00000001ff447803 */ /* 0x008fd20000000000 */
[----:B------:R-:W-:Y:S05]  /*0890*/  @!P0 BRA `(.L_x_18351) ;  /* 0x0000000000688947 */ /* 0x000fea0003800000 */
[----:B------:R-:W-:Y:S01]  /*08a0*/  ULDC.64 UR6, c[0x0][0x2c8] ;  /* 0x0000b20000067ab9 */ /* 0x000fe20000000a00 */
[----:B------:R-:W3:Y:S01]  /*08b0*/  LDC.64 R78, c[0x0][0x260] ;  /* 0x00009800ff4e7b82 */ /* 0x000ee20000000a00 */
[----:B------:R-:W-:Y:S01]  /*08c0*/  ISETP.NE.U32.AND P0, PT, RZ, UR6, PT ;  /* 0x00000006ff007c0c */ /* 0x000fe2000bf05070 */
[----:B------:R-:W-:Y:S01]  /*08d0*/  ULDC.64 UR8, c[0x0][0x2d0] ;  /* 0x0000b40000087ab9 */ /* 0x000fe20000000a00 */
[----:B------:R-:W-:Y:S02]  /*08e0*/  CS2R R70, SRZ ;  /* 0x0000000000467805 */ /* 0x000fe4000001ff00 */
[----:B------:R-:W-:Y:S02]  /*08f0*/  CS2R R68, SRZ ;  /* 0x0000000000447805 */ /* 0x000fe4000001ff00 */
[----:B------:R-:W-:Y:S02]  /*0900*/  ISETP.NE.AND.EX P0, PT, RZ, UR7, PT, P0 ;  /* 0x00000007ff007c0c */ /* 0x000fe4000bf05300 */
[----:B------:R-:W-:-:S11]  /*0910*/  SHF.L.U32 R84, R95, 0x4, RZ ;  /* 0x000000045f547819 */ /* 0x000fd600000006ff */
[----:B------:R-:W-:-:S04]  /*0920*/  @P0 LEA R76, P2, R95, UR6, 0x4 ;  /* 0x000000065f4c0c11 */ /* 0x000fc8000f8420ff */
[C---:B------:R-:W-:Y:S01]  /*0930*/  @P0 LEA.HI.X R77, R95.reuse, UR7, RZ, 0x4, P2 ;  /* 0x000000075f4d0c11 */ /* 0x040fe200090f24ff */
[----:B------:R-:W-:Y:S01]  /*0940*/  ULDC.64 UR6, c[0x0][0x268] ;  /* 0x00009a0000067ab9 */ /* 0x000fe20000000a00 */
[----:B------:R-:W-:Y:S02]  /*0950*/  ISETP.NE.U32.AND P2, PT, RZ, UR8, PT ;  /* 0x00000008ff007c0c */ /* 0x000fe4000bf45070 */
[----:B------:R-:W-:Y:S01]  /*0960*/  SHF.L.U64.HI R72, R95, 0x4, RZ ;  /* 0x000000045f487819 */ /* 0x000fe200000102ff */
[----:B------:R4:W5:Y:S01]  /*0970*/  @P0 LDG.E.128 R68, desc[UR4][R76.64] ;  /* 0x000000044c440981 */ /* 0x000962000c1e1d00 */
[----:B------:R-:W-:Y:S02]  /*0980*/  ISETP.NE.AND.EX P2, PT, RZ, UR9, PT, P2 ;  /* 0x00000009ff007c0c */ /* 0x000fe4000bf45320 */
[----:B------:R-:W-:-:S04]  /*0990*/  IADD3 R80, P0, R84, UR6, RZ ;  /* 0x0000000654507c10 */ /* 0x000fc8000ff1e0ff */
[----:B------:R-:W-:Y:S02]  /*09a0*/  IADD3.X R81, R72, UR7, RZ, P0, !PT ;  /* 0x0000000748517c10 */ /* 0x000fe400087fe4ff */
[----:B------:R-:W-:Y:S01]  /*09b0*/  CS2R R74, SRZ ;  /* 0x00000000004a7805 */ /* 0x000fe2000001ff00 */
[----:B---3--:R-:W-:-:S03]  /*09c0*/  IMAD.WIDE.U32 R78, R95, 0x10, R78 ;  /* 0x000000105f4e7825 */ /* 0x008fc600078e004e */
[----:B------:R-:W5:Y:S01]  /*09d0*/  LDG.E.128 R80, desc[UR4][R80.64] ;  /* 0x0000000450507981 */ /* 0x000f62000c1e1d00 */
[----:B------:R-:W-:-:S03]  /*09e0*/  @P2 IADD3 R84, P0, R84, UR8, RZ ;  /* 0x0000000854542c10 */ /* 0x000fc6000ff1e0ff */
[----:B------:R-:W5:Y:S01]  /*09f0*/  LDG.E.128 R76, desc[UR4][R78.64] ;  /* 0x000000044e4c7981 */ /* 0x000f62000c1e1d00 */
[----:B------:R-:W-:Y:S02]  /*0a00*/  @P2 IADD3.X R85, R72, UR9, RZ, P0, !PT ;  /* 0x0000000948552c10 */ /* 0x000fe400087fe4ff */
[----:B------:R-:W-:-:S06]  /*0a10*/  CS2R R72, SRZ ;  /* 0x0000000000487805 */ /* 0x000fcc000001ff00 */
[----:B------:R4:W5:Y:S01]  /*0a20*/  @P2 LDG.E.128 R72, desc[UR4][R84.64] ;  /* 0x0000000454482981 */ /* 0x000962000c1e1d00 */
[----:B------:R-:W-:-:S07]  /*0a30*/  IADD3 R95, R95, 0x100, RZ ;  /* 0x000001005f5f7810 */ /* 0x000fce0007ffe0ff */
.L_x_18351:
[----:B------:R-:W-:Y:S05]  /*0a40*/  BSYNC B0 ;  /* 0x0000000000007941 */ /* 0x000fea0003800000 */
.L_x_18350:
[----:B------:R-:W-:Y:S01]  /*0a50*/  ISETP.GE.U32.AND P0, PT, R3, 0x600, PT ;  /* 0x000006000300780c */ /* 0x000fe20003f06070 */
[----:B------:R-:W-:Y:S03]  /*0a60*/  BSSY B0, `(.L_x_18352) ;  /* 0x000001c000007945 */ /* 0x000fe60003800000 */
[----:B----4-:R-:W-:-:S09]  /*0a70*/  P2R R84, PR, RZ, 0x1 ;  /* 0x00000001ff547803 */ /* 0x010fd20000000000 */
[----:B------:R-:W-:Y:S05]  /*0a80*/  @!P0 BRA `(.L_x_18353) ;  /* 0x0000000000648947 */ /* 0x000fea0003800000 */
[----:B------:R-:W-:Y:S01]  /*0a90*/  SHF.L.U32 R102, R95, 0x4, RZ ;  /* 0x000000045f667819 */ /* 0x000fe200000006ff */
[----:B------:R-:W-:Y:S01]  /*0aa0*/  ULDC.64 UR6, c[0x0][0x268] ;  /* 0x00009a0000067ab9 */ /* 0x000fe20000000a00 */
[----:B------:R-:W-:Y:S01]  /*0ab0*/  SHF.R.U32.HI R84, RZ, 0x1c, R95 ;  /* 0x0000001cff547819 */ /* 0x000fe2000001165f */
[----:B------:R-:W-:Y:S01]  /*0ac0*/  ULDC.64 UR8, c[0x0][0x2d0] ;  /* 0x0000b40000087ab9 */ /* 0x000fe20000000a00 */
[----:B------:R-:W-:Y:S01]  /*0ad0*/  IADD3 R96, P0, R102, UR6, RZ ;  /* 0x0000000666607c10 */ /* 0x000fe2000ff1e0ff */
[----:B------:R-:W3:Y:S01]  /*0ae0*/  LDC.64 R92, c[0x0][0x260] ;  /* 0x00009800ff5c7b82 */ /* 0x000ee20000000a00 */
[----:B------:R-:W-:Y:S02]  /*0af0*/  CS2R R86, SRZ ;  /* 0x0000000000567805 */ /* 0x000fe4000001ff00 */
[----:B------:R-:W-:Y:S01]  /*0b00*/  IADD3.X R97, R84, UR7, RZ, P0, !PT ;  /* 0x0000000754617c10 */ /* 0x000fe200087fe4ff */
[----:B------:R-:W-:Y:S01]  /*0b10*/  ULDC.64 UR6, c[0x0][0x2c8] ;  /* 0x0000b20000067ab9 */ /* 0x000fe20000000a00 */
[----:B------:R-:W-:-:S04]  /*0b20*/  ISETP.NE.U32.AND P0, PT, RZ, UR8, PT ;  /* 0x00000008ff007c0c */ /* 0x000fc8000bf05070 */
[----:B------:R-:W-:Y:S02]  /*0b30*/  ISETP.NE.AND.EX P0, PT, RZ, UR9, PT, P0 ;  /* 0x00000009ff007c0c */ /* 0x000fe4000bf05300 */
[----:B------:R-:W-:Y:S02]  /*0b40*/  CS2R R90, SRZ ;  /* 0x00000000005a7805 */ /* 0x000fe4000001ff00 */
[----:B------:R-:W-:Y:S01]  /*0b50*/  CS2R R88, SRZ ;  /* 0x0000000000587805 */ /* 0x000fe2000001ff00 */
[----:B------:R-:W5:Y:S08]  /*0b60*/  LDG.E.128 R96, desc[UR4][R96.64] ;  /* 0x0000000460607981 */ /* 0x000f70000c1e1d00 */
[----:B------:R-:W-:-:S04]  /*0b70*/  @P0 IADD3 R102, P2, R102, UR8, RZ ;  /* 0x0000000866660c10 */ /* 0x000fc8000ff5e0ff */
[----:B------:R-:W-:Y:S02]  /*0b80*/  @P0 IADD3.X R103, R84, UR9, RZ, P2, !PT ;  /* 0x0000000954670c10 */ /* 0x000fe400097fe4ff */
[----:B------:R-:W-:Y:S02]  /*0b90*/  CS2R R84, SRZ ;  /* 0x0000000000547805 */ /* 0x000fe4000001ff00 */
[----:B------:R-:W-:Y:S01]  /*0ba0*/  ISETP.NE.U32.AND P2, PT, RZ, UR6, PT ;  /* 0x00000006ff007c0c */ /* 0x000fe2000bf45070 */
[----:B---3--:R-:W-:Y:S01]  /*0bb0*/  IMAD.WIDE.U32 R92, R95, 0x10, R92 ;  /* 0x000000105f5c7825 */ /* 0x008fe200078e005c */
[----:B------:R3:W5:Y:S02]  /*0bc0*/  @P0 LDG.E.128 R88, desc[UR4][R102.64] ;  /* 0x0000000466580981 */ /* 0x000764000c1e1d00 */
[----:B------:R-:W-:-:S13]  /*0bd0*/  ISETP.NE.AND.EX P2, PT, RZ, UR7, PT, P2 ;  /* 0x00000007ff007c0c */ /* 0x000fda000bf45320 */
[----:B------:R-:W-:-:S04]  /*0be0*/  @P2 LEA R100, P3, R95, UR6, 0x4 ;  /* 0x000000065f642c11 */ /* 0x000fc8000f8620ff */
[----:B------:R-:W-:Y:S02]  /*0bf0*/  @P2 LEA.HI.X R101, R95, UR7, RZ, 0x4, P3 ;  /* 0x000000075f652c11 */ /* 0x000fe400098f24ff */
[----:B------:R-:W5:Y:S04]  /*0c00*/  LDG.E.128 R92, desc[UR4][R92.64] ;  /* 0x000000045c5c7981 */ /* 0x000f68000c1e1d00 */
[----:B------:R3:W5:Y:S03]  /*0c10*/  @P2 LDG.E.128 R84, desc[UR4][R100.64] ;  /* 0x0000000464542981 */ /* 0x000766000c1e1d00 */
.L_x_18353:
[----:B------:R-:W-:Y:S05]  /*0c20*/  BSYNC B0 ;  /* 0x0000000000007941 */ /* 0x000fea0003800000 */
.L_x_18352:
[----:B------:R-:W4:Y:S01]  /*0c30*/  S2UR UR6, SR_CTAID.X ;  /* 0x00000000000679c3 */ /* 0x000f220000002500 */
[----:B------:R-:W-:Y:S02]  /*0c40*/  ULDC.64 UR8, c[0x0][0x230] ;  /* 0x00008c0000087ab9 */ /* 0x000fe40000000a00 */
[----:B------:R-:W-:-:S04]  /*0c50*/  LOP3.LUT P0, RZ, R104, UR8, RZ, 0xfc, !PT ;  /* 0x0000000868ff7c12 */ /* 0x000fc8000f80fcff */
[----:B------:R-:W-:Y:S02]  /*0c60*/  LOP3.LUT P0, RZ, R105, UR9, RZ, 0xfc, P0 ;  /* 0x0000000969ff7c12 */ /* 0x000fe4000800fcff */
[----:B----4-:R-:W-:Y:S01]  /*0c70*/  LEA.HI R137, R2, UR6, RZ, 0x18 ;  /* 0x0000000602897c11 */ /* 0x010fe2000f8fc0ff */
[----:B------:R-:W-:-:S03]  /*0c80*/  ULDC UR6, c[0x0][0x214] ;  /* 0x0000850000067ab9 */ /* 0x000fc60000000800 */
[----:B------:R-:W-:-:S13]  /*0c90*/  ISETP.GE.AND P2, PT, R137, UR6, PT ;  /* 0x0000000689007c0c */ /* 0x000fda000bf46270 */
[----:B------:R-:W-:Y:S05]  /*0ca0*/  @P2 EXIT ;  /* 0x000000000000294d */ /* 0x000fea0003800000 */
[----:B------:R-:W-:Y:S01]  /*0cb0*/  SHF.R.S32.HI R0, RZ, 0x2, R0 ;  /* 0x00000002ff007819 */ /* 0x000fe20000011400 */
[----:B------:R-:W-:Y:S01]  /*0cc0*/  ULDC.U8 UR6, c[0x0][0x2a0] ;  /* 0x0000a80000067ab9 */ /* 0x000fe20000000000 */
[----:B---3--:R-:W-:Y:S01]  /*0cd0*/  LOP3.LUT R101, R2, 0xe0, RZ, 0xc0, !PT ;  /* 0x000000e002657812 */ /* 0x008fe200078ec0ff */
        /* <DEDUP_REMOVED lines=13> */
[----:B------:R-:W-:Y:S02]  /*0db0*/  LOP3.LUT R103, R102, 0x3e0, RZ, 0xc0, !PT ;  /* 0x000003e066677812 */ /* 0x000fe400078ec0ff */
[----:B------:R-:W-:Y:S02]  /*0dc0*/  P2R R146, PR, RZ, 0x4 ;  /* 0x00000004ff927803 */ /* 0x000fe40000000000 */
[----:B------:R-:W-:Y:S02]  /*0dd0*/  SHF.L.U32 R101, R101, 0x2, RZ ;  /* 0x0000000265657819 */ /* 0x000fe400000006ff */
[----:B------:R-:W-:-:S02]  /*0de0*/  VIADDMNMX R103, R100, -R103, RZ, !PT ;  /* 0x8000006764677246 */ /* 0x000fc400078001ff */
[----:B------:R-:W-:Y:S02]  /*0df0*/  I2FP.F32.U32 R101, R101 ;  /* 0x0000006500657245 */ /* 0x000fe40000201000 */
[----:B------:R-:W-:Y:S02]  /*0e00*/  VIMNMX R103, R103, 0x20, PT ;  /* 0x0000002067677848 */ /* 0x000fe40003fe0100 */
[----:B------:R3:W4:Y:S02]  /*0e10*/  MUFU.RCP R138, R101 ;  /* 0x00000065008a7308 */ /* 0x0007240000001000 */
[----:B------:R-:W-:Y:S01]  /*0e20*/  IADD3 R103, R0, R103, RZ ;  /* 0x0000006700677210 */ /* 0x000fe20007ffe0ff */
[----:B------:R-:W-:-:S03]  /*0e30*/  HFMA2.MMA R0, -RZ, RZ, 0, 5.9604644775390625e-08 ;  /* 0x00000001ff007435 */ /* 0x000fc600000001ff */
[----:B------:R-:W-:-:S08]  /*0e40*/  SHF.L.U32 R139, R103, 0x2, RZ ;  /* 0x00000002678b7819 */ /* 0x000fd000000006ff */
.L_x_18475:
[----:B------:R-:W-:Y:S01]  /*0e50*/  IMAD R140, R137, UR10, RZ ;  /* 0x0000000a898c7c24 */ /* 0x000fe2000f8e02ff */
[----:B------:R-:W-:Y:S04]  /*0e60*/  BSSY B0, `(.L_x_18354) ;  /* 0x0000046000007945 */ /* 0x000fe80003800000 */
[----:B------:R-:W-:-:S04]  /*0e70*/  SHF.R.S32.HI R141, RZ, 0x1f, R140 ;  /* 0x0000001fff8d7819 */ /* 0x000fc8000001148c */
[----:B------:R-:W-:-:S04]  /*0e80*/  LEA.HI R141, R141, R140, RZ, 0x2 ;  /* 0x0000008c8d8d7211 */ /* 0x000fc800078f10ff */
[----:B------:R-:W-:-:S04]  /*0e90*/  LEA.HI.SX32 R140, R141, R136, 0x1e ;  /* 0x000000888d8c7211 */ /* 0x000fc800078ff2ff */
[----:B------:R-:W-:Y:S01]  /*0ea0*/  MOV R141, R140 ;  /* 0x0000008c008d7202 */ /* 0x000fe20000000f00 */
[----:B----4-:R-:W-:Y:S06]  /*0eb0*/  @!P1 BRA `(.L_x_18355) ;  /* 0x0000000400009947 */ /* 0x010fec0003800000 */
[----:B------:R-:W-:Y:S01]  /*0ec0*/  ISETP.NE.U32.AND P3, PT, RZ, UR12, PT ;  /* 0x0000000cff007c0c */ /* 0x000fe2000bf65070 */
[----:B------:R-:W0:Y:S03]  /*0ed0*/  LDC.64 R128, c[0x0][0x220] ;  /* 0x00008800ff807b82 */ /* 0x000e260000000a00 */
[----:B------:R-:W-:-:S13]  /*0ee0*/  ISETP.NE.AND.EX P3, PT, RZ, UR13, PT, P3 ;  /* 0x0000000dff007c0c */ /* 0x000fda000bf65330 */
[----:B------:R-:W-:-:S04]  /*0ef0*/  @P3 LEA R142, P2, R140, UR12, 0x4 ;  /* 0x0000000c8c8e3c11 */ /* 0x000fc8000f8420ff */
[C---:B------:R-:W-:Y:S02]  /*0f00*/  @P3 LEA.HI.X R143, R140.reuse, UR13, RZ, 0x4, P2 ;  /* 0x0000000d8c8f3c11 */ /* 0x040fe400090f24ff */
[----:B------:R-:W-:Y:S01]  /*0f10*/  ISETP.NE.U32.AND P2, PT, RZ, UR14, PT ;  /* 0x0000000eff007c0c */ /* 0x000fe2000bf45070 */
[----:B0-----:R-:W-:Y:S02]  /*0f20*/  IMAD.WIDE.U32 R128, R140, 0x10, R128 ;  /* 0x000000108c807825 */ /* 0x001fe400078e0080 */
[----:B---3--:R0:W5:Y:S01]  /*0f30*/  @P3 LDG.E.128 R100, desc[UR4][R142.64] ;  /* 0x000000048e643981 */ /* 0x008162000c1e1d00 */
        /* <DEDUP_REMOVED lines=13> */
.L_x_18357:
[----:B-----5:R-:W-:Y:S01]  /*1010*/  FADD.FTZ R128, R104, R128 ;  /* 0x0000008068807221 */ /* 0x020fe20000010000 */
[----:B------:R-:W-:Y:S06]  /*1020*/  BRA `(.L_x_18358) ;  /* 0x0000000000087947 */ /* 0x000fec0003800000 */
.L_x_18356:
[----:B-----5:R-:W-:-:S04]  /*1030*/  FADD.FTZ R128, R100, R128 ;  /* 0x0000008064807221 */ /* 0x020fc80000010000 */
[----:B------:R-:W-:-:S07]  /*1040*/  @P2 FADD.FTZ R128, R104, R128 ;  /* 0x0000008068802221 */ /* 0x000fce0000010000 */
.L_x_18358:
[----:B-----5:R-:W-:-:S07]  /*1050*/  IMAD.MOV.U32 R108, RZ, RZ, R128 ;  /* 0x000000ffff6c7224 */ /* 0x020fce00078e0080 */
.L_x_18359:
[----:B------:R-:W-:Y:S05]  /*1060*/  @P3 BRA `(.L_x_18360) ;  /* 0x00000000001c3947 */ /* 0x000fea0003800000 */
[----:B------:R-:W-:-:S04]  /*1070*/  ISETP.NE.U32.AND P4, PT, RZ, UR14, PT ;  /* 0x0000000eff007c0c */ /* 0x000fc8000bf85070 */
[----:B------:R-:W-:-:S13]  /*1080*/  ISETP.NE.AND.EX P4, PT, RZ, UR15, PT, P4 ;  /* 0x0000000fff007c0c */ /* 0x000fda000bf85340 */
[----:B------:R-:W-:Y:S05]  /*1090*/  @P4 BRA `(.L_x_18361) ;  /* 0x0000000000084947 */ /* 0x000fea0003800000 */
[----:B------:R-:W-:Y:S05]  /*10a0*/  @P0 BRA `(.L_x_18362) ;  /* 0x0000000000140947 */ /* 0x000fea0003800000 */
[----:B------:R-:W-:Y:S05]  /*10b0*/  BRA `(.L_x_18363) ;  /* 0x0000000000147947 */ /* 0x000fea0003800000 */
.L_x_18361:
[----:B-----5:R-:W-:Y:S01]  /*10c0*/  FADD.FTZ R129, R105, R129 ;  /* 0x0000008169817221 */ /* 0x020fe20000010000 */
[----:B------:R-:W-:Y:S06]  /*10d0*/  BRA `(.L_x_18362) ;  /* 0x0000000000087947 */ /* 0x000fec0003800000 */
.L_x_18360:
[----:B-----5:R-:W-:-:S04]  /*10e0*/  FADD.FTZ R129, R101, R129 ;  /* 0x0000008165817221 */ /* 0x020fc80000010000 */
[----:B------:R-:W-:-:S07]  /*10f0*/  @P2 FADD.FTZ R129, R105, R129 ;  /* 0x0000008169812221 */ /* 0x000fce0000010000 */
.L_x_18362:
[----:B-----5:R-:W-:-:S07]  /*1100*/  MOV R109, R129 ;  /* 0x00000081006d7202 */ /* 0x020fce0000000f00 */
.L_x_18363:
[----:B------:R-:W-:Y:S05]  /*1110*/  @P3 BRA `(.L_x_18364) ;  /* 0x00000000001c3947 */ /* 0x000fea0003800000 */
[----:B------:R-:W-:-:S04]  /*1120*/  ISETP.NE.U32.AND P4, PT, RZ, UR14, PT ;  /* 0x0000000eff007c0c */ /* 0x000fc8000bf85070 */
[----:B------:R-:W-:-:S13]  /*1130*/  ISETP.NE.AND.EX P4, PT, RZ, UR15, PT, P4 ;  /* 0x0000000fff007c0c */ /* 0x000fda000bf85340 */
[----:B------:R-:W-:Y:S05]  /*1140*/  @P4 BRA `(.L_x_18365) ;  /* 0x0000000000084947 */ /* 0x000fea0003800000 */
[----:B------:R-:W-:Y:S05]  /*1150*/  @P0 BRA `(.L_x_18366) ;  /* 0x0000000000140947 */ /* 0x000fea0003800000 */
[----:B------:R-:W-:Y:S05]  /*1160*/  BRA `(.L_x_18367) ;  /* 0x0000000000147947 */ /* 0x000fea0003800000 */
.L_x_18365:
[----:B-----5:R-:W-:Y:S01]  /*1170*/  FADD.FTZ R130, R106, R130 ;  /* 0x000000826a827221 */ /* 0x020fe20000010000 */
[----:B------:R-:W-:Y:S06]  /*1180*/  BRA `(.L_x_18366) ;  /* 0x0000000000087947 */ /* 0x000fec0003800000 */
.L_x_18364:
[----:B-----5:R-:W-:-:S04]  /*1190*/  FADD.FTZ R130, R102, R130 ;  /* 0x0000008266827221 */ /* 0x020fc80000010000 */
[----:B------:R-:W-:-:S07]  /*11a0*/  @P2 FADD.FTZ R130, R106, R130 ;  /* 0x000000826a822221 */ /* 0x000fce0000010000 */
.L_x_18366:
[----:B-----5:R-:W-:-:S07]  /*11b0*/  MOV R110, R130 ;  /* 0x00000082006e7202 */ /* 0x020fce0000000f00 */
.L_x_18367:
[----:B------:R-:W-:Y:S05]  /*11c0*/  @P3 BRA `(.L_x_18368) ;  /* 0x00000000001c3947 */ /* 0x000fea0003800000 */
[----:B------:R-:W-:-:S04]  /*11d0*/  ISETP.NE.U32.AND P2, PT, RZ, UR14, PT ;  /* 0x0000000eff007c0c */ /* 0x000fc8000bf45070 */
[----:B------:R-:W-:-:S13]  /*11e0*/  ISETP.NE.AND.EX P2, PT, RZ, UR15, PT, P2 ;  /* 0x0000000fff007c0c */ /* 0x000fda000bf45320 */
[----:B------:R-:W-:Y:S05]  /*11f0*/  @P2 BRA `(.L_x_18369) ;  /* 0x0000000000082947 */ /* 0x000fea0003800000 */
[----:B------:R-:W-:Y:S05]  /*1200*/  @P0 BRA `(.L_x_18370) ;  /* 0x0000000000140947 */ /* 0x000fea0003800000 */
[----:B------:R-:W-:Y:S05]  /*1210*/  BRA `(.L_x_18371) ;  /* 0x0000000000147947 */ /* 0x000fea0003800000 */
.L_x_18369:
[----:B-----5:R-:W-:Y:S01]  /*1220*/  FADD.FTZ R131, R107, R131 ;  /* 0x000000836b837221 */ /* 0x020fe20000010000 */
[----:B------:R-:W-:Y:S06]  /*1230*/  BRA `(.L_x_18370) ;  /* 0x0000000000087947 */ /* 0x000fec0003800000 */
.L_x_18368:
[----:B-----5:R-:W-:-:S04]  /*1240*/  FADD.FTZ R131, R103, R131 ;  /* 0x0000008367837221 */ /* 0x020fc80000010000 */
[----:B------:R-:W-:-:S07]  /*1250*/  @P2 FADD.FTZ R131, R107, R131 ;  /* 0x000000836b832221 */ /* 0x000fce0000010000 */
.L_x_18370:
[----:B-----5:R-:W-:-:S07]  /*1260*/  MOV R111, R131 ;  /* 0x00000083006f7202 */ /* 0x020fce0000000f00 */
.L_x_18371:
[----:B------:R-:W0:Y:S01]  /*1270*/  @P0 LDC.64 R142, c[0x0][0x238] ;  /* 0x00008e00ff8e0b82 */ /* 0x000e220000000a00 */
[C---:B------:R-:W-:Y:S02]  /*1280*/  IADD3 R141, R140.reuse, 0x100, RZ ;  /* 0x000001008c8d7810 */ /* 0x040fe40007ffe0ff */
[----:B0-----:R-:W-:-:S04]  /*1290*/  @P0 LEA R142, P2, R140, R142, 0x4 ;  /* 0x0000008e8c8e0211 */ /* 0x001fc800078420ff */
[----:B------:R-:W-:-:S05]  /*12a0*/  @P0 LEA.HI.X R143, R140, R143, RZ, 0x4, P2 ;  /* 0x0000008f8c8f0211 */ /* 0x000fca00010f24ff */
[----:B------:R0:W-:Y:S04]  /*12b0*/  @P0 STG.E.128 desc[UR4][R142.64], R108 ;  /* 0x0000006c8e000986 */ /* 0x0001e8000c101d04 */
.L_x_18355:
[----:B------:R-:W-:Y:S05]  /*12c0*/  BSYNC B0 ;  /* 0x0000000000007941 */ /* 0x000fea0003800000 */
.L_x_18354:
        /* <DEDUP_REMOVED lines=10> */
[----:B---3-5:R0:W5:Y:S01]  /*1370*/  @P3 LDG.E.128 R100, desc[UR4][R142.64] ;  /* 0x000000048e643981 */ /* 0x028162000c1e1d00 */
        /* <DEDUP_REMOVED lines=13> */
.L_x_18375:
[----:B-----5:R-:W-:Y:S01]  /*1450*/  FADD.FTZ R132, R104, R132 ;  /* 0x0000008468847221 */ /* 0x020fe20000010000 */
[----:B------:R-:W-:Y:S06]  /*1460*/  BRA `(.L_x_18376) ;  /* 0x0000000000087947 */ /* 0x000fec0003800000 */
.L_x_18374:
[----:B-----5:R-:W-:-:S04]  /*1470*/  FADD.FTZ R132, R100, R132 ;  /* 0x0000008464847221 */ /* 0x020fc80000010000 */
[----:B------:R-:W-:-:S07]  /*1480*/  @P2 FADD.FTZ R132, R104, R132 ;  /* 0x0000008468842221 */ /* 0x000fce0000010000 */
.L_x_18376:
[----:B-----5:R-:W-:-:S07]  /*1490*/  MOV R108, R132 ;  /* 0x00000084006c7202 */ /* 0x020fce0000000f00 */
.L_x_18377:
[----:B------:R-:W-:Y:S05]  /*14a0*/  @P3 BRA `(.L_x_18378) ;  /* 0x00000000001c3947 */ /* 0x000fea0003800000 */
[----:B------:R-:W-:-:S04]  /*14b0*/  ISETP.NE.U32.AND P4, PT, RZ, UR14, PT ;  /* 0x0000000eff007c0c */ /* 0x000fc8000bf85070 */
[----:B------:R-:W-:-:S13]  /*14c0*/  ISETP.NE.AND.EX P4, PT, RZ, UR15, PT, P4 ;  /* 0x0000000fff007c0c */ /* 0x000fda000bf85340 */
[----:B------:R-:W-:Y:S05]  /*14d0*/  @P4 BRA `(.L_x_18379) ;  /* 0x0000000000084947 */ /* 0x000fea0003800000 */
[----:B------:R-:W-:Y:S05]  /*14e0*/  @P0 BRA `(.L_x_18380) ;  /* 0x0000000000140947 */ /* 0x000fea0003800000 */
[----:B------:R-:W-:Y:S05]  /*14f0*/  BRA `(.L_x_18381) ;  /* 0x0000000000147947 */ /* 0x000fea0003800000 */
.L_x_18379:
[----:B-----5:R-:W-:Y:S01]  /*1500*/  FADD.FTZ R133, R105, R133 ;  /* 0x0000008569857221 */ /* 0x020fe20000010000 */
[----:B------:R-:W-:Y:S06]  /*1510*/  BRA `(.L_x_18380) ;  /* 0x0000000000087947 */ /* 0x000fec0003800000 */
.L_x_18378:
[----:B-----5:R-:W-:-:S04]  /*1520*/  FADD.FTZ R133, R101, R133 ;  /* 0x0000008565857221 */ /* 0x020fc80000010000 */
[----:B------:R-:W-:-:S07]  /*1530*/  @P2 FADD.FTZ R133, R105, R133 ;  /* 0x0000008569852221 */ /* 0x000fce0000010000 */
.L_x_18380:
[----:B-----5:R-:W-:-:S07]  /*1540*/  MOV R109, R133 ;  /* 0x00000085006d7202 */ /* 0x020fce0000000f00 */
.L_x_18381:
[----:B------:R-:W-:Y:S05]  /*1550*/  @P3 BRA `(.L_x_18382) ;  /* 0x00000000001c3947 */ /* 0x000fea0003800000 */
[----:B------:R-:W-:-:S04]  /*1560*/  ISETP.NE.U32.AND P4, PT, RZ, UR14, PT ;  /* 0x0000000eff007c0c */ /* 0x000fc8000bf85070 */
[----:B------:R-:W-:-:S13]  /*1570*/  ISETP.NE.AND.EX P4, PT, RZ, UR15, PT, P4 ;  /* 0x0000000fff007c0c */ /* 0x000fda000bf85340 */
[----:B------:R-:W-:Y:S05]  /*1580*/  @P4 BRA `(.L_x_18383) ;  /* 0x0000000000084947 */ /* 0x000fea0003800000 */
[----:B------:R-:W-:Y:S05]  /*1590*/  @P0 BRA `(.L_x_18384) ;  /* 0x0000000000140947 */ /* 0x000fea0003800000 */
[----:B------:R-:W-:Y:S05]  /*15a0*/  BRA `(.L_x_18385) ;  /* 0x0000000000147947 */ /* 0x000fea0003800000 */
.L_x_18383:
[----:B-----5:R-:W-:Y:S01]  /*15b0*/  FADD.FTZ R134, R106, R134 ;  /* 0x000000866a867221 */ /* 0x020fe20000010000 */
[----:B------:R-:W-:Y:S06]  /*15c0*/  BRA `(.L_x_18384) ;  /* 0x0000000000087947 */ /* 0x000fec0003800000 */
.L_x_18382:
[----:B-----5:R-:W-:-:S04]  /*15d0*/  FADD.FTZ R134, R102, R134 ;  /* 0x0000008666867221 */ /* 0x020fc80000010000 */
[----:B------:R-:W-:-:S07]  /*15e0*/  @P2 FADD.FTZ R134, R106, R134 ;  /* 0x000000866a862221 */ /* 0x000fce0000010000 */
.L_x_18384:
[----:B-----5:R-:W-:-:S07]  /*15f0*/  IMAD.MOV.U32 R110, RZ, RZ, R134 ;  /* 0x000000ffff6e7224 */ /* 0x020fce00078e0086 */
.L_x_18385:
[----:B------:R-:W-:Y:S05]  /*1600*/  @P3 BRA `(.L_x_18386) ;  /* 0x00000000001c3947 */ /* 0x000fea0003800000 */
[----:B------:R-:W-:-:S04]  /*1610*/  ISETP.NE.U32.AND P2, PT, RZ, UR14, PT ;  /* 0x0000000eff007c0c */ /* 0x000fc8000bf45070 */
[----:B------:R-:W-:-:S13]  /*1620*/  ISETP.NE.AND.EX P2, PT, RZ, UR15, PT, P2 ;  /* 0x0000000fff007c0c */ /* 0x000fda000bf45320 */
[----:B------:R-:W-:Y:S05]  /*1630*/  @P2 BRA `(.L_x_18387) ;  /* 0x0000000000082947 */ /* 0x000fea0003800000 */
[----:B------:R-:W-:Y:S05]  /*1640*/  @P0 BRA `(.L_x_18388) ;  /* 0x0000000000140947 */ /* 0x000fea0003800000 */
[----:B------:R-:W-:Y:S05]  /*1650*/  BRA `(.L_x_18389) ;  /* 0x0000000000147947 */ /* 0x000fea0003800000 */
.L_x_18387:
[----:B-----5:R-:W-:Y:S01]  /*1660*/  FADD.FTZ R135, R107, R135 ;  /* 0x000000876b877221 */ /* 0x020fe20000010000 */
[----:B------:R-:W-:Y:S06]  /*1670*/  BRA `(.L_x_18388) ;  /* 0x0000000000087947 */ /* 0x000fec0003800000 */
.L_x_18386:
[----:B-----5:R-:W-:-:S04]  /*1680*/  FADD.FTZ R135, R103, R135 ;  /* 0x0000008767877221 */ /* 0x020fc80000010000 */
[----:B------:R-:W-:-:S07]  /*1690*/  @P2 FADD.FTZ R135, R107, R135 ;  /* 0x000000876b872221 */ /* 0x000fce0000010000 */
.L_x_18388:
[----:B-----5:R-:W-:-:S07]  /*16a0*/  MOV R111, R135 ;  /* 0x00000087006f7202 */ /* 0x020fce0000000f00 */
.L_x_18389:
[----:B------:R-:W0:Y:S02]  /*16b0*/  @P0 LDC.64 R142, c[0x0][0x238] ;  /* 0x00008e00ff8e0b82 */ /* 0x000e240000000a00 */
[----:B0-----:R-:W-:-:S04]  /*16c0*/  @P0 LEA R142, P2, R141, R142, 0x4 ;  /* 0x0000008e8d8e0211 */ /* 0x001fc800078420ff */
[C---:B------:R-:W-:Y:S02]  /*16d0*/  @P0 LEA.HI.X R143, R141.reuse, R143, RZ, 0x4, P2 ;  /* 0x0000008f8d8f0211 */ /* 0x040fe400010f24ff */
[----:B------:R-:W-:-:S03]  /*16e0*/  IADD3 R141, R141, 0x100, RZ ;  /* 0x000001008d8d7810 */ /* 0x000fc60007ffe0ff */
[----:B------:R0:W-:Y:S04]  /*16f0*/  @P0 STG.E.128 desc[UR4][R142.64], R108 ;  /* 0x0000006c8e000986 */ /* 0x0001e8000c101d04 */
.L_x_18373:
[----:B------:R-:W-:Y:S05]  /*1700*/  BSYNC B0 ;  /* 0x0000000000007941 */ /* 0x000fea0003800000 */
.L_x_18372:
        /* <DEDUP_REMOVED lines=24> */
.L_x_18393:
[----:B-----5:R-:W-:Y:S01]  /*1890*/  FADD.FTZ R116, R104, R116 ;  /* 0x0000007468747221 */ /* 0x020fe20000010000 */
[----:B------:R-:W-:Y:S06]  /*18a0*/  BRA `(.L_x_18394) ;  /* 0x0000000000087947 */ /* 0x000fec0003800000 */
.L_x_18392:
[----:B-----5:R-:W-:-:S04]  /*18b0*/  FADD.FTZ R116, R100, R116 ;  /* 0x0000007464747221 */ /* 0x020fc80000010000 */
[----:B------:R-:W-:-:S07]  /*18c0*/  @P2 FADD.FTZ R116, R104, R116 ;  /* 0x0000007468742221 */ /* 0x000fce0000010000 */
.L_x_18394:
[----:B-----5:R-:W-:-:S07]  /*18d0*/  MOV R108, R116 ;  /* 0x00000074006c7202 */ /* 0x020fce0000000f00 */
.L_x_18395:
[----:B------:R-:W-:Y:S05]  /*18e0*/  @P3 BRA `(.L_x_18396) ;  /* 0x00000000001c3947 */ /* 0x000fea0003800000 */
[----:B------:R-:W-:-:S04]  /*18f0*/  ISETP.NE.U32.AND P4, PT, RZ, UR14, PT ;  /* 0x0000000eff007c0c */ /* 0x000fc8000bf85070 */
[----:B------:R-:W-:-:S13]  /*1900*/  ISETP.NE.AND.EX P4, PT, RZ, UR15, PT, P4 ;  /* 0x0000000fff007c0c */ /* 0x000fda000bf85340 */
[----:B------:R-:W-:Y:S05]  /*1910*/  @P4 BRA `(.L_x_18397) ;  /* 0x0000000000084947 */ /* 0x000fea0003800000 */
[----:B------:R-:W-:Y:S05]  /*1920*/  @P0 BRA `(.L_x_18398) ;  /* 0x0000000000140947 */ /* 0x000fea0003800000 */
[----:B------:R-:W-:Y:S05]  /*1930*/  BRA `(.L_x_18399) ;  /* 0x0000000000147947 */ /* 0x000fea0003800000 */
.L_x_18397:
[----:B-----5:R-:W-:Y:S01]  /*1940*/  FADD.FTZ R117, R105, R117 ;  /* 0x0000007569757221 */ /* 0x020fe20000010000 */
[----:B------:R-:W-:Y:S06]  /*1950*/  BRA `(.L_x_18398) ;  /* 0x0000000000087947 */ /* 0x000fec0003800000 */
.L_x_18396:
[----:B-----5:R-:W-:-:S04]  /*1960*/  FADD.FTZ R117, R101, R117 ;  /* 0x0000007565757221 */ /* 0x020fc80000010000 */
[----:B------:R-:W-:-:S07]  /*1970*/  @P2 FADD.FTZ R117, R105, R117 ;  /* 0x0000007569752221 */ /* 0x000fce0000010000 */
.L_x_18398:
[----:B-----5:R-:W-:-:S07]  /*1980*/  MOV R109, R117 ;  /* 0x00000075006d7202 */ /* 0x020fce0000000f00 */
.L_x_18399:
[----:B------:R-:W-:Y:S05]  /*1990*/  @P3 BRA `(.L_x_18400) ;  /* 0x00000000001c3947 */ /* 0x000fea0003800000 */
[----:B------:R-:W-:-:S04]  /*19a0*/  ISETP.NE.U32.AND P4, PT, RZ, UR14, PT ;  /* 0x0000000eff007c0c */ /* 0x000fc8000bf85070 */
[----:B------:R-:W-:-:S13]  /*19b0*/  ISETP.NE.AND.EX P4, PT, RZ, UR15, PT, P4 ;  /* 0x0000000fff007c0c */ /* 0x000fda000bf85340 */
[----:B------:R-:W-:Y:S05]  /*19c0*/  @P4 BRA `(.L_x_18401) ;  /* 0x0000000000084947 */ /* 0x000fea0003800000 */
[----:B------:R-:W-:Y:S05]  /*19d0*/  @P0 BRA `(.L_x_18402) ;  /* 0x0000000000140947 */ /* 0x000fea0003800000 */
[----:B------:R-:W-:Y:S05]  /*19e0*/  BRA `(.L_x_18403) ;  /* 0x0000000000147947 */ /* 0x000fea0003800000 */
.L_x_18401:
[----:B-----5:R-:W-:Y:S01]  /*19f0*/  FADD.FTZ R118, R106, R118 ;  /* 0x000000766a767221 */ /* 0x020fe20000010000 */
[----:B------:R-:W-:Y:S06]  /*1a00*/  BRA `(.L_x_18402) ;  /* 0x0000000000087947 */ /* 0x000fec0003800000 */
.L_x_18400:
[----:B-----5:R-:W-:-:S04]  /*1a10*/  FADD.FTZ R118, R102, R118 ;  /* 0x0000007666767221 */ /* 0x020fc80000010000 */
[----:B------:R-:W-:-:S07]  /*1a20*/  @P2 FADD.FTZ R118, R106, R118 ;  /* 0x000000766a762221 */ /* 0x000fce0000010000 */
.L_x_18402:
[----:B-----5:R-:W-:-:S07]  /*1a30*/  MOV R110, R118 ;  /* 0x00000076006e7202 */ /* 0x020fce0000000f00 */
.L_x_18403:
[----:B------:R-:W-:Y:S05]  /*1a40*/  @P3 BRA `(.L_x_18404) ;  /* 0x00000000001c3947 */ /* 0x000fea0003800000 */
[----:B------:R-:W-:-:S04]  /*1a50*/  ISETP.NE.U32.AND P2, PT, RZ, UR14, PT ;  /* 0x0000000eff007c0c */ /* 0x000fc8000bf45070 */
[----:B------:R-:W-:-:S13]  /*1a60*/  ISETP.NE.AND.EX P2, PT, RZ, UR15, PT, P2 ;  /* 0x0000000fff007c0c */ /* 0x000fda000bf45320 */
[----:B------:R-:W-:Y:S05]  /*1a70*/  @P2 BRA `(.L_x_18405) ;  /* 0x0000000000082947 */ /* 0x000fea0003800000 */
[----:B------:R-:W-:Y:S05]  /*1a80*/  @P0 BRA `(.L_x_18406) ;  /* 0x0000000000140947 */ /* 0x000fea0003800000 */
[----:B------:R-:W-:Y:S05]  /*1a90*/  BRA `(.L_x_18407) ;  /* 0x0000000000147947 */ /* 0x000fea0003800000 */
.L_x_18405:
[----:B-----5:R-:W-:Y:S01]  /*1aa0*/  FADD.FTZ R119, R107, R119 ;  /* 0x000000776b777221 */ /* 0x020fe20000010000 */
[----:B------:R-:W-:Y:S06]  /*1ab0*/  BRA `(.L_x_18406) ;  /* 0x0000000000087947 */ /* 0x000fec0003800000 */
.L_x_18404:
[----:B-----5:R-:W-:-:S04]  /*1ac0*/  FADD.FTZ R119, R103, R119 ;  /* 0x0000007767777221 */ /* 0x020fc80000010000 */
[----:B------:R-:W-:-:S07]  /*1ad0*/  @P2 FADD.FTZ R119, R107, R119 ;  /* 0x000000776b772221 */ /* 0x000fce0000010000 */
.L_x_18406:
[----:B-----5:R-:W-:-:S07]  /*1ae0*/  MOV R111, R119 ;  /* 0x00000077006f7202 */ /* 0x020fce0000000f00 */
.L_x_18407:
[----:B------:R-:W0:Y:S02]  /*1af0*/  @P0 LDC.64 R142, c[0x0][0x238] ;  /* 0x00008e00ff8e0b82 */ /* 0x000e240000000a00 */
[----:B0-----:R-:W-:-:S04]  /*1b00*/  @P0 LEA R142, P2, R141, R142, 0x4 ;  /* 0x0000008e8d8e0211 */ /* 0x001fc800078420ff */
[C---:B------:R-:W-:Y:S01]  /*1b10*/  @P0 LEA.HI.X R143, R141.reuse, R143, RZ, 0x4, P2 ;  /* 0x0000008f8d8f0211 */ /* 0x040fe200010f24ff */
[----:B------:R-:W-:-:S04]  /*1b20*/  VIADD R141, R141, 0x100 ;  /* 0x000001008d8d7836 */ /* 0x000fc80000000000 */
[----:B------:R0:W-:Y:S04]  /*1b30*/  @P0 STG.E.128 desc[UR4][R142.64], R108 ;  /* 0x0000006c8e000986 */ /* 0x0001e8000c101d04 */
.L_x_18391:
[----:B------:R-:W-:Y:S05]  /*1b40*/  BSYNC B0 ;  /* 0x0000000000007941 */ /* 0x000fea0003800000 */
.L_x_18390:
        /* <DEDUP_REMOVED lines=24> */
.L_x_18411:
[----:B-----5:R-:W-:Y:S01]  /*1cd0*/  FADD.FTZ R120, R104, R120 ;  /* 0x0000007868787221 */ /* 0x020fe20000010000 */
[----:B------:R-:W-:Y:S06]  /*1ce0*/  BRA `(.L_x_18412) ;  /* 0x0000000000087947 */ /* 0x000fec0003800000 */
.L_x_18410:
[----:B-----5:R-:W-:-:S04]  /*1cf0*/  FADD.FTZ R120, R100, R120 ;  /* 0x0000007864787221 */ /* 0x020fc80000010000 */
[----:B------:R-:W-:-:S07]  /*1d00*/  @P2 FADD.FTZ R120, R104, R120 ;  /* 0x0000007868782221 */ /* 0x000fce0000010000 */
.L_x_18412:
[----:B-----5:R-:W-:-:S07]  /*1d10*/  MOV R108, R120 ;  /* 0x00000078006c7202 */ /* 0x020fce0000000f00 */
.L_x_18413:
[----:B------:R-:W-:Y:S05]  /*1d20*/  @P3 BRA `(.L_x_18414) ;  /* 0x00000000001c3947 */ /* 0x000fea0003800000 */
[----:B------:R-:W-:-:S04]  /*1d30*/  ISETP.NE.U32.AND P4, PT, RZ, UR14, PT ;  /* 0x0000000eff007c0c */ /* 0x000fc8000bf85070 */
[----:B------:R-:W-:-:S13]  /*1d40*/  ISETP.NE.AND.EX P4, PT, RZ, UR15, PT, P4 ;  /* 0x0000000fff007c0c */ /* 0x000fda000bf85340 */
[----:B------:R-:W-:Y:S05]  /*1d50*/  @P4 BRA `(.L_x_18415) ;  /* 0x0000000000084947 */ /* 0x000fea0003800000 */
[----:B------:R-:W-:Y:S05]  /*1d60*/  @P0 BRA `(.L_x_18416) ;  /* 0x0000000000140947 */ /* 0x000fea0003800000 */
[----:B------:R-:W-:Y:S05]  /*1d70*/  BRA `(.L_x_18417) ;  /* 0x0000000000147947 */ /* 0x000fea0003800000 */
.L_x_18415:
[----:B-----5:R-:W-:Y:S01]  /*1d80*/  FADD.FTZ R121, R105, R121 ;  /* 0x0000007969797221 */ /* 0x020fe20000010000 */
[----:B------:R-:W-:Y:S06]  /*1d90*/  BRA `(.L_x_18416) ;  /* 0x0000000000087947 */ /* 0x000fec0003800000 */
.L_x_18414:
[----:B-----5:R-:W-:-:S04]  /*1da0*/  FADD.FTZ R121, R101, R121 ;  /* 0x0000007965797221 */ /* 0x020fc80000010000 */
[----:B------:R-:W-:-:S07]  /*1db0*/  @P2 FADD.FTZ R121, R105, R121 ;  /* 0x0000007969792221 */ /* 0x000fce0000010000 */
.L_x_18416:
[----:B-----5:R-:W-:-:S07]  /*1dc0*/  MOV R109, R121 ;  /* 0x00000079006d7202 */ /* 0x020fce0000000f00 */
.L_x_18417:
[----:B------:R-:W-:Y:S05]  /*1dd0*/  @P3 BRA `(.L_x_18418) ;  /* 0x00000000001c3947 */ /* 0x000fea0003800000 */
[----:B------:R-:W-:-:S04]  /*1de0*/  ISETP.NE.U32.AND P4, PT, RZ, UR14, PT ;  /* 0x0000000eff007c0c */ /* 0x000fc8000bf85070 */
[----:B------:R-:W-:-:S13]  /*1df0*/  ISETP.NE.AND.EX P4, PT, RZ, UR15, PT, P4 ;  /* 0x0000000fff007c0c */ /* 0x000fda000bf85340 */
[----:B------:R-:W-:Y:S05]  /*1e00*/  @P4 BRA `(.L_x_18419) ;  /* 0x0000000000084947 */ /* 0x000fea0003800000 */
[----:B------:R-:W-:Y:S05]  /*1e10*/  @P0 BRA `(.L_x_18420) ;  /* 0x0000000000140947 */ /* 0x000fea0003800000 */
[----:B------:R-:W-:Y:S05]  /*1e20*/  BRA `(.L_x_18421) ;  /* 0x0000000000147947 */ /* 0x000fea0003800000 */
.L_x_18419:
[----:B-----5:R-:W-:Y:S01]  /*1e30*/  FADD.FTZ R122, R106, R122 ;  /* 0x0000007a6a7a7221 */ /* 0x020fe20000010000 */
[----:B------:R-:W-:Y:S06]  /*1e40*/  BRA `(.L_x_18420) ;  /* 0x0000000000087947 */ /* 0x000fec0003800000 */
.L_x_18418:
[----:B-----5:R-:W-:-:S04]  /*1e50*/  FADD.FTZ R122, R102, R122 ;  /* 0x0000007a667a7221 */ /* 0x020fc80000010000 */
[----:B------:R-:W-:-:S07]  /*1e60*/  @P2 FADD.FTZ R122, R106, R122 ;  /* 0x0000007a6a7a2221 */ /* 0x000fce0000010000 */
.L_x_18420:
[----:B-----5:R-:W-:-:S07]  /*1e70*/  MOV R110, R122 ;  /* 0x0000007a006e7202 */ /* 0x020fce0000000f00 */
.L_x_18421:
[----:B------:R-:W-:Y:S05]  /*1e80*/  @P3 BRA `(.L_x_18422) ;  /* 0x00000000001c3947 */ /* 0x000fea0003800000 */
[----:B------:R-:W-:-:S04]  /*1e90*/  ISETP.NE.U32.AND P2, PT, RZ, UR14, PT ;  /* 0x0000000eff007c0c */ /* 0x000fc8000bf45070 */
[----:B------:R-:W-:-:S13]  /*1ea0*/  ISETP.NE.AND.EX P2, PT, RZ, UR15, PT, P2 ;  /* 0x0000000fff007c0c */ /* 0x000fda000bf45320 */
[----:B------:R-:W-:Y:S05]  /*1eb0*/  @P2 BRA `(.L_x_18423) ;  /* 0x0000000000082947 */ /* 0x000fea0003800000 */
[----:B------:R-:W-:Y:S05]  /*1ec0*/  @P0 BRA `(.L_x_18424) ;  /* 0x0000000000140947 */ /* 0x000fea0003800000 */
[----:B------:R-:W-:Y:S05]  /*1ed0*/  BRA `(.L_x_18425) ;  /* 0x0000000000147947 */ /* 0x000fea0003800000 */
.L_x_18423:
[----:B-----5:R-:W-:Y:S01]  /*1ee0*/  FADD.FTZ R123, R107, R123 ;  /* 0x0000007b6b7b7221 */ /* 0x020fe20000010000 */
[----:B------:R-:W-:Y:S06]  /*1ef0*/  BRA `(.L_x_18424) ;  /* 0x0000000000087947 */ /* 0x000fec0003800000 */
.L_x_18422:
[----:B-----5:R-:W-:-:S04]  /*1f00*/  FADD.FTZ R123, R103, R123 ;  /* 0x0000007b677b7221 */ /* 0x020fc80000010000 */
[----:B------:R-:W-:-:S07]  /*1f10*/  @P2 FADD.FTZ R123, R107, R123 ;  /* 0x0000007b6b7b2221 */ /* 0x000fce0000010000 */
.L_x_18424:
[----:B-----5:R-:W-:-:S07]  /*1f20*/  MOV R111, R123 ;  /* 0x0000007b006f7202 */ /* 0x020fce0000000f00 */
.L_x_18425:
[----:B------:R-:W0:Y:S02]  /*1f30*/  @P0 LDC.64 R142, c[0x0][0x238] ;  /* 0x00008e00ff8e0b82 */ /* 0x000e240000000a00 */
[----:B0-----:R-:W-:-:S04]  /*1f40*/  @P0 LEA R142, P2, R141, R142, 0x4 ;  /* 0x0000008e8d8e0211 */ /* 0x001fc800078420ff */
[C---:B------:R-:W-:Y:S02]  /*1f50*/  @P0 LEA.HI.X R143, R141.reuse, R143, RZ, 0x4, P2 ;  /* 0x0000008f8d8f0211 */ /* 0x040fe400010f24ff */
[----:B------:R-:W-:-:S03]  /*1f60*/  IADD3 R141, R141, 0x100, RZ ;  /* 0x000001008d8d7810 */ /* 0x000fc60007ffe0ff */
[----:B------:R0:W-:Y:S04]  /*1f70*/  @P0 STG.E.128 desc[UR4][R142.64], R108 ;  /* 0x0000006c8e000986 */ /* 0x0001e8000c101d04 */
.L_x_18409:
[----:B------:R-:W-:Y:S05]  /*1f80*/  BSYNC B0 ;  /* 0x0000000000007941 */ /* 0x000fea0003800000 */
.L_x_18408:
        /* <DEDUP_REMOVED lines=24> */
.L_x_18429:
[----:B-----5:R-:W-:Y:S01]  /*2110*/  FADD.FTZ R112, R104, R112 ;  /* 0x0000007068707221 */ /* 0x020fe20000010000 */
[----:B------:R-:W-:Y:S06]  /*2120*/  BRA `(.L_x_18430) ;  /* 0x0000000000087947 */ /* 0x000fec0003800000 */
.L_x_18428:
[----:B-----5:R-:W-:-:S04]  /*2130*/  FADD.FTZ R112, R100, R112 ;  /* 0x0000007064707221 */ /* 0x020fc80000010000 */
[----:B------:R-:W-:-:S07]  /*2140*/  @P2 FADD.FTZ R112, R104, R112 ;  /* 0x0000007068702221 */ /* 0x000fce0000010000 */
.L_x_18430:
[----:B-----5:R-:W-:-:S07]  /*2150*/  MOV R108, R112 ;  /* 0x00000070006c7202 */ /* 0x020fce0000000f00 */
.L_x_18431:
[----:B------:R-:W-:Y:S05]  /*2160*/  @P3 BRA `(.L_x_18432) ;  /* 0x00000000001c3947 */ /* 0x000fea0003800000 */
[----:B------:R-:W-:-:S04]  /*2170*/  ISETP.NE.U32.AND P4, PT, RZ, UR14, PT ;  /* 0x0000000eff007c0c */ /* 0x000fc8000bf85070 */
[----:B------:R-:W-:-:S13]  /*2180*/  ISETP.NE.AND.EX P4, PT, RZ, UR15, PT, P4 ;  /* 0x0000000fff007c0c */ /* 0x000fda000bf85340 */
[----:B------:R-:W-:Y:S05]  /*2190*/  @P4 BRA `(.L_x_18433) ;  /* 0x0000000000084947 */ /* 0x000fea0003800000 */
[----:B------:R-:W-:Y:S05]  /*21a0*/  @P0 BRA `(.L_x_18434) ;  /* 0x0000000000140947 */ /* 0x000fea0003800000 */
[----:B------:R-:W-:Y:S05]  /*21b0*/  BRA `(.L_x_18435) ;  /* 0x0000000000147947 */ /* 0x000fea0003800000 */
.L_x_18433:
[----:B-----5:R-:W-:Y:S01]  /*21c0*/  FADD.FTZ R113, R105, R113 ;  /* 0x0000007169717221 */ /* 0x020fe20000010000 */
[----:B------:R-:W-:Y:S06]  /*21d0*/  BRA `(.L_x_18434) ;  /* 0x0000000000087947 */ /* 0x000fec0003800000 */
.L_x_18432:
[----:B-----5:R-:W-:-:S04]  /*21e0*/  FADD.FTZ R113, R101, R113 ;  /* 0x0000007165717221 */ /* 0x020fc80000010000 */
[----:B------:R-:W-:-:S07]  /*21f0*/  @P2 FADD.FTZ R113, R105, R113 ;  /* 0x0000007169712221 */ /* 0x000fce0000010000 */
.L_x_18434:
[----:B-----5:R-:W-:-:S07]  /*2200*/  IMAD.MOV.U32 R109, RZ, RZ, R113 ;  /* 0x000000ffff6d7224 */ /* 0x020fce00078e0071 */
.L_x_18435:
[----:B------:R-:W-:Y:S05]  /*2210*/  @P3 BRA `(.L_x_18436) ;  /* 0x00000000001c3947 */ /* 0x000fea0003800000 */
[----:B------:R-:W-:-:S04]  /*2220*/  ISETP.NE.U32.AND P4, PT, RZ, UR14, PT ;  /* 0x0000000eff007c0c */ /* 0x000fc8000bf85070 */
[----:B------:R-:W-:-:S13]  /*2230*/  ISETP.NE.AND.EX P4, PT, RZ, UR15, PT, P4 ;  /* 0x0000000fff007c0c */ /* 0x000fda000bf85340 */
[----:B------:R-:W-:Y:S05]  /*2240*/  @P4 BRA `(.L_x_18437) ;  /* 0x0000000000084947 */ /* 0x000fea0003800000 */
[----:B------:R-:W-:Y:S05]  /*2250*/  @P0 BRA `(.L_x_18438) ;  /* 0x0000000000140947 */ /* 0x000fea0003800000 */
[----:B------:R-:W-:Y:S05]  /*2260*/  BRA `(.L_x_18439) ;  /* 0x0000000000147947 */ /* 0x000fea0003800000 */
.L_x_18437:
[----:B-----5:R-:W-:Y:S01]  /*2270*/  FADD.FTZ R114, R106, R114 ;  /* 0x000000726a727221 */ /* 0x020fe20000010000 */
[----:B------:R-:W-:Y:S06]  /*2280*/  BRA `(.L_x_18438) ;  /* 0x0000000000087947 */ /* 0x000fec0003800000 */
.L_x_18436:
[----:B-----5:R-:W-:-:S04]  /*2290*/  FADD.FTZ R114, R102, R114 ;  /* 0x0000007266727221 */ /* 0x020fc80000010000 */
[----:B------:R-:W-:-:S07]  /*22a0*/  @P2 FADD.FTZ R114, R106, R114 ;  /* 0x000000726a722221 */ /* 0x000fce0000010000 */
.L_x_18438:
[----:B-----5:R-:W-:-:S07]  /*22b0*/  MOV R110, R114 ;  /* 0x00000072006e7202 */ /* 0x020fce0000000f00 */
.L_x_18439:
[----:B------:R-:W-:Y:S05]  /*22c0*/  @P3 BRA `(.L_x_18440) ;  /* 0x00000000001c3947 */ /* 0x000fea0003800000 */
[----:B------:R-:W-:-:S04]  /*22d0*/  ISETP.NE.U32.AND P2, PT, RZ, UR14, PT ;  /* 0x0000000eff007c0c */ /* 0x000fc8000bf45070 */
[----:B------:R-:W-:-:S13]  /*22e0*/  ISETP.NE.AND.EX P2, PT, RZ, UR15, PT, P2 ;  /* 0x0000000fff007c0c */ /* 0x000fda000bf45320 */
[----:B------:R-:W-:Y:S05]  /*22f0*/  @P2 BRA `(.L_x_18441) ;  /* 0x0000000000082947 */ /* 0x000fea0003800000 */
[----:B------:R-:W-:Y:S05]  /*2300*/  @P0 BRA `(.L_x_18442) ;  /* 0x0000000000140947 */ /* 0x000fea0003800000 */
[----:B------:R-:W-:Y:S05]  /*2310*/  BRA `(.L_x_18443) ;  /* 0x0000000000147947 */ /* 0x000fea0003800000 */
.L_x_18441:
[----:B-----5:R-:W-:Y:S01]  /*2320*/  FADD.FTZ R115, R107, R115 ;  /* 0x000000736b737221 */ /* 0x020fe20000010000 */
[----:B------:R-:W-:Y:S06]  /*2330*/  BRA `(.L_x_18442) ;  /* 0x0000000000087947 */ /* 0x000fec0003800000 */
.L_x_18440:
[----:B-----5:R-:W-:-:S04]  /*2340*/  FADD.FTZ R115, R103, R115 ;  /* 0x0000007367737221 */ /* 0x020fc80000010000 */
[----:B------:R-:W-:-:S07]  /*2350*/  @P2 FADD.FTZ R115, R107, R115 ;  /* 0x000000736b732221 */ /* 0x000fce0000010000 */
.L_x_18442:
[----:B-----5:R-:W-:-:S07]  /*2360*/  MOV R111, R115 ;  /* 0x00000073006f7202 */ /* 0x020fce0000000f00 */
.L_x_18443:
[----:B------:R-:W0:Y:S02]  /*2370*/  @P0 LDC.64 R142, c[0x0][0x238] ;  /* 0x00008e00ff8e0b82 */ /* 0x000e240000000a00 */
[----:B0-----:R-:W-:-:S04]  /*2380*/  @P0 LEA R142, P2, R141, R142, 0x4 ;  /* 0x0000008e8d8e0211 */ /* 0x001fc800078420ff */
[C---:B------:R-:W-:Y:S02]  /*2390*/  @P0 LEA.HI.X R143, R141.reuse, R143, RZ, 0x4, P2 ;  /* 0x0000008f8d8f0211 */ /* 0x040fe400010f24ff */
[----:B------:R-:W-:-:S03]  /*23a0*/  IADD3 R141, R141, 0x100, RZ ;  /* 0x000001008d8d7810 */ /* 0x000fc60007ffe0ff */
[----:B------:R0:W-:Y:S04]  /*23b0*/  @P0 STG.E.128 desc[UR4][R142.64], R108 ;  /* 0x0000006c8e000986 */ /* 0x0001e8000c101d04 */
.L_x_18427:
[----:B------:R-:W-:Y:S05]  /*23c0*/  BSYNC B0 ;  /* 0x0000000000007941 */ /* 0x000fea0003800000 */
.L_x_18426:
        /* <DEDUP_REMOVED lines=24> */
.L_x_18447:
[----:B-----5:R-:W-:Y:S01]  /*2550*/  FADD.FTZ R124, R104, R124 ;  /* 0x0000007c687c7221 */ /* 0x020fe20000010000 */
[----:B------:R-:W-:Y:S06]  /*2560*/  BRA `(.L_x_18448) ;  /* 0x0000000000087947 */ /* 0x000fec0003800000 */
.L_x_18446:
[----:B-----5:R-:W-:-:S04]  /*2570*/  FADD.FTZ R124, R100, R124 ;  /* 0x0000007c647c7221 */ /* 0x020fc80000010000 */
[----:B------:R-:W-:-:S07]  /*2580*/  @P2 FADD.FTZ R124, R104, R124 ;  /* 0x0000007c687c2221 */ /* 0x000fce0000010000 */
.L_x_18448:
[----:B-----5:R-:W-:-:S07]  /*2590*/  MOV R108, R124 ;  /* 0x0000007c006c7202 */ /* 0x020fce0000000f00 */
.L_x_18449:
[----:B------:R-:W-:Y:S05]  /*25a0*/  @P3 BRA `(.L_x_18450) ;  /* 0x00000000001c3947 */ /* 0x000fea0003800000 */
[----:B------:R-:W-:-:S04]  /*25b0*/  ISETP.NE.U32.AND P4, PT, RZ, UR14, PT ;  /* 0x0000000eff007c0c */ /* 0x000fc8000bf85070 */
[----:B------:R-:W-:-:S13]  /*25c0*/  ISETP.NE.AND.EX P4, PT, RZ, UR15, PT, P4 ;  /* 0x0000000fff007c0c */ /* 0x000fda000bf85340 */
[----:B------:R-:W-:Y:S05]  /*25d0*/  @P4 BRA `(.L_x_18451) ;  /* 0x0000000000084947 */ /* 0x000fea0003800000 */
[----:B------:R-:W-:Y:S05]  /*25e0*/  @P0 BRA `(.L_x_18452) ;  /* 0x0000000000140947 */ /* 0x000fea0003800000 */
[----:B------:R-:W-:Y:S05]  /*25f0*/  BRA `(.L_x_18453) ;  /* 0x0000000000147947 */ /* 0x000fea0003800000 */
.L_x_18451:
[----:B-----5:R-:W-:Y:S01]  /*2600*/  FADD.FTZ R125, R105, R125 ;  /* 0x0000007d697d7221 */ /* 0x020fe20000010000 */
[----:B------:R-:W-:Y:S06]  /*2610*/  BRA `(.L_x_18452) ;  /* 0x0000000000087947 */ /* 0x000fec0003800000 */
.L_x_18450:
[----:B-----5:R-:W-:-:S04]  /*2620*/  FADD.FTZ R125, R101, R125 ;  /* 0x0000007d657d7221 */ /* 0x020fc80000010000 */
[----:B------:R-:W-:-:S07]  /*2630*/  @P2 FADD.FTZ R125, R105, R125 ;  /* 0x0000007d697d2221 */ /* 0x000fce0000010000 */
.L_x_18452:
[----:B-----5:R-:W-:-:S07]  /*2640*/  MOV R109, R125 ;  /* 0x0000007d006d7202 */ /* 0x020fce0000000f00 */
.L_x_18453:
[----:B------:R-:W-:Y:S05]  /*2650*/  @P3 BRA `(.L_x_18454) ;  /* 0x00000000001c3947 */ /* 0x000fea0003800000 */
[----:B------:R-:W-:-:S04]  /*2660*/  ISETP.NE.U32.AND P4, PT, RZ, UR14, PT ;  /* 0x0000000eff007c0c */ /* 0x000fc8000bf85070 */
[----:B------:R-:W-:-:S13]  /*2670*/  ISETP.NE.AND.EX P4, PT, RZ, UR15, PT, P4 ;  /* 0x0000000fff007c0c */ /* 0x000fda000bf85340 */
[----:B------:R-:W-:Y:S05]  /*2680*/  @P4 BRA `(.L_x_18455) ;  /* 0x0000000000084947 */ /* 0x000fea0003800000 */
[----:B------:R-:W-:Y:S05]  /*2690*/  @P0 BRA `(.L_x_18456) ;  /* 0x0000000000140947 */ /* 0x000fea0003800000 */
[----:B------:R-:W-:Y:S05]  /*26a0*/  BRA `(.L_x_18457) ;  /* 0x0000000000147947 */ /* 0x000fea0003800000 */
.L_x_18455:
[----:B-----5:R-:W-:Y:S01]  /*26b0*/  FADD.FTZ R126, R106, R126 ;  /* 0x0000007e6a7e7221 */ /* 0x020fe20000010000 */
[----:B------:R-:W-:Y:S06]  /*26c0*/  BRA `(.L_x_18456) ;  /* 0x0000000000087947 */ /* 0x000fec0003800000 */
.L_x_18454:
[----:B-----5:R-:W-:-:S04]  /*26d0*/  FADD.FTZ R126, R102, R126 ;  /* 0x0000007e667e7221 */ /* 0x020fc80000010000 */
[----:B------:R-:W-:-:S07]  /*26e0*/  @P2 FADD.FTZ R126, R106, R126 ;  /* 0x0000007e6a7e2221 */ /* 0x000fce0000010000 */
.L_x_18456:
[----:B-----5:R-:W-:-:S07]  /*26f0*/  MOV R110, R126 ;  /* 0x0000007e006e7202 */ /* 0x020fce0000000f00 */
.L_x_18457:
[----:B------:R-:W-:Y:S05]  /*2700*/  @P3 BRA `(.L_x_18458) ;  /* 0x00000000001c3947 */ /* 0x000fea0003800000 */
[----:B------:R-:W-:-:S04]  /*2710*/  ISETP.NE.U32.AND P2, PT, RZ, UR14, PT ;  /* 0x0000000eff007c0c */ /* 0x000fc8000bf45070 */
[----:B------:R-:W-:-:S13]  /*2720*/  ISETP.NE.AND.EX P2, PT, RZ, UR15, PT, P2 ;  /* 0x0000000fff007c0c */ /* 0x000fda000bf45320 */
[----:B------:R-:W-:Y:S05]  /*2730*/  @P2 BRA `(.L_x_18459) ;  /* 0x0000000000082947 */ /* 0x000fea0003800000 */
[----:B------:R-:W-:Y:S05]  /*2740*/  @P0 BRA `(.L_x_18460) ;  /* 0x0000000000140947 */ /* 0x000fea0003800000 */
[----:B------:R-:W-:Y:S05]  /*2750*/  BRA `(.L_x_18461) ;  /* 0x0000000000147947 */ /* 0x000fea0003800000 */
.L_x_18459:
[----:B-----5:R-:W-:Y:S01]  /*2760*/  FADD.FTZ R127, R107, R127 ;  /* 0x0000007f6b7f7221 */ /* 0x020fe20000010000 */
[----:B------:R-:W-:Y:S06]  /*2770*/  BRA `(.L_x_18460) ;  /* 0x0000000000087947 */ /* 0x000fec0003800000 */
.L_x_18458:
[----:B-----5:R-:W-:-:S04]  /*2780*/  FADD.FTZ R127, R103, R127 ;  /* 0x0000007f677f7221 */ /* 0x020fc80000010000 */
[----:B------:R-:W-:-:S07]  /*2790*/  @P2 FADD.FTZ R127, R107, R127 ;  /* 0x0000007f6b7f2221 */ /* 0x000fce0000010000 */
.L_x_18460:
[----:B-----5:R-:W-:-:S07]  /*27a0*/  IMAD.MOV.U32 R111, RZ, RZ, R127 ;  /* 0x000000ffff6f7224 */ /* 0x020fce00078e007f */
.L_x_18461:
[----:B------:R-:W0:Y:S02]  /*27b0*/  @P0 LDC.64 R142, c[0x0][0x238] ;  /* 0x00008e00ff8e0b82 */ /* 0x000e240000000a00 */
[----:B0-----:R-:W-:-:S04]  /*27c0*/  @P0 LEA R142, P2, R141, R142, 0x4 ;  /* 0x0000008e8d8e0211 */ /* 0x001fc800078420ff */
[----:B------:R-:W-:-:S05]  /*27d0*/  @P0 LEA.HI.X R143, R141, R143, RZ, 0x4, P2 ;  /* 0x0000008f8d8f0211 */ /* 0x000fca00010f24ff */
[----:B------:R0:W-:Y:S04]  /*27e0*/  @P0 STG.E.128 desc[UR4][R142.64], R108 ;  /* 0x0000006c8e000986 */ /* 0x0001e8000c101d04 */
.L_x_18445:
[----:B------:R-:W-:Y:S05]  /*27f0*/  BSYNC B0 ;  /* 0x0000000000007941 */ /* 0x000fea0003800000 */
.L_x_18444:
[----:B0----5:R-:W-:Y:S01]  /*2800*/  FADD.FTZ R142, RZ, R128 ;  /* 0x00000080ff8e7221 */ /* 0x021fe20000010000 */
        /* <DEDUP_REMOVED lines=50> */
[----:B----4-:R-:W-:-:S04]  /*2b30*/  FMUL.FTZ R142, R138, R151 ;  /* 0x000000978a8e7220 */ /* 0x010fc80000410000 */
        /* <DEDUP_REMOVED lines=57> */
[----:B------:R0:W4:Y:S02]  /*2ed0*/  SHFL.BFLY PT, R149, R148, 0x10, 0x1f ;  /* 0x0e001f0094957f89 */ /* 0x00012400000e0000 */
.L_x_18486:
[----:B------:R-:W-:Y:S01]  /*2ee0*/  LOP3.LUT P2, RZ, R2, 0x1f, RZ, 0xc0, !PT ;  /* 0x0000001f02ff7812 */ /* 0x000fe2000784c0ff */
[----:B------:R-:W-:Y:S05]  /*2ef0*/  WARPSYNC.ALL ;  /* 0x0000000000007948 */ /* 0x000fea0003800000 */
[----:B------:R-:W-:Y:S01]  /*2f00*/  LOP3.LUT R0, R143, 0x7, RZ, 0xc0, !PT ;  /* 0x000000078f007812 */ /* 0x000fe200078ec0ff */
[----:B----4-:R-:W-:Y:S01]  /*2f10*/  FADD.FTZ R143, R148, R149 ;  /* 0x00000095948f7221 */ /* 0x010fe20000010000 */
        /* <DEDUP_REMOVED lines=28> */
[----:B------:R-:W4:Y:S02]  /*30e0*/  SHFL.DOWN PT, R145, R142, 0x4, 0x1f ;  /* 0x08801f008e917f89 */ /* 0x000f2400000e0000 */
[----:B----4-:R-:W-:-:S04]  /*30f0*/  FMUL.FTZ R144, R145, R148 ;  /* 0x0000009491907220 */ /* 0x010fc80000410000 */
[----:B------:R-:W-:Y:S01]  /*3100*/  FFMA.FTZ R152, R153, R142, R144 ;  /* 0x0000008e99987223 */ /* 0x000fe20000010090 */
[----:B------:R-:W-:Y:S01]  /*3110*/  FADD.FTZ R142, -R145, R142 ;  /* 0x0000008e918e7221 */ /* 0x000fe20000010100 */
[----:B------:R-:W4:Y:S01]  /*3120*/  SHFL.DOWN PT, R144, R143, 0x4, 0x1f ;  /* 0x08801f008f907f89 */ /* 0x000f2200000e0000 */
[----:B------:R-:W-:Y:S01]  /*3130*/  IADD3 R145, R147, R154, RZ ;  /* 0x0000009a93917210 */ /* 0x000fe20007ffe0ff */
[----:B0-----:R-:W-:Y:S01]  /*3140*/  FMUL.FTZ R152, R151, R152 ;  /* 0x0000009897987220 */ /* 0x001fe20000410000 */
[----:B------:R-:W-:Y:S01]  /*3150*/  FMUL.FTZ R142, R142, R142 ;  /* 0x0000008e8e8e7220 */ /* 0x000fe20000410000 */
[----:B------:R-:W-:Y:S02]  /*3160*/  I2FP.F32.S32 R154, R154 ;  /* 0x0000009a009a7245 */ /* 0x000fe40000201400 */
[----:B------:R-:W-:Y:S01]  /*3170*/  I2FP.F32.S32 R147, R145 ;  /* 0x0000009100937245 */ /* 0x000fe20000201400 */
[----:B------:R-:W0:Y:S01]  /*3180*/  SHFL.DOWN PT, R141, R152, 0x2, 0x1f ;  /* 0x08401f00988d7f89 */ /* 0x000e2200000e0000 */
[----:B------:R-:W-:-:S03]  /*3190*/  FMUL.FTZ R142, R142, R153 ;  /* 0x000000998e8e7220 */ /* 0x000fc60000410000 */
[----:B------:R-:W5:Y:S01]  /*31a0*/  SHFL.DOWN PT, R158, R145, 0x1, 0x1f ;  /* 0x08201f00919e7f89 */ /* 0x000f6200000e0000 */
[----:B------:R-:W-:Y:S02]  /*31b0*/  FMUL.FTZ R142, R142, R148 ;  /* 0x000000948e8e7220 */ /* 0x000fe40000410000 */
[----:B------:R-:W1:Y:S01]  /*31c0*/  MUFU.RCP R148, R147 ;  /* 0x0000009300947308 */ /* 0x000e620000001000 */
[----:B----4-:R-:W-:-:S04]  /*31d0*/  FADD.FTZ R144, R144, R143 ;  /* 0x0000008f90907221 */ /* 0x010fc80000010000 */
[----:B------:R-:W-:Y:S01]  /*31e0*/  FFMA.FTZ R142, R151, R142, R144 ;  /* 0x0000008e978e7223 */ /* 0x000fe20000010090 */
[----:B0-----:R-:W-:Y:S01]  /*31f0*/  FMUL.FTZ R144, R141, R154 ;  /* 0x0000009a8d907220 */ /* 0x001fe20000410000 */
[----:B------:R-:W-:-:S03]  /*3200*/  FADD.FTZ R141, R152, -R141 ;  /* 0x8000008d988d7221 */ /* 0x000fc60000010000 */
[----:B------:R-:W0:Y:S01]  /*3210*/  SHFL.DOWN PT, R143, R142, 0x2, 0x1f ;  /* 0x08401f008e8f7f89 */ /* 0x000e2200000e0000 */
[----:B------:R-:W-:Y:S01]  /*3220*/  FFMA.FTZ R151, R149, R152, R144 ;  /* 0x0000009895977223 */ /* 0x000fe20000010090 */
[----:B------:R-:W-:Y:S01]  /*3230*/  FMUL.FTZ R144, R141, R141 ;  /* 0x0000008d8d907220 */ /* 0x000fe20000410000 */
[----:B-----5:R-:W-:Y:S02]  /*3240*/  IADD3 R141, R145, R158, RZ ;  /* 0x0000009e918d7210 */ /* 0x020fe40007ffe0ff */
[----:B-1----:R-:W-:Y:S01]  /*3250*/  FMUL.FTZ R156, R148, R151 ;  /* 0x00000097949c7220 */ /* 0x002fe20000410000 */
[----:B------:R-:W-:Y:S01]  /*3260*/  FMUL.FTZ R144, R149, R144 ;  /* 0x0000009095907220 */ /* 0x000fe20000410000 */
[----:B------:R-:W-:Y:S02]  /*3270*/  I2FP.F32.S32 R141, R141 ;  /* 0x0000008d008d7245 */ /* 0x000fe40000201400 */
[----:B------:R-:W-:Y:S01]  /*3280*/  I2FP.F32.S32 R158, R158 ;  /* 0x0000009e009e7245 */ /* 0x000fe20000201400 */
[----:B------:R-:W1:Y:S01]  /*3290*/  SHFL.DOWN PT, R151, R156, 0x1, 0x1f ;  /* 0x08201f009c977f89 */ /* 0x000e6200000e0000 */
[----:B------:R-:W-:-:S02]  /*32a0*/  FMUL.FTZ R144, R144, R154 ;  /* 0x0000009a90907220 */ /* 0x000fc40000410000 */
[----:B------:R-:W4:Y:S01]  /*32b0*/  MUFU.RCP R141, R141 ;  /* 0x0000008d008d7308 */ /* 0x000f220000001000 */
[----:B0-----:R-:W-:-:S04]  /*32c0*/  FADD.FTZ R143, R142, R143 ;  /* 0x0000008f8e8f7221 */ /* 0x001fc80000010000 */
[----:B------:R-:W-:Y:S02]  /*32d0*/  FFMA.FTZ R143, R148, R144, R143 ;  /* 0x00000090948f7223 */ /* 0x000fe4000001008f */
[----:B------:R-:W0:Y:S03]  /*32e0*/  LDC R148, c[0x0][0x2d8] ;  /* 0x0000b600ff947b82 */ /* 0x000e260000000800 */
[----:B------:R-:W5:Y:S01]  /*32f0*/  SHFL.DOWN PT, R142, R143, 0x1, 0x1f ;  /* 0x08201f008f8e7f89 */ /* 0x000f6200000e0000 */
[----:B-1----:R-:W-:Y:S01]  /*3300*/  FMUL.FTZ R144, R151, R158 ;  /* 0x0000009e97907220 */ /* 0x002fe20000410000 */
[----:B------:R-:W-:-:S03]  /*3310*/  FADD.FTZ R151, R156, -R151 ;  /* 0x800000979c977221 */ /* 0x000fc60000010000 */
[----:B------:R-:W-:-:S04]  /*3320*/  FFMA.FTZ R144, R147, R156, R144 ;  /* 0x0000009c93907223 */ /* 0x000fc80000010090 */
[----:B----4-:R-:W-:Y:S01]  /*3330*/  FMUL.FTZ R145, R141, R144 ;  /* 0x000000908d917220 */ /* 0x010fe20000410000 */
[----:B------:R-:W-:-:S04]  /*3340*/  FMUL.FTZ R144, R151, R151 ;  /* 0x0000009797907220 */ /* 0x000fc80000410000 */
[----:B------:R-:W-:Y:S01]  /*3350*/  FMUL.FTZ R144, R147, R144 ;  /* 0x0000009093907220 */ /* 0x000fe20000410000 */
[----:B------:R1:W4:Y:S03]  /*3360*/  SHFL.IDX PT, R149, R145, RZ, 0x1f ;  /* 0x00001fff91957589 */ /* 0x00032600000e0000 */
[----:B------:R-:W-:Y:S01]  /*3370*/  FMUL.FTZ R144, R144, R158 ;  /* 0x0000009e90907220 */ /* 0x000fe20000410000 */
[----:B-----5:R-:W-:-:S04]  /*3380*/  FADD.FTZ R142, R143, R142 ;  /* 0x0000008e8f8e7221 */ /* 0x020fc80000010000 */
[----:B------:R-:W-:Y:S02]  /*3390*/  FFMA.FTZ R141, R141, R144, R142 ;  /* 0x000000908d8d7223 */ /* 0x000fe4000001008e */
[----:B------:R-:W5:Y:S04]  /*33a0*/  @!P2 LDC.64 R142, c[0x0][0x250] ;  /* 0x00009400ff8eab82 */ /* 0x000f680000000a00 */
[----:B------:R-:W0:Y:S04]  /*33b0*/  SHFL.IDX PT, R141, R141, RZ, 0x1f ;  /* 0x00001fff8d8d7589 */ /* 0x000e2800000e0000 */
[----:B-1----:R-:W1:Y:S01]  /*33c0*/  @!P2 LDC.64 R144, c[0x0][0x258] ;  /* 0x00009600ff90ab82 */ /* 0x002e620000000a00 */
[----:B----4-:R-:W-:-:S05]  /*33d0*/  FMUL.FTZ R147, R149, R149 ;  /* 0x0000009595937220 */ /* 0x010fca0000410000 */
[----:B------:R-:W-:Y:S01]  /*33e0*/  FSEL R147, R147, RZ, P3 ;  /* 0x000000ff93937208 */ /* 0x000fe20001800000 */
[----:B-----5:R-:W-:-:S04]  /*33f0*/  @!P2 IMAD.WIDE R142, R137, 0x4, R142 ;  /* 0x00000004898ea825 */ /* 0x020fc800078e028e */
[----:B0-----:R-:W-:Y:S01]  /*3400*/  FFMA.FTZ R0, R141, UR7, R148 ;  /* 0x000000078d007c23 */ /* 0x001fe20008010094 */
[----:B------:R0:W-:Y:S01]  /*3410*/  @!P2 STG.E desc[UR4][R142.64], R149 ;  /* 0x000000958e00a986 */ /* 0x0001e2000c101904 */
[----:B------:R-:W-:Y:S02]  /*3420*/  FSEL R141, R149, RZ, !P3 ;  /* 0x000000ff958d7208 */ /* 0x000fe40005800000 */
[----:B------:R-:W-:Y:S01]  /*3430*/  FADD.FTZ R0, R0, R147 ;  /* 0x0000009300007221 */ /* 0x000fe20000010000 */
[----:B-1----:R-:W-:-:S05]  /*3440*/  @!P2 IMAD.WIDE R144, R137, 0x4, R144 ;  /* 0x000000048990a825 */ /* 0x002fca00078e0290 */
[----:B------:R-:W1:Y:S02]  /*3450*/  MUFU.RSQ R0, R0 ;  /* 0x0000000000007308 */ /* 0x000e640000001400 */
[----:B-1----:R0:W-:Y:S01]  /*3460*/  @!P2 STG.E desc[UR4][R144.64], R0 ;  /* 0x000000009000a986 */ /* 0x0021e2000c101904 */
[----:B------:R-:W-:Y:S05]  /*3470*/  @!P1 BRA `(.L_x_18464) ;  /* 0x00000000005c9947 */ /* 0x000fea0003800000 */
[----:B0-----:R-:W0:Y:S01]  /*3480*/  LDC.64 R142, c[0x0][0x2b8] ;  /* 0x0000ae00ff8e7b82 */ /* 0x001e220000000a00 */
        /* <DEDUP_REMOVED lines=22> */
.L_x_18464:
[----:B------:R-:W-:Y:S05]  /*35f0*/  BSYNC B0 ;  /* 0x0000000000007941 */ /* 0x000fea0003800000 */
.L_x_18463:
[----:B------:R-:W-:Y:S01]  /*3600*/  ISETP.GE.U32.AND P2, PT, R3, 0x200, PT ;  /* 0x000002000300780c */ /* 0x000fe20003f46070 */
[----:B------:R-:W-:-:S12]  /*3610*/  BSSY B0, `(.L_x_18465) ;  /* 0x0000019000007945 */ /* 0x000fd80003800000 */
[----:B------:R-:W-:Y:S05]  /*3620*/  @!P2 BRA `(.L_x_18466) ;  /* 0x00000000005ca947 */ /* 0x000fea0003800000 */
[----:B0---4-:R-:W0:Y:S01]  /*3630*/  LDC.64 R142, c[0x0][0x2b8] ;  /* 0x0000ae00ff8e7b82 */ /* 0x011e220000000a00 */
        /* <DEDUP_REMOVED lines=22> */
.L_x_18466:
[----:B------:R-:W-:Y:S05]  /*37a0*/  BSYNC B0 ;  /* 0x0000000000007941 */ /* 0x000fea0003800000 */
.L_x_18465:
        /* <DEDUP_REMOVED lines=26> */
.L_x_18468:
[----:B------:R-:W-:Y:S05]  /*3950*/  BSYNC B0 ;  /* 0x0000000000007941 */ /* 0x000fea0003800000 */
.L_x_18467:
        /* <DEDUP_REMOVED lines=23> */
[----:B-1----:R-:W-:-:S04]  /*3ad0*/  IMAD.WIDE.U32 R144, R140, 0x10, R144 ;  /* 0x000000108c907825 */ /* 0x002fc800078e0090 */
[----:B------:R-:W-:Y:S01]  /*3ae0*/  VIADD R140, R140, 0x100 ;  /* 0x000001008c8c7836 */ /* 0x000fe20000000000 */
[----:B------:R0:W-:Y:S06]  /*3af0*/  STG.E.128 desc[UR4][R144.64], R152 ;  /* 0x0000009890007986 */ /* 0x0001ec000c101d04 */
.L_x_18470:
[----:B------:R-:W-:Y:S05]  /*3b00*/  BSYNC B0 ;  /* 0x0000000000007941 */ /* 0x000fea0003800000 */
.L_x_18469:
        /* <DEDUP_REMOVED lines=26> */
.L_x_18472:
[----:B------:R-:W-:Y:S05]  /*3cb0*/  BSYNC B0 ;  /* 0x0000000000007941 */ /* 0x000fea0003800000 */
.L_x_18471:
        /* <DEDUP_REMOVED lines=25> */
.L_x_18474:
[----:B------:R-:W-:Y:S05]  /*3e50*/  BSYNC B0 ;  /* 0x0000000000007941 */ /* 0x000fea0003800000 */
.L_x_18473:
[----:B------:R-:W-:Y:S02]  /*3e60*/  ISETP.NE.AND P2, PT, R150, RZ, PT ;  /* 0x000000ff9600720c */ /* 0x000fe40003f45270 */
[----:B------:R-:W-:Y:S02]  /*3e70*/  IADD3 R137, R137, UR8, RZ ;  /* 0x0000000889897c10 */ /* 0x000fe4000fffe0ff */
[----:B0-----:R-:W-:Y:S02]  /*3e80*/  SEL R0, RZ, 0x1, P2 ;  /* 0x00000001ff007807 */ /* 0x001fe40001000000 */
[----:B------:R-:W-:-:S13]  /*3e90*/  ISETP.GE.AND P2, PT, R137, UR9, PT ;  /* 0x0000000989007c0c */ /* 0x000fda000bf46270 */
[----:B------:R-:W-:Y:S05]  /*3ea0*/  @!P2 BRA `(.L_x_18475) ;  /* 0xffffffcc00e8a947 */ /* 0x000fea000383ffff */
[----:B------:R-:W-:Y:S05]  /*3eb0*/  EXIT ;  /* 0x000000000000794d */ /* 0x000fea0003800000 */
.L_x_18462:
[----:B------:R-:W-:Y:S01]  /*3ec0*/  HFMA2.MMA R153, -RZ, RZ, 0, 5.9604644775390625e-08 ;  /* 0x00000001ff997435 */ /* 0x000fe200000001ff */
[----:B------:R-:W-:Y:S02]  /*3ed0*/  MOV R154, R145 ;  /* 0x00000091009a7202 */ /* 0x000fe40000000f00 */
[----:B------:R-:W-:Y:S02]  /*3ee0*/  MOV R156, 0x1f ;  /* 0x0000001f009c7802 */ /* 0x000fe40000000f00 */
[----:B------:R-:W-:-:S07]  /*3ef0*/  MOV R151, 0xffffffff ;  /* 0xffffffff00977802 */ /* 0x000fce0000000f00 */
[----:B-1234-:R-:W-:Y:S05]  /*3f00*/  WARPSYNC.COLLECTIVE R151, `(.L_x_18476) ;  /* 0x0000000097087348 */ /* 0x01efea0003c00000 */
[----:B------:R0:W0:Y:S02]  /*3f10*/  SHFL.BFLY P6, R152, R154, R153, R156 ;  /* 0x0c0000999a987389 */ /* 0x00002400000c009c */
[----:B01234-:R-:W-:Y:S01]  /*3f20*/  ENDCOLLECTIVE ;  /* 0x000000000000791b */ /* 0x01ffe20003800000 */
.L_x_18476:
[----:B------:R-:W-:Y:S01]  /*3f30*/  HFMA2.MMA R153, -RZ, RZ, 0, 1.1920928955078125e-07 ;  /* 0x00000002ff997435 */ /* 0x000fe200000001ff */
[----:B------:R-:W-:-:S04]  /*3f40*/  IMAD.MOV.U32 R0, RZ, RZ, R152 ;  /* 0x000000ffff007224 */ /* 0x000fc800078e0098 */
[----:B------:R-:W-:-:S05]  /*3f50*/  FADD.FTZ R144, R145, R0 ;  /* 0x0000000091907221 */ /* 0x000fca0000010000 */
[----:B------:R-:W-:-:S07]  /*3f60*/  MOV R154, R144 ;  /* 0x00000090009a7202 */ /* 0x000fce0000000f00 */
[----:B------:R-:W-:Y:S05]  /*3f70*/  WARPSYNC.COLLECTIVE R151, `(.L_x_18477) ;  /* 0x0000000097087348 */ /* 0x000fea0003c00000 */
[----:B------:R0:W1:Y:S02]  /*3f80*/  SHFL.BFLY P6, R152, R154, R153, R156 ;  /* 0x0c0000999a987389 */ /* 0x00006400000c009c */
[----:B01----:R-:W-:Y:S01]  /*3f90*/  ENDCOLLECTIVE ;  /* 0x000000000000791b */ /* 0x003fe20003800000 */
.L_x_18477:
[----:B------:R-:W-:Y:S01]  /*3fa0*/  HFMA2.MMA R153, -RZ, RZ, 0, 2.384185791015625e-07 ;  /* 0x00000004ff997435 */ /* 0x000fe200000001ff */
[----:B------:R-:W-:-:S05]  /*3fb0*/  MOV R147, R152 ;  /* 0x0000009800937202 */ /* 0x000fca0000000f00 */
[----:B------:R-:W-:-:S05]  /*3fc0*/  FADD.FTZ R147, R144, R147 ;  /* 0x0000009390937221 */ /* 0x000fca0000010000 */
[----:B------:R-:W-:-:S07]  /*3fd0*/  MOV R154, R147 ;  /* 0x00000093009a7202 */ /* 0x000fce0000000f00 */
[----:B------:R-:W-:Y:S05]  /*3fe0*/  WARPSYNC.COLLECTIVE R151, `(.L_x_18478) ;  /* 0x0000000097087348 */ /* 0x000fea0003c00000 */
[----:B------:R0:W1:Y:S02]  /*3ff0*/  SHFL.BFLY P6, R152, R154, R153, R156 ;  /* 0x0c0000999a987389 */ /* 0x00006400000c009c */
[----:B01----:R-:W-:Y:S01]  /*4000*/  ENDCOLLECTIVE ;  /* 0x000000000000791b */ /* 0x003fe20003800000 */
.L_x_18478:
[----:B------:R-:W-:Y:S01]  /*4010*/  HFMA2.MMA R153, -RZ, RZ, 0, 4.76837158203125e-07 ;  /* 0x00000008ff997435 */ /* 0x000fe200000001ff */
[----:B------:R-:W-:-:S05]  /*4020*/  MOV R0, R152 ;  /* 0x0000009800007202 */ /* 0x000fca0000000f00 */
[----:B------:R-:W-:-:S04]  /*4030*/  FADD.FTZ R148, R147, R0 ;  /* 0x0000000093947221 */ /* 0x000fc80000010000 */
[----:B------:R-:W-:-:S07]  /*4040*/  IMAD.MOV.U32 R154, RZ, RZ, R148 ;  /* 0x000000ffff9a7224 */ /* 0x000fce00078e0094 */
[----:B------:R-:W-:Y:S05]  /*4050*/  WARPSYNC.COLLECTIVE R151, `(.L_x_18479) ;  /* 0x0000000097087348 */ /* 0x000fea0003c00000 */
[----:B------:R0:W1:Y:S02]  /*4060*/  SHFL.BFLY P6, R152, R154, R153, R156 ;  /* 0x0c0000999a987389 */ /* 0x00006400000c009c */
[----:B01----:R-:W-:Y:S01]  /*4070*/  ENDCOLLECTIVE ;  /* 0x000000000000791b */ /* 0x003fe20003800000 */
.L_x_18479:
[----:B------:R-:W-:Y:S01]  /*4080*/  HFMA2.MMA R153, -RZ, RZ, 0, 9.5367431640625e-07 ;  /* 0x00000010ff997435 */ /* 0x000fe200000001ff */
[----:B------:R-:W-:-:S05]  /*4090*/  MOV R149, R152 ;  /* 0x0000009800957202 */ /* 0x000fca0000000f00 */
[----:B------:R-:W-:-:S05]  /*40a0*/  FADD.FTZ R149, R148, R149 ;  /* 0x0000009594957221 */ /* 0x000fca0000010000 */
[----:B------:R-:W-:-:S07]  /*40b0*/  MOV R154, R149 ;  /* 0x00000095009a7202 */ /* 0x000fce0000000f00 */
[----:B------:R-:W-:Y:S05]  /*40c0*/  WARPSYNC.COLLECTIVE R151, `(.L_x_18480) ;  /* 0x0000000097087348 */ /* 0x000fea0003c00000 */
[----:B------:R0:W1:Y:S02]  /*40d0*/  SHFL.BFLY P6, R152, R154, R153, R156 ;  /* 0x0c0000999a987389 */ /* 0x00006400000c009c */
[----:B01----:R-:W-:Y:S01]  /*40e0*/  ENDCOLLECTIVE ;  /* 0x000000000000791b */ /* 0x003fe20003800000 */
.L_x_18480:
[----:B------:R-:W-:Y:S01]  /*40f0*/  IMAD.MOV.U32 R153, RZ, RZ, 0x1 ;  /* 0x00000001ff997424 */ /* 0x000fe200078e00ff */
        /* <DEDUP_REMOVED lines=57> */
.L_x_18481:
[----:B------:R-:W-:Y:S01]  /*4490*/  HFMA2.MMA R153, -RZ, RZ, 0, 1.1920928955078125e-07 ;  /* 0x00000002ff997435 */ /* 0x000fe200000001ff */
[----:B------:R-:W-:-:S05]  /*44a0*/  MOV R145, R152 ;  /* 0x0000009800917202 */ /* 0x000fca0000000f00 */
[----:B------:R-:W-:-:S05]  /*44b0*/  FADD.FTZ R145, R0, R145 ;  /* 0x0000009100917221 */ /* 0x000fca0000010000 */
[----:B------:R-:W-:-:S07]  /*44c0*/  MOV R154, R145 ;  /* 0x00000091009a7202 */ /* 0x000fce0000000f00 */
[----:B------:R-:W-:Y:S05]  /*44d0*/  WARPSYNC.COLLECTIVE R151, `(.L_x_18482) ;  /* 0x0000000097087348 */ /* 0x000fea0003c00000 */
[----:B------:R0:W1:Y:S02]  /*44e0*/  SHFL.BFLY P6, R152, R154, R153, R156 ;  /* 0x0c0000999a987389 */ /* 0x00006400000c009c */
[----:B01----:R-:W-:Y:S01]  /*44f0*/  ENDCOLLECTIVE ;  /* 0x000000000000791b */ /* 0x003fe20003800000 */
.L_x_18482:
[----:B------:R-:W-:Y:S01]  /*4500*/  HFMA2.MMA R153, -RZ, RZ, 0, 2.384185791015625e-07 ;  /* 0x00000004ff997435 */ /* 0x000fe200000001ff */
[----:B------:R-:W-:-:S05]  /*4510*/  MOV R144, R152 ;  /* 0x0000009800907202 */ /* 0x000fca0000000f00 */
[----:B------:R-:W-:-:S05]  /*4520*/  FADD.FTZ R144, R145, R144 ;  /* 0x0000009091907221 */ /* 0x000fca0000010000 */
[----:B------:R-:W-:-:S07]  /*4530*/  MOV R154, R144 ;  /* 0x00000090009a7202 */ /* 0x000fce0000000f00 */
[----:B------:R-:W-:Y:S05]  /*4540*/  WARPSYNC.COLLECTIVE R151, `(.L_x_18483) ;  /* 0x0000000097087348 */ /* 0x000fea0003c00000 */
[----:B------:R0:W1:Y:S02]  /*4550*/  SHFL.BFLY P6, R152, R154, R153, R156 ;  /* 0x0c0000999a987389 */ /* 0x00006400000c009c */
[----:B01----:R-:W-:Y:S01]  /*4560*/  ENDCOLLECTIVE ;  /* 0x000000000000791b */ /* 0x003fe20003800000 */
.L_x_18483:
[----:B------:R-:W-:Y:S01]  /*4570*/  HFMA2.MMA R153, -RZ, RZ, 0, 4.76837158203125e-07 ;  /* 0x00000008ff997435 */ /* 0x000fe200000001ff */
[----:B------:R-:W-:-:S04]  /*4580*/  IMAD.MOV.U32 R147, RZ, RZ, R152 ;  /* 0x000000ffff937224 */ /* 0x000fc800078e0098 */
[----:B------:R-:W-:-:S05]  /*4590*/  FADD.FTZ R147, R144, R147 ;  /* 0x0000009390937221 */ /* 0x000fca0000010000 */
[----:B------:R-:W-:-:S07]  /*45a0*/  MOV R154, R147 ;  /* 0x00000093009a7202 */ /* 0x000fce0000000f00 */
[----:B------:R-:W-:Y:S05]  /*45b0*/  WARPSYNC.COLLECTIVE R151, `(.L_x_18484) ;  /* 0x0000000097087348 */ /* 0x000fea0003c00000 */
[----:B------:R0:W1:Y:S02]  /*45c0*/  SHFL.BFLY P6, R152, R154, R153, R156 ;  /* 0x0c0000999a987389 */ /* 0x00006400000c009c */
[----:B01----:R-:W-:Y:S01]  /*45d0*/  ENDCOLLECTIVE ;  /* 0x000000000000791b */ /* 0x003fe20003800000 */
.L_x_18484:
[----:B------:R-:W-:Y:S01]  /*45e0*/  HFMA2.MMA R153, -RZ, RZ, 0, 9.5367431640625e-07 ;  /* 0x00000010ff997435 */ /* 0x000fe200000001ff */
[----:B------:R-:W-:-:S05]  /*45f0*/  MOV R148, R152 ;  /* 0x0000009800947202 */ /* 0x000fca0000000f00 */
[----:B------:R-:W-:-:S05]  /*4600*/  FADD.FTZ R148, R147, R148 ;  /* 0x0000009493947221 */ /* 0x000fca0000010000 */
[----:B------:R-:W-:-:S07]  /*4610*/  MOV R154, R148 ;  /* 0x00000094009a7202 */ /* 0x000fce0000000f00 */
[----:B------:R-:W-:Y:S05]  /*4620*/  WARPSYNC.COLLECTIVE R151, `(.L_x_18485) ;  /* 0x0000000097087348 */ /* 0x000fea0003c00000 */
[----:B------:R0:W1:Y:S02]  /*4630*/  SHFL.BFLY P6, R152, R154, R153, R156 ;  /* 0x0c0000999a987389 */ /* 0x00006400000c009c */
[----:B01----:R-:W-:Y:S01]  /*4640*/  ENDCOLLECTIVE ;  /* 0x000000000000791b */ /* 0x003fe20003800000 */
.L_x_18485:
[----:B------:R-:W-:Y:S01]  /*4650*/  MOV R149, R152 ;  /* 0x0000009800957202 */ /* 0x000fe20000000f00 */
[----:B------:R-:W-:Y:S06]  /*4660*/  BRA `(.L_x_18486) ;  /* 0xffffffe8001c7947 */ /* 0x000fec000383ffff */
.L_x_18487:
        /* <DEDUP_REMOVED lines=9> */
.L_x_20612:


//--------------------- .text._ZN10layer_norm31ln_parallel_residual_fwd_kernelINS_13Kernel_traitsIfffffjLj6144ELj1ELj1ELj8ELj16ENS_18Kernel_traits_baseILj6144EfffffjLj256EEEEELb0ELb0ELb1EEEvNS_9FwdParamsE --------------------------
	.section	.text._ZN10layer_norm31ln_parallel_residual_fwd_kernelINS_13Kernel_traitsIfffffjLj6144ELj1ELj1ELj8ELj16ENS_18Kernel_traits_baseILj6144EfffffjLj256EEEEELb0ELb0ELb1EEEvNS_9FwdParamsE,"ax",@progbits
	.align	128
        .global         _ZN10layer_norm31ln_parallel_residual_fwd_kernelINS_13Kernel_traitsIfffffjLj6144ELj1ELj1ELj8ELj16ENS_18Kernel_traits_baseILj6144EfffffjLj256EEEEELb0ELb0ELb1EEEvNS_9FwdParamsE
        .type           _ZN10layer_norm31ln_parallel_residual_fwd_kernelINS_13Kernel_traitsIfffffjLj6144ELj1ELj1ELj8ELj16ENS_18Kernel_traits_baseILj6144EfffffjLj256EEEEELb0ELb0ELb1EEEvNS_9FwdParamsE,@function
        .size           _ZN10layer_norm31ln_parallel_residual_fwd_kernelINS_13Kernel_traitsIfffffjLj6144ELj1ELj1ELj8ELj16ENS_18Kernel_traits_baseILj6144EfffffjLj256EEEEELb0ELb0ELb1EEEvNS_9FwdParamsE,(.L_x_20613 - _ZN10layer_norm31ln_parallel_residual_fwd_kernelINS_13Kernel_traitsIfffffjLj6144ELj1ELj1ELj8ELj16ENS_18Kernel_traits_baseILj6144EfffffjLj256EEEEELb0ELb0ELb1EEEvNS_9FwdParamsE)
        .other          _ZN10layer_norm31ln_parallel_residual_fwd_kernelINS_13Kernel_traitsIfffffjLj6144ELj1ELj1ELj8ELj16ENS_18Kernel_traits_baseILj6144EfffffjLj256EEEEELb0ELb0ELb1EEEvNS_9FwdParamsE,@"STO_CUDA_ENTRY STV_DEFAULT"
_ZN10layer_norm31ln_parallel_residual_fwd_kernelINS_13Kernel_traitsIfffffjLj6144ELj1ELj1ELj8ELj16ENS_18Kernel_traits_baseILj6144EfffffjLj256EEEEELb0ELb0ELb1EEEvNS_9FwdParamsE:
.text._ZN10layer_norm31ln_parallel_residual_fwd_kernelINS_13Kernel_traitsIfffffjLj6144ELj1ELj1ELj8ELj16ENS_18Kernel_traits_baseILj6144EfffffjLj256EEEEELb0ELb0ELb1EEEvNS_9FwdParamsE:
[----:B------:R-:W-:Y:S01]  /*0000*/  LDC R1, c[0x0][0x28] ;  /* 0x00000a00ff017b82 */ /* 0x000fe20000000800 */
[----:B------:R-:W0:Y:S01]  /*0010*/  S2R R2, SR_TID.X ;  /* 0x0000000000027919 */ /* 0x000e220000002100 */
        /* <DEDUP_REMOVED lines=16> */
[----:B------:R-:W1:Y:S01]  /*0120*/  LDC.64 R104, c[0x0][0x228] ;  /* 0x00008a00ff687b82 */ /* 0x000e620000000a00 */
[----:B------:R-:W-:Y:S01]  /*0130*/  ULDC.64 UR8, c[0x0][0x230] ;  /* 0x00008c0000087ab9 */ /* 0x000fe20000000a00 */
        /* <DEDUP_REMOVED lines=8> */
[----:B------:R-:W-:Y:S01]  /*01c0*/  IADD3.X R37, RZ, UR5, RZ, P2, !PT ;  /* 0x00000005ff257c10 */ /* 0x000fe200097fe4ff */
[----:B------:R-:W-:Y:S01]  /*01d0*/  ULDC.64 UR4, c[0x0][0x268] ;  /* 0x00009a0000047ab9 */ /* 0x000fe20000000a00 */
[----:B------:R-:W-:-:S02]  /*01e0*/  ISETP.NE.U32.AND P2, PT, RZ, UR6, PT ;  /* 0x00000006ff007c0c */ /* 0x000fc4000bf45070 */
[C---:B------:R-:W-:Y:S02]  /*01f0*/  IADD3 R98, P3, R52.reuse, UR4, RZ ;  /* 0x0000000434627c10 */ /* 0x040fe4000ff7e0ff */
[----:B------:R-:W-:Y:S02]  /*0200*/  ISETP.NE.AND.EX P2, PT, RZ, UR7, PT, P2 ;  /* 0x00000007ff007c0c */ /* 0x000fe4000bf45320 */
[----:B------:R-:W-:Y:S01]  /*0210*/  IADD3.X R99, RZ, UR5, RZ, P3, !PT ;  /* 0x00000005ff637c10 */ /* 0x000fe20009ffe4ff */
[----:B------:R-:W-:Y:S01]  /*0220*/  ULDC.64 UR4, c[0x0][0x208] ;  /* 0x0000820000047ab9 */ /* 0x000fe20000000a00 */
[----:B------:R-:W-:Y:S01]  /*0230*/  IADD3 R52, P4, R52, UR6, RZ ;  /* 0x0000000634347c10 */ /* 0x000fe2000ff9e0ff */
[----:B------:R-:W5:Y:S01]  /*0240*/  @P1 LDG.E.128 R4, desc[UR4][R36.64] ;  /* 0x0000000424041981 */ /* 0x000f62000c1e1d00 */
[----:B------:R-:W-:Y:S02]  /*0250*/  CS2R R30, SRZ ;  /* 0x00000000001e7805 */ /* 0x000fe4000001ff00 */
[----:B------:R-:W-:-:S02]  /*0260*/  CS2R R28, SRZ ;  /* 0x00000000001c7805 */ /* 0x000fc4000001ff00 */
[----:B------:R-:W-:Y:S01]  /*0270*/  CS2R R34, SRZ ;  /* 0x0000000000227805 */ /* 0x000fe2000001ff00 */
[----:B------:R-:W5:Y:S01]  /*0280*/  @P1 LDG.E.128 R8, desc[UR4][R36.64+0x1000] ;  /* 0x0010000424081981 */ /* 0x000f62000c1e1d00 */
[----:B------:R-:W-:Y:S02]  /*0290*/  CS2R R32, SRZ ;  /* 0x0000000000207805 */ /* 0x000fe4000001ff00 */
[----:B------:R-:W-:Y:S02]  /*02a0*/  CS2R R38, SRZ ;  /* 0x0000000000267805 */ /* 0x000fe4000001ff00 */
[----:B------:R-:W-:Y:S01]  /*02b0*/  CS2R R42, SRZ ;  /* 0x00000000002a7805 */ /* 0x000fe2000001ff00 */
[----:B------:R-:W5:Y:S01]  /*02c0*/  @P1 LDG.E.128 R12, desc[UR4][R36.64+0x2000] ;  /* 0x00200004240c1981 */ /* 0x000f62000c1e1d00 */
[----:B------:R-:W-:Y:S02]  /*02d0*/  CS2R R40, SRZ ;  /* 0x0000000000287805 */ /* 0x000fe4000001ff00 */
[----:B------:R-:W-:-:S02]  /*02e0*/  CS2R R44, SRZ ;  /* 0x00000000002c7805 */ /* 0x000fc4000001ff00 */
[----:B------:R-:W-:Y:S01]  /*02f0*/  CS2R R46, SRZ ;  /* 0x00000000002e7805 */ /* 0x000fe2000001ff00 */
[----:B------:R-:W5:Y:S01]  /*0300*/  @P1 LDG.E.128 R16, desc[UR4][R36.64+0x3000] ;  /* 0x0030000424101981 */ /* 0x000f62000c1e1d00 */
[----:B------:R-:W-:Y:S02]  /*0310*/  CS2R R48, SRZ ;  /* 0x0000000000307805 */ /* 0x000fe4000001ff00 */
[----:B------:R-:W-:Y:S02]  /*0320*/  CS2R R50, SRZ ;  /* 0x0000000000327805 */ /* 0x000fe4000001ff00 */
[----:B------:R-:W-:Y:S01]  /*0330*/  IADD3.X R53, RZ, UR7, RZ, P4, !PT ;  /* 0x00000007ff357c10 */ /* 0x000fe2000a7fe4ff */
[----:B------:R-:W5:Y:S01]  /*0340*/  @P1 LDG.E.128 R20, desc[UR4][R36.64+0x4000] ;  /* 0x0040000424141981 */ /* 0x000f62000c1e1d00 */
[----:B------:R-:W-:Y:S02]  /*0350*/  SHF.R.U32.HI R137, RZ, 0x8, R2 ;  /* 0x00000008ff897819 */ /* 0x000fe40000011602 */
[----:B-1----:R-:W-:Y:S01]  /*0360*/  LOP3.LUT P0, RZ, R104, UR8, RZ, 0xfc, !PT ;  /* 0x0000000868ff7c12 */ /* 0x002fe2000f80fcff */
[----:B------:R0:W5:Y:S01]  /*0370*/  @P1 LDG.E.128 R24, desc[UR4][R36.64+0x5000] ;  /* 0x0050000424181981 */ /* 0x000162000c1e1d00 */
[----:B------:R-:W1:Y:S01]  /*0380*/  S2UR UR6, SR_CTAID.X ;  /* 0x00000000000679c3 */ /* 0x000e620000002500 */
[----:B------:R-:W-:Y:S01]  /*0390*/  ULDC UR7, c[0x0][0x214] ;  /* 0x0000850000077ab9 */ /* 0x000fe20000000800 */
[----:B------:R-:W-:Y:S01]  /*03a0*/  LOP3.LUT P0, RZ, R105, UR9, RZ, 0xfc, P0 ;  /* 0x0000000969ff7c12 */ /* 0x000fe2000800fcff */
[----:B------:R2:W5:Y:S04]  /*03b0*/  @P2 LDG.E.128 R28, desc[UR4][R52.64] ;  /* 0x00000004341c2981 */ /* 0x000568000c1e1d00 */
        /* <DEDUP_REMOVED lines=23> */
[----:B------:R-:W-:Y:S01]  /*0530*/  SHF.R.U32.HI R139, RZ, 0x5, R2 ;  /* 0x00000005ff8b7819 */ /* 0x000fe20000011602 */
[----:B------:R-:W-:Y:S01]  /*0540*/  HFMA2.MMA R0, -RZ, RZ, 0, 5.9604644775390625e-08 ;  /* 0x00000001ff007435 */ /* 0x000fe200000001ff */
[----:B------:R-:W-:Y:S01]  /*0550*/  ISETP.NE.AND.EX P1, PT, R105, RZ, PT, P1 ;  /* 0x000000ff6900720c */ /* 0x000fe20003f25310 */
[----:B------:R-:W-:Y:S01]  /*0560*/  ULDC UR7, c[0x0][0x218] ;  /* 0x0000860000077ab9 */ /* 0x000fe20000000800 */
[----:B------:R-:W-:Y:S01]  /*0570*/  LEA R137, R137, 0x8, 0x3 ;  /* 0x0000000889897811 */ /* 0x000fe200078e18ff */
[----:B------:R-:W-:Y:S01]  /*0580*/  ULDC UR8, c[0x0][0x290] ;  /* 0x0000a40000087ab9 */ /* 0x000fe20000000800 */
[----:B------:R-:W-:Y:S01]  /*0590*/  ISETP.NE.AND P5, PT, RZ, UR6, PT ;  /* 0x00000006ff007c0c */ /* 0x000fe2000bfa5270 */
[----:B------:R-:W-:Y:S01]  /*05a0*/  ULDC.64 UR18, c[0x0][0x230] ;  /* 0x00008c0000127ab9 */ /* 0x000fe20000000a00 */
[----:B------:R-:W-:Y:S01]  /*05b0*/  LOP3.LUT R138, R2, 0x1f, RZ, 0xc0, !PT ;  /* 0x0000001f028a7812 */ /* 0x000fe200078ec0ff */
[----:B------:R-:W-:Y:S01]  /*05c0*/  ULDC.64 UR16, c[0x0][0x228] ;  /* 0x00008a0000107ab9 */ /* 0x000fe20000000a00 */
[----:B------:R-:W-:Y:S01]  /*05d0*/  LOP3.LUT R139, R139, 0x7, RZ, 0xc0, !PT ;  /* 0x000000078b8b7812 */ /* 0x000fe200078ec0ff */
[----:B------:R-:W-:Y:S01]  /*05e0*/  ULDC.64 UR10, c[0x0][0x2b8] ;  /* 0x0000ae00000a7ab9 */ /* 0x000fe20000000a00 */
[----:B------:R-:W-:Y:S01]  /*05f0*/  ULDC.64 UR12, c[0x0][0x2c0] ;  /* 0x0000b000000c7ab9 */ /* 0x000fe20000000a00 */
[----:B0-----:R-:W-:-:S06]  /*0600*/  ULDC.64 UR14, c[0x0][0x210] ;  /* 0x00008400000e7ab9 */ /* 0x001fcc0000000a00 */
.L_x_18585:
[----:B------:R-:W0:Y:S01]  /*0610*/  LDC.64 R152, c[0x0][0x220] ;  /* 0x00008800ff987b82 */ /* 0x000e220000000a00 */
[----:B------:R-:W-:Y:S01]  /*0620*/  ISETP.NE.U32.AND P2, PT, RZ, UR18, PT ;  /* 0x00000012ff007c0c */ /* 0x000fe2000bf45070 */
[----:B--2---:R-:W-:-:S03]  /*0630*/  IMAD R112, R136, UR7, RZ ;  /* 0x0000000788707c24 */ /* 0x004fc6000f8e02ff */
[----:B------:R-:W-:Y:S02]  /*0640*/  ISETP.NE.AND.EX P2, PT, RZ, UR19, PT, P2 ;  /* 0x00000013ff007c0c */ /* 0x000fe4000bf45320 */
[----:B------:R-:W-:-:S04]  /*0650*/  SHF.R.S32.HI R113, RZ, 0x1f, R112 ;  /* 0x0000001fff717819 */ /* 0x000fc80000011470 */
[----:B------:R-:W-:-:S04]  /*0660*/  LEA.HI R142, R113, R112, RZ, 0x2 ;  /* 0x00000070718e7211 */ /* 0x000fc800078f10ff */
[----:B------:R-:W-:-:S04]  /*0670*/  LEA.HI.SX32 R142, R142, R3, 0x1e ;  /* 0x000000038e8e7211 */ /* 0x000fc800078ff2ff */
[C---:B------:R-:W-:Y:S02]  /*0680*/  @P1 LEA R116, P3, R142.reuse, UR16, 0x4 ;  /* 0x000000108e741c11 */ /* 0x040fe4000f8620ff */
[C---:B------:R-:W-:Y:S02]  /*0690*/  @P2 LEA R118, P4, R142.reuse, UR18, 0x4 ;  /* 0x000000128e762c11 */ /* 0x040fe4000f8820ff */
[C---:B------:R-:W-:Y:S01]  /*06a0*/  @P1 LEA.HI.X R117, R142.reuse, UR17, RZ, 0x4, P3 ;  /* 0x000000118e751c11 */ /* 0x040fe200098f24ff */
[C---:B0-----:R-:W-:Y:S01]  /*06b0*/  IMAD.WIDE.U32 R112, R142.reuse, 0x10, R152 ;  /* 0x000000108e707825 */ /* 0x041fe200078e0098 */
[----:B------:R-:W-:-:S03]  /*06c0*/  @P2 LEA.HI.X R119, R142, UR19, RZ, 0x4, P4 ;  /* 0x000000138e772c11 */ /* 0x000fc6000a0f24ff */
[----:B-----5:R0:W5:Y:S04]  /*06d0*/  @P1 LDG.E.128 R96, desc[UR4][R116.64] ;  /* 0x0000000474601981 */ /* 0x020168000c1e1d00 */
[----:B------:R-:W5:Y:S04]  /*06e0*/  LDG.E.128 R112, desc[UR4][R112.64] ;  /* 0x0000000470707981 */ /* 0x000f68000c1e1d00 */
        /* <DEDUP_REMOVED lines=9> */
.L_x_18489:
[----:B-----5:R-:W-:Y:S01]  /*0780*/  FADD.FTZ R112, R104, R112 ;  /* 0x0000007068707221 */ /* 0x020fe20000010000 */
[----:B------:R-:W-:Y:S06]  /*0790*/  BRA `(.L_x_18490) ;  /* 0x0000000000087947 */ /* 0x000fec0003800000 */
.L_x_18488:
[----:B-----5:R-:W-:-:S04]  /*07a0*/  FADD.FTZ R112, R96, R112 ;  /* 0x0000007060707221 */ /* 0x020fc80000010000 */
[----:B------:R-:W-:-:S07]  /*07b0*/  @P2 FADD.FTZ R112, R104, R112 ;  /* 0x0000007068702221 */ /* 0x000fce0000010000 */
.L_x_18490:
[----:B-----5:R-:W-:-:S07]  /*07c0*/  MOV R108, R112 ;  /* 0x00000070006c7202 */ /* 0x020fce0000000f00 */
.L_x_18491:
[----:B------:R-:W-:Y:S05]  /*07d0*/  @P3 BRA `(.L_x_18492) ;  /* 0x00000000001c3947 */ /* 0x000fea0003800000 */
[----:B------:R-:W-:-:S04]  /*07e0*/  ISETP.NE.U32.AND P4, PT, RZ, UR18, PT ;  /* 0x00000012ff007c0c */ /* 0x000fc8000bf85070 */
[----:B------:R-:W-:-:S13]  /*07f0*/  ISETP.NE.AND.EX P4, PT, RZ, UR19, PT, P4 ;  /* 0x00000013ff007c0c */ /* 0x000fda000bf85340 */
[----:B------:R-:W-:Y:S05]  /*0800*/  @P4 BRA `(.L_x_18493) ;  /* 0x0000000000084947 */ /* 0x000fea0003800000 */
[----:B------:R-:W-:Y:S05]  /*0810*/  @P0 BRA `(.L_x_18494) ;  /* 0x0000000000140947 */ /* 0x000fea0003800000 */
[----:B------:R-:W-:Y:S05]  /*0820*/  BRA `(.L_x_18495) ;  /* 0x0000000000147947 */ /* 0x000fea0003800000 */
.L_x_18493:
[----:B-----5:R-:W-:Y:S01]  /*0830*/  FADD.FTZ R113, R105, R113 ;  /* 0x0000007169717221 */ /* 0x020fe20000010000 */
[----:B------:R-:W-:Y:S06]  /*0840*/  BRA `(.L_x_18494) ;  /* 0x0000000000087947 */ /* 0x000fec0003800000 */
.L_x_18492:
[----:B-----5:R-:W-:-:S04]  /*0850*/  FADD.FTZ R113, R97, R113 ;  /* 0x0000007161717221 */ /* 0x020fc80000010000 */
[----:B------:R-:W-:-:S07]  /*0860*/  @P2 FADD.FTZ R113, R105, R113 ;  /* 0x0000007169712221 */ /* 0x000fce0000010000 */
.L_x_18494:
[----:B-----5:R-:W-:-:S07]  /*0870*/  MOV R109, R113 ;  /* 0x00000071006d7202 */ /* 0x020fce0000000f00 */
.L_x_18495:
[----:B------:R-:W-:Y:S05]  /*0880*/  @P3 BRA `(.L_x_18496) ;  /* 0x00000000001c3947 */ /* 0x000fea0003800000 */
[----:B------:R-:W-:-:S04]  /*0890*/  ISETP.NE.U32.AND P4, PT, RZ, UR18, PT ;  /* 0x00000012ff007c0c */ /* 0x000fc8000bf85070 */
[----:B------:R-:W-:-:S13]  /*08a0*/  ISETP.NE.AND.EX P4, PT, RZ, UR19, PT, P4 ;  /* 0x00000013ff007c0c */ /* 0x000fda000bf85340 */
[----:B------:R-:W-:Y:S05]  /*08b0*/  @P4 BRA `(.L_x_18497) ;  /* 0x0000000000084947 */ /* 0x000fea0003800000 */
[----:B------:R-:W-:Y:S05]  /*08c0*/  @P0 BRA `(.L_x_18498) ;  /* 0x0000000000140947 */ /* 0x000fea0003800000 */
[----:B------:R-:W-:Y:S05]  /*08d0*/  BRA `(.L_x_18499) ;  /* 0x0000000000147947 */ /* 0x000fea0003800000 */
.L_x_18497:
[----:B-----5:R-:W-:Y:S01]  /*08e0*/  FADD.FTZ R114, R106, R114 ;  /* 0x000000726a727221 */ /* 0x020fe20000010000 */
[----:B------:R-:W-:Y:S06]  /*08f0*/  BRA `(.L_x_18498) ;  /* 0x0000000000087947 */ /* 0x000fec0003800000 */
.L_x_18496:
[----:B-----5:R-:W-:-:S04]  /*0900*/  FADD.FTZ R114, R98, R114 ;  /* 0x0000007262727221 */ /* 0x020fc80000010000 */
[----:B------:R-:W-:-:S07]  /*0910*/  @P2 FADD.FTZ R114, R106, R114 ;  /* 0x000000726a722221 */ /* 0x000fce0000010000 */
.L_x_18498:
[----:B-----5:R-:W-:-:S07]  /*0920*/  MOV R110, R114 ;  /* 0x00000072006e7202 */ /* 0x020fce0000000f00 */
.L_x_18499:
[----:B------:R-:W-:Y:S05]  /*0930*/  @P3 BRA `(.L_x_18500) ;  /* 0x00000000001c3947 */ /* 0x000fea0003800000 */
[----:B------:R-:W-:-:S04]  /*0940*/  ISETP.NE.U32.AND P4, PT, RZ, UR18, PT ;  /* 0x00000012ff007c0c */ /* 0x000fc8000bf85070 */
[----:B------:R-:W-:-:S13]  /*0950*/  ISETP.NE.AND.EX P4, PT, RZ, UR19, PT, P4 ;  /* 0x00000013ff007c0c */ /* 0x000fda000bf85340 */
[----:B------:R-:W-:Y:S05]  /*0960*/  @P4 BRA `(.L_x_18501) ;  /* 0x0000000000084947 */ /* 0x000fea0003800000 */
[----:B------:R-:W-:Y:S05]  /*0970*/  @P0 BRA `(.L_x_18502) ;  /* 0x0000000000140947 */ /* 0x000fea0003800000 */
[----:B------:R-:W-:Y:S05]  /*0980*/  BRA `(.L_x_18503) ;  /* 0x0000000000147947 */ /* 0x000fea0003800000 */
.L_x_18501:
[----:B-----5:R-:W-:Y:S01]  /*0990*/  FADD.FTZ R115, R107, R115 ;  /* 0x000000736b737221 */ /* 0x020fe20000010000 */
[----:B------:R-:W-:Y:S06]  /*09a0*/  BRA `(.L_x_18502) ;  /* 0x0000000000087947 */ /* 0x000fec0003800000 */
.L_x_18500:
[----:B-----5:R-:W-:-:S04]  /*09b0*/  FADD.FTZ R115, R99, R115 ;  /* 0x0000007363737221 */ /* 0x020fc80000010000 */
[----:B------:R-:W-:-:S07]  /*09c0*/  @P2 FADD.FTZ R115, R107, R115 ;  /* 0x000000736b732221 */ /* 0x000fce0000010000 */
.L_x_18502:
[----:B-----5:R-:W-:-:S07]  /*09d0*/  MOV R111, R115 ;  /* 0x00000073006f7202 */ /* 0x020fce0000000f00 */
.L_x_18503:
        /* <DEDUP_REMOVED lines=10> */
[----:B-----5:R0:W5:Y:S04]  /*0a80*/  @P1 LDG.E.128 R96, desc[UR4][R122.64] ;  /* 0x000000047a601981 */ /* 0x020168000c1e1d00 */
[----:B------:R0:W5:Y:S04]  /*0a90*/  @P2 LDG.E.128 R104, desc[UR4][R124.64] ;  /* 0x000000047c682981 */ /* 0x000168000c1e1d00 */
[----:B------:R-:W5:Y:S01]  /*0aa0*/  LDG.E.128 R116, desc[UR4][R116.64] ;  /* 0x0000000474747981 */ /* 0x000f62000c1e1d00 */
[----:B------:R-:W-:Y:S05]  /*0ab0*/  @P3 BRA `(.L_x_18504) ;  /* 0x00000000001c3947 */ /* 0x000fea0003800000 */
[----:B------:R-:W-:-:S04]  /*0ac0*/  ISETP.NE.U32.AND P4, PT, RZ, UR18, PT ;  /* 0x00000012ff007c0c */ /* 0x000fc8000bf85070 */
[----:B------:R-:W-:-:S13]  /*0ad0*/  ISETP.NE.AND.EX P4, PT, RZ, UR19, PT, P4 ;  /* 0x00000013ff007c0c */ /* 0x000fda000bf85340 */
[----:B------:R-:W-:Y:S05]  /*0ae0*/  @P4 BRA `(.L_x_18505) ;  /* 0x0000000000084947 */ /* 0x000fea0003800000 */
[----:B------:R-:W-:Y:S05]  /*0af0*/  @P0 BRA `(.L_x_18506) ;  /* 0x0000000000140947 */ /* 0x000fea0003800000 */
[----:B------:R-:W-:Y:S05]  /*0b00*/  BRA `(.L_x_18507) ;  /* 0x0000000000147947 */ /* 0x000fea0003800000 */
.L_x_18505:
[----:B-----5:R-:W-:Y:S01]  /*0b10*/  FADD.FTZ R116, R104, R116 ;  /* 0x0000007468747221 */ /* 0x020fe20000010000 */
[----:B------:R-:W-:Y:S06]  /*0b20*/  BRA `(.L_x_18506) ;  /* 0x0000000000087947 */ /* 0x000fec0003800000 */
.L_x_18504:
[----:B-----5:R-:W-:-:S04]  /*0b30*/  FADD.FTZ R116, R96, R116 ;  /* 0x0000007460747221 */ /* 0x020fc80000010000 */
[----:B------:R-:W-:-:S07]  /*0b40*/  @P2 FADD.FTZ R116, R104, R116 ;  /* 0x0000007468742221 */ /* 0x000fce0000010000 */
.L_x_18506:
[----:B0----5:R-:W-:-:S07]  /*0b50*/  MOV R108, R116 ;  /* 0x00000074006c7202 */ /* 0x021fce0000000f00 */
.L_x_18507:
[----:B------:R-:W-:Y:S05]  /*0b60*/  @P3 BRA `(.L_x_18508) ;  /* 0x00000000001c3947 */ /* 0x000fea0003800000 */
[----:B------:R-:W-:-:S04]  /*0b70*/  ISETP.NE.U32.AND P4, PT, RZ, UR18, PT ;  /* 0x00000012ff007c0c */ /* 0x000fc8000bf85070 */
[----:B------:R-:W-:-:S13]  /*0b80*/  ISETP.NE.AND.EX P4, PT, RZ, UR19, PT, P4 ;  /* 0x00000013ff007c0c */ /* 0x000fda000bf85340 */
[----:B------:R-:W-:Y:S05]  /*0b90*/  @P4 BRA `(.L_x_18509) ;  /* 0x0000000000084947 */ /* 0x000fea0003800000 */
[----:B------:R-:W-:Y:S05]  /*0ba0*/  @P0 BRA `(.L_x_18510) ;  /* 0x0000000000140947 */ /* 0x000fea0003800000 */
[----:B------:R-:W-:Y:S05]  /*0bb0*/  BRA `(.L_x_18511) ;  /* 0x0000000000147947 */ /* 0x000fea0003800000 */
.L_x_18509:
[----:B-----5:R-:W-:Y:S01]  /*0bc0*/  FADD.FTZ R117, R105, R117 ;  /* 0x0000007569757221 */ /* 0x020fe20000010000 */
[----:B------:R-:W-:Y:S06]  /*0bd0*/  BRA `(.L_x_18510) ;  /* 0x0000000000087947 */ /* 0x000fec0003800000 */
.L_x_18508:
[----:B-----5:R-:W-:-:S04]  /*0be0*/  FADD.FTZ R117, R97, R117 ;  /* 0x0000007561757221 */ /* 0x020fc80000010000 */
[----:B------:R-:W-:-:S07]  /*0bf0*/  @P2 FADD.FTZ R117, R105, R117 ;  /* 0x0000007569752221 */ /* 0x000fce0000010000 */
.L_x_18510:
[----:B0----5:R-:W-:-:S07]  /*0c00*/  MOV R109, R117 ;  /* 0x00000075006d7202 */ /* 0x021fce0000000f00 */
.L_x_18511:
[----:B------:R-:W-:Y:S05]  /*0c10*/  @P3 BRA `(.L_x_18512) ;  /* 0x00000000001c3947 */ /* 0x000fea0003800000 */
[----:B------:R-:W-:-:S04]  /*0c20*/  ISETP.NE.U32.AND P4, PT, RZ, UR18, PT ;  /* 0x00000012ff007c0c */ /* 0x000fc8000bf85070 */
[----:B------:R-:W-:-:S13]  /*0c30*/  ISETP.NE.AND.EX P4, PT, RZ, UR19, PT, P4 ;  /* 0x00000013ff007c0c */ /* 0x000fda000bf85340 */
[----:B------:R-:W-:Y:S05]  /*0c40*/  @P4 BRA `(.L_x_18513) ;  /* 0x0000000000084947 */ /* 0x000fea0003800000 */
[----:B------:R-:W-:Y:S05]  /*0c50*/  @P0 BRA `(.L_x_18514) ;  /* 0x0000000000140947 */ /* 0x000fea0003800000 */
[----:B------:R-:W-:Y:S05]  /*0c60*/  BRA `(.L_x_18515) ;  /* 0x0000000000147947 */ /* 0x000fea0003800000 */
.L_x_18513:
[----:B-----5:R-:W-:Y:S01]  /*0c70*/  FADD.FTZ R118, R106, R118 ;  /* 0x000000766a767221 */ /* 0x020fe20000010000 */
[----:B------:R-:W-:Y:S06]  /*0c80*/  BRA `(.L_x_18514) ;  /* 0x0000000000087947 */ /* 0x000fec0003800000 */
.L_x_18512:
[----:B-----5:R-:W-:-:S04]  /*0c90*/  FADD.FTZ R118, R98, R118 ;  /* 0x0000007662767221 */ /* 0x020fc80000010000 */
[----:B------:R-:W-:-:S07]  /*0ca0*/  @P2 FADD.FTZ R118, R106, R118 ;  /* 0x000000766a762221 */ /* 0x000fce0000010000 */
.L_x_18514:
[----:B0----5:R-:W-:-:S07]  /*0cb0*/  MOV R110, R118 ;  /* 0x00000076006e7202 */ /* 0x021fce0000000f00 */
.L_x_18515:
[----:B------:R-:W-:Y:S05]  /*0cc0*/  @P3 BRA `(.L_x_18516) ;  /* 0x00000000001c3947 */ /* 0x000fea0003800000 */
[----:B------:R-:W-:-:S04]  /*0cd0*/  ISETP.NE.U32.AND P4, PT, RZ, UR18, PT ;  /* 0x00000012ff007c0c */ /* 0x000fc8000bf85070 */
[----:B------:R-:W-:-:S13]  /*0ce0*/  ISETP.NE.AND.EX P4, PT, RZ, UR19, PT, P4 ;  /* 0x00000013ff007c0c */ /* 0x000fda000bf85340 */
[----:B------:R-:W-:Y:S05]  /*0cf0*/  @P4 BRA `(.L_x_18517) ;  /* 0x0000000000084947 */ /* 0x000fea0003800000 */
[----:B------:R-:W-:Y:S05]  /*0d00*/  @P0 BRA `(.L_x_18518) ;  /* 0x0000000000140947 */ /* 0x000fea0003800000 */
[----:B------:R-:W-:Y:S05]  /*0d10*/  BRA `(.L_x_18519) ;  /* 0x0000000000147947 */ /* 0x000fea0003800000 */
.L_x_18517:
[----:B-----5:R-:W-:Y:S01]  /*0d20*/  FADD.FTZ R119, R107, R119 ;  /* 0x000000776b777221 */ /* 0x020fe20000010000 */
[----:B------:R-:W-:Y:S06]  /*0d30*/  BRA `(.L_x_18518) ;  /* 0x0000000000087947 */ /* 0x000fec0003800000 */
.L_x_18516:
[----:B-----5:R-:W-:-:S04]  /*0d40*/  FADD.FTZ R119, R99, R119 ;  /* 0x0000007763777221 */ /* 0x020fc80000010000 */
[----:B------:R-:W-:-:S07]  /*0d50*/  @P2 FADD.FTZ R119, R107, R119 ;  /* 0x000000776b772221 */ /* 0x000fce0000010000 */
.L_x_18518:
[----:B0----5:R-:W-:-:S07]  /*0d60*/  MOV R111, R119 ;  /* 0x00000077006f7202 */ /* 0x021fce0000000f00 */
.L_x_18519:
[----:B0-----:R-:W0:Y:S01]  /*0d70*/  @P0 LDC.64 R124, c[0x0][0x238] ;  /* 0x00008e00ff7c0b82 */ /* 0x001e220000000a00 */
        /* <DEDUP_REMOVED lines=18> */
.L_x_18521:
[----:B-----5:R-:W-:Y:S01]  /*0ea0*/  FADD.FTZ R120, R104, R120 ;  /* 0x0000007868787221 */ /* 0x020fe20000010000 */
[----:B------:R-:W-:Y:S06]  /*0eb0*/  BRA `(.L_x_18522) ;  /* 0x0000000000087947 */ /* 0x000fec0003800000 */
.L_x_18520:
[----:B-----5:R-:W-:-:S04]  /*0ec0*/  FADD.FTZ R120, R96, R120 ;  /* 0x0000007860787221 */ /* 0x020fc80000010000 */
[----:B------:R-:W-:-:S07]  /*0ed0*/  @P2 FADD.FTZ R120, R104, R120 ;  /* 0x0000007868782221 */ /* 0x000fce0000010000 */
.L_x_18522:
[----:B0----5:R-:W-:-:S07]  /*0ee0*/  MOV R108, R120 ;  /* 0x00000078006c7202 */ /* 0x021fce0000000f00 */
.L_x_18523:
[----:B------:R-:W-:Y:S05]  /*0ef0*/  @P3 BRA `(.L_x_18524) ;  /* 0x00000000001c3947 */ /* 0x000fea0003800000 */
[----:B------:R-:W-:-:S04]  /*0f00*/  ISETP.NE.U32.AND P4, PT, RZ, UR18, PT ;  /* 0x00000012ff007c0c */ /* 0x000fc8000bf85070 */
[----:B------:R-:W-:-:S13]  /*0f10*/  ISETP.NE.AND.EX P4, PT, RZ, UR19, PT, P4 ;  /* 0x00000013ff007c0c */ /* 0x000fda000bf85340 */
[----:B------:R-:W-:Y:S05]  /*0f20*/  @P4 BRA `(.L_x_18525) ;  /* 0x0000000000084947 */ /* 0x000fea0003800000 */
[----:B------:R-:W-:Y:S05]  /*0f30*/  @P0 BRA `(.L_x_18526) ;  /* 0x0000000000140947 */ /* 0x000fea0003800000 */
[----:B------:R-:W-:Y:S05]  /*0f40*/  BRA `(.L_x_18527) ;  /* 0x0000000000147947 */ /* 0x000fea0003800000 */
.L_x_18525:
[----:B-----5:R-:W-:Y:S01]  /*0f50*/  FADD.FTZ R121, R105, R121 ;  /* 0x0000007969797221 */ /* 0x020fe20000010000 */
[----:B------:R-:W-:Y:S06]  /*0f60*/  BRA `(.L_x_18526) ;  /* 0x0000000000087947 */ /* 0x000fec0003800000 */
.L_x_18524:
[----:B-----5:R-:W-:-:S04]  /*0f70*/  FADD.FTZ R121, R97, R121 ;  /* 0x0000007961797221 */ /* 0x020fc80000010000 */
[----:B------:R-:W-:-:S07]  /*0f80*/  @P2 FADD.FTZ R121, R105, R121 ;  /* 0x0000007969792221 */ /* 0x000fce0000010000 */
.L_x_18526:
[----:B0----5:R-:W-:-:S07]  /*0f90*/  MOV R109, R121 ;  /* 0x00000079006d7202 */ /* 0x021fce0000000f00 */
.L_x_18527:
[----:B------:R-:W-:Y:S05]  /*0fa0*/  @P3 BRA `(.L_x_18528) ;  /* 0x00000000001c3947 */ /* 0x000fea0003800000 */
[----:B------:R-:W-:-:S04]  /*0fb0*/  ISETP.NE.U32.AND P4, PT, RZ, UR18, PT ;  /* 0x00000012ff007c0c */ /* 0x000fc8000bf85070 */
[----:B------:R-:W-:-:S13]  /*0fc0*/  ISETP.NE.AND.EX P4, PT, RZ, UR19, PT, P4 ;  /* 0x00000013ff007c0c */ /* 0x000fda000bf85340 */
[----:B------:R-:W-:Y:S05]  /*0fd0*/  @P4 BRA `(.L_x_18529) ;  /* 0x0000000000084947 */ /* 0x000fea0003800000 */
[----:B------:R-:W-:Y:S05]  /*0fe0*/  @P0 BRA `(.L_x_18530) ;  /* 0x0000000000140947 */ /* 0x000fea0003800000 */
[----:B------:R-:W-:Y:S05]  /*0ff0*/  BRA `(.L_x_18531) ;  /* 0x0000000000147947 */ /* 0x000fea0003800000 */
.L_x_18529:
[----:B-----5:R-:W-:Y:S01]  /*1000*/  FADD.FTZ R122, R106, R122 ;  /* 0x0000007a6a7a7221 */ /* 0x020fe20000010000 */
[----:B------:R-:W-:Y:S06]  /*1010*/  BRA `(.L_x_18530) ;  /* 0x0000000000087947 */ /* 0x000fec0003800000 */
.L_x_18528:
[----:B-----5:R-:W-:-:S04]  /*1020*/  FADD.FTZ R122, R98, R122 ;  /* 0x0000007a627a7221 */ /* 0x020fc80000010000 */
[----:B------:R-:W-:-:S07]  /*1030*/  @P2 FADD.FTZ R122, R106, R122 ;  /* 0x0000007a6a7a2221 */ /* 0x000fce0000010000 */
.L_x_18530:
[----:B0----5:R-:W-:-:S07]  /*1040*/  MOV R110, R122 ;  /* 0x0000007a006e7202 */ /* 0x021fce0000000f00 */
.L_x_18531:
[----:B------:R-:W-:Y:S05]  /*1050*/  @P3 BRA `(.L_x_18532) ;  /* 0x00000000001c3947 */ /* 0x000fea0003800000 */
[----:B------:R-:W-:-:S04]  /*1060*/  ISETP.NE.U32.AND P4, PT, RZ, UR18, PT ;  /* 0x00000012ff007c0c */ /* 0x000fc8000bf85070 */
[----:B------:R-:W-:-:S13]  /*1070*/  ISETP.NE.AND.EX P4, PT, RZ, UR19, PT, P4 ;  /* 0x00000013ff007c0c */ /* 0x000fda000bf85340 */
[----:B------:R-:W-:Y:S05]  /*1080*/  @P4 BRA `(.L_x_18533) ;  /* 0x0000000000084947 */ /* 0x000fea0003800000 */
[----:B------:R-:W-:Y:S05]  /*1090*/  @P0 BRA `(.L_x_18534) ;  /* 0x0000000000140947 */ /* 0x000fea0003800000 */
[----:B------:R-:W-:Y:S05]  /*10a0*/  BRA `(.L_x_18535) ;  /* 0x0000000000147947 */ /* 0x000fea0003800000 */
.L_x_18533:
[----:B-----5:R-:W-:Y:S01]  /*10b0*/  FADD.FTZ R123, R107, R123 ;  /* 0x0000007b6b7b7221 */ /* 0x020fe20000010000 */
[----:B------:R-:W-:Y:S06]  /*10c0*/  BRA `(.L_x_18534) ;  /* 0x0000000000087947 */ /* 0x000fec0003800000 */
.L_x_18532:
[----:B-----5:R-:W-:-:S04]  /*10d0*/  FADD.FTZ R123, R99, R123 ;  /* 0x0000007b637b7221 */ /* 0x020fc80000010000 */
[----:B------:R-:W-:-:S07]  /*10e0*/  @P2 FADD.FTZ R123, R107, R123 ;  /* 0x0000007b6b7b2221 */ /* 0x000fce0000010000 */
.L_x_18534:
[----:B0----5:R-:W-:-:S07]  /*10f0*/  MOV R111, R123 ;  /* 0x0000007b006f7202 */ /* 0x021fce0000000f00 */
.L_x_18535:
        /* <DEDUP_REMOVED lines=19> */
.L_x_18537:
[----:B-----5:R-:W-:Y:S01]  /*1230*/  FADD.FTZ R124, R104, R124 ;  /* 0x0000007c687c7221 */ /* 0x020fe20000010000 */
[----:B------:R-:W-:Y:S06]  /*1240*/  BRA `(.L_x_18538) ;  /* 0x0000000000087947 */ /* 0x000fec0003800000 */
.L_x_18536:
[----:B-----5:R-:W-:-:S04]  /*1250*/  FADD.FTZ R124, R96, R124 ;  /* 0x0000007c607c7221 */ /* 0x020fc80000010000 */
[----:B------:R-:W-:-:S07]  /*1260*/  @P2 FADD.FTZ R124, R104, R124 ;  /* 0x0000007c687c2221 */ /* 0x000fce0000010000 */
.L_x_18538:
[----:B0----5:R-:W-:-:S07]  /*1270*/  MOV R108, R124 ;  /* 0x0000007c006c7202 */ /* 0x021fce0000000f00 */
.L_x_18539:
[----:B------:R-:W-:Y:S05]  /*1280*/  @P3 BRA `(.L_x_18540) ;  /* 0x00000000001c3947 */ /* 0x000fea0003800000 */
[----:B------:R-:W-:-:S04]  /*1290*/  ISETP.NE.U32.AND P4, PT, RZ, UR18, PT ;  /* 0x00000012ff007c0c */ /* 0x000fc8000bf85070 */
[----:B------:R-:W-:-:S13]  /*12a0*/  ISETP.NE.AND.EX P4, PT, RZ, UR19, PT, P4 ;  /* 0x00000013ff007c0c */ /* 0x000fda000bf85340 */
[----:B------:R-:W-:Y:S05]  /*12b0*/  @P4 BRA `(.L_x_18541) ;  /* 0x0000000000084947 */ /* 0x000fea0003800000 */
[----:B------:R-:W-:Y:S05]  /*12c0*/  @P0 BRA `(.L_x_18542) ;  /* 0x0000000000140947 */ /* 0x000fea0003800000 */
[----:B------:R-:W-:Y:S05]  /*12d0*/  BRA `(.L_x_18543) ;  /* 0x0000000000147947 */ /* 0x000fea0003800000 */
.L_x_18541:
[----:B-----5:R-:W-:Y:S01]  /*12e0*/  FADD.FTZ R125, R105, R125 ;  /* 0x0000007d697d7221 */ /* 0x020fe20000010000 */
[----:B------:R-:W-:Y:S06]  /*12f0*/  BRA `(.L_x_18542) ;  /* 0x0000000000087947 */ /* 0x000fec0003800000 */
.L_x_18540:
[----:B-----5:R-:W-:-:S04]  /*1300*/  FADD.FTZ R125, R97, R125 ;  /* 0x0000007d617d7221 */ /* 0x020fc80000010000 */
[----:B------:R-:W-:-:S07]  /*1310*/  @P2 FADD.FTZ R125, R105, R125 ;  /* 0x0000007d697d2221 */ /* 0x000fce0000010000 */
.L_x_18542:
[----:B0----5:R-:W-:-:S07]  /*1320*/  MOV R109, R125 ;  /* 0x0000007d006d7202 */ /* 0x021fce0000000f00 */
.L_x_18543:
[----:B------:R-:W-:Y:S05]  /*1330*/  @P3 BRA `(.L_x_18544) ;  /* 0x00000000001c3947 */ /* 0x000fea0003800000 */
[----:B------:R-:W-:-:S04]  /*1340*/  ISETP.NE.U32.AND P4, PT, RZ, UR18, PT ;  /* 0x00000012ff007c0c */ /* 0x000fc8000bf85070 */
[----:B------:R-:W-:-:S13]  /*1350*/  ISETP.NE.AND.EX P4, PT, RZ, UR19, PT, P4 ;  /* 0x00000013ff007c0c */ /* 0x000fda000bf85340 */
[----:B------:R-:W-:Y:S05]  /*1360*/  @P4 BRA `(.L_x_18545) ;  /* 0x0000000000084947 */ /* 0x000fea0003800000 */
[----:B------:R-:W-:Y:S05]  /*1370*/  @P0 BRA `(.L_x_18546) ;  /* 0x0000000000140947 */ /* 0x000fea0003800000 */
[----:B------:R-:W-:Y:S05]  /*1380*/  BRA `(.L_x_18547) ;  /* 0x0000000000147947 */ /* 0x000fea0003800000 */
.L_x_18545:
[----:B-----5:R-:W-:Y:S01]  /*1390*/  FADD.FTZ R126, R106, R126 ;  /* 0x0000007e6a7e7221 */ /* 0x020fe20000010000 */
[----:B------:R-:W-:Y:S06]  /*13a0*/  BRA `(.L_x_18546) ;  /* 0x0000000000087947 */ /* 0x000fec0003800000 */
.L_x_18544:
[----:B-----5:R-:W-:-:S04]  /*13b0*/  FADD.FTZ R126, R98, R126 ;  /* 0x0000007e627e7221 */ /* 0x020fc80000010000 */
[----:B------:R-:W-:-:S07]  /*13c0*/  @P2 FADD.FTZ R126, R106, R126 ;  /* 0x0000007e6a7e2221 */ /* 0x000fce0000010000 */
.L_x_18546:
[----:B0----5:R-:W-:-:S07]  /*13d0*/  MOV R110, R126 ;  /* 0x0000007e006e7202 */ /* 0x021fce0000000f00 */
.L_x_18547:
[----:B------:R-:W-:Y:S05]  /*13e0*/  @P3 BRA `(.L_x_18548) ;  /* 0x00000000001c3947 */ /* 0x000fea0003800000 */
[----:B------:R-:W-:-:S04]  /*13f0*/  ISETP.NE.U32.AND P4, PT, RZ, UR18, PT ;  /* 0x00000012ff007c0c */ /* 0x000fc8000bf85070 */
[----:B------:R-:W-:-:S13]  /*1400*/  ISETP.NE.AND.EX P4, PT, RZ, UR19, PT, P4 ;  /* 0x00000013ff007c0c */ /* 0x000fda000bf85340 */
[----:B------:R-:W-:Y:S05]  /*1410*/  @P4 BRA `(.L_x_18549) ;  /* 0x0000000000084947 */ /* 0x000fea0003800000 */
[----:B------:R-:W-:Y:S05]  /*1420*/  @P0 BRA `(.L_x_18550) ;  /* 0x0000000000140947 */ /* 0x000fea0003800000 */
[----:B------:R-:W-:Y:S05]  /*1430*/  BRA `(.L_x_18551) ;  /* 0x0000000000147947 */ /* 0x000fea0003800000 */
.L_x_18549:
[----:B-----5:R-:W-:Y:S01]  /*1440*/  FADD.FTZ R127, R107, R127 ;  /* 0x0000007f6b7f7221 */ /* 0x020fe20000010000 */
[----:B------:R-:W-:Y:S06]  /*1450*/  BRA `(.L_x_18550) ;  /* 0x0000000000087947 */ /* 0x000fec0003800000 */
.L_x_18548:
[----:B-----5:R-:W-:-:S04]  /*1460*/  FADD.FTZ R127, R99, R127 ;  /* 0x0000007f637f7221 */ /* 0x020fc80000010000 */
[----:B------:R-:W-:-:S07]  /*1470*/  @P2 FADD.FTZ R127, R107, R127 ;  /* 0x0000007f6b7f2221 */ /* 0x000fce0000010000 */
.L_x_18550:
[----:B0----5:R-:W-:-:S07]  /*1480*/  MOV R111, R127 ;  /* 0x0000007f006f7202 */ /* 0x021fce0000000f00 */
.L_x_18551:
        /* <DEDUP_REMOVED lines=19> */
.L_x_18553:
[----:B-----5:R-:W-:Y:S01]  /*15c0*/  FADD.FTZ R128, R104, R128 ;  /* 0x0000008068807221 */ /* 0x020fe20000010000 */
[----:B------:R-:W-:Y:S06]  /*15d0*/  BRA `(.L_x_18554) ;  /* 0x0000000000087947 */ /* 0x000fec0003800000 */
.L_x_18552:
[----:B-----5:R-:W-:-:S04]  /*15e0*/  FADD.FTZ R128, R96, R128 ;  /* 0x0000008060807221 */ /* 0x020fc80000010000 */
[----:B------:R-:W-:-:S07]  /*15f0*/  @P2 FADD.FTZ R128, R104, R128 ;  /* 0x0000008068802221 */ /* 0x000fce0000010000 */
.L_x_18554:
[----:B0----5:R-:W-:-:S07]  /*1600*/  MOV R108, R128 ;  /* 0x00000080006c7202 */ /* 0x021fce0000000f00 */
.L_x_18555:
[----:B------:R-:W-:Y:S05]  /*1610*/  @P3 BRA `(.L_x_18556) ;  /* 0x00000000001c3947 */ /* 0x000fea0003800000 */
[----:B------:R-:W-:-:S04]  /*1620*/  ISETP.NE.U32.AND P4, PT, RZ, UR18, PT ;  /* 0x00000012ff007c0c */ /* 0x000fc8000bf85070 */
[----:B------:R-:W-:-:S13]  /*1630*/  ISETP.NE.AND.EX P4, PT, RZ, UR19, PT, P4 ;  /* 0x00000013ff007c0c */ /* 0x000fda000bf85340 */
[----:B------:R-:W-:Y:S05]  /*1640*/  @P4 BRA `(.L_x_18557) ;  /* 0x0000000000084947 */ /* 0x000fea0003800000 */
[----:B------:R-:W-:Y:S05]  /*1650*/  @P0 BRA `(.L_x_18558) ;  /* 0x0000000000140947 */ /* 0x000fea0003800000 */
[----:B------:R-:W-:Y:S05]  /*1660*/  BRA `(.L_x_18559) ;  /* 0x0000000000147947 */ /* 0x000fea0003800000 */
.L_x_18557:
[----:B-----5:R-:W-:Y:S01]  /*1670*/  FADD.FTZ R129, R105, R129 ;  /* 0x0000008169817221 */ /* 0x020fe20000010000 */
[----:B------:R-:W-:Y:S06]  /*1680*/  BRA `(.L_x_18558) ;  /* 0x0000000000087947 */ /* 0x000fec0003800000 */
.L_x_18556:
[----:B-----5:R-:W-:-:S04]  /*1690*/  FADD.FTZ R129, R97, R129 ;  /* 0x0000008161817221 */ /* 0x020fc80000010000 */
[----:B------:R-:W-:-:S07]  /*16a0*/  @P2 FADD.FTZ R129, R105, R129 ;  /* 0x0000008169812221 */ /* 0x000fce0000010000 */
.L_x_18558:
[----:B0----5:R-:W-:-:S07]  /*16b0*/  MOV R109, R129 ;  /* 0x00000081006d7202 */ /* 0x021fce0000000f00 */
.L_x_18559:
[----:B------:R-:W-:Y:S05]  /*16c0*/  @P3 BRA `(.L_x_18560) ;  /* 0x00000000001c3947 */ /* 0x000fea0003800000 */
[----:B------:R-:W-:-:S04]  /*16d0*/  ISETP.NE.U32.AND P4, PT, RZ, UR18, PT ;  /* 0x00000012ff007c0c */ /* 0x000fc8000bf85070 */
[----:B------:R-:W-:-:S13]  /*16e0*/  ISETP.NE.AND.EX P4, PT, RZ, UR19, PT, P4 ;  /* 0x00000013ff007c0c */ /* 0x000fda000bf85340 */
[----:B------:R-:W-:Y:S05]  /*16f0*/  @P4 BRA `(.L_x_18561) ;  /* 0x0000000000084947 */ /* 0x000fea0003800000 */
[----:B------:R-:W-:Y:S05]  /*1700*/  @P0 BRA `(.L_x_18562) ;  /* 0x0000000000140947 */ /* 0x000fea0003800000 */
[----:B------:R-:W-:Y:S05]  /*1710*/  BRA `(.L_x_18563) ;  /* 0x0000000000147947 */ /* 0x000fea0003800000 */
.L_x_18561:
[----:B-----5:R-:W-:Y:S01]  /*1720*/  FADD.FTZ R130, R106, R130 ;  /* 0x000000826a827221 */ /* 0x020fe20000010000 */
[----:B------:R-:W-:Y:S06]  /*1730*/  BRA `(.L_x_18562) ;  /* 0x0000000000087947 */ /* 0x000fec0003800000 */
.L_x_18560:
[----:B-----5:R-:W-:-:S04]  /*1740*/  FADD.FTZ R130, R98, R130 ;  /* 0x0000008262827221 */ /* 0x020fc80000010000 */
[----:B------:R-:W-:-:S07]  /*1750*/  @P2 FADD.FTZ R130, R106, R130 ;  /* 0x000000826a822221 */ /* 0x000fce0000010000 */
.L_x_18562:
[----:B0----5:R-:W-:-:S07]  /*1760*/  MOV R110, R130 ;  /* 0x00000082006e7202 */ /* 0x021fce0000000f00 */
.L_x_18563:
[----:B------:R-:W-:Y:S05]  /*1770*/  @P3 BRA `(.L_x_18564) ;  /* 0x00000000001c3947 */ /* 0x000fea0003800000 */
[----:B------:R-:W-:-:S04]  /*1780*/  ISETP.NE.U32.AND P4, PT, RZ, UR18, PT ;  /* 0x00000012ff007c0c */ /* 0x000fc8000bf85070 */
[----:B------:R-:W-:-:S13]  /*1790*/  ISETP.NE.AND.EX P4, PT, RZ, UR19, PT, P4 ;  /* 0x00000013ff007c0c */ /* 0x000fda000bf85340 */
[----:B------:R-:W-:Y:S05]  /*17a0*/  @P4 BRA `(.L_x_18565) ;  /* 0x0000000000084947 */ /* 0x000fea0003800000 */
[----:B------:R-:W-:Y:S05]  /*17b0*/  @P0 BRA `(.L_x_18566) ;  /* 0x0000000000140947 */ /* 0x000fea0003800000 */
[----:B------:R-:W-:Y:S05]  /*17c0*/  BRA `(.L_x_18567) ;  /* 0x0000000000147947 */ /* 0x000fea0003800000 */
.L_x_18565:
[----:B-----5:R-:W-:Y:S01]  /*17d0*/  FADD.FTZ R131, R107, R131 ;  /* 0x000000836b837221 */ /* 0x020fe20000010000 */
[----:B------:R-:W-:Y:S06]  /*17e0*/  BRA `(.L_x_18566) ;  /* 0x0000000000087947 */ /* 0x000fec0003800000 */
.L_x_18564:
[----:B-----5:R-:W-:-:S04]  /*17f0*/  FADD.FTZ R131, R99, R131 ;  /* 0x0000008363837221 */ /* 0x020fc80000010000 */
[----:B------:R-:W-:-:S07]  /*1800*/  @P2 FADD.FTZ R131, R107, R131 ;  /* 0x000000836b832221 */ /* 0x000fce0000010000 */
.L_x_18566:
[----:B0----5:R-:W-:-:S07]  /*1810*/  MOV R111, R131 ;  /* 0x00000083006f7202 */ /* 0x021fce0000000f00 */
.L_x_18567:
        /* <DEDUP_REMOVED lines=19> */
.L_x_18569:
[----:B-----5:R-:W-:Y:S01]  /*1950*/  FADD.FTZ R132, R104, R132 ;  /* 0x0000008468847221 */ /* 0x020fe20000010000 */
[----:B------:R-:W-:Y:S06]  /*1960*/  BRA `(.L_x_18570) ;  /* 0x0000000000087947 */ /* 0x000fec0003800000 */
.L_x_18568:
[----:B-----5:R-:W-:-:S04]  /*1970*/  FADD.FTZ R132, R96, R132 ;  /* 0x0000008460847221 */ /* 0x020fc80000010000 */
[----:B------:R-:W-:-:S07]  /*1980*/  @P2 FADD.FTZ R132, R104, R132 ;  /* 0x0000008468842221 */ /* 0x000fce0000010000 */
.L_x_18570:
[----:B0----5:R-:W-:-:S07]  /*1990*/  MOV R108, R132 ;  /* 0x00000084006c7202 */ /* 0x021fce0000000f00 */
.L_x_18571:
[----:B------:R-:W-:Y:S05]  /*19a0*/  @P3 BRA `(.L_x_18572) ;  /* 0x00000000001c3947 */ /* 0x000fea0003800000 */
[----:B------:R-:W-:-:S04]  /*19b0*/  ISETP.NE.U32.AND P4, PT, RZ, UR18, PT ;  /* 0x00000012ff007c0c */ /* 0x000fc8000bf85070 */
[----:B------:R-:W-:-:S13]  /*19c0*/  ISETP.NE.AND.EX P4, PT, RZ, UR19, PT, P4 ;  /* 0x00000013ff007c0c */ /* 0x000fda000bf85340 */
[----:B------:R-:W-:Y:S05]  /*19d0*/  @P4 BRA `(.L_x_18573) ;  /* 0x0000000000084947 */ /* 0x000fea0003800000 */
[----:B------:R-:W-:Y:S05]  /*19e0*/  @P0 BRA `(.L_x_18574) ;  /* 0x0000000000140947 */ /* 0x000fea0003800000 */
[----:B------:R-:W-:Y:S05]  /*19f0*/  BRA `(.L_x_18575) ;  /* 0x0000000000147947 */ /* 0x000fea0003800000 */
.L_x_18573:
[----:B-----5:R-:W-:Y:S01]  /*1a00*/  FADD.FTZ R133, R105, R133 ;  /* 0x0000008569857221 */ /* 0x020fe20000010000 */
[----:B------:R-:W-:Y:S06]  /*1a10*/  BRA `(.L_x_18574) ;  /* 0x0000000000087947 */ /* 0x000fec0003800000 */
.L_x_18572:
[----:B-----5:R-:W-:-:S04]  /*1a20*/  FADD.FTZ R133, R97, R133 ;  /* 0x0000008561857221 */ /* 0x020fc80000010000 */
[----:B------:R-:W-:-:S07]  /*1a30*/  @P2 FADD.FTZ R133, R105, R133 ;  /* 0x0000008569852221 */ /* 0x000fce0000010000 */
.L_x_18574:
[----:B0----5:R-:W-:-:S07]  /*1a40*/  MOV R109, R133 ;  /* 0x00000085006d7202 */ /* 0x021fce0000000f00 */
.L_x_18575:
[----:B------:R-:W-:Y:S05]  /*1a50*/  @P3 BRA `(.L_x_18576) ;  /* 0x00000000001c3947 */ /* 0x000fea0003800000 */
[----:B------:R-:W-:-:S04]  /*1a60*/  ISETP.NE.U32.AND P4, PT, RZ, UR18, PT ;  /* 0x00000012ff007c0c */ /* 0x000fc8000bf85070 */
[----:B------:R-:W-:-:S13]  /*1a70*/  ISETP.NE.AND.EX P4, PT, RZ, UR19, PT, P4 ;  /* 0x00000013ff007c0c */ /* 0x000fda000bf85340 */
[----:B------:R-:W-:Y:S05]  /*1a80*/  @P4 BRA `(.L_x_18577) ;  /* 0x0000000000084947 */ /* 0x000fea0003800000 */
[----:B------:R-:W-:Y:S05]  /*1a90*/  @P0 BRA `(.L_x_18578) ;  /* 0x0000000000140947 */ /* 0x000fea0003800000 */
[----:B------:R-:W-:Y:S05]  /*1aa0*/  BRA `(.L_x_18579) ;  /* 0x0000000000147947 */ /* 0x000fea0003800000 */
.L_x_18577:
[----:B-----5:R-:W-:Y:S01]  /*1ab0*/  FADD.FTZ R134, R106, R134 ;  /* 0x000000866a867221 */ /* 0x020fe20000010000 */
[----:B------:R-:W-:Y:S06]  /*1ac0*/  BRA `(.L_x_18578) ;  /* 0x0000000000087947 */ /* 0x000fec0003800000 */
.L_x_18576:
[----:B-----5:R-:W-:-:S04]  /*1ad0*/  FADD.FTZ R134, R98, R134 ;  /* 0x0000008662867221 */ /* 0x020fc80000010000 */
[----:B------:R-:W-:-:S07]  /*1ae0*/  @P2 FADD.FTZ R134, R106, R134 ;  /* 0x000000866a862221 */ /* 0x000fce0000010000 */
.L_x_18578:
[----:B0----5:R-:W-:-:S07]  /*1af0*/  MOV R110, R134 ;  /* 0x00000086006e7202 */ /* 0x021fce0000000f00 */
.L_x_18579:
[----:B------:R-:W-:Y:S05]  /*1b00*/  @P3 BRA `(.L_x_18580) ;  /* 0x00000000001c3947 */ /* 0x000fea0003800000 */
[----:B------:R-:W-:-:S04]  /*1b10*/  ISETP.NE.U32.AND P2, PT, RZ, UR18, PT ;  /* 0x00000012ff007c0c */ /* 0x000fc8000bf45070 */
[----:B------:R-:W-:-:S13]  /*1b20*/  ISETP.NE.AND.EX P2, PT, RZ, UR19, PT, P2 ;  /* 0x00000013ff007c0c */ /* 0x000fda000bf45320 */
[----:B------:R-:W-:Y:S05]  /*1b30*/  @P2 BRA `(.L_x_18581) ;  /* 0x0000000000082947 */ /* 0x000fea0003800000 */
[----:B------:R-:W-:Y:S05]  /*1b40*/  @P0 BRA `(.L_x_18582) ;  /* 0x0000000000140947 */ /* 0x000fea0003800000 */
[----:B------:R-:W-:Y:S05]  /*1b50*/  BRA `(.L_x_18583) ;  /* 0x0000000000147947 */ /* 0x000fea0003800000 */
.L_x_18581:
[----:B-----5:R-:W-:Y:S01]  /*1b60*/  FADD.FTZ R135, R107, R135 ;  /* 0x000000876b877221 */ /* 0x020fe20000010000 */
[----:B------:R-:W-:Y:S06]  /*1b70*/  BRA `(.L_x_18582) ;  /* 0x0000000000087947 */ /* 0x000fec0003800000 */
.L_x_18580:
[----:B-----5:R-:W-:-:S04]  /*1b80*/  FADD.FTZ R135, R99, R135 ;  /* 0x0000008763877221 */ /* 0x020fc80000010000 */
[----:B------:R-:W-:-:S07]  /*1b90*/  @P2 FADD.FTZ R135, R107, R135 ;  /* 0x000000876b872221 */ /* 0x000fce0000010000 */
.L_x_18582:
[----:B0----5:R-:W-:-:S07]  /*1ba0*/  MOV R111, R135 ;  /* 0x00000087006f7202 */ /* 0x021fce0000000f00 */
.L_x_18583:
[----:B0-----:R-:W-:Y:S01]  /*1bb0*/  FADD.FTZ R146, RZ, R112 ;  /* 0x00000070ff927221 */ /* 0x001fe20000010000 */
[----:B------:R-:W0:Y:S01]  /*1bc0*/  @P0 LDC.64 R150, c[0x0][0x238] ;  /* 0x00008e00ff960b82 */ /* 0x000e220000000a00 */
[----:B------:R-:W1:Y:S01]  /*1bd0*/  S2R R152, SR_TID.X ;  /* 0x0000000000987919 */ /* 0x000e620000002100 */
[----:B------:R-:W-:Y:S01]  /*1be0*/  UMOV UR6, 0xffffffff ;  /* 0xffffffff00067882 */ /* 0x000fe20000000000 */
[----:B------:R-:W-:Y:S01]  /*1bf0*/  FADD.FTZ R147, R146, R113 ;  /* 0x0000007192937221 */ /* 0x000fe20000010000 */
[----:B------:R-:W-:-:S03]  /*1c00*/  ISETP.NE.AND P3, PT, R138, RZ, PT ;  /* 0x000000ff8a00720c */ /* 0x000fc60003f65270 */
[----:B------:R-:W-:-:S04]  /*1c10*/  FADD.FTZ R146, R147, R114 ;  /* 0x0000007293927221 */ /* 0x000fc80000010000 */
[----:B------:R-:W-:-:S04]  /*1c20*/  FADD.FTZ R147, R146, R115 ;  /* 0x0000007392937221 */ /* 0x000fc80000010000 */
[----:B------:R-:W-:-:S04]  /*1c30*/  FADD.FTZ R146, R147, R116 ;  /* 0x0000007493927221 */ /* 0x000fc80000010000 */
[----:B------:R-:W-:-:S04]  /*1c40*/  FADD.FTZ R147, R146, R117 ;  /* 0x0000007592937221 */ /* 0x000fc80000010000 */
[----:B------:R-:W-:-:S04]  /*1c50*/  FADD.FTZ R146, R147, R118 ;  /* 0x0000007693927221 */ /* 0x000fc80000010000 */
[----:B------:R-:W-:-:S04]  /*1c60*/  FADD.FTZ R147, R146, R119 ;  /* 0x0000007792937221 */ /* 0x000fc80000010000 */
[----:B------:R-:W-:Y:S01]  /*1c70*/  FADD.FTZ R146, R147, R120 ;  /* 0x0000007893927221 */ /* 0x000fe20000010000 */
[----:B-1----:R-:W-:-:S03]  /*1c80*/  SHF.R.U32.HI R152, RZ, 0x5, R152 ;  /* 0x00000005ff987819 */ /* 0x002fc60000011698 */
        /* <DEDUP_REMOVED lines=15> */
[----:B-----5:R-:W-:-:S04]  /*1d80*/  FADD.FTZ R148, R149, R132 ;  /* 0x0000008495947221 */ /* 0x020fc80000010000 */
[----:B------:R-:W-:Y:S01]  /*1d90*/  FADD.FTZ R149, R148, R133 ;  /* 0x0000008594957221 */ /* 0x000fe20000010000 */
[----:B------:R-:W-:-:S03]  /*1da0*/  LOP3.LUT R148, R152, 0x7fffff8, RZ, 0xc0, !PT ;  /* 0x07fffff898947812 */ /* 0x000fc600078ec0ff */
        /* <DEDUP_REMOVED lines=72> */
.L_x_18596:
[----:B------:R-:W2:Y:S01]  /*2230*/  @!P3 S2R R149, SR_CgaCtaId ;  /* 0x000000000095b919 */ /* 0x000ea20000008800 */
[----:B------:R-:W-:Y:S01]  /*2240*/  ISETP.GT.U32.AND P4, PT, R138, 0x7, PT ;  /* 0x000000078a00780c */ /* 0x000fe20003f84070 */
[----:B-1----:R-:W-:Y:S01]  /*2250*/  FADD.FTZ R147, R152, R151 ;  /* 0x0000009798937221 */ /* 0x002fe20000010000 */
[----:B------:R-:W-:Y:S01]  /*2260*/  @!P3 MOV R0, 0x400 ;  /* 0x000004000000b802 */ /* 0x000fe20000000f00 */
[----:B------:R-:W-:Y:S10]  /*2270*/  WARPSYNC.ALL ;  /* 0x0000000000007948 */ /* 0x000ff40003800000 */
[----:B------:R-:W1:Y:S01]  /*2280*/  @!P4 S2R R150, SR_CgaCtaId ;  /* 0x000000000096c919 */ /* 0x000e620000008800 */
[----:B--2---:R-:W-:-:S02]  /*2290*/  @!P3 LEA R149, R149, R0, 0x18 ;  /* 0x000000009595b211 */ /* 0x004fc400078ec0ff */
[-C--:B------:R-:W-:Y:S02]  /*22a0*/  @!P3 IADD3 R0, R139, R148.reuse, RZ ;  /* 0x000000948b00b210 */ /* 0x080fe40007ffe0ff */
[----:B------:R-:W-:Y:S02]  /*22b0*/  @!P4 IADD3 R148, R138, R148, RZ ;  /* 0x000000948a94c210 */ /* 0x000fe40007ffe0ff */
[----:B------:R-:W-:Y:S02]  /*22c0*/  @!P3 LEA R0, R0, R149, 0x3 ;  /* 0x000000950000b211 */ /* 0x000fe400078e18ff */
[----:B------:R-:W-:-:S03]  /*22d0*/  @!P4 MOV R149, 0x400 ;  /* 0x000004000095c802 */ /* 0x000fc60000000f00 */
[----:B------:R-:W-:Y:S01]  /*22e0*/  @!P3 STS.64 [R0], R146 ;  /* 0x000000920000b388 */ /* 0x000fe20000000a00 */
[----:B------:R-:W-:Y:S01]  /*22f0*/  BAR.SYNC.DEFER_BLOCKING 0x0 ;  /* 0x0000000000007b1d */ /* 0x000fe20000010000 */
[----:B-1----:R-:W-:Y:S01]  /*2300*/  @!P4 LEA R151, R150, R149, 0x18 ;  /* 0x000000959697c211 */ /* 0x002fe200078ec0ff */
[----:B------:R-:W-:Y:S01]  /*2310*/  HFMA2.MMA R150, -RZ, RZ, 0, 0 ;  /* 0x00000000ff967435 */ /* 0x000fe200000001ff */
[----:B------:R-:W-:Y:S02]  /*2320*/  LOP3.LUT P3, RZ, R139, 0x1f, R2, 0xf8, !PT ;  /* 0x0000001f8bff7812 */ /* 0x000fe4000786f802 */
[----:B------:R-:W-:Y:S02]  /*2330*/  @!P4 LEA R151, R148, R151, 0x3 ;  /* 0x000000979497c211 */ /* 0x000fe400078e18ff */
[----:B------:R-:W-:Y:S02]  /*2340*/  CS2R R148, SRZ ;  /* 0x0000000000947805 */ /* 0x000fe4000001ff00 */
        /* <DEDUP_REMOVED lines=9> */
[----:B--2---:R-:W2:Y:S01]  /*23e0*/  SHFL.DOWN PT, R155, R148, 0x4, 0x1f ;  /* 0x08801f00949b7f89 */ /* 0x004ea200000e0000 */
[-C--:B-1----:R-:W-:Y:S02]  /*23f0*/  IADD3 R150, R146, R157.reuse, RZ ;  /* 0x0000009d92967210 */ /* 0x082fe40007ffe0ff */
[----:B------:R-:W-:Y:S01]  /*2400*/  I2FP.F32.S32 R157, R157 ;  /* 0x0000009d009d7245 */ /* 0x000fe20000201400 */
[C---:B--2---:R-:W-:Y:S01]  /*2410*/  FMUL.FTZ R0, R155.reuse, R154 ;  /* 0x0000009a9b007220 */ /* 0x044fe20000410000 */
        /* <DEDUP_REMOVED lines=10> */
[----:B------:R-:W-:Y:S01]  /*24c0*/  I2FP.F32.S32 R152, R150 ;  /* 0x0000009600987245 */ /* 0x000fe20000201400 */
[----:B0-----:R-:W-:Y:S01]  /*24d0*/  FADD.FTZ R149, R148, -R153 ;  /* 0x8000009994957221 */ /* 0x001fe20000010000 */
[----:B------:R-:W-:Y:S02]  /*24e0*/  FMUL.FTZ R156, R153, R157 ;  /* 0x0000009d999c7220 */ /* 0x000fe40000410000 */
[----:B------:R-:W0:Y:S01]  /*24f0*/  SHFL.DOWN PT, R0, R151, 0x2, 0x1f ;  /* 0x08401f0097007f89 */ /* 0x000e2200000e0000 */
[----:B------:R-:W1:Y:S01]  /*2500*/  MUFU.RCP R146, R152 ;  /* 0x0000009800927308 */ /* 0x000e620000001000 */
[----:B------:R-:W-:Y:S01]  /*2510*/  FMUL.FTZ R154, R149, R149 ;  /* 0x00000095959a7220 */ /* 0x000fe20000410000 */
[C---:B------:R-:W-:Y:S01]  /*2520*/  FFMA.FTZ R149, R147.reuse, R148, R156 ;  /* 0x0000009493957223 */ /* 0x040fe2000001009c */
[----:B------:R-:W-:Y:S02]  /*2530*/  SHF.L.U32 R156, R140, 0x4, RZ ;  /* 0x000000048c9c7819 */ /* 0x000fe400000006ff */
[----:B------:R-:W-:Y:S01]  /*2540*/  FMUL.FTZ R154, R147, R154 ;  /* 0x0000009a939a7220 */ /* 0x000fe20000410000 */
[----:B------:R-:W-:Y:S01]  /*2550*/  SHF.R.U32.HI R140, RZ, 0x1c, R140 ;  /* 0x0000001cff8c7819 */ /* 0x000fe2000001168c */
[----:B------:R-:W2:Y:S02]  /*2560*/  SHFL.DOWN PT, R147, R150, 0x1, 0x1f ;  /* 0x08201f0096937f89 */ /* 0x000ea400000e0000 */
[----:B------:R-:W-:Y:S01]  /*2570*/  FMUL.FTZ R154, R154, R157 ;  /* 0x0000009d9a9a7220 */ /* 0x000fe20000410000 */
[----:B-1----:R-:W-:Y:S01]  /*2580*/  FMUL.FTZ R149, R146, R149 ;  /* 0x0000009592957220 */ /* 0x002fe20000410000 */
[----:B0-----:R-:W-:-:S04]  /*2590*/  FADD.FTZ R151, R151, R0 ;  /* 0x0000000097977221 */ /* 0x001fc80000010000 */
[----:B------:R-:W0:Y:S01]  /*25a0*/  SHFL.DOWN PT, R0, R149, 0x1, 0x1f ;  /* 0x08201f0095007f89 */ /* 0x000e2200000e0000 */
[----:B------:R-:W-:Y:S01]  /*25b0*/  FFMA.FTZ R151, R146, R154, R151 ;  /* 0x0000009a92977223 */ /* 0x000fe20000010097 */
[----:B------:R-:W-:Y:S02]  /*25c0*/  SHF.L.U32 R154, R142, 0x4, RZ ;  /* 0x000000048e9a7819 */ /* 0x000fe400000006ff */
[-C--:B--2---:R-:W-:Y:S02]  /*25d0*/  IADD3 R148, R150, R147.reuse, RZ ;  /* 0x0000009396947210 */ /* 0x084fe40007ffe0ff */
[----:B------:R-:W1:Y:S01]  /*25e0*/  SHFL.DOWN PT, R146, R151, 0x1, 0x1f ;  /* 0x08201f0097927f89 */ /* 0x000e6200000e0000 */
[----:B------:R-:W-:Y:S01]  /*25f0*/  I2FP.F32.S32 R153, R147 ;  /* 0x0000009300997245 */ /* 0x000fe20000201400 */
[----:B------:R-:W2:Y:S01]  /*2600*/  LDC R150, c[0x0][0x2d8] ;  /* 0x0000b600ff967b82 */ /* 0x000ea20000000800 */
[----:B------:R-:W-:-:S06]  /*2610*/  I2FP.F32.S32 R148, R148 ;  /* 0x0000009400947245 */ /* 0x000fcc0000201400 */
[----:B------:R-:W3:Y:S01]  /*2620*/  MUFU.RCP R148, R148 ;  /* 0x0000009400947308 */ /* 0x000ee20000001000 */
[----:B0-----:R-:W-:Y:S01]  /*2630*/  FADD.FTZ R147, R149, -R0 ;  /* 0x8000000095937221 */ /* 0x001fe20000010000 */
[----:B------:R-:W-:-:S03]  /*2640*/  FMUL.FTZ R155, R0, R153 ;  /* 0x00000099009b7220 */ /* 0x000fc60000410000 */
[----:B------:R-:W-:Y:S01]  /*2650*/  FMUL.FTZ R147, R147, R147 ;  /* 0x0000009393937220 */ /* 0x000fe20000410000 */
[----:B------:R-:W-:-:S03]  /*2660*/  FFMA.FTZ R155, R152, R149, R155 ;  /* 0x00000095989b7223 */ /* 0x000fc6000001009b */
[----:B------:R-:W-:Y:S01]  /*2670*/  FMUL.FTZ R0, R152, R147 ;  /* 0x0000009398007220 */ /* 0x000fe20000410000 */
[----:B-1----:R-:W-:Y:S01]  /*2680*/  FADD.FTZ R147, R151, R146 ;  /* 0x0000009297937221 */ /* 0x002fe20000010000 */
[----:B---3--:R-:W-:Y:S02]  /*2690*/  FMUL.FTZ R155, R148, R155 ;  /* 0x0000009b949b7220 */ /* 0x008fe40000410000 */
[----:B------:R-:W-:-:S03]  /*26a0*/  FMUL.FTZ R0, R0, R153 ;  /* 0x0000009900007220 */ /* 0x000fc60000410000 */
[----:B------:R0:W1:Y:S01]  /*26b0*/  SHFL.IDX PT, R153, R155, RZ, 0x1f ;  /* 0x00001fff9b997589 */ /* 0x00006200000e0000 */
[----:B------:R-:W-:Y:S02]  /*26c0*/  FFMA.FTZ R0, R148, R0, R147 ;  /* 0x0000000094007223 */ /* 0x000fe40000010093 */
[----:B------:R-:W3:Y:S03]  /*26d0*/  @!P3 LDC.64 R146, c[0x0][0x250] ;  /* 0x00009400ff92bb82 */ /* 0x000ee60000000a00 */
[----:B------:R4:W2:Y:S01]  /*26e0*/  SHFL.IDX PT, R149, R0, RZ, 0x1f ;  /* 0x00001fff00957589 */ /* 0x0008a200000e0000 */
[----:B0-----:R-:W-:Y:S01]  /*26f0*/  SHF.R.U32.HI R155, RZ, 0x1c, R142 ;  /* 0x0000001cff9b7819 */ /* 0x001fe2000001168e */
[C---:B-1----:R-:W-:Y:S01]  /*2700*/  FMUL.FTZ R151, R153.reuse, R153 ;  /* 0x0000009999977220 */ /* 0x042fe20000410000 */
[----:B----4-:R-:W-:Y:S01]  /*2710*/  FSEL R0, R153, RZ, !P5 ;  /* 0x000000ff99007208 */ /* 0x010fe20006800000 */
[----:B---3--:R-:W-:-:S03]  /*2720*/  @!P3 IMAD.WIDE R146, R136, 0x4, R146 ;  /* 0x000000048892b825 */ /* 0x008fc600078e0292 */
[----:B------:R-:W-:Y:S01]  /*2730*/  FSEL R151, R151, RZ, P5 ;  /* 0x000000ff97977208 */ /* 0x000fe20002800000 */
[----:B--2---:R-:W-:Y:S01]  /*2740*/  FFMA.FTZ R150, R149, UR8, R150 ;  /* 0x0000000895967c23 */ /* 0x004fe20008010096 */
[C---:B------:R-:W-:Y:S01]  /*2750*/  FADD.FTZ R112, -R0.reuse, R112 ;  /* 0x0000007000707221 */ /* 0x040fe20000010100 */
[----:B------:R-:W0:Y:S01]  /*2760*/  @!P3 LDC.64 R148, c[0x0][0x258] ;  /* 0x00009600ff94bb82 */ /* 0x000e220000000a00 */
[----:B------:R-:W-:Y:S01]  /*2770*/  FADD.FTZ R115, -R0, R115 ;  /* 0x0000007300737221 */ /* 0x000fe20000010100 */
[----:B------:R-:W-:Y:S01]  /*2780*/  FADD.FTZ R152, R150, R151 ;  /* 0x0000009796987221 */ /* 0x000fe20000010000 */
[C---:B------:R-:W-:Y:S01]  /*2790*/  FADD.FTZ R114, -R0.reuse, R114 ;  /* 0x0000007200727221 */ /* 0x040fe20000010100 */
[C---:B------:R-:W-:Y:S01]  /*27a0*/  FADD.FTZ R113, -R0.reuse, R113 ;  /* 0x0000007100717221 */ /* 0x040fe20000010100 */
[----:B------:R1:W-:Y:S01]  /*27b0*/  @!P3 STG.E desc[UR4][R146.64], R153 ;  /* 0x000000999200b986 */ /* 0x0003e2000c101904 */
[----:B------:R2:W1:Y:S01]  /*27c0*/  MUFU.RSQ R157, R152 ;  /* 0x00000098009d7308 */ /* 0x0004620000001400 */
        /* <DEDUP_REMOVED lines=8> */
[C---:B--2---:R-:W-:Y:S01]  /*2850*/  FADD.FTZ R152, -R0.reuse, R121 ;  /* 0x0000007900987221 */ /* 0x044fe20000010100 */
[C---:B------:R-:W-:Y:S01]  /*2860*/  FADD.FTZ R132, -R0.reuse, R132 ;  /* 0x0000008400847221 */ /* 0x040fe20000010100 */
[C---:B------:R-:W-:Y:S01]  /*2870*/  FADD.FTZ R133, -R0.reuse, R133 ;  /* 0x0000008500857221 */ /* 0x040fe20000010100 */
[C---:B------:R-:W-:Y:S01]  /*2880*/  FADD.FTZ R134, -R0.reuse, R134 ;  /* 0x0000008600867221 */ /* 0x040fe20000010100 */
[----:B------:R-:W-:Y:S01]  /*2890*/  FADD.FTZ R135, -R0, R135 ;  /* 0x0000008700877221 */ /* 0x000fe20000010100 */
[----:B-1----:R-:W-:Y:S01]  /*28a0*/  FMUL.FTZ R146, R157, R115 ;  /* 0x000000739d927220 */ /* 0x002fe20000410000 */
[----:B0-----:R-:W-:-:S04]  /*28b0*/  @!P3 IMAD.WIDE R148, R136, 0x4, R148 ;  /* 0x000000048894b825 */ /* 0x001fc800078e0294 */
[C---:B------:R-:W-:Y:S01]  /*28c0*/  FMUL.FTZ R153, R157.reuse, R114 ;  /* 0x000000729d997220 */ /* 0x040fe20000410000 */
[C---:B------:R-:W-:Y:S01]  /*28d0*/  FMUL.FTZ R142, R157.reuse, R113 ;  /* 0x000000719d8e7220 */ /* 0x040fe20000410000 */
[----:B------:R-:W-:Y:S01]  /*28e0*/  FMUL.FTZ R147, R157, R112 ;  /* 0x000000709d937220 */ /* 0x000fe20000410000 */
[----:B------:R-:W-:Y:S01]  /*28f0*/  FFMA.FTZ R115, R55, R146, R7 ;  /* 0x0000009237737223 */ /* 0x000fe20000010007 */
[----:B------:R0:W-:Y:S01]  /*2900*/  @!P3 STG.E desc[UR4][R148.64], R157 ;  /* 0x0000009d9400b986 */ /* 0x0001e2000c101904 */
[----:B------:R-:W-:Y:S01]  /*2910*/  IADD3 R150, P3, R154, UR10, RZ ;  /* 0x0000000a9a967c10 */ /* 0x000fe2000ff7e0ff */
[----:B------:R-:W-:Y:S01]  /*2920*/  FFMA.FTZ R114, R54, R153, R6 ;  /* 0x0000009936727223 */ /* 0x000fe20000010006 */
[----:B------:R-:W-:Y:S01]  /*2930*/  FFMA.FTZ R113, R53, R142, R5 ;  /* 0x0000008e35717223 */ /* 0x000fe20000010005 */
[----:B------:R-:W-:Y:S01]  /*2940*/  FFMA.FTZ R112, R52, R147, R4 ;  /* 0x0000009334707223 */ /* 0x000fe20000010004 */
[----:B------:R-:W-:Y:S01]  /*2950*/  IADD3.X R151, R155, UR11, RZ, P3, !PT ;  /* 0x0000000b9b977c10 */ /* 0x000fe20009ffe4ff */
[C---:B------:R-:W-:Y:S01]  /*2960*/  FMUL.FTZ R152, R157.reuse, R152 ;  /* 0x000000989d987220 */ /* 0x040fe20000410000 */
[C---:B------:R-:W-:Y:S01]  /*2970*/  FMUL.FTZ R167, R157.reuse, R132 ;  /* 0x000000849da77220 */ /* 0x040fe20000410000 */
[C---:B------:R-:W-:Y:S01]  /*2980*/  FMUL.FTZ R162, R157.reuse, R133 ;  /* 0x000000859da27220 */ /* 0x040fe20000410000 */
[----:B------:R-:W-:Y:S01]  /*2990*/  FMUL.FTZ R169, R157, R134 ;  /* 0x000000869da97220 */ /* 0x000fe20000410000 */
[----:B------:R1:W-:Y:S01]  /*29a0*/  STG.E.128 desc[UR4][R150.64], R112 ;  /* 0x0000007096007986 */ /* 0x0003e2000c101d04 */
[----:B------:R-:W-:Y:S01]  /*29b0*/  IADD3 R136, R136, UR14, RZ ;  /* 0x0000000e88887c10 */ /* 0x000fe2000fffe0ff */
[----:B0-----:R-:W-:Y:S01]  /*29c0*/  FADD.FTZ R148, -R0, R120 ;  /* 0x0000007800947221 */ /* 0x001fe20000010100 */
[----:B------:R-:W-:-:S03]  /*29d0*/  IADD3 R120, P3, R154, UR12, RZ ;  /* 0x0000000c9a787c10 */ /* 0x000fc6000ff7e0ff */
[----:B------:R-:W-:Y:S01]  /*29e0*/  FMUL.FTZ R149, R157, R148 ;  /* 0x000000949d957220 */ /* 0x000fe20000410000 */
[----:B------:R-:W-:Y:S01]  /*29f0*/  IADD3.X R121, R155, UR13, RZ, P3, !PT ;  /* 0x0000000d9b797c10 */ /* 0x000fe20009ffe4ff */
[C---:B------:R-:W-:Y:S01]  /*2a00*/  FMUL.FTZ R155, R157.reuse, R124 ;  /* 0x0000007c9d9b7220 */ /* 0x040fe20000410000 */
[C---:B------:R-:W-:Y:S01]  /*2a10*/  FMUL.FTZ R148, R157.reuse, R125 ;  /* 0x0000007d9d947220 */ /* 0x040fe20000410000 */
[C---:B-1----:R-:W-:Y:S01]  /*2a20*/  FADD.FTZ R112, -R0.reuse, R126 ;  /* 0x0000007e00707221 */ /* 0x042fe20000010100 */
[C---:B------:R-:W-:Y:S01]  /*2a30*/  FADD.FTZ R113, -R0.reuse, R127 ;  /* 0x0000007f00717221 */ /* 0x040fe20000010100 */
[C---:B------:R-:W-:Y:S01]  /*2a40*/  FADD.FTZ R114, -R0.reuse, R128 ;  /* 0x0000008000727221 */ /* 0x040fe20000010100 */
[C---:B------:R-:W-:Y:S01]  /*2a50*/  FADD.FTZ R115, -R0.reuse, R129 ;  /* 0x0000008100737221 */ /* 0x040fe20000010100 */
[C---:B------:R-:W-:Y:S01]  /*2a60*/  FMUL.FTZ R151, R157.reuse, R122 ;  /* 0x0000007a9d977220 */ /* 0x040fe20000410000 */
[C---:B------:R-:W-:Y:S01]  /*2a70*/  FADD.FTZ R126, -R0.reuse, R130 ;  /* 0x00000082007e7221 */ /* 0x040fe20000010100 */
[----:B------:R-:W-:Y:S01]  /*2a80*/  FADD.FTZ R127, -R0, R131 ;  /* 0x00000083007f7221 */ /* 0x000fe20000010100 */
        /* <DEDUP_REMOVED lines=14> */
[----:B------:R-:W-:Y:S01]  /*2b70*/  IADD3.X R123, R140, UR11, RZ, P3, !PT ;  /* 0x0000000b8c7b7c10 */ /* 0x000fe20009ffe4ff */
[----:B------:R-:W-:Y:S01]  /*2b80*/  FFMA.FTZ R119, R59, R128, R11 ;  /* 0x000000803b777223 */ /* 0x000fe2000001000b */
[----:B------:R-:W-:Y:S01]  /*2b90*/  FFMA.FTZ R118, R58, R131, R10 ;  /* 0x000000833a767223 */ /* 0x000fe2000001000a */
[----:B------:R-:W-:Y:S01]  /*2ba0*/  FFMA.FTZ R117, R57, R0, R9 ;  /* 0x0000000039757223 */ /* 0x000fe20000010009 */
[----:B------:R-:W-:Y:S01]  /*2bb0*/  FFMA.FTZ R116, R56, R129, R8 ;  /* 0x0000008138747223 */ /* 0x000fe20000010008 */
[----:B------:R-:W-:Y:S01]  /*2bc0*/  IADD3 R124, P3, R156, UR12, RZ ;  /* 0x0000000c9c7c7c10 */ /* 0x000fe2000ff7e0ff */
[----:B------:R-:W-:Y:S01]  /*2bd0*/  FMUL.FTZ R165, R157, R126 ;  /* 0x0000007e9da57220 */ /* 0x000fe20000410000 */
[----:B------:R-:W-:Y:S01]  /*2be0*/  SHF.L.U32 R146, R141, 0x4, RZ ;  /* 0x000000048d927819 */ /* 0x000fe200000006ff */
[----:B------:R0:W-:Y:S01]  /*2bf0*/  STG.E.128 desc[UR4][R120.64], R112 ;  /* 0x0000007078007986 */ /* 0x0001e2000c101d04 */
[----:B------:R-:W-:Y:S01]  /*2c00*/  IADD3.X R125, R140, UR13, RZ, P3, !PT ;  /* 0x0000000d8c7d7c10 */ /* 0x000fe20009ffe4ff */
[C---:B------:R-:W-:Y:S01]  /*2c10*/  FMUL.FTZ R142, R157.reuse, R135 ;  /* 0x000000879d8e7220 */ /* 0x040fe20000410000 */
[----:B------:R-:W-:Y:S01]  /*2c20*/  SHF.R.U32.HI R141, RZ, 0x1c, R141 ;  /* 0x0000001cff8d7819 */ /* 0x000fe2000001168d */
[----:B------:R1:W-:Y:S01]  /*2c30*/  STG.E.128 desc[UR4][R122.64], R116 ;  /* 0x000000747a007986 */ /* 0x0003e2000c101d04 */
[----:B------:R-:W-:Y:S01]  /*2c40*/  IADD3 R126, P4, R146, UR10, RZ ;  /* 0x0000000a927e7c10 */ /* 0x000fe2000ff9e0ff */
        /* <DEDUP_REMOVED lines=9> */
[-C--:B------:R-:W-:Y:S01]  /*2ce0*/  FFMA.FTZ R156, R60, R149.reuse, R12 ;  /* 0x000000953c9c7223 */ /* 0x080fe2000001000c */
[----:B------:R2:W-:Y:S01]  /*2cf0*/  STG.E.128 desc[UR4][R124.64], R132 ;  /* 0x000000847c007986 */ /* 0x0005e2000c101d04 */
[----:B------:R-:W-:Y:S01]  /*2d00*/  FFMA.FTZ R131, R91, R150, R43 ;  /* 0x000000965b837223 */ /* 0x000fe2000001002b */
[----:B0-----:R-:W-:Y:S01]  /*2d10*/  IADD3 R112, P3, R146, UR12, RZ ;  /* 0x0000000c92707c10 */ /* 0x001fe2000ff7e0ff */
[----:B------:R-:W-:Y:S01]  /*2d20*/  FFMA.FTZ R121, R85, R152, R37 ;  /* 0x0000009855797223 */ /* 0x000fe20000010025 */
[----:B------:R-:W-:Y:S01]  /*2d30*/  FFMA.FTZ R120, R84, R149, R36 ;  /* 0x0000009554787223 */ /* 0x000fe20000010024 */
[----:B------:R0:W-:Y:S01]  /*2d40*/  STG.E.128 desc[UR4][R126.64], R156 ;  /* 0x0000009c7e007986 */ /* 0x0001e2000c101d04 */
[----:B-1----:R-:W-:Y:S01]  /*2d50*/  SHF.L.U32 R116, R143, 0x4, RZ ;  /* 0x000000048f747819 */ /* 0x002fe200000006ff */
[----:B------:R-:W-:Y:S01]  /*2d60*/  FFMA.FTZ R123, R87, R130, R39 ;  /* 0x00000082577b7223 */ /* 0x000fe20000010027 */
[----:B------:R-:W-:Y:S01]  /*2d70*/  IADD3.X R113, R141, UR13, RZ, P3, !PT ;  /* 0x0000000d8d717c10 */ /* 0x000fe20009ffe4ff */
[----:B------:R-:W-:Y:S01]  /*2d80*/  FFMA.FTZ R122, R86, R151, R38 ;  /* 0x00000097567a7223 */ /* 0x000fe20000010026 */
[----:B------:R-:W-:Y:S01]  /*2d90*/  IADD3 R114, P3, R116, UR10, RZ ;  /* 0x0000000a74727c10 */ /* 0x000fe2000ff7e0ff */
[----:B------:R-:W-:Y:S01]  /*2da0*/  FFMA.FTZ R130, R90, R161, R42 ;  /* 0x000000a15a827223 */ /* 0x000fe2000001002a */
[----:B------:R-:W-:Y:S01]  /*2db0*/  SHF.R.U32.HI R143, RZ, 0x1c, R143 ;  /* 0x0000001cff8f7819 */ /* 0x000fe2000001168f */
[-C--:B------:R-:W-:Y:S01]  /*2dc0*/  FFMA.FTZ R129, R89, R148.reuse, R41 ;  /* 0x0000009459817223 */ /* 0x080fe20000010029 */
[----:B------:R-:W-:Y:S01]  /*2dd0*/  IADD3 R116, P4, R116, UR12, RZ ;  /* 0x0000000c74747c10 */ /* 0x000fe2000ff9e0ff */
[----:B------:R1:W-:Y:S01]  /*2de0*/  STG.E.128 desc[UR4][R112.64], R120 ;  /* 0x0000007870007986 */ /* 0x0003e2000c101d04 */
[----:B------:R-:W-:Y:S01]  /*2df0*/  SHF.L.U32 R118, R144, 0x4, RZ ;  /* 0x0000000490767819 */ /* 0x000fe200000006ff */
[-C--:B------:R-:W-:Y:S01]  /*2e00*/  FFMA.FTZ R128, R88, R155.reuse, R40 ;  /* 0x0000009b58807223 */ /* 0x080fe20000010028 */
[----:B------:R-:W-:Y:S01]  /*2e10*/  IADD3.X R115, R143, UR11, RZ, P3, !PT ;  /* 0x0000000b8f737c10 */ /* 0x000fe20009ffe4ff */
[----:B--2---:R-:W-:Y:S01]  /*2e20*/  FFMA.FTZ R125, R65, R148, R17 ;  /* 0x00000094417d7223 */ /* 0x004fe20000010011 */
[----:B------:R-:W-:Y:S01]  /*2e30*/  IADD3.X R117, R143, UR13, RZ, P4, !PT ;  /* 0x0000000d8f757c10 */ /* 0x000fe2000a7fe4ff */
[----:B------:R-:W-:Y:S01]  /*2e40*/  FFMA.FTZ R124, R64, R155, R16 ;  /* 0x0000009b407c7223 */ /* 0x000fe20000010010 */
[----:B------:R-:W-:Y:S01]  /*2e50*/  SHF.R.U32.HI R144, RZ, 0x1c, R144 ;  /* 0x0000001cff907819 */ /* 0x000fe20000011690 */
[----:B0-----:R-:W-:Y:S01]  /*2e60*/  FFMA.FTZ R127, R67, R150, R19 ;  /* 0x00000096437f7223 */ /* 0x001fe20000010013 */
[----:B------:R-:W-:Y:S01]  /*2e70*/  FFMA.FTZ R126, R66, R161, R18 ;  /* 0x000000a1427e7223 */ /* 0x000fe20000010012 */
[----:B------:R-:W-:Y:S01]  /*2e80*/  SHF.L.U32 R0, R145, 0x4, RZ ;  /* 0x0000000491007819 */ /* 0x000fe200000006ff */
[----:B------:R-:W-:Y:S01]  /*2e90*/  FFMA.FTZ R135, R103, R142, R51 ;  /* 0x0000008e67877223 */ /* 0x000fe20000010033 */
[----:B------:R-:W-:Y:S01]  /*2ea0*/  SHF.R.U32.HI R145, RZ, 0x1c, R145 ;  /* 0x0000001cff917819 */ /* 0x000fe20000011691 */
[----:B------:R-:W-:Y:S01]  /*2eb0*/  FFMA.FTZ R134, R102, R169, R50 ;  /* 0x000000a966867223 */ /* 0x000fe20000010032 */
[----:B------:R0:W-:Y:S01]  /*2ec0*/  STG.E.128 desc[UR4][R114.64], R124 ;  /* 0x0000007c72007986 */ /* 0x0001e2000c101d04 */
[----:B------:R-:W-:Y:S01]  /*2ed0*/  FFMA.FTZ R133, R101, R162, R49 ;  /* 0x000000a265857223 */ /* 0x000fe20000010031 */
[----:B------:R-:W-:Y:S01]  /*2ee0*/  FFMA.FTZ R132, R100, R167, R48 ;  /* 0x000000a764847223 */ /* 0x000fe20000010030 */
[C---:B-1----:R-:W-:Y:S01]  /*2ef0*/  IADD3 R112, P4, R118.reuse, UR10, RZ ;  /* 0x0000000a76707c10 */ /* 0x042fe2000ff9e0ff */
[----:B------:R1:W-:Y:S01]  /*2f00*/  STG.E.128 desc[UR4][R116.64], R128 ;  /* 0x0000008074007986 */ /* 0x0003e2000c101d04 */
[----:B------:R-:W-:Y:S01]  /*2f10*/  IADD3 R118, P3, R118, UR12, RZ ;  /* 0x0000000c76767c10 */ /* 0x000fe2000ff7e0ff */
[----:B------:R-:W-:Y:S01]  /*2f20*/  FFMA.FTZ R123, R71, R160, R23 ;  /* 0x000000a0477b7223 */ /* 0x000fe20000010017 */
[----:B------:R-:W-:Y:S01]  /*2f30*/  IADD3.X R113, R144, UR11, RZ, P4, !PT ;  /* 0x0000000b90717c10 */ /* 0x000fe2000a7fe4ff */
[----:B------:R-:W-:Y:S01]  /*2f40*/  FFMA.FTZ R122, R70, R165, R22 ;  /* 0x000000a5467a7223 */ /* 0x000fe20000010016 */
[----:B------:R-:W-:Y:S01]  /*2f50*/  FFMA.FTZ R121, R69, R154, R21 ;  /* 0x0000009a45797223 */ /* 0x000fe20000010015 */
[----:B------:R-:W-:Y:S01]  /*2f60*/  FFMA.FTZ R120, R68, R163, R20 ;  /* 0x000000a344787223 */ /* 0x000fe20000010014 */
[----:B------:R-:W-:-:S02]  /*2f70*/  IADD3.X R119, R144, UR13, RZ, P3, !PT ;  /* 0x0000000d90777c10 */ /* 0x000fc40009ffe4ff */
[----:B------:R-:W-:Y:S02]  /*2f80*/  ISETP.GE.AND P3, PT, R136, UR15, PT ;  /* 0x0000000f88007c0c */ /* 0x000fe4000bf66270 */
[----:B------:R2:W-:Y:S01]  /*2f90*/  STG.E.128 desc[UR4][R112.64], R120 ;  /* 0x0000007870007986 */ /* 0x0005e2000c101d04 */
[----:B0-----:R-:W-:Y:S01]  /*2fa0*/  IADD3 R114, P4, R0, UR10, RZ ;  /* 0x0000000a00727c10 */ /* 0x001fe2000ff9e0ff */
[----:B------:R-:W-:Y:S01]  /*2fb0*/  FFMA.FTZ R127, R95, R160, R47 ;  /* 0x000000a05f7f7223 */ /* 0x000fe2000001002f */
[----:B------:R-:W-:Y:S01]  /*2fc0*/  FFMA.FTZ R126, R94, R165, R46 ;  /* 0x000000a55e7e7223 */ /* 0x000fe2000001002e */
[----:B------:R-:W-:Y:S01]  /*2fd0*/  FFMA.FTZ R125, R93, R154, R45 ;  /* 0x0000009a5d7d7223 */ /* 0x000fe2000001002d */
[----:B------:R-:W-:Y:S01]  /*2fe0*/  FFMA.FTZ R124, R92, R163, R44 ;  /* 0x000000a35c7c7223 */ /* 0x000fe2000001002c */
[----:B-1----:R-:W-:Y:S01]  /*2ff0*/  IADD3 R116, P6, R0, UR12, RZ ;  /* 0x0000000c00747c10 */ /* 0x002fe2000ffde0ff */
[----:B------:R-:W-:Y:S01]  /*3000*/  FFMA.FTZ R131, R75, R142, R27 ;  /* 0x0000008e4b837223 */ /* 0x000fe2000001001b */
[----:B------:R-:W-:Y:S01]  /*3010*/  IADD3.X R115, R145, UR11, RZ, P4, !PT ;  /* 0x0000000b91737c10 */ /* 0x000fe2000a7fe4ff */
[----:B------:R-:W-:Y:S01]  /*3020*/  FFMA.FTZ R130, R74, R169, R26 ;  /* 0x000000a94a827223 */ /* 0x000fe2000001001a */
[----:B------:R-:W-:Y:S01]  /*3030*/  FFMA.FTZ R129, R73, R162, R25 ;  /* 0x000000a249817223 */ /* 0x000fe20000010019 */
[----:B------:R-:W-:Y:S01]  /*3040*/  FFMA.FTZ R128, R72, R167, R24 ;  /* 0x000000a748807223 */ /* 0x000fe20000010018 */
[----:B------:R-:W-:Y:S01]  /*3050*/  IADD3.X R117, R145, UR13, RZ, P6, !PT ;  /* 0x0000000d91757c10 */ /* 0x000fe2000b7fe4ff */
[----:B------:R2:W-:Y:S01]  /*3060*/  STG.E.128 desc[UR4][R118.64], R124 ;  /* 0x0000007c76007986 */ /* 0x0005e2000c101d04 */
[----:B------:R-:W-:-:S03]  /*3070*/  SEL R0, RZ, 0x1, P2 ;  /* 0x00000001ff007807 */ /* 0x000fc60001000000 */
[----:B------:R2:W-:Y:S04]  /*3080*/  STG.E.128 desc[UR4][R114.64], R128 ;  /* 0x0000008072007986 */ /* 0x0005e8000c101d04 */
[----:B------:R2:W-:Y:S01]  /*3090*/  STG.E.128 desc[UR4][R116.64], R132 ;  /* 0x0000008474007986 */ /* 0x0005e2000c101d04 */
[----:B------:R-:W-:Y:S05]  /*30a0*/  @!P3 BRA `(.L_x_18585) ;  /* 0xffffffd40058b947 */ /* 0x000fea000383ffff */
[----:B------:R-:W-:Y:S05]  /*30b0*/  EXIT ;  /* 0x000000000000794d */ /* 0x000fea0003800000 */
.L_x_18584:
[----:B------:R-:W-:Y:S01]  /*30c0*/  HFMA2.MMA R155, -RZ, RZ, 0, 5.9604644775390625e-08 ;  /* 0x00000001ff9b7435 */ /* 0x000fe200000001ff */
[----:B------:R-:W-:Y:S02]  /*30d0*/  MOV R156, R0 ;  /* 0x00000000009c7202 */ /* 0x000fe40000000f00 */
[----:B------:R-:W-:Y:S02]  /*30e0*/  MOV R158, 0x1f ;  /* 0x0000001f009e7802 */ /* 0x000fe40000000f00 */
[----:B------:R-:W-:-:S07]  /*30f0*/  MOV R153, 0xffffffff ;  /* 0xffffffff00997802 */ /* 0x000fce0000000f00 */
[----:B------:R-:W-:Y:S05]  /*3100*/  WARPSYNC.COLLECTIVE R153, `(.L_x_18586) ;  /* 0x0000000099087348 */ /* 0x000fea0003c00000 */
[----:B------:R0:W1:Y:S02]  /*3110*/  SHFL.BFLY P4, R154, R156, R155, R158 ;  /* 0x0c00009b9c9a7389 */ /* 0x000064000008009e */
[----:B01----:R-:W-:Y:S01]  /*3120*/  ENDCOLLECTIVE ;  /* 0x000000000000791b */ /* 0x003fe20003800000 */
.L_x_18586:
[----:B------:R-:W-:Y:S01]  /*3130*/  HFMA2.MMA R155, -RZ, RZ, 0, 1.1920928955078125e-07 ;  /* 0x00000002ff9b7435 */ /* 0x000fe200000001ff */
[----:B------:R-:W-:-:S05]  /*3140*/  MOV R147, R154 ;  /* 0x0000009a00937202 */ /* 0x000fca0000000f00 */
[----:B------:R-:W-:-:S05]  /*3150*/  FADD.FTZ R147, R0, R147 ;  /* 0x0000009300937221 */ /* 0x000fca0000010000 */
[----:B------:R-:W-:-:S07]  /*3160*/  MOV R156, R147 ;  /* 0x00000093009c7202 */ /* 0x000fce0000000f00 */
[----:B------:R-:W-:Y:S05]  /*3170*/  WARPSYNC.COLLECTIVE R153, `(.L_x_18587) ;  /* 0x0000000099087348 */ /* 0x000fea0003c00000 */
[----:B------:R0:W1:Y:S02]  /*3180*/  SHFL.BFLY P4, R154, R156, R155, R158 ;  /* 0x0c00009b9c9a7389 */ /* 0x000064000008009e */
[----:B01----:R-:W-:Y:S01]  /*3190*/  ENDCOLLECTIVE ;  /* 0x000000000000791b */ /* 0x003fe20003800000 */
.L_x_18587:
[----:B------:R-:W-:Y:S01]  /*31a0*/  HFMA2.MMA R155, -RZ, RZ, 0, 2.384185791015625e-07 ;  /* 0x00000004ff9b7435 */ /* 0x000fe200000001ff */
[----:B------:R-:W-:-:S05]  /*31b0*/  MOV R146, R154 ;  /* 0x0000009a00927202 */ /* 0x000fca0000000f00 */
[----:B------:R-:W-:-:S05]  /*31c0*/  FADD.FTZ R149, R147, R146 ;  /* 0x0000009293957221 */ /* 0x000fca0000010000 */
[----:B------:R-:W-:-:S07]  /*31d0*/  MOV R156, R149 ;  /* 0x00000095009c7202 */ /* 0x000fce0000000f00 */
[----:B------:R-:W-:Y:S05]  /*31e0*/  WARPSYNC.COLLECTIVE R153, `(.L_x_18588) ;  /* 0x0000000099087348 */ /* 0x000fea0003c00000 */
[----:B------:R0:W1:Y:S02]  /*31f0*/  SHFL.BFLY P4, R154, R156, R155, R158 ;  /* 0x0c00009b9c9a7389 */ /* 0x000064000008009e */
[----:B01----:R-:W-:Y:S01]  /*3200*/  ENDCOLLECTIVE ;  /* 0x000000000000791b */ /* 0x003fe20003800000 */
.L_x_18588:
[----:B------:R-:W-:Y:S01]  /*3210*/  HFMA2.MMA R155, -RZ, RZ, 0, 4.76837158203125e-07 ;  /* 0x00000008ff9b7435 */ /* 0x000fe200000001ff */
[----:B------:R-:W-:-:S05]  /*3220*/  MOV R146, R154 ;  /* 0x0000009a00927202 */ /* 0x000fca0000000f00 */
[----:B------:R-:W-:-:S05]  /*3230*/  FADD.FTZ R150, R149, R146 ;  /* 0x0000009295967221 */ /* 0x000fca0000010000 */
[----:B------:R-:W-:-:S07]  /*3240*/  MOV R156, R150 ;  /* 0x00000096009c7202 */ /* 0x000fce0000000f00 */
[----:B------:R-:W-:Y:S05]  /*3250*/  WARPSYNC.COLLECTIVE R153, `(.L_x_18589) ;  /* 0x0000000099087348 */ /* 0x000fea0003c00000 */
[----:B------:R0:W1:Y:S02]  /*3260*/  SHFL.BFLY P4, R154, R156, R155, R158 ;  /* 0x0c00009b9c9a7389 */ /* 0x000064000008009e */
[----:B01----:R-:W-:Y:S01]  /*3270*/  ENDCOLLECTIVE ;  /* 0x000000000000791b */ /* 0x003fe20003800000 */
.L_x_18589:
[----:B------:R-:W-:Y:S01]  /*3280*/  HFMA2.MMA R155, -RZ, RZ, 0, 9.5367431640625e-07 ;  /* 0x00000010ff9b7435 */ /* 0x000fe200000001ff */
[----:B------:R-:W-:-:S05]  /*3290*/  MOV R151, R154 ;  /* 0x0000009a00977202 */ /* 0x000fca0000000f00 */
[----:B------:R-:W-:-:S05]  /*32a0*/  FADD.FTZ R151, R150, R151 ;  /* 0x0000009796977221 */ /* 0x000fca0000010000 */
[----:B------:R-:W-:-:S07]  /*32b0*/  MOV R156, R151 ;  /* 0x00000097009c7202 */ /* 0x000fce0000000f00 */
[----:B------:R-:W-:Y:S05]  /*32c0*/  WARPSYNC.COLLECTIVE R153, `(.L_x_18590) ;  /* 0x0000000099087348 */ /* 0x000fea0003c00000 */
[----:B------:R0:W1:Y:S02]  /*32d0*/  SHFL.BFLY P4, R154, R156, R155, R158 ;  /* 0x0c00009b9c9a7389 */ /* 0x000064000008009e */
[----:B01----:R-:W-:Y:S01]  /*32e0*/  ENDCOLLECTIVE ;  /* 0x000000000000791b */ /* 0x003fe20003800000 */
.L_x_18590:
        /* <DEDUP_REMOVED lines=56> */
.L_x_18591:
[----:B------:R-:W-:Y:S01]  /*3670*/  HFMA2.MMA R155, -RZ, RZ, 0, 1.1920928955078125e-07 ;  /* 0x00000002ff9b7435 */ /* 0x000fe200000001ff */
[----:B------:R-:W-:-:S05]  /*3680*/  MOV R147, R154 ;  /* 0x0000009a00937202 */ /* 0x000fca0000000f00 */
[----:B------:R-:W-:-:S05]  /*3690*/  FADD.FTZ R147, R0, R147 ;  /* 0x0000009300937221 */ /* 0x000fca0000010000 */
[----:B------:R-:W-:-:S07]  /*36a0*/  MOV R156, R147 ;  /* 0x00000093009c7202 */ /* 0x000fce0000000f00 */
[----:B------:R-:W-:Y:S05]  /*36b0*/  WARPSYNC.COLLECTIVE R153, `(.L_x_18592) ;  /* 0x0000000099087348 */ /* 0x000fea0003c00000 */
[----:B------:R0:W1:Y:S02]  /*36c0*/  SHFL.BFLY P4, R154, R156, R155, R158 ;  /* 0x0c00009b9c9a7389 */ /* 0x000064000008009e */
[----:B01----:R-:W-:Y:S01]  /*36d0*/  ENDCOLLECTIVE ;  /* 0x000000000000791b */ /* 0x003fe20003800000 */
.L_x_18592:
[----:B------:R-:W-:Y:S01]  /*36e0*/  HFMA2.MMA R155, -RZ, RZ, 0, 2.384185791015625e-07 ;  /* 0x00000004ff9b7435 */ /* 0x000fe200000001ff */
[----:B------:R-:W-:-:S05]  /*36f0*/  MOV R150, R154 ;  /* 0x0000009a00967202 */ /* 0x000fca0000000f00 */
[----:B------:R-:W-:-:S05]  /*3700*/  FADD.FTZ R150, R147, R150 ;  /* 0x0000009693967221 */ /* 0x000fca0000010000 */
[----:B------:R-:W-:-:S07]  /*3710*/  MOV R156, R150 ;  /* 0x00000096009c7202 */ /* 0x000fce0000000f00 */
[----:B------:R-:W-:Y:S05]  /*3720*/  WARPSYNC.COLLECTIVE R153, `(.L_x_18593) ;  /* 0x0000000099087348 */ /* 0x000fea0003c00000 */
[----:B------:R0:W1:Y:S02]  /*3730*/  SHFL.BFLY P4, R154, R156, R155, R158 ;  /* 0x0c00009b9c9a7389 */ /* 0x000064000008009e */
[----:B01----:R-:W-:Y:S01]  /*3740*/  ENDCOLLECTIVE ;  /* 0x000000000000791b */ /* 0x003fe20003800000 */
.L_x_18593:
[----:B------:R-:W-:Y:S01]  /*3750*/  HFMA2.MMA R155, -RZ, RZ, 0, 4.76837158203125e-07 ;  /* 0x00000008ff9b7435 */ /* 0x000fe200000001ff */
[----:B------:R-:W-:-:S05]  /*3760*/  MOV R149, R154 ;  /* 0x0000009a00957202 */ /* 0x000fca0000000f00 */
[----:B------:R-:W-:-:S05]  /*3770*/  FADD.FTZ R149, R150, R149 ;  /* 0x0000009596957221 */ /* 0x000fca0000010000 */
[----:B------:R-:W-:-:S07]  /*3780*/  MOV R156, R149 ;  /* 0x00000095009c7202 */ /* 0x000fce0000000f00 */
[----:B------:R-:W-:Y:S05]  /*3790*/  WARPSYNC.COLLECTIVE R153, `(.L_x_18594) ;  /* 0x0000000099087348 */ /* 0x000fea0003c00000 */
[----:B------:R0:W1:Y:S02]  /*37a0*/  SHFL.BFLY P4, R154, R156, R155, R158 ;  /* 0x0c00009b9c9a7389 */ /* 0x000064000008009e */
[----:B01----:R-:W-:Y:S01]  /*37b0*/  ENDCOLLECTIVE ;  /* 0x000000000000791b */ /* 0x003fe20003800000 */
.L_x_18594:
[----:B------:R-:W-:Y:S01]  /*37c0*/  HFMA2.MMA R155, -RZ, RZ, 0, 9.5367431640625e-07 ;  /* 0x00000010ff9b7435 */ /* 0x000fe200000001ff */
[----:B------:R-:W-:-:S05]  /*37d0*/  MOV R152, R154 ;  /* 0x0000009a00987202 */ /* 0x000fca0000000f00 */
[----:B------:R-:W-:-:S05]  /*37e0*/  FADD.FTZ R152, R149, R152 ;  /* 0x0000009895987221 */ /* 0x000fca0000010000 */
[----:B------:R-:W-:-:S07]  /*37f0*/  MOV R156, R152 ;  /* 0x00000098009c7202 */ /* 0x000fce0000000f00 */
[----:B------:R-:W-:Y:S05]  /*3800*/  WARPSYNC.COLLECTIVE R153, `(.L_x_18595) ;  /* 0x0000000099087348 */ /* 0x000fea0003c00000 */
[----:B------:R0:W1:Y:S02]  /*3810*/  SHFL.BFLY P4, R154, R156, R155, R158 ;  /* 0x0c00009b9c9a7389 */ /* 0x000064000008009e */
[----:B01----:R-:W-:Y:S01]  /*3820*/  ENDCOLLECTIVE ;  /* 0x000000000000791b */ /* 0x003fe20003800000 */
.L_x_18595:
[----:B------:R-:W-:Y:S01]  /*3830*/  MOV R151, R154 ;  /* 0x0000009a00977202 */ /* 0x000fe20000000f00 */
[----:B------:R-:W-:Y:S06]  /*3840*/  BRA `(.L_x_18596) ;  /* 0xffffffe800787947 */ /* 0x000fec000383ffff */
.L_x_18597:
        /* <DEDUP_REMOVED lines=11> */
.L_x_20613:


//--------------------- .text._ZN10layer_norm31ln_parallel_residual_fwd_kernelINS_13Kernel_traitsIfffffjLj6144ELj1ELj1ELj8ELj16ENS_18Kernel_traits_baseILj6144EfffffjLj256EEEEELb0ELb1ELb0EEEvNS_9FwdParamsE --------------------------
	.section	.text._ZN10layer_norm31ln_parallel_residual_fwd_kernelINS_13Kernel_traitsIfffffjLj6144ELj1ELj1ELj8ELj16ENS_18Kernel_traits_baseILj6144EfffffjLj256EEEEELb0ELb1ELb0EEEvNS_9FwdParamsE,"ax",@progbits
	.align	128
        .global         _ZN10layer_norm31ln_parallel_residual_fwd_kernelINS_13Kernel_traitsIfffffjLj6144ELj1ELj1ELj8ELj16ENS_18Kernel_traits_baseILj6144EfffffjLj256EEEEELb0ELb1ELb0EEEvNS_9FwdParamsE
        .type           _ZN10layer_norm31ln_parallel_residual_fwd_kernelINS_13Kernel_traitsIfffffjLj6144ELj1ELj1ELj8ELj16ENS_18Kernel_traits_baseILj6144EfffffjLj256EEEEELb0ELb1ELb0EEEvNS_9FwdParamsE,@function
        .size           _ZN10layer_norm31ln_parallel_residual_fwd_kernelINS_13Kernel_traitsIfffffjLj6144ELj1ELj1ELj8ELj16ENS_18Kernel_traits_baseILj6144EfffffjLj256EEEEELb0ELb1ELb0EEEvNS_9FwdParamsE,(.L_x_20614 - _ZN10layer_norm31ln_parallel_residual_fwd_kernelINS_13Kernel_traitsIfffffjLj6144ELj1ELj1ELj8ELj16ENS_18Kernel_traits_baseILj6144EfffffjLj256EEEEELb0ELb1ELb0EEEvNS_9FwdParamsE)
        .other          _ZN10layer_norm31ln_parallel_residual_fwd_kernelINS_13Kernel_traitsIfffffjLj6144ELj1ELj1ELj8ELj16ENS_18Kernel_traits_baseILj6144EfffffjLj256EEEEELb0ELb1ELb0EEEvNS_9FwdParamsE,@"STO_CUDA_ENTRY STV_DEFAULT"
_ZN10layer_norm31ln_parallel_residual_fwd_kernelINS_13Kernel_traitsIfffffjLj6144ELj1ELj1ELj8ELj16ENS_18Kernel_traits_baseILj6144EfffffjLj256EEEEELb0ELb1ELb0EEEvNS_9FwdParamsE:
.text._ZN10layer_norm31ln_parallel_residual_fwd_kernelINS_13Kernel_traitsIfffffjLj6144ELj1ELj1ELj8ELj16ENS_18Kernel_traits_baseILj6144EfffffjLj256EEEEELb0ELb1ELb0EEEvNS_9FwdParamsE:
        /* <DEDUP_REMOVED lines=22> */
[----:B------:R-:W0:Y:S01]  /*0160*/  LDC.64 R44, c[0x0][0x260] ;  /* 0x00009800ff2c7b82 */ /* 0x000e220000000a00 */
[----:B------:R-:W-:Y:S01]  /*0170*/  ULDC.64 UR6, c[0x0][0x2c8] ;  /* 0x0000b20000067ab9 */ /* 0x000fe20000000a00 */
[----:B------:R-:W-:Y:S02]  /*0180*/  CS2R R50, SRZ ;  /* 0x0000000000327805 */ /* 0x000fe4000001ff00 */
[----:B------:R-:W-:Y:S02]  /*0190*/  ISETP.NE.U32.AND P0, PT, RZ, UR6, PT ;  /* 0x00000006ff007c0c */ /* 0x000fe4000bf05070 */
[----:B------:R-:W-:Y:S02]  /*01a0*/  CS2R R48, SRZ ;  /* 0x0000000000307805 */ /* 0x000fe4000001ff00 */
[----:B------:R-:W-:-:S13]  /*01b0*/  ISETP.NE.AND.EX P0, PT, RZ, UR7, PT, P0 ;  /* 0x00000007ff007c0c */ /* 0x000fda000bf05300 */
[C---:B------:R-:W-:Y:S01]  /*01c0*/  @P0 LEA R2, P2, R7.reuse, UR6, 0x4 ;  /* 0x0000000607020c11 */ /* 0x040fe2000f8420ff */
[----:B0-----:R-:W-:-:S03]  /*01d0*/  IMAD.WIDE.U32 R44, R7, 0x10, R44 ;  /* 0x00000010072c7825 */ /* 0x001fc600078e002c */
[----:B------:R-:W-:-:S03]  /*01e0*/  @P0 LEA.HI.X R3, R7, UR7, RZ, 0x4, P2 ;  /* 0x0000000707030c11 */ /* 0x000fc600090f24ff */
[----:B------:R-:W5:Y:S04]  /*01f0*/  LDG.E.128 R44, desc[UR4][R44.64] ;  /* 0x000000042c2c7981 */ /* 0x000f68000c1e1d00 */
[----:B------:R0:W5:Y:S01]  /*0200*/  @P0 LDG.E.128 R48, desc[UR4][R2.64] ;  /* 0x0000000402300981 */ /* 0x000162000c1e1d00 */
[----:B------:R-:W-:-:S07]  /*0210*/  LOP3.LUT R7, R7, 0x100, RZ, 0xfc, !PT ;  /* 0x0000010007077812 */ /* 0x000fce00078efcff */
.L_x_18599:
[----:B------:R-:W-:Y:S05]  /*0220*/  BSYNC B0 ;  /* 0x0000000000007941 */ /* 0x000fea0003800000 */
.L_x_18598:
[----:B------:R-:W-:Y:S04]  /*0230*/  BSSY B0, `(.L_x_18600) ;  /* 0x000000e000007945 */ /* 0x000fe80003800000 */
[----:B------:R-:W-:Y:S05]  /*0240*/  @!P6 BRA `(.L_x_18601) ;  /* 0x000000000030e947 */ /* 0x000fea0003800000 */
[----:B------:R-:W1:Y:S01]  /*0250*/  LDC.64 R4, c[0x0][0x260] ;  /* 0x00009800ff047b82 */ /* 0x000e620000000a00 */
[----:B------:R-:W-:Y:S01]  /*0260*/  ULDC.64 UR6, c[0x0][0x2c8] ;  /* 0x0000b20000067ab9 */ /* 0x000fe20000000a00 */
[----:B------:R-:W-:Y:S02]  /*0270*/  CS2R R42, SRZ ;  /* 0x00000000002a7805 */ /* 0x000fe4000001ff00 */
[----:B------:R-:W-:Y:S02]  /*0280*/  ISETP.NE.U32.AND P0, PT, RZ, UR6, PT ;  /* 0x00000006ff007c0c */ /* 0x000fe4000bf05070 */
[----:B------:R-:W-:Y:S02]  /*0290*/  CS2R R40, SRZ ;  /* 0x0000000000287805 */ /* 0x000fe4000001ff00 */
[----:B------:R-:W-:-:S13]  /*02a0*/  ISETP.NE.AND.EX P0, PT, RZ, UR7, PT, P0 ;  /* 0x00000007ff007c0c */ /* 0x000fda000bf05300 */
[----:B0-----:R-:W-:-:S04]  /*02b0*/  @P0 LEA R2, P2, R7, UR6, 0x4 ;  /* 0x0000000607020c11 */ /* 0x001fc8000f8420ff */
[C---:B------:R-:W-:Y:S01]  /*02c0*/  @P0 LEA.HI.X R3, R7.reuse, UR7, RZ, 0x4, P2 ;  /* 0x0000000707030c11 */ /* 0x040fe200090f24ff */
[----:B-1----:R-:W-:-:S04]  /*02d0*/  IMAD.WIDE.U32 R4, R7, 0x10, R4 ;  /* 0x0000001007047825 */ /* 0x002fc800078e0004 */
[----:B------:R1:W5:Y:S04]  /*02e0*/  @P0 LDG.E.128 R40, desc[UR4][R2.64] ;  /* 0x0000000402280981 */ /* 0x000368000c1e1d00 */
[----:B------:R1:W5:Y:S01]  /*02f0*/  LDG.E.128 R36, desc[UR4][R4.64] ;  /* 0x0000000404247981 */ /* 0x000362000c1e1d00 */
[----:B------:R-:W-:-:S07]  /*0300*/  IADD3 R7, R7, 0x100, RZ ;  /* 0x0000010007077810 */ /* 0x000fce0007ffe0ff */
.L_x_18601:
[----:B------:R-:W-:Y:S05]  /*0310*/  BSYNC B0 ;  /* 0x0000000000007941 */ /* 0x000fea0003800000 */
.L_x_18600:
[----:B------:R-:W-:Y:S04]  /*0320*/  BSSY B0, `(.L_x_18602) ;  /* 0x000000e000007945 */ /* 0x000fe80003800000 */
[----:B------:R-:W-:Y:S05]  /*0330*/  @!P5 BRA `(.L_x_18603) ;  /* 0x000000000030d947 */ /* 0x000fea0003800000 */
[----:B-1----:R-:W1:Y:S01]  /*0340*/  LDC.64 R4, c[0x0][0x260] ;  /* 0x00009800ff047b82 */ /* 0x002e620000000a00 */
        /* <DEDUP_REMOVED lines=11> */
.L_x_18603:
[----:B------:R-:W-:Y:S05]  /*0400*/  BSYNC B0 ;  /* 0x0000000000007941 */ /* 0x000fea0003800000 */
.L_x_18602:
[----:B------:R-:W-:Y:S04]  /*0410*/  BSSY B0, `(.L_x_18604) ;  /* 0x000000e000007945 */ /* 0x000fe80003800000 */
[----:B------:R-:W-:Y:S05]  /*0420*/  @!P4 BRA `(.L_x_18605) ;  /* 0x000000000030c947 */ /* 0x000fea0003800000 */
[----:B-12---:R-:W1:Y:S01]  /*0430*/  LDC.64 R4, c[0x0][0x260] ;  /* 0x00009800ff047b82 */ /* 0x006e620000000a00 */
        /* <DEDUP_REMOVED lines=11> */
.L_x_18605:
[----:B------:R-:W-:Y:S05]  /*04f0*/  BSYNC B0 ;  /* 0x0000000000007941 */ /* 0x000fea0003800000 */
.L_x_18604:
[----:B------:R-:W-:Y:S04]  /*0500*/  BSSY B0, `(.L_x_18606) ;  /* 0x000000e000007945 */ /* 0x000fe80003800000 */
[----:B------:R-:W-:Y:S05]  /*0510*/  @!P3 BRA `(.L_x_18607) ;  /* 0x000000000030b947 */ /* 0x000fea0003800000 */
[----:B-123--:R-:W1:Y:S01]  /*0520*/  LDC.64 R4, c[0x0][0x260] ;  /* 0x00009800ff047b82 */ /* 0x00ee620000000a00 */
        /* <DEDUP_REMOVED lines=11> */
.L_x_18607:
[----:B------:R-:W-:Y:S05]  /*05e0*/  BSYNC B0 ;  /* 0x0000000000007941 */ /* 0x000fea0003800000 */
.L_x_18606:
[----:B------:R-:W-:Y:S01]  /*05f0*/  ISETP.GE.U32.AND P0, PT, R94, 0x600, PT ;  /* 0x000006005e00780c */ /* 0x000fe20003f06070 */
[----:B------:R-:W-:Y:S03]  /*0600*/  BSSY B0, `(.L_x_18608) ;  /* 0x000000e000007945 */ /* 0x000fe60003800000 */
[----:B01234-:R-:W-:-:S09]  /*0610*/  P2R R2, PR, RZ, 0x1 ;  /* 0x00000001ff027803 */ /* 0x01ffd20000000000 */
[----:B------:R-:W-:Y:S05]  /*0620*/  @!P0 BRA `(.L_x_18609) ;  /* 0x00000000002c8947 */ /* 0x000fea0003800000 */
        /* <DEDUP_REMOVED lines=10> */
[----:B------:R0:W5:Y:S02]  /*06d0*/  @P0 LDG.E.128 R8, desc[UR4][R2.64] ;  /* 0x0000000402080981 */ /* 0x000164000c1e1d00 */
.L_x_18609:
[----:B------:R-:W-:Y:S05]  /*06e0*/  BSYNC B0 ;  /* 0x0000000000007941 */ /* 0x000fea0003800000 */
.L_x_18608:
[----:B------:R-:W1:Y:S01]  /*06f0*/  S2UR UR6, SR_CTAID.X ;  /* 0x00000000000679c3 */ /* 0x000e620000002500 */
[----:B------:R-:W-:Y:S02]  /*0700*/  ULDC.64 UR8, c[0x0][0x230] ;  /* 0x00008c0000087ab9 */ /* 0x000fe40000000a00 */
[----:B------:R-:W-:-:S04]  /*0710*/  LOP3.LUT P0, RZ, R52, UR8, RZ, 0xfc, !PT ;  /* 0x0000000834ff7c12 */ /* 0x000fc8000f80fcff */
[----:B------:R-:W-:Y:S02]  /*0720*/  LOP3.LUT P0, RZ, R53, UR9, RZ, 0xfc, P0 ;  /* 0x0000000935ff7c12 */ /* 0x000fe4000800fcff */
[----:B-1----:R-:W-:Y:S01]  /*0730*/  LEA.HI R92, R95, UR6, RZ, 0x18 ;  /* 0x000000065f5c7c11 */ /* 0x002fe2000f8fc0ff */
        /* <DEDUP_REMOVED lines=23> */
[----:B------:R-:W-:Y:S02]  /*08b0*/  ISETP.NE.AND P2, PT, RZ, UR6, PT ;  /* 0x00000006ff007c0c */ /* 0x000fe4000bf45270 */
[----:B------:R-:W0:Y:S01]  /*08c0*/  MUFU.RCP R3, R3 ;  /* 0x0000000300037308 */ /* 0x000e220000001000 */
[----:B------:R-:W-:Y:S01]  /*08d0*/  IADD3 R2, R0, R53, RZ ;  /* 0x0000003500027210 */ /* 0x000fe20007ffe0ff */
[----:B------:R-:W-:Y:S01]  /*08e0*/  HFMA2.MMA R0, -RZ, RZ, 0, 5.9604644775390625e-08 ;  /* 0x00000001ff007435 */ /* 0x000fe200000001ff */
[----:B------:R-:W-:Y:S02]  /*08f0*/  P2R R98, PR, RZ, 0x4 ;  /* 0x00000004ff627803 */ /* 0x000fe40000000000 */
[----:B------:R-:W-:-:S08]  /*0900*/  SHF.L.U32 R2, R2, 0x2, RZ ;  /* 0x0000000202027819 */ /* 0x000fd000000006ff */
.L_x_18731:
[----:B-1234-:R-:W-:Y:S01]  /*0910*/  IMAD R88, R92, UR10, RZ ;  /* 0x0000000a5c587c24 */ /* 0x01efe2000f8e02ff */
[----:B------:R-:W-:Y:S04]  /*0920*/  BSSY B0, `(.L_x_18610) ;  /* 0x0000046000007945 */ /* 0x000fe80003800000 */
[----:B------:R-:W-:-:S04]  /*0930*/  SHF.R.S32.HI R89, RZ, 0x1f, R88 ;  /* 0x0000001fff597819 */ /* 0x000fc80000011458 */
[----:B------:R-:W-:-:S04]  /*0940*/  LEA.HI R88, R89, R88, RZ, 0x2 ;  /* 0x0000005859587211 */ /* 0x000fc800078f10ff */
[----:B------:R-:W-:-:S04]  /*0950*/  LEA.HI.SX32 R96, R88, R93, 0x1e ;  /* 0x0000005d58607211 */ /* 0x000fc800078ff2ff */
[----:B------:R-:W-:Y:S01]  /*0960*/  MOV R88, R96 ;  /* 0x0000006000587202 */ /* 0x000fe20000000f00 */
[----:B------:R-:W-:Y:S06]  /*0970*/  @!P1 BRA `(.L_x_18611) ;  /* 0x0000000400009947 */ /* 0x000fec0003800000 */
        /* <DEDUP_REMOVED lines=21> */
.L_x_18613:
[----:B-----5:R-:W-:Y:S01]  /*0ad0*/  FADD.FTZ R56, R60, R56 ;  /* 0x000000383c387221 */ /* 0x020fe20000010000 */
[----:B------:R-:W-:Y:S06]  /*0ae0*/  BRA `(.L_x_18614) ;  /* 0x0000000000087947 */ /* 0x000fec0003800000 */
.L_x_18612:
[----:B-----5:R-:W-:-:S04]  /*0af0*/  FADD.FTZ R56, R52, R56 ;  /* 0x0000003834387221 */ /* 0x020fc80000010000 */
[----:B------:R-:W-:-:S07]  /*0b00*/  @P2 FADD.FTZ R56, R60, R56 ;  /* 0x000000383c382221 */ /* 0x000fce0000010000 */
.L_x_18614:
[----:B-----5:R-:W-:-:S07]  /*0b10*/  MOV R64, R56 ;  /* 0x0000003800407202 */ /* 0x020fce0000000f00 */
.L_x_18615:
[----:B------:R-:W-:Y:S05]  /*0b20*/  @P3 BRA `(.L_x_18616) ;  /* 0x00000000001c3947 */ /* 0x000fea0003800000 */
[----:B------:R-:W-:-:S04]  /*0b30*/  ISETP.NE.U32.AND P4, PT, RZ, UR14, PT ;  /* 0x0000000eff007c0c */ /* 0x000fc8000bf85070 */
[----:B------:R-:W-:-:S13]  /*0b40*/  ISETP.NE.AND.EX P4, PT, RZ, UR15, PT, P4 ;  /* 0x0000000fff007c0c */ /* 0x000fda000bf85340 */
[----:B------:R-:W-:Y:S05]  /*0b50*/  @P4 BRA `(.L_x_18617) ;  /* 0x0000000000084947 */ /* 0x000fea0003800000 */
[----:B------:R-:W-:Y:S05]  /*0b60*/  @P0 BRA `(.L_x_18618) ;  /* 0x0000000000140947 */ /* 0x000fea0003800000 */
[----:B------:R-:W-:Y:S05]  /*0b70*/  BRA `(.L_x_18619) ;  /* 0x0000000000147947 */ /* 0x000fea0003800000 */
.L_x_18617:
[----:B-----5:R-:W-:Y:S01]  /*0b80*/  FADD.FTZ R57, R61, R57 ;  /* 0x000000393d397221 */ /* 0x020fe20000010000 */
[----:B------:R-:W-:Y:S06]  /*0b90*/  BRA `(.L_x_18618) ;  /* 0x0000000000087947 */ /* 0x000fec0003800000 */
.L_x_18616:
[----:B-----5:R-:W-:-:S04]  /*0ba0*/  FADD.FTZ R57, R53, R57 ;  /* 0x0000003935397221 */ /* 0x020fc80000010000 */
[----:B------:R-:W-:-:S07]  /*0bb0*/  @P2 FADD.FTZ R57, R61, R57 ;  /* 0x000000393d392221 */ /* 0x000fce0000010000 */
.L_x_18618:
[----:B-----5:R-:W-:-:S07]  /*0bc0*/  MOV R65, R57 ;  /* 0x0000003900417202 */ /* 0x020fce0000000f00 */
.L_x_18619:
[----:B------:R-:W-:Y:S05]  /*0bd0*/  @P3 BRA `(.L_x_18620) ;  /* 0x00000000001c3947 */ /* 0x000fea0003800000 */
[----:B------:R-:W-:-:S04]  /*0be0*/  ISETP.NE.U32.AND P4, PT, RZ, UR14, PT ;  /* 0x0000000eff007c0c */ /* 0x000fc8000bf85070 */
[----:B------:R-:W-:-:S13]  /*0bf0*/  ISETP.NE.AND.EX P4, PT, RZ, UR15, PT, P4 ;  /* 0x0000000fff007c0c */ /* 0x000fda000bf85340 */
[----:B------:R-:W-:Y:S05]  /*0c00*/  @P4 BRA `(.L_x_18621) ;  /* 0x0000000000084947 */ /* 0x000fea0003800000 */
[----:B------:R-:W-:Y:S05]  /*0c10*/  @P0 BRA `(.L_x_18622) ;  /* 0x0000000000140947 */ /* 0x000fea0003800000 */
[----:B------:R-:W-:Y:S05]  /*0c20*/  BRA `(.L_x_18623) ;  /* 0x0000000000147947 */ /* 0x000fea0003800000 */
.L_x_18621:
[----:B-----5:R-:W-:Y:S01]  /*0c30*/  FADD.FTZ R58, R62, R58 ;  /* 0x0000003a3e3a7221 */ /* 0x020fe20000010000 */
[----:B------:R-:W-:Y:S06]  /*0c40*/  BRA `(.L_x_18622) ;  /* 0x0000000000087947 */ /* 0x000fec0003800000 */
.L_x_18620:
[----:B-----5:R-:W-:-:S04]  /*0c50*/  FADD.FTZ R58, R54, R58 ;  /* 0x0000003a363a7221 */ /* 0x020fc80000010000 */
[----:B------:R-:W-:-:S07]  /*0c60*/  @P2 FADD.FTZ R58, R62, R58 ;  /* 0x0000003a3e3a2221 */ /* 0x000fce0000010000 */
.L_x_18622:
[----:B-----5:R-:W-:-:S07]  /*0c70*/  MOV R66, R58 ;  /* 0x0000003a00427202 */ /* 0x020fce0000000f00 */
.L_x_18623:
[----:B------:R-:W-:Y:S05]  /*0c80*/  @P3 BRA `(.L_x_18624) ;  /* 0x00000000001c3947 */ /* 0x000fea0003800000 */
[----:B------:R-:W-:-:S04]  /*0c90*/  ISETP.NE.U32.AND P2, PT, RZ, UR14, PT ;  /* 0x0000000eff007c0c */ /* 0x000fc8000bf45070 */
[----:B------:R-:W-:-:S13]  /*0ca0*/  ISETP.NE.AND.EX P2, PT, RZ, UR15, PT, P2 ;  /* 0x0000000fff007c0c */ /* 0x000fda000bf45320 */
[----:B------:R-:W-:Y:S05]  /*0cb0*/  @P2 BRA `(.L_x_18625) ;  /* 0x0000000000082947 */ /* 0x000fea0003800000 */
[----:B------:R-:W-:Y:S05]  /*0cc0*/  @P0 BRA `(.L_x_18626) ;  /* 0x0000000000140947 */ /* 0x000fea0003800000 */
[----:B------:R-:W-:Y:S05]  /*0cd0*/  BRA `(.L_x_18627) ;  /* 0x0000000000147947 */ /* 0x000fea0003800000 */
.L_x_18625:
[----:B-----5:R-:W-:Y:S01]  /*0ce0*/  FADD.FTZ R59, R63, R59 ;  /* 0x0000003b3f3b7221 */ /* 0x020fe20000010000 */
[----:B------:R-:W-:Y:S06]  /*0cf0*/  BRA `(.L_x_18626) ;  /* 0x0000000000087947 */ /* 0x000fec0003800000 */
.L_x_18624:
[----:B-----5:R-:W-:-:S04]  /*0d00*/  FADD.FTZ R59, R55, R59 ;  /* 0x0000003b373b7221 */ /* 0x020fc80000010000 */
[----:B------:R-:W-:-:S07]  /*0d10*/  @P2 FADD.FTZ R59, R63, R59 ;  /* 0x0000003b3f3b2221 */ /* 0x000fce0000010000 */
.L_x_18626:
[----:B-----5:R-:W-:-:S07]  /*0d20*/  MOV R67, R59 ;  /* 0x0000003b00437202 */ /* 0x020fce0000000f00 */
.L_x_18627:
[----:B------:R-:W1:Y:S01]  /*0d30*/  @P0 LDC.64 R90, c[0x0][0x238] ;  /* 0x00008e00ff5a0b82 */ /* 0x000e620000000a00 */
[C---:B------:R-:W-:Y:S02]  /*0d40*/  IADD3 R88, R96.reuse, 0x100, RZ ;  /* 0x0000010060587810 */ /* 0x040fe40007ffe0ff */
[----:B-1----:R-:W-:-:S04]  /*0d50*/  @P0 LEA R90, P2, R96, R90, 0x4 ;  /* 0x0000005a605a0211 */ /* 0x002fc800078420ff */
[----:B------:R-:W-:-:S05]  /*0d60*/  @P0 LEA.HI.X R91, R96, R91, RZ, 0x4, P2 ;  /* 0x0000005b605b0211 */ /* 0x000fca00010f24ff */
[----:B------:R1:W-:Y:S04]  /*0d70*/  @P0 STG.E.128 desc[UR4][R90.64], R64 ;  /* 0x000000405a000986 */ /* 0x0003e8000c101d04 */
.L_x_18611:
[----:B------:R-:W-:Y:S05]  /*0d80*/  BSYNC B0 ;  /* 0x0000000000007941 */ /* 0x000fea0003800000 */
.L_x_18610:
[----:B------:R-:W-:Y:S01]  /*0d90*/  ISETP.GE.U32.AND P2, PT, R94, 0x200, PT ;  /* 0x000002005e00780c */ /* 0x000fe20003f46070 */
[----:B------:R-:W-:-:S12]  /*0da0*/  BSSY B0, `(.L_x_18628) ;  /* 0x0000042000007945 */ /* 0x000fd80003800000 */
[----:B------:R-:W-:Y:S05]  /*0db0*/  @!P2 BRA `(.L_x_18629) ;  /* 0x000000040000a947 */ /* 0x000fea0003800000 */
[----:B------:R-:W-:Y:S01]  /*0dc0*/  ISETP.NE.U32.AND P3, PT, RZ, UR12, PT ;  /* 0x0000000cff007c0c */ /* 0x000fe2000bf65070 */
[----:B------:R-:W2:Y:S03]  /*0dd0*/  LDC.64 R68, c[0x0][0x220] ;  /* 0x00008800ff447b82 */ /* 0x000ea60000000a00 */
[----:B------:R-:W-:-:S13]  /*0de0*/  ISETP.NE.AND.EX P3, PT, RZ, UR13, PT, P3 ;  /* 0x0000000dff007c0c */ /* 0x000fda000bf65330 */
[----:B-1----:R-:W-:-:S04]  /*0df0*/  @P3 LEA R90, P2, R88, UR12, 0x4 ;  /* 0x0000000c585a3c11 */ /* 0x002fc8000f8420ff */
        /* <DEDUP_REMOVED lines=17> */
.L_x_18631:
[----:B-----5:R-:W-:Y:S01]  /*0f10*/  FADD.FTZ R68, R60, R68 ;  /* 0x000000443c447221 */ /* 0x020fe20000010000 */
[----:B------:R-:W-:Y:S06]  /*0f20*/  BRA `(.L_x_18632) ;  /* 0x0000000000087947 */ /* 0x000fec0003800000 */
.L_x_18630:
[----:B-----5:R-:W-:-:S04]  /*0f30*/  FADD.FTZ R68, R52, R68 ;  /* 0x0000004434447221 */ /* 0x020fc80000010000 */
[----:B------:R-:W-:-:S07]  /*0f40*/  @P2 FADD.FTZ R68, R60, R68 ;  /* 0x000000443c442221 */ /* 0x000fce0000010000 */
.L_x_18632:
[----:B-----5:R-:W-:-:S07]  /*0f50*/  MOV R64, R68 ;  /* 0x0000004400407202 */ /* 0x020fce0000000f00 */
.L_x_18633:
[----:B------:R-:W-:Y:S05]  /*0f60*/  @P3 BRA `(.L_x_18634) ;  /* 0x00000000001c3947 */ /* 0x000fea0003800000 */
[----:B------:R-:W-:-:S04]  /*0f70*/  ISETP.NE.U32.AND P4, PT, RZ, UR14, PT ;  /* 0x0000000eff007c0c */ /* 0x000fc8000bf85070 */
[----:B------:R-:W-:-:S13]  /*0f80*/  ISETP.NE.AND.EX P4, PT, RZ, UR15, PT, P4 ;  /* 0x0000000fff007c0c */ /* 0x000fda000bf85340 */
[----:B------:R-:W-:Y:S05]  /*0f90*/  @P4 BRA `(.L_x_18635) ;  /* 0x0000000000084947 */ /* 0x000fea0003800000 */
[----:B------:R-:W-:Y:S05]  /*0fa0*/  @P0 BRA `(.L_x_18636) ;  /* 0x0000000000140947 */ /* 0x000fea0003800000 */
[----:B------:R-:W-:Y:S05]  /*0fb0*/  BRA `(.L_x_18637) ;  /* 0x0000000000147947 */ /* 0x000fea0003800000 */
.L_x_18635:
[----:B-----5:R-:W-:Y:S01]  /*0fc0*/  FADD.FTZ R69, R61, R69 ;  /* 0x000000453d457221 */ /* 0x020fe20000010000 */
[----:B------:R-:W-:Y:S06]  /*0fd0*/  BRA `(.L_x_18636) ;  /* 0x0000000000087947 */ /* 0x000fec0003800000 */
.L_x_18634:
[----:B-----5:R-:W-:-:S04]  /*0fe0*/  FADD.FTZ R69, R53, R69 ;  /* 0x0000004535457221 */ /* 0x020fc80000010000 */
[----:B------:R-:W-:-:S07]  /*0ff0*/  @P2 FADD.FTZ R69, R61, R69 ;  /* 0x000000453d452221 */ /* 0x000fce0000010000 */
.L_x_18636:
[----:B-----5:R-:W-:-:S07]  /*1000*/  MOV R65, R69 ;  /* 0x0000004500417202 */ /* 0x020fce0000000f00 */
.L_x_18637:
[----:B------:R-:W-:Y:S05]  /*1010*/  @P3 BRA `(.L_x_18638) ;  /* 0x00000000001c3947 */ /* 0x000fea0003800000 */
[----:B------:R-:W-:-:S04]  /*1020*/  ISETP.NE.U32.AND P4, PT, RZ, UR14, PT ;  /* 0x0000000eff007c0c */ /* 0x000fc8000bf85070 */
[----:B------:R-:W-:-:S13]  /*1030*/  ISETP.NE.AND.EX P4, PT, RZ, UR15, PT, P4 ;  /* 0x0000000fff007c0c */ /* 0x000fda000bf85340 */
[----:B------:R-:W-:Y:S05]  /*1040*/  @P4 BRA `(.L_x_18639) ;  /* 0x0000000000084947 */ /* 0x000fea0003800000 */
[----:B------:R-:W-:Y:S05]  /*1050*/  @P0 BRA `(.L_x_18640) ;  /* 0x0000000000140947 */ /* 0x000fea0003800000 */
[----:B------:R-:W-:Y:S05]  /*1060*/  BRA `(.L_x_18641) ;  /* 0x0000000000147947 */ /* 0x000fea0003800000 */
.L_x_18639:
[----:B-----5:R-:W-:Y:S01]  /*1070*/  FADD.FTZ R70, R62, R70 ;  /* 0x000000463e467221 */ /* 0x020fe20000010000 */
[----:B------:R-:W-:Y:S06]  /*1080*/  BRA `(.L_x_18640) ;  /* 0x0000000000087947 */ /* 0x000fec0003800000 */
.L_x_18638:
[----:B-----5:R-:W-:-:S04]  /*1090*/  FADD.FTZ R70, R54, R70 ;  /* 0x0000004636467221 */ /* 0x020fc80000010000 */
[----:B------:R-:W-:-:S07]  /*10a0*/  @P2 FADD.FTZ R70, R62, R70 ;  /* 0x000000463e462221 */ /* 0x000fce0000010000 */
.L_x_18640:
[----:B-----5:R-:W-:-:S07]  /*10b0*/  MOV R66, R70 ;  /* 0x0000004600427202 */ /* 0x020fce0000000f00 */
.L_x_18641:
[----:B------:R-:W-:Y:S05]  /*10c0*/  @P3 BRA `(.L_x_18642) ;  /* 0x00000000001c3947 */ /* 0x000fea0003800000 */
[----:B------:R-:W-:-:S04]  /*10d0*/  ISETP.NE.U32.AND P2, PT, RZ, UR14, PT ;  /* 0x0000000eff007c0c */ /* 0x000fc8000bf45070 */
[----:B------:R-:W-:-:S13]  /*10e0*/  ISETP.NE.AND.EX P2, PT, RZ, UR15, PT, P2 ;  /* 0x0000000fff007c0c */ /* 0x000fda000bf45320 */
[----:B------:R-:W-:Y:S05]  /*10f0*/  @P2 BRA `(.L_x_18643) ;  /* 0x0000000000082947 */ /* 0x000fea0003800000 */
[----:B------:R-:W-:Y:S05]  /*1100*/  @P0 BRA `(.L_x_18644) ;  /* 0x0000000000140947 */ /* 0x000fea0003800000 */
[----:B------:R-:W-:Y:S05]  /*1110*/  BRA `(.L_x_18645) ;  /* 0x0000000000147947 */ /* 0x000fea0003800000 */
.L_x_18643:
[----:B-----5:R-:W-:Y:S01]  /*1120*/  FADD.FTZ R71, R63, R71 ;  /* 0x000000473f477221 */ /* 0x020fe20000010000 */
[----:B------:R-:W-:Y:S06]  /*1130*/  BRA `(.L_x_18644) ;  /* 0x0000000000087947 */ /* 0x000fec0003800000 */
.L_x_18642:
[----:B-----5:R-:W-:-:S04]  /*1140*/  FADD.FTZ R71, R55, R71 ;  /* 0x0000004737477221 */ /* 0x020fc80000010000 */
[----:B------:R-:W-:-:S07]  /*1150*/  @P2 FADD.FTZ R71, R63, R71 ;  /* 0x000000473f472221 */ /* 0x000fce0000010000 */
.L_x_18644:
[----:B-----5:R-:W-:-:S07]  /*1160*/  MOV R67, R71 ;  /* 0x0000004700437202 */ /* 0x020fce0000000f00 */
.L_x_18645:
[----:B------:R-:W1:Y:S02]  /*1170*/  @P0 LDC.64 R90, c[0x0][0x238] ;  /* 0x00008e00ff5a0b82 */ /* 0x000e640000000a00 */
[----:B-1----:R-:W-:-:S04]  /*1180*/  @P0 LEA R90, P2, R88, R90, 0x4 ;  /* 0x0000005a585a0211 */ /* 0x002fc800078420ff */
[C---:B------:R-:W-:Y:S02]  /*1190*/  @P0 LEA.HI.X R91, R88.reuse, R91, RZ, 0x4, P2 ;  /* 0x0000005b585b0211 */ /* 0x040fe400010f24ff */
[----:B------:R-:W-:-:S03]  /*11a0*/  IADD3 R88, R88, 0x100, RZ ;  /* 0x0000010058587810 */ /* 0x000fc60007ffe0ff */
[----:B------:R2:W-:Y:S04]  /*11b0*/  @P0 STG.E.128 desc[UR4][R90.64], R64 ;  /* 0x000000405a000986 */ /* 0x0005e8000c101d04 */
.L_x_18629:
[----:B------:R-:W-:Y:S05]  /*11c0*/  BSYNC B0 ;  /* 0x0000000000007941 */ /* 0x000fea0003800000 */
.L_x_18628:
[----:B------:R-:W-:Y:S01]  /*11d0*/  ISETP.GE.U32.AND P2, PT, R94, 0x300, PT ;  /* 0x000003005e00780c */ /* 0x000fe20003f46070 */
[----:B------:R-:W-:-:S12]  /*11e0*/  BSSY B0, `(.L_x_18646) ;  /* 0x0000042000007945 */ /* 0x000fd80003800000 */
[----:B------:R-:W-:Y:S05]  /*11f0*/  @!P2 BRA `(.L_x_18647) ;  /* 0x000000040000a947 */ /* 0x000fea0003800000 */
[----:B------:R-:W-:Y:S01]  /*1200*/  ISETP.NE.U32.AND P3, PT, RZ, UR12, PT ;  /* 0x0000000cff007c0c */ /* 0x000fe2000bf65070 */
[----:B------:R-:W3:Y:S03]  /*1210*/  LDC.64 R72, c[0x0][0x220] ;  /* 0x00008800ff487b82 */ /* 0x000ee60000000a00 */
[----:B------:R-:W-:-:S13]  /*1220*/  ISETP.NE.AND.EX P3, PT, RZ, UR13, PT, P3 ;  /* 0x0000000dff007c0c */ /* 0x000fda000bf65330 */
[----:B-12---:R-:W-:-:S04]  /*1230*/  @P3 LEA R90, P2, R88, UR12, 0x4 ;  /* 0x0000000c585a3c11 */ /* 0x006fc8000f8420ff */
        /* <DEDUP_REMOVED lines=17> */
.L_x_18649:
[----:B-----5:R-:W-:Y:S01]  /*1350*/  FADD.FTZ R72, R60, R72 ;  /* 0x000000483c487221 */ /* 0x020fe20000010000 */
[----:B------:R-:W-:Y:S06]  /*1360*/  BRA `(.L_x_18650) ;  /* 0x0000000000087947 */ /* 0x000fec0003800000 */
.L_x_18648:
[----:B-----5:R-:W-:-:S04]  /*1370*/  FADD.FTZ R72, R52, R72 ;  /* 0x0000004834487221 */ /* 0x020fc80000010000 */
[----:B------:R-:W-:-:S07]  /*1380*/  @P2 FADD.FTZ R72, R60, R72 ;  /* 0x000000483c482221 */ /* 0x000fce0000010000 */
.L_x_18650:
[----:B-----5:R-:W-:-:S07]  /*1390*/  MOV R64, R72 ;  /* 0x0000004800407202 */ /* 0x020fce0000000f00 */
.L_x_18651:
[----:B------:R-:W-:Y:S05]  /*13a0*/  @P3 BRA `(.L_x_18652) ;  /* 0x00000000001c3947 */ /* 0x000fea0003800000 */
[----:B------:R-:W-:-:S04]  /*13b0*/  ISETP.NE.U32.AND P4, PT, RZ, UR14, PT ;  /* 0x0000000eff007c0c */ /* 0x000fc8000bf85070 */
[----:B------:R-:W-:-:S13]  /*13c0*/  ISETP.NE.AND.EX P4, PT, RZ, UR15, PT, P4 ;  /* 0x0000000fff007c0c */ /* 0x000fda000bf85340 */
[----:B------:R-:W-:Y:S05]  /*13d0*/  @P4 BRA `(.L_x_18653) ;  /* 0x0000000000084947 */ /* 0x000fea0003800000 */
[----:B------:R-:W-:Y:S05]  /*13e0*/  @P0 BRA `(.L_x_18654) ;  /* 0x0000000000140947 */ /* 0x000fea0003800000 */
[----:B------:R-:W-:Y:S05]  /*13f0*/  BRA `(.L_x_18655) ;  /* 0x0000000000147947 */ /* 0x000fea0003800000 */
.L_x_18653:
[----:B-----5:R-:W-:Y:S01]  /*1400*/  FADD.FTZ R73, R61, R73 ;  /* 0x000000493d497221 */ /* 0x020fe20000010000 */
[----:B------:R-:W-:Y:S06]  /*1410*/  BRA `(.L_x_18654) ;  /* 0x0000000000087947 */ /* 0x000fec0003800000 */
.L_x_18652:
[----:B-----5:R-:W-:-:S04]  /*1420*/  FADD.FTZ R73, R53, R73 ;  /* 0x0000004935497221 */ /* 0x020fc80000010000 */
[----:B------:R-:W-:-:S07]  /*1430*/  @P2 FADD.FTZ R73, R61, R73 ;  /* 0x000000493d492221 */ /* 0x000fce0000010000 */
.L_x_18654:
[----:B-----5:R-:W-:-:S07]  /*1440*/  MOV R65, R73 ;  /* 0x0000004900417202 */ /* 0x020fce0000000f00 */
.L_x_18655:
[----:B------:R-:W-:Y:S05]  /*1450*/  @P3 BRA `(.L_x_18656) ;  /* 0x00000000001c3947 */ /* 0x000fea0003800000 */
[----:B------:R-:W-:-:S04]  /*1460*/  ISETP.NE.U32.AND P4, PT, RZ, UR14, PT ;  /* 0x0000000eff007c0c */ /* 0x000fc8000bf85070 */
[----:B------:R-:W-:-:S13]  /*1470*/  ISETP.NE.AND.EX P4, PT, RZ, UR15, PT, P4 ;  /* 0x0000000fff007c0c */ /* 0x000fda000bf85340 */
[----:B------:R-:W-:Y:S05]  /*1480*/  @P4 BRA `(.L_x_18657) ;  /* 0x0000000000084947 */ /* 0x000fea0003800000 */
[----:B------:R-:W-:Y:S05]  /*1490*/  @P0 BRA `(.L_x_18658) ;  /* 0x0000000000140947 */ /* 0x000fea0003800000 */
[----:B------:R-:W-:Y:S05]  /*14a0*/  BRA `(.L_x_18659) ;  /* 0x0000000000147947 */ /* 0x000fea0003800000 */
.L_x_18657:
[----:B-----5:R-:W-:Y:S01]  /*14b0*/  FADD.FTZ R74, R62, R74 ;  /* 0x0000004a3e4a7221 */ /* 0x020fe20000010000 */
[----:B------:R-:W-:Y:S06]  /*14c0*/  BRA `(.L_x_18658) ;  /* 0x0000000000087947 */ /* 0x000fec0003800000 */
.L_x_18656:
[----:B-----5:R-:W-:-:S04]  /*14d0*/  FADD.FTZ R74, R54, R74 ;  /* 0x0000004a364a7221 */ /* 0x020fc80000010000 */
[----:B------:R-:W-:-:S07]  /*14e0*/  @P2 FADD.FTZ R74, R62, R74 ;  /* 0x0000004a3e4a2221 */ /* 0x000fce0000010000 */
.L_x_18658:
[----:B-----5:R-:W-:-:S07]  /*14f0*/  MOV R66, R74 ;  /* 0x0000004a00427202 */ /* 0x020fce0000000f00 */
.L_x_18659:
[----:B------:R-:W-:Y:S05]  /*1500*/  @P3 BRA `(.L_x_18660) ;  /* 0x00000000001c3947 */ /* 0x000fea0003800000 */
[----:B------:R-:W-:-:S04]  /*1510*/  ISETP.NE.U32.AND P2, PT, RZ, UR14, PT ;  /* 0x0000000eff007c0c */ /* 0x000fc8000bf45070 */
[----:B------:R-:W-:-:S13]  /*1520*/  ISETP.NE.AND.EX P2, PT, RZ, UR15, PT, P2 ;  /* 0x0000000fff007c0c */ /* 0x000fda000bf45320 */
[----:B------:R-:W-:Y:S05]  /*1530*/  @P2 BRA `(.L_x_18661) ;  /* 0x0000000000082947 */ /* 0x000fea0003800000 */
[----:B------:R-:W-:Y:S05]  /*1540*/  @P0 BRA `(.L_x_18662) ;  /* 0x0000000000140947 */ /* 0x000fea0003800000 */
[----:B------:R-:W-:Y:S05]  /*1550*/  BRA `(.L_x_18663) ;  /* 0x0000000000147947 */ /* 0x000fea0003800000 */
.L_x_18661:
[----:B-----5:R-:W-:Y:S01]  /*1560*/  FADD.FTZ R75, R63, R75 ;  /* 0x0000004b3f4b7221 */ /* 0x020fe20000010000 */
[----:B------:R-:W-:Y:S06]  /*1570*/  BRA `(.L_x_18662) ;  /* 0x0000000000087947 */ /* 0x000fec0003800000 */
.L_x_18660:
[----:B-----5:R-:W-:-:S04]  /*1580*/  FADD.FTZ R75, R55, R75 ;  /* 0x0000004b374b7221 */ /* 0x020fc80000010000 */
[----:B------:R-:W-:-:S07]  /*1590*/  @P2 FADD.FTZ R75, R63, R75 ;  /* 0x0000004b3f4b2221 */ /* 0x000fce0000010000 */
.L_x_18662:
[----:B-----5:R-:W-:-:S07]  /*15a0*/  MOV R67, R75 ;  /* 0x0000004b00437202 */ /* 0x020fce0000000f00 */
.L_x_18663:
[----:B------:R-:W1:Y:S02]  /*15b0*/  @P0 LDC.64 R90, c[0x0][0x238] ;  /* 0x00008e00ff5a0b82 */ /* 0x000e640000000a00 */
[----:B-1----:R-:W-:-:S04]  /*15c0*/  @P0 LEA R90, P2, R88, R90, 0x4 ;  /* 0x0000005a585a0211 */ /* 0x002fc800078420ff */
[C---:B------:R-:W-:Y:S02]  /*15d0*/  @P0 LEA.HI.X R91, R88.reuse, R91, RZ, 0x4, P2 ;  /* 0x0000005b585b0211 */ /* 0x040fe400010f24ff */
[----:B------:R-:W-:-:S03]  /*15e0*/  IADD3 R88, R88, 0x100, RZ ;  /* 0x0000010058587810 */ /* 0x000fc60007ffe0ff */
[----:B------:R3:W-:Y:S04]  /*15f0*/  @P0 STG.E.128 desc[UR4][R90.64], R64 ;  /* 0x000000405a000986 */ /* 0x0007e8000c101d04 */
.L_x_18647:
[----:B------:R-:W-:Y:S05]  /*1600*/  BSYNC B0 ;  /* 0x0000000000007941 */ /* 0x000fea0003800000 */
.L_x_18646:
[----:B------:R-:W-:Y:S01]  /*1610*/  ISETP.GE.U32.AND P2, PT, R94, 0x400, PT ;  /* 0x000004005e00780c */ /* 0x000fe20003f46070 */
[----:B------:R-:W-:-:S12]  /*1620*/  BSSY B0, `(.L_x_18664) ;  /* 0x0000042000007945 */ /* 0x000fd80003800000 */
[----:B------:R-:W-:Y:S05]  /*1630*/  @!P2 BRA `(.L_x_18665) ;  /* 0x000000040000a947 */ /* 0x000fea0003800000 */
[----:B------:R-:W-:Y:S01]  /*1640*/  ISETP.NE.U32.AND P3, PT, RZ, UR12, PT ;  /* 0x0000000cff007c0c */ /* 0x000fe2000bf65070 */
[----:B------:R-:W4:Y:S03]  /*1650*/  LDC.64 R76, c[0x0][0x220] ;  /* 0x00008800ff4c7b82 */ /* 0x000f260000000a00 */
[----:B------:R-:W-:-:S13]  /*1660*/  ISETP.NE.AND.EX P3, PT, RZ, UR13, PT, P3 ;  /* 0x0000000dff007c0c */ /* 0x000fda000bf65330 */
[----:B-123--:R-:W-:-:S04]  /*1670*/  @P3 LEA R90, P2, R88, UR12, 0x4 ;  /* 0x0000000c585a3c11 */ /* 0x00efc8000f8420ff */
        /* <DEDUP_REMOVED lines=17> */
.L_x_18667:
[----:B-----5:R-:W-:Y:S01]  /*1790*/  FADD.FTZ R76, R60, R76 ;  /* 0x0000004c3c4c7221 */ /* 0x020fe20000010000 */
[----:B------:R-:W-:Y:S06]  /*17a0*/  BRA `(.L_x_18668) ;  /* 0x0000000000087947 */ /* 0x000fec0003800000 */
.L_x_18666:
[----:B-----5:R-:W-:-:S04]  /*17b0*/  FADD.FTZ R76, R52, R76 ;  /* 0x0000004c344c7221 */ /* 0x020fc80000010000 */
[----:B------:R-:W-:-:S07]  /*17c0*/  @P2 FADD.FTZ R76, R60, R76 ;  /* 0x0000004c3c4c2221 */ /* 0x000fce0000010000 */
.L_x_18668:
[----:B-----5:R-:W-:-:S07]  /*17d0*/  MOV R64, R76 ;  /* 0x0000004c00407202 */ /* 0x020fce0000000f00 */
.L_x_18669:
[----:B------:R-:W-:Y:S05]  /*17e0*/  @P3 BRA `(.L_x_18670) ;  /* 0x00000000001c3947 */ /* 0x000fea0003800000 */
[----:B------:R-:W-:-:S04]  /*17f0*/  ISETP.NE.U32.AND P4, PT, RZ, UR14, PT ;  /* 0x0000000eff007c0c */ /* 0x000fc8000bf85070 */
[----:B------:R-:W-:-:S13]  /*1800*/  ISETP.NE.AND.EX P4, PT, RZ, UR15, PT, P4 ;  /* 0x0000000fff007c0c */ /* 0x000fda000bf85340 */
[----:B------:R-:W-:Y:S05]  /*1810*/  @P4 BRA `(.L_x_18671) ;  /* 0x0000000000084947 */ /* 0x000fea0003800000 */
[----:B------:R-:W-:Y:S05]  /*1820*/  @P0 BRA `(.L_x_18672) ;  /* 0x0000000000140947 */ /* 0x000fea0003800000 */
[----:B------:R-:W-:Y:S05]  /*1830*/  BRA `(.L_x_18673) ;  /* 0x0000000000147947 */ /* 0x000fea0003800000 */
.L_x_18671:
[----:B-----5:R-:W-:Y:S01]  /*1840*/  FADD.FTZ R77, R61, R77 ;  /* 0x0000004d3d4d7221 */ /* 0x020fe20000010000 */
[----:B------:R-:W-:Y:S06]  /*1850*/  BRA `(.L_x_18672) ;  /* 0x0000000000087947 */ /* 0x000fec0003800000 */
.L_x_18670:
[----:B-----5:R-:W-:-:S04]  /*1860*/  FADD.FTZ R77, R53, R77 ;  /* 0x0000004d354d7221 */ /* 0x020fc80000010000 */
[----:B------:R-:W-:-:S07]  /*1870*/  @P2 FADD.FTZ R77, R61, R77 ;  /* 0x0000004d3d4d2221 */ /* 0x000fce0000010000 */
.L_x_18672:
[----:B-----5:R-:W-:-:S07]  /*1880*/  MOV R65, R77 ;  /* 0x0000004d00417202 */ /* 0x020fce0000000f00 */
.L_x_18673:
[----:B------:R-:W-:Y:S05]  /*1890*/  @P3 BRA `(.L_x_18674) ;  /* 0x00000000001c3947 */ /* 0x000fea0003800000 */
[----:B------:R-:W-:-:S04]  /*18a0*/  ISETP.NE.U32.AND P4, PT, RZ, UR14, PT ;  /* 0x0000000eff007c0c */ /* 0x000fc8000bf85070 */
[----:B------:R-:W-:-:S13]  /*18b0*/  ISETP.NE.AND.EX P4, PT, RZ, UR15, PT, P4 ;  /* 0x0000000fff007c0c */ /* 0x000fda000bf85340 */
[----:B------:R-:W-:Y:S05]  /*18c0*/  @P4 BRA `(.L_x_18675) ;  /* 0x0000000000084947 */ /* 0x000fea0003800000 */
[----:B------:R-:W-:Y:S05]  /*18d0*/  @P0 BRA `(.L_x_18676) ;  /* 0x0000000000140947 */ /* 0x000fea0003800000 */
[----:B------:R-:W-:Y:S05]  /*18e0*/  BRA `(.L_x_18677) ;  /* 0x0000000000147947 */ /* 0x000fea0003800000 */
.L_x_18675:
[----:B-----5:R-:W-:Y:S01]  /*18f0*/  FADD.FTZ R78, R62, R78 ;  /* 0x0000004e3e4e7221 */ /* 0x020fe20000010000 */
[----:B------:R-:W-:Y:S06]  /*1900*/  BRA `(.L_x_18676) ;  /* 0x0000000000087947 */ /* 0x000fec0003800000 */
.L_x_18674:
[----:B-----5:R-:W-:-:S04]  /*1910*/  FADD.FTZ R78, R54, R78 ;  /* 0x0000004e364e7221 */ /* 0x020fc80000010000 */
[----:B------:R-:W-:-:S07]  /*1920*/  @P2 FADD.FTZ R78, R62, R78 ;  /* 0x0000004e3e4e2221 */ /* 0x000fce0000010000 */
.L_x_18676:
[----:B-----5:R-:W-:-:S07]  /*1930*/  MOV R66, R78 ;  /* 0x0000004e00427202 */ /* 0x020fce0000000f00 */
.L_x_18677:
[----:B------:R-:W-:Y:S05]  /*1940*/  @P3 BRA `(.L_x_18678) ;  /* 0x00000000001c3947 */ /* 0x000fea0003800000 */
[----:B------:R-:W-:-:S04]  /*1950*/  ISETP.NE.U32.AND P2, PT, RZ, UR14, PT ;  /* 0x0000000eff007c0c */ /* 0x000fc8000bf45070 */
[----:B------:R-:W-:-:S13]  /*1960*/  ISETP.NE.AND.EX P2, PT, RZ, UR15, PT, P2 ;  /* 0x0000000fff007c0c */ /* 0x000fda000bf45320 */
[----:B------:R-:W-:Y:S05]  /*1970*/  @P2 BRA `(.L_x_18679) ;  /* 0x0000000000082947 */ /* 0x000fea0003800000 */
[----:B------:R-:W-:Y:S05]  /*1980*/  @P0 BRA `(.L_x_18680) ;  /* 0x0000000000140947 */ /* 0x000fea0003800000 */
[----:B------:R-:W-:Y:S05]  /*1990*/  BRA `(.L_x_18681) ;  /* 0x0000000000147947 */ /* 0x000fea0003800000 */
.L_x_18679:
[----:B-----5:R-:W-:Y:S01]  /*19a0*/  FADD.FTZ R79, R63, R79 ;  /* 0x0000004f3f4f7221 */ /* 0x020fe20000010000 */
[----:B------:R-:W-:Y:S06]  /*19b0*/  BRA `(.L_x_18680) ;  /* 0x0000000000087947 */ /* 0x000fec0003800000 */
.L_x_18678:
[----:B-----5:R-:W-:-:S04]  /*19c0*/  FADD.FTZ R79, R55, R79 ;  /* 0x0000004f374f7221 */ /* 0x020fc80000010000 */
[----:B------:R-:W-:-:S07]  /*19d0*/  @P2 FADD.FTZ R79, R63, R79 ;  /* 0x0000004f3f4f2221 */ /* 0x000fce0000010000 */
.L_x_18680:
[----:B-----5:R-:W-:-:S07]  /*19e0*/  MOV R67, R79 ;  /* 0x0000004f00437202 */ /* 0x020fce0000000f00 */
.L_x_18681:
[----:B------:R-:W1:Y:S02]  /*19f0*/  @P0 LDC.64 R90, c[0x0][0x238] ;  /* 0x00008e00ff5a0b82 */ /* 0x000e640000000a00 */
[----:B-1----:R-:W-:-:S04]  /*1a00*/  @P0 LEA R90, P2, R88, R90, 0x4 ;  /* 0x0000005a585a0211 */ /* 0x002fc800078420ff */
[C---:B------:R-:W-:Y:S02]  /*1a10*/  @P0 LEA.HI.X R91, R88.reuse, R91, RZ, 0x4, P2 ;  /* 0x0000005b585b0211 */ /* 0x040fe400010f24ff */
[----:B------:R-:W-:-:S03]  /*1a20*/  IADD3 R88, R88, 0x100, RZ ;  /* 0x0000010058587810 */ /* 0x000fc60007ffe0ff */
[----:B------:R4:W-:Y:S04]  /*1a30*/  @P0 STG.E.128 desc[UR4][R90.64], R64 ;  /* 0x000000405a000986 */ /* 0x0009e8000c101d04 */
.L_x_18665:
[----:B------:R-:W-:Y:S05]  /*1a40*/  BSYNC B0 ;  /* 0x0000000000007941 */ /* 0x000fea0003800000 */
.L_x_18664:
[----:B------:R-:W-:Y:S01]  /*1a50*/  ISETP.GE.U32.AND P2, PT, R94, 0x500, PT ;  /* 0x000005005e00780c */ /* 0x000fe20003f46070 */
[----:B------:R-:W-:-:S12]  /*1a60*/  BSSY B0, `(.L_x_18682) ;  /* 0x0000042000007945 */ /* 0x000fd80003800000 */
[----:B------:R-:W-:Y:S05]  /*1a70*/  @!P2 BRA `(.L_x_18683) ;  /* 0x000000040000a947 */ /* 0x000fea0003800000 */
[----:B------:R-:W-:Y:S01]  /*1a80*/  ISETP.NE.U32.AND P3, PT, RZ, UR12, PT ;  /* 0x0000000cff007c0c */ /* 0x000fe2000bf65070 */
[----:B------:R-:W0:Y:S03]  /*1a90*/  LDC.64 R80, c[0x0][0x220] ;  /* 0x00008800ff507b82 */ /* 0x000e260000000a00 */
[----:B------:R-:W-:-:S13]  /*1aa0*/  ISETP.NE.AND.EX P3, PT, RZ, UR13, PT, P3 ;  /* 0x0000000dff007c0c */ /* 0x000fda000bf65330 */
[----:B-1234-:R-:W-:-:S04]  /*1ab0*/  @P3 LEA R90, P2, R88, UR12, 0x4 ;  /* 0x0000000c585a3c11 */ /* 0x01efc8000f8420ff */
[C---:B------:R-:W-:Y:S02]  /*1ac0*/  @P3 LEA.HI.X R91, R88.reuse, UR13, RZ, 0x4, P2 ;  /* 0x0000000d585b3c11 */ /* 0x040fe400090f24ff */
[----:B------:R-:W-:Y:S01]  /*1ad0*/  ISETP.NE.U32.AND P2, PT, RZ, UR14, PT ;  /* 0x0000000eff007c0c */ /* 0x000fe2000bf45070 */
[----:B0-----:R-:W-:Y:S02]  /*1ae0*/  IMAD.WIDE.U32 R80, R88, 0x10, R80 ;  /* 0x0000001058507825 */ /* 0x001fe400078e0050 */
        /* <DEDUP_REMOVED lines=14> */
.L_x_18685:
[----:B-----5:R-:W-:Y:S01]  /*1bd0*/  FADD.FTZ R80, R60, R80 ;  /* 0x000000503c507221 */ /* 0x020fe20000010000 */
[----:B------:R-:W-:Y:S06]  /*1be0*/  BRA `(.L_x_18686) ;  /* 0x0000000000087947 */ /* 0x000fec0003800000 */
.L_x_18684:
[----:B-----5:R-:W-:-:S04]  /*1bf0*/  FADD.FTZ R80, R52, R80 ;  /* 0x0000005034507221 */ /* 0x020fc80000010000 */
[----:B------:R-:W-:-:S07]  /*1c00*/  @P2 FADD.FTZ R80, R60, R80 ;  /* 0x000000503c502221 */ /* 0x000fce0000010000 */
.L_x_18686:
[----:B-----5:R-:W-:-:S07]  /*1c10*/  MOV R64, R80 ;  /* 0x0000005000407202 */ /* 0x020fce0000000f00 */
.L_x_18687:
[----:B------:R-:W-:Y:S05]  /*1c20*/  @P3 BRA `(.L_x_18688) ;  /* 0x00000000001c3947 */ /* 0x000fea0003800000 */
[----:B------:R-:W-:-:S04]  /*1c30*/  ISETP.NE.U32.AND P4, PT, RZ, UR14, PT ;  /* 0x0000000eff007c0c */ /* 0x000fc8000bf85070 */
[----:B------:R-:W-:-:S13]  /*1c40*/  ISETP.NE.AND.EX P4, PT, RZ, UR15, PT, P4 ;  /* 0x0000000fff007c0c */ /* 0x000fda000bf85340 */
[----:B------:R-:W-:Y:S05]  /*1c50*/  @P4 BRA `(.L_x_18689) ;  /* 0x0000000000084947 */ /* 0x000fea0003800000 */
[----:B------:R-:W-:Y:S05]  /*1c60*/  @P0 BRA `(.L_x_18690) ;  /* 0x0000000000140947 */ /* 0x000fea0003800000 */
[----:B------:R-:W-:Y:S05]  /*1c70*/  BRA `(.L_x_18691) ;  /* 0x0000000000147947 */ /* 0x000fea0003800000 */
.L_x_18689:
[----:B-----5:R-:W-:Y:S01]  /*1c80*/  FADD.FTZ R81, R61, R81 ;  /* 0x000000513d517221 */ /* 0x020fe20000010000 */
[----:B------:R-:W-:Y:S06]  /*1c90*/  BRA `(.L_x_18690) ;  /* 0x0000000000087947 */ /* 0x000fec0003800000 */
.L_x_18688:
[----:B-----5:R-:W-:-:S04]  /*1ca0*/  FADD.FTZ R81, R53, R81 ;  /* 0x0000005135517221 */ /* 0x020fc80000010000 */
[----:B------:R-:W-:-:S07]  /*1cb0*/  @P2 FADD.FTZ R81, R61, R81 ;  /* 0x000000513d512221 */ /* 0x000fce0000010000 */
.L_x_18690:
[----:B-----5:R-:W-:-:S07]  /*1cc0*/  MOV R65, R81 ;  /* 0x0000005100417202 */ /* 0x020fce0000000f00 */
.L_x_18691:
[----:B------:R-:W-:Y:S05]  /*1cd0*/  @P3 BRA `(.L_x_18692) ;  /* 0x00000000001c3947 */ /* 0x000fea0003800000 */
[----:B------:R-:W-:-:S04]  /*1ce0*/  ISETP.NE.U32.AND P4, PT, RZ, UR14, PT ;  /* 0x0000000eff007c0c */ /* 0x000fc8000bf85070 */
[----:B------:R-:W-:-:S13]  /*1cf0*/  ISETP.NE.AND.EX P4, PT, RZ, UR15, PT, P4 ;  /* 0x0000000fff007c0c */ /* 0x000fda000bf85340 */
[----:B------:R-:W-:Y:S05]  /*1d00*/  @P4 BRA `(.L_x_18693) ;  /* 0x0000000000084947 */ /* 0x000fea0003800000 */
[----:B------:R-:W-:Y:S05]  /*1d10*/  @P0 BRA `(.L_x_18694) ;  /* 0x0000000000140947 */ /* 0x000fea0003800000 */
[----:B------:R-:W-:Y:S05]  /*1d20*/  BRA `(.L_x_18695) ;  /* 0x0000000000147947 */ /* 0x000fea0003800000 */
.L_x_18693:
[----:B-----5:R-:W-:Y:S01]  /*1d30*/  FADD.FTZ R82, R62, R82 ;  /* 0x000000523e527221 */ /* 0x020fe20000010000 */
[----:B------:R-:W-:Y:S06]  /*1d40*/  BRA `(.L_x_18694) ;  /* 0x0000000000087947 */ /* 0x000fec0003800000 */
.L_x_18692:
[----:B-----5:R-:W-:-:S04]  /*1d50*/  FADD.FTZ R82, R54, R82 ;  /* 0x0000005236527221 */ /* 0x020fc80000010000 */
[----:B------:R-:W-:-:S07]  /*1d60*/  @P2 FADD.FTZ R82, R62, R82 ;  /* 0x000000523e522221 */ /* 0x000fce0000010000 */
.L_x_18694:
[----:B-----5:R-:W-:-:S07]  /*1d70*/  MOV R66, R82 ;  /* 0x0000005200427202 */ /* 0x020fce0000000f00 */
.L_x_18695:
[----:B------:R-:W-:Y:S05]  /*1d80*/  @P3 BRA `(.L_x_18696) ;  /* 0x00000000001c3947 */ /* 0x000fea0003800000 */
[----:B------:R-:W-:-:S04]  /*1d90*/  ISETP.NE.U32.AND P2, PT, RZ, UR14, PT ;  /* 0x0000000eff007c0c */ /* 0x000fc8000bf45070 */
[----:B------:R-:W-:-:S13]  /*1da0*/  ISETP.NE.AND.EX P2, PT, RZ, UR15, PT, P2 ;  /* 0x0000000fff007c0c */ /* 0x000fda000bf45320 */
[----:B------:R-:W-:Y:S05]  /*1db0*/  @P2 BRA `(.L_x_18697) ;  /* 0x0000000000082947 */ /* 0x000fea0003800000 */
[----:B------:R-:W-:Y:S05]  /*1dc0*/  @P0 BRA `(.L_x_18698) ;  /* 0x0000000000140947 */ /* 0x000fea0003800000 */
[----:B------:R-:W-:Y:S05]  /*1dd0*/  BRA `(.L_x_18699) ;  /* 0x0000000000147947 */ /* 0x000fea0003800000 */
.L_x_18697:
[----:B-----5:R-:W-:Y:S01]  /*1de0*/  FADD.FTZ R83, R63, R83 ;  /* 0x000000533f537221 */ /* 0x020fe20000010000 */
[----:B------:R-:W-:Y:S06]  /*1df0*/  BRA `(.L_x_18698) ;  /* 0x0000000000087947 */ /* 0x000fec0003800000 */
.L_x_18696:
[----:B-----5:R-:W-:-:S04]  /*1e00*/  FADD.FTZ R83, R55, R83 ;  /* 0x0000005337537221 */ /* 0x020fc80000010000 */
[----:B------:R-:W-:-:S07]  /*1e10*/  @P2 FADD.FTZ R83, R63, R83 ;  /* 0x000000533f532221 */ /* 0x000fce0000010000 */
.L_x_18698:
[----:B-----5:R-:W-:-:S07]  /*1e20*/  MOV R67, R83 ;  /* 0x0000005300437202 */ /* 0x020fce0000000f00 */
.L_x_18699:
[----:B------:R-:W0:Y:S02]  /*1e30*/  @P0 LDC.64 R90, c[0x0][0x238] ;  /* 0x00008e00ff5a0b82 */ /* 0x000e240000000a00 */
[----:B0-----:R-:W-:-:S04]  /*1e40*/  @P0 LEA R90, P2, R88, R90, 0x4 ;  /* 0x0000005a585a0211 */ /* 0x001fc800078420ff */
[C---:B------:R-:W-:Y:S02]  /*1e50*/  @P0 LEA.HI.X R91, R88.reuse, R91, RZ, 0x4, P2 ;  /* 0x0000005b585b0211 */ /* 0x040fe400010f24ff */
[----:B------:R-:W-:-:S03]  /*1e60*/  IADD3 R88, R88, 0x100, RZ ;  /* 0x0000010058587810 */ /* 0x000fc60007ffe0ff */
[----:B------:R0:W-:Y:S04]  /*1e70*/  @P0 STG.E.128 desc[UR4][R90.64], R64 ;  /* 0x000000405a000986 */ /* 0x0001e8000c101d04 */
.L_x_18683:
[----:B------:R-:W-:Y:S05]  /*1e80*/  BSYNC B0 ;  /* 0x0000000000007941 */ /* 0x000fea0003800000 */
.L_x_18682:
        /* <DEDUP_REMOVED lines=24> */
.L_x_18703:
[----:B-----5:R-:W-:Y:S01]  /*2010*/  FADD.FTZ R84, R60, R84 ;  /* 0x000000543c547221 */ /* 0x020fe20000010000 */
[----:B------:R-:W-:Y:S06]  /*2020*/  BRA `(.L_x_18704) ;  /* 0x0000000000087947 */ /* 0x000fec0003800000 */
.L_x_18702:
[----:B-----5:R-:W-:-:S04]  /*2030*/  FADD.FTZ R84, R52, R84 ;  /* 0x0000005434547221 */ /* 0x020fc80000010000 */
[----:B------:R-:W-:-:S07]  /*2040*/  @P2 FADD.FTZ R84, R60, R84 ;  /* 0x000000543c542221 */ /* 0x000fce0000010000 */
.L_x_18704:
[----:B-----5:R-:W-:-:S07]  /*2050*/  MOV R64, R84 ;  /* 0x0000005400407202 */ /* 0x020fce0000000f00 */
.L_x_18705:
[----:B------:R-:W-:Y:S05]  /*2060*/  @P3 BRA `(.L_x_18706) ;  /* 0x00000000001c3947 */ /* 0x000fea0003800000 */
[----:B------:R-:W-:-:S04]  /*2070*/  ISETP.NE.U32.AND P4, PT, RZ, UR14, PT ;  /* 0x0000000eff007c0c */ /* 0x000fc8000bf85070 */
[----:B------:R-:W-:-:S13]  /*2080*/  ISETP.NE.AND.EX P4, PT, RZ, UR15, PT, P4 ;  /* 0x0000000fff007c0c */ /* 0x000fda000bf85340 */
[----:B------:R-:W-:Y:S05]  /*2090*/  @P4 BRA `(.L_x_18707) ;  /* 0x0000000000084947 */ /* 0x000fea0003800000 */
[----:B------:R-:W-:Y:S05]  /*20a0*/  @P0 BRA `(.L_x_18708) ;  /* 0x0000000000140947 */ /* 0x000fea0003800000 */
[----:B------:R-:W-:Y:S05]  /*20b0*/  BRA `(.L_x_18709) ;  /* 0x0000000000147947 */ /* 0x000fea0003800000 */
.L_x_18707:
[----:B-----5:R-:W-:Y:S01]  /*20c0*/  FADD.FTZ R85, R61, R85 ;  /* 0x000000553d557221 */ /* 0x020fe20000010000 */
[----:B------:R-:W-:Y:S06]  /*20d0*/  BRA `(.L_x_18708) ;  /* 0x0000000000087947 */ /* 0x000fec0003800000 */
.L_x_18706:
[----:B-----5:R-:W-:-:S04]  /*20e0*/  FADD.FTZ R85, R53, R85 ;  /* 0x0000005535557221 */ /* 0x020fc80000010000 */
[----:B------:R-:W-:-:S07]  /*20f0*/  @P2 FADD.FTZ R85, R61, R85 ;  /* 0x000000553d552221 */ /* 0x000fce0000010000 */
.L_x_18708:
[----:B-----5:R-:W-:-:S07]  /*2100*/  MOV R65, R85 ;  /* 0x0000005500417202 */ /* 0x020fce0000000f00 */
.L_x_18709:
[----:B------:R-:W-:Y:S05]  /*2110*/  @P3 BRA `(.L_x_18710) ;  /* 0x00000000001c3947 */ /* 0x000fea0003800000 */
[----:B------:R-:W-:-:S04]  /*2120*/  ISETP.NE.U32.AND P4, PT, RZ, UR14, PT ;  /* 0x0000000eff007c0c */ /* 0x000fc8000bf85070 */
[----:B------:R-:W-:-:S13]  /*2130*/  ISETP.NE.AND.EX P4, PT, RZ, UR15, PT, P4 ;  /* 0x0000000fff007c0c */ /* 0x000fda000bf85340 */
[----:B------:R-:W-:Y:S05]  /*2140*/  @P4 BRA `(.L_x_18711) ;  /* 0x0000000000084947 */ /* 0x000fea0003800000 */
[----:B------:R-:W-:Y:S05]  /*2150*/  @P0 BRA `(.L_x_18712) ;  /* 0x0000000000140947 */ /* 0x000fea0003800000 */
[----:B------:R-:W-:Y:S05]  /*2160*/  BRA `(.L_x_18713) ;  /* 0x0000000000147947 */ /* 0x000fea0003800000 */
.L_x_18711:
[----:B-----5:R-:W-:Y:S01]  /*2170*/  FADD.FTZ R86, R62, R86 ;  /* 0x000000563e567221 */ /* 0x020fe20000010000 */
[----:B------:R-:W-:Y:S06]  /*2180*/  BRA `(.L_x_18712) ;  /* 0x0000000000087947 */ /* 0x000fec0003800000 */
.L_x_18710:
[----:B-----5:R-:W-:-:S04]  /*2190*/  FADD.FTZ R86, R54, R86 ;  /* 0x0000005636567221 */ /* 0x020fc80000010000 */
[----:B------:R-:W-:-:S07]  /*21a0*/  @P2 FADD.FTZ R86, R62, R86 ;  /* 0x000000563e562221 */ /* 0x000fce0000010000 */
.L_x_18712:
[----:B-----5:R-:W-:-:S07]  /*21b0*/  MOV R66, R86 ;  /* 0x0000005600427202 */ /* 0x020fce0000000f00 */
.L_x_18713:
[----:B------:R-:W-:Y:S05]  /*21c0*/  @P3 BRA `(.L_x_18714) ;  /* 0x00000000001c3947 */ /* 0x000fea0003800000 */
[----:B------:R-:W-:-:S04]  /*21d0*/  ISETP.NE.U32.AND P2, PT, RZ, UR14, PT ;  /* 0x0000000eff007c0c */ /* 0x000fc8000bf45070 */
[----:B------:R-:W-:-:S13]  /*21e0*/  ISETP.NE.AND.EX P2, PT, RZ, UR15, PT, P2 ;  /* 0x0000000fff007c0c */ /* 0x000fda000bf45320 */
[----:B------:R-:W-:Y:S05]  /*21f0*/  @P2 BRA `(.L_x_18715) ;  /* 0x0000000000082947 */ /* 0x000fea0003800000 */
[----:B------:R-:W-:Y:S05]  /*2200*/  @P0 BRA `(.L_x_18716) ;  /* 0x0000000000140947 */ /* 0x000fea0003800000 */
[----:B------:R-:W-:Y:S05]  /*2210*/  BRA `(.L_x_18717) ;  /* 0x0000000000147947 */ /* 0x000fea0003800000 */
.L_x_18715:
[----:B-----5:R-:W-:Y:S01]  /*2220*/  FADD.FTZ R87, R63, R87 ;  /* 0x000000573f577221 */ /* 0x020fe20000010000 */
[----:B------:R-:W-:Y:S06]  /*2230*/  BRA `(.L_x_18716) ;  /* 0x0000000000087947 */ /* 0x000fec0003800000 */
.L_x_18714:
[----:B-----5:R-:W-:-:S04]  /*2240*/  FADD.FTZ R87, R55, R87 ;  /* 0x0000005737577221 */ /* 0x020fc80000010000 */
[----:B------:R-:W-:-:S07]  /*2250*/  @P2 FADD.FTZ R87, R63, R87 ;  /* 0x000000573f572221 */ /* 0x000fce0000010000 */
.L_x_18716:
[----:B-----5:R-:W-:-:S07]  /*2260*/  MOV R67, R87 ;  /* 0x0000005700437202 */ /* 0x020fce0000000f00 */
.L_x_18717:
[----:B------:R-:W0:Y:S02]  /*2270*/  @P0 LDC.64 R90, c[0x0][0x238] ;  /* 0x00008e00ff5a0b82 */ /* 0x000e240000000a00 */
[----:B0-----:R-:W-:-:S04]  /*2280*/  @P0 LEA R90, P2, R88, R90, 0x4 ;  /* 0x0000005a585a0211 */ /* 0x001fc800078420ff */
[----:B------:R-:W-:-:S05]  /*2290*/  @P0 LEA.HI.X R91, R88, R91, RZ, 0x4, P2 ;  /* 0x0000005b585b0211 */ /* 0x000fca00010f24ff */
[----:B------:R0:W-:Y:S04]  /*22a0*/  @P0 STG.E.128 desc[UR4][R90.64], R64 ;  /* 0x000000405a000986 */ /* 0x0001e8000c101d04 */
.L_x_18701:
[----:B------:R-:W-:Y:S05]  /*22b0*/  BSYNC B0 ;  /* 0x0000000000007941 */ /* 0x000fea0003800000 */
.L_x_18700:
[----:B-----5:R-:W-:Y:S01]  /*22c0*/  FADD.FTZ R88, RZ, R56 ;  /* 0x00000038ff587221 */ /* 0x020fe20000010000 */
[C---:B------:R-:W-:Y:S01]  /*22d0*/  ISETP.GT.U32.AND P2, PT, R94.reuse, 0x1ff, PT ;  /* 0x000001ff5e00780c */ /* 0x040fe20003f44070 */
[----:B------:R-:W-:Y:S01]  /*22e0*/  UMOV UR6, 0xffffffff ;  /* 0xffffffff00067882 */ /* 0x000fe20000000000 */
[C---:B------:R-:W-:Y:S01]  /*22f0*/  ISETP.GT.U32.AND P3, PT, R94.reuse, 0x3ff, PT ;  /* 0x000003ff5e00780c */ /* 0x040fe20003f64070 */
[----:B------:R-:W-:Y:S01]  /*2300*/  FADD.FTZ R89, R57, R88 ;  /* 0x0000005839597221 */ /* 0x000fe20000010000 */
[----:B------:R-:W-:Y:S02]  /*2310*/  ISETP.GT.U32.AND P4, PT, R94, 0x4ff, PT ;  /* 0x000004ff5e00780c */ /* 0x000fe40003f84070 */
[----:B------:R-:W-:Y:S01]  /*2320*/  LOP3.LUT P5, RZ, R0, 0xff, RZ, 0xc0, !PT ;  /* 0x000000ff00ff7812 */ /* 0x000fe200078ac0ff */
[----:B------:R-:W-:Y:S01]  /*2330*/  FADD.FTZ R88, R58, R89 ;  /* 0x000000593a587221 */ /* 0x000fe20000010000 */
[----:B------:R-:W-:Y:S02]  /*2340*/  LOP3.LUT P6, RZ, R95, 0x1f, RZ, 0xc0, !PT ;  /* 0x0000001f5fff7812 */ /* 0x000fe400078cc0ff */
[----:B------:R-:W-:Y:S01]  /*2350*/  P2R R99, PR, RZ, 0x20 ;  /* 0x00000020ff637803 */ /* 0x000fe20000000000 */
[----:B------:R-:W-:-:S05]  /*2360*/  FADD.FTZ R88, R59, R88 ;  /* 0x000000583b587221 */ /* 0x000fca0000010000 */
[----:B01234-:R-:W-:-:S05]  /*2370*/  FSEL R91, R88, RZ, P1 ;  /* 0x000000ff585b7208 */ /* 0x01ffca0000800000 */
        /* <DEDUP_REMOVED lines=98> */
.L_x_18742:
        /* <DEDUP_REMOVED lines=19> */
[----:B------:R-:W-:Y:S02]  /*2ad0*/  BSSY B0, `(.L_x_18719) ;  /* 0x0000057000007945 */ /* 0x000fe40003800000 */
[----:B------:R-:W-:Y:S01]  /*2ae0*/  I2FP.F32.S32 R105, R91 ;  /* 0x0000005b00697245 */ /* 0x000fe20000201400 */
[----:B------:R-:W0:Y:S01]  /*2af0*/  SHFL.DOWN PT, R100, R91, 0x4, 0x1f ;  /* 0x08801f005b647f89 */ /* 0x000e2200000e0000 */
[----:B-1----:R-:W-:Y:S02]  /*2b00*/  @!P2 LEA R97, R89, R88, 0x18 ;  /* 0x000000585961a211 */ /* 0x002fe400078ec0ff */
[----:B------:R-:W-:Y:S02]  /*2b10*/  CS2R R88, SRZ ;  /* 0x0000000000587805 */ /* 0x000fe4000001ff00 */
[----:B------:R-:W-:-:S02]  /*2b20*/  @!P2 LEA R97, R90, R97, 0x3 ;  /* 0x000000615a61a211 */ /* 0x000fc400078e18ff */
[----:B0-----:R-:W-:Y:S02]  /*2b30*/  IADD3 R102, R100, R91, RZ ;  /* 0x0000005b64667210 */ /* 0x001fe40007ffe0ff */
[----:B------:R-:W-:Y:S01]  /*2b40*/  I2FP.F32.S32 R104, R100 ;  /* 0x0000006400687245 */ /* 0x000fe20000201400 */
[----:B------:R-:W-:Y:S01]  /*2b50*/  @!P2 LDS.64 R88, [R97] ;  /* 0x000000006158a984 */ /* 0x000fe20000000a00 */
[----:B------:R-:W-:Y:S02]  /*2b60*/  I2FP.F32.S32 R90, R102 ;  /* 0x00000066005a7245 */ /* 0x000fe40000201400 */
[----:B------:R-:W-:Y:S01]  /*2b70*/  LOP3.LUT P2, RZ, R0, 0x1f, R95, 0xf8, !PT ;  /* 0x0000001f00ff7812 */ /* 0x000fe2000784f85f */
[----:B------:R-:W0:Y:S01]  /*2b80*/  SHFL.DOWN PT, R107, R102, 0x2, 0x1f ;  /* 0x08401f00666b7f89 */ /* 0x000e2200000e0000 */
[----:B------:R-:W1:Y:S01]  /*2b90*/  MUFU.RCP R103, R90 ;  /* 0x0000005a00677308 */ /* 0x000e620000001000 */
[-C--:B0-----:R-:W-:Y:S02]  /*2ba0*/  IADD3 R97, R102, R107.reuse, RZ ;  /* 0x0000006b66617210 */ /* 0x081fe40007ffe0ff */
[----:B------:R-:W-:Y:S01]  /*2bb0*/  I2FP.F32.S32 R107, R107 ;  /* 0x0000006b006b7245 */ /* 0x000fe20000201400 */
[----:B------:R-:W0:Y:S04]  /*2bc0*/  SHFL.DOWN PT, R101, R88, 0x4, 0x1f ;  /* 0x08801f0058657f89 */ /* 0x000e2800000e0000 */
[----:B------:R-:W2:Y:S01]  /*2bd0*/  SHFL.DOWN PT, R100, R89, 0x4, 0x1f ;  /* 0x08801f0059647f89 */ /* 0x000ea200000e0000 */
[----:B0-----:R-:W-:-:S04]  /*2be0*/  FMUL.FTZ R106, R101, R104 ;  /* 0x00000068656a7220 */ /* 0x001fc80000410000 */
[----:B------:R-:W-:Y:S01]  /*2bf0*/  FFMA.FTZ R106, R105, R88, R106 ;  /* 0x00000058696a7223 */ /* 0x000fe2000001006a */
[----:B------:R-:W-:Y:S01]  /*2c00*/  FADD.FTZ R88, -R101, R88 ;  /* 0x0000005865587221 */ /* 0x000fe20000010100 */
[----:B--2---:R-:W-:Y:S02]  /*2c10*/  FADD.FTZ R100, R100, R89 ;  /* 0x0000005964647221 */ /* 0x004fe40000010000 */
[----:B-1----:R-:W-:Y:S01]  /*2c20*/  FMUL.FTZ R91, R103, R106 ;  /* 0x0000006a675b7220 */ /* 0x002fe20000410000 */
        /* <DEDUP_REMOVED lines=38> */
[----:B0-----:R-:W-:-:S05]  /*2e90*/  FMUL.FTZ R97, R103, R103 ;  /* 0x0000006767617220 */ /* 0x001fca0000410000 */
[----:B------:R-:W-:Y:S01]  /*2ea0*/  FSEL R97, R97, RZ, P3 ;  /* 0x000000ff61617208 */ /* 0x000fe20001800000 */
[----:B-1----:R-:W-:-:S04]  /*2eb0*/  @!P2 IMAD.WIDE R88, R92, 0x4, R88 ;  /* 0x000000045c58a825 */ /* 0x002fc800078e0258 */
[----:B--2---:R-:W-:Y:S01]  /*2ec0*/  FFMA.FTZ R0, R102, UR7, R101 ;  /* 0x0000000766007c23 */ /* 0x004fe20008010065 */
[----:B------:R0:W-:Y:S03]  /*2ed0*/  @!P2 STG.E desc[UR4][R88.64], R103 ;  /* 0x000000675800a986 */ /* 0x0001e6000c101904 */
[----:B------:R-:W-:Y:S01]  /*2ee0*/  FADD.FTZ R0, R0, R97 ;  /* 0x0000006100007221 */ /* 0x000fe20000010000 */
[----:B---3--:R-:W-:Y:S01]  /*2ef0*/  @!P2 IMAD.WIDE R90, R92, 0x4, R90 ;  /* 0x000000045c5aa825 */ /* 0x008fe200078e025a */
[----:B------:R-:W-:-:S04]  /*2f00*/  FSEL R97, R103, RZ, !P3 ;  /* 0x000000ff67617208 */ /* 0x000fc80005800000 */
        /* <DEDUP_REMOVED lines=19> */
.L_x_18720:
[----:B------:R-:W-:Y:S05]  /*3040*/  BSYNC B0 ;  /* 0x0000000000007941 */ /* 0x000fea0003800000 */
.L_x_18719:
        /* <DEDUP_REMOVED lines=16> */
[----:B------:R-:W-:Y:S01]  /*3150*/  FFMA.FTZ R91, R39, R102, R43 ;  /* 0x00000066275b7223 */ /* 0x000fe2000001002b */
[----:B------:R-:W-:-:S04]  /*3160*/  IADD3 R96, R96, 0x100, RZ ;  /* 0x0000010060607810 */ /* 0x000fc80007ffe0ff */
[----:B------:R2:W-:Y:S03]  /*3170*/  STG.E.128 desc[UR4][R100.64], R88 ;  /* 0x0000005864007986 */ /* 0x0005e6000c101d04 */
.L_x_18722:
[----:B------:R-:W-:Y:S05]  /*3180*/  BSYNC B0 ;  /* 0x0000000000007941 */ /* 0x000fea0003800000 */
.L_x_18721:
        /* <DEDUP_REMOVED lines=19> */
.L_x_18724:
[----:B------:R-:W-:Y:S05]  /*32c0*/  BSYNC B0 ;  /* 0x0000000000007941 */ /* 0x000fea0003800000 */
.L_x_18723:
        /* <DEDUP_REMOVED lines=19> */
.L_x_18726:
[----:B------:R-:W-:Y:S05]  /*3400*/  BSYNC B0 ;  /* 0x0000000000007941 */ /* 0x000fea0003800000 */
.L_x_18725:
        /* <DEDUP_REMOVED lines=19> */
.L_x_18728:
[----:B------:R-:W-:Y:S05]  /*3540*/  BSYNC B0 ;  /* 0x0000000000007941 */ /* 0x000fea0003800000 */
.L_x_18727:
        /* <DEDUP_REMOVED lines=18> */
.L_x_18730:
[----:B------:R-:W-:Y:S05]  /*3670*/  BSYNC B0 ;  /* 0x0000000000007941 */ /* 0x000fea0003800000 */
.L_x_18729:
[----:B------:R-:W-:Y:S02]  /*3680*/  ISETP.NE.AND P2, PT, R99, RZ, PT ;  /* 0x000000ff6300720c */ /* 0x000fe40003f45270 */
[----:B------:R-:W-:Y:S02]  /*3690*/  IADD3 R92, R92, UR8, RZ ;  /* 0x000000085c5c7c10 */ /* 0x000fe4000fffe0ff */
[----:B0-----:R-:W-:Y:S02]  /*36a0*/  SEL R0, RZ, 0x1, P2 ;  /* 0x00000001ff007807 */ /* 0x001fe40001000000 */
[----:B------:R-:W-:-:S13]  /*36b0*/  ISETP.GE.AND P2, PT, R92, UR9, PT ;  /* 0x000000095c007c0c */ /* 0x000fda000bf46270 */
[----:B------:R-:W-:Y:S05]  /*36c0*/  @!P2 BRA `(.L_x_18731) ;  /* 0xffffffd00090a947 */ /* 0x000fea000383ffff */
[----:B------:R-:W-:Y:S05]  /*36d0*/  EXIT ;  /* 0x000000000000794d */ /* 0x000fea0003800000 */
.L_x_18718:
[----:B------:R-:W-:Y:S01]  /*36e0*/  HFMA2.MMA R106, -RZ, RZ, 0, 5.9604644775390625e-08 ;  /* 0x00000001ff6a7435 */ /* 0x000fe200000001ff */
[----:B------:R-:W-:Y:S02]  /*36f0*/  MOV R105, R91 ;  /* 0x0000005b00697202 */ /* 0x000fe40000000f00 */
[----:B------:R-:W-:Y:S02]  /*3700*/  MOV R107, 0x1f ;  /* 0x0000001f006b7802 */ /* 0x000fe40000000f00 */
[----:B------:R-:W-:-:S07]  /*3710*/  MOV R104, 0xffffffff ;  /* 0xffffffff00687802 */ /* 0x000fce0000000f00 */
[----:B------:R-:W-:Y:S05]  /*3720*/  WARPSYNC.COLLECTIVE R104, `(.L_x_18732) ;  /* 0x0000000068087348 */ /* 0x000fea0003c00000 */
[----:B------:R0:W1:Y:S02]  /*3730*/  SHFL.BFLY P6, R103, R105, R106, R107 ;  /* 0x0c00006a69677389 */ /* 0x00006400000c006b */
[----:B01----:R-:W-:Y:S01]  /*3740*/  ENDCOLLECTIVE ;  /* 0x000000000000791b */ /* 0x003fe20003800000 */
.L_x_18732:
[----:B------:R-:W-:Y:S01]  /*3750*/  HFMA2.MMA R106, -RZ, RZ, 0, 1.1920928955078125e-07 ;  /* 0x00000002ff6a7435 */ /* 0x000fe200000001ff */
[----:B------:R-:W-:-:S05]  /*3760*/  MOV R0, R103 ;  /* 0x0000006700007202 */ /* 0x000fca0000000f00 */
[----:B------:R-:W-:-:S05]  /*3770*/  FADD.FTZ R97, R91, R0 ;  /* 0x000000005b617221 */ /* 0x000fca0000010000 */
[----:B------:R-:W-:-:S07]  /*3780*/  MOV R105, R97 ;  /* 0x0000006100697202 */ /* 0x000fce0000000f00 */
[----:B------:R-:W-:Y:S05]  /*3790*/  WARPSYNC.COLLECTIVE R104, `(.L_x_18733) ;  /* 0x0000000068087348 */ /* 0x000fea0003c00000 */
[----:B------:R0:W1:Y:S02]  /*37a0*/  SHFL.BFLY P6, R103, R105, R106, R107 ;  /* 0x0c00006a69677389 */ /* 0x00006400000c006b */
[----:B01----:R-:W-:Y:S01]  /*37b0*/  ENDCOLLECTIVE ;  /* 0x000000000000791b */ /* 0x003fe20003800000 */
.L_x_18733:
[----:B------:R-:W-:Y:S01]  /*37c0*/  HFMA2.MMA R106, -RZ, RZ, 0, 2.384185791015625e-07 ;  /* 0x00000004ff6a7435 */ /* 0x000fe200000001ff */
[----:B------:R-:W-:-:S05]  /*37d0*/  MOV R0, R103 ;  /* 0x0000006700007202 */ /* 0x000fca0000000f00 */
[----:B------:R-:W-:-:S05]  /*37e0*/  FADD.FTZ R100, R97, R0 ;  /* 0x0000000061647221 */ /* 0x000fca0000010000 */
[----:B------:R-:W-:-:S07]  /*37f0*/  MOV R105, R100 ;  /* 0x0000006400697202 */ /* 0x000fce0000000f00 */
[----:B------:R-:W-:Y:S05]  /*3800*/  WARPSYNC.COLLECTIVE R104, `(.L_x_18734) ;  /* 0x0000000068087348 */ /* 0x000fea0003c00000 */
[----:B------:R0:W1:Y:S02]  /*3810*/  SHFL.BFLY P6, R103, R105, R106, R107 ;  /* 0x0c00006a69677389 */ /* 0x00006400000c006b */
[----:B01----:R-:W-:Y:S01]  /*3820*/  ENDCOLLECTIVE ;  /* 0x000000000000791b */ /* 0x003fe20003800000 */
.L_x_18734:
[----:B------:R-:W-:Y:S01]  /*3830*/  HFMA2.MMA R106, -RZ, RZ, 0, 4.76837158203125e-07 ;  /* 0x00000008ff6a7435 */ /* 0x000fe200000001ff */
[----:B------:R-:W-:-:S05]  /*3840*/  MOV R101, R103 ;  /* 0x0000006700657202 */ /* 0x000fca0000000f00 */
[----:B------:R-:W-:-:S05]  /*3850*/  FADD.FTZ R101, R100, R101 ;  /* 0x0000006564657221 */ /* 0x000fca0000010000 */
[----:B------:R-:W-:-:S07]  /*3860*/  MOV R105, R101 ;  /* 0x0000006500697202 */ /* 0x000fce0000000f00 */
[----:B------:R-:W-:Y:S05]  /*3870*/  WARPSYNC.COLLECTIVE R104, `(.L_x_18735) ;  /* 0x0000000068087348 */ /* 0x000fea0003c00000 */
[----:B------:R0:W1:Y:S02]  /*3880*/  SHFL.BFLY P6, R103, R105, R106, R107 ;  /* 0x0c00006a69677389 */ /* 0x00006400000c006b */
[----:B01----:R-:W-:Y:S01]  /*3890*/  ENDCOLLECTIVE ;  /* 0x000000000000791b */ /* 0x003fe20003800000 */
.L_x_18735:
[----:B------:R-:W-:Y:S01]  /*38a0*/  HFMA2.MMA R106, -RZ, RZ, 0, 9.5367431640625e-07 ;  /* 0x00000010ff6a7435 */ /* 0x000fe200000001ff */
[----:B------:R-:W-:-:S05]  /*38b0*/  MOV R0, R103 ;  /* 0x0000006700007202 */ /* 0x000fca0000000f00 */
[----:B------:R-:W-:-:S05]  /*38c0*/  FADD.FTZ R102, R101, R0 ;  /* 0x0000000065667221 */ /* 0x000fca0000010000 */
[----:B------:R-:W-:-:S07]  /*38d0*/  MOV R105, R102 ;  /* 0x0000006600697202 */ /* 0x000fce0000000f00 */
[----:B------:R-:W-:Y:S05]  /*38e0*/  WARPSYNC.COLLECTIVE R104, `(.L_x_18736) ;  /* 0x0000000068087348 */ /* 0x000fea0003c00000 */
[----:B------:R0:W1:Y:S02]  /*38f0*/  SHFL.BFLY P6, R103, R105, R106, R107 ;  /* 0x0c00006a69677389 */ /* 0x00006400000c006b */
[----:B01----:R-:W-:Y:S01]  /*3900*/  ENDCOLLECTIVE ;  /* 0x000000000000791b */ /* 0x003fe20003800000 */
.L_x_18736:
[----:B------:R-:W-:Y:S01]  /*3910*/  HFMA2.MMA R106, -RZ, RZ, 0, 5.9604644775390625e-08 ;  /* 0x00000001ff6a7435 */ /* 0x000fe200000001ff */
[----:B------:R-:W-:Y:S01]  /*3920*/  FADD.FTZ R88, R102, R103 ;  /* 0x0000006766587221 */ /* 0x000fe20000010000 */
[----:B------:R-:W-:-:S03]  /*3930*/  ISETP.GT.U32.AND P6, PT, R94, 0x1ff, PT ;  /* 0x000001ff5e00780c */ /* 0x000fc60003fc4070 */
        /* <DEDUP_REMOVED lines=54> */
.L_x_18737:
[----:B------:R-:W-:Y:S01]  /*3ca0*/  HFMA2.MMA R106, -RZ, RZ, 0, 1.1920928955078125e-07 ;  /* 0x00000002ff6a7435 */ /* 0x000fe200000001ff */
[----:B------:R-:W-:-:S05]  /*3cb0*/  MOV R91, R103 ;  /* 0x00000067005b7202 */ /* 0x000fca0000000f00 */
[----:B------:R-:W-:-:S05]  /*3cc0*/  FADD.FTZ R91, R0, R91 ;  /* 0x0000005b005b7221 */ /* 0x000fca0000010000 */
[----:B------:R-:W-:-:S07]  /*3cd0*/  MOV R105, R91 ;  /* 0x0000005b00697202 */ /* 0x000fce0000000f00 */
[----:B------:R-:W-:Y:S05]  /*3ce0*/  WARPSYNC.COLLECTIVE R104, `(.L_x_18738) ;  /* 0x0000000068087348 */ /* 0x000fea0003c00000 */
[----:B------:R0:W1:Y:S02]  /*3cf0*/  SHFL.BFLY P6, R103, R105, R106, R107 ;  /* 0x0c00006a69677389 */ /* 0x00006400000c006b */
[----:B01----:R-:W-:Y:S01]  /*3d00*/  ENDCOLLECTIVE ;  /* 0x000000000000791b */ /* 0x003fe20003800000 */
.L_x_18738:
[----:B------:R-:W-:Y:S01]  /*3d10*/  HFMA2.MMA R106, -RZ, RZ, 0, 2.384185791015625e-07 ;  /* 0x00000004ff6a7435 */ /* 0x000fe200000001ff */
[----:B------:R-:W-:-:S05]  /*3d20*/  MOV R100, R103 ;  /* 0x0000006700647202 */ /* 0x000fca0000000f00 */
[----:B------:R-:W-:-:S05]  /*3d30*/  FADD.FTZ R100, R91, R100 ;  /* 0x000000645b647221 */ /* 0x000fca0000010000 */
[----:B------:R-:W-:-:S07]  /*3d40*/  MOV R105, R100 ;  /* 0x0000006400697202 */ /* 0x000fce0000000f00 */
[----:B------:R-:W-:Y:S05]  /*3d50*/  WARPSYNC.COLLECTIVE R104, `(.L_x_18739) ;  /* 0x0000000068087348 */ /* 0x000fea0003c00000 */
[----:B------:R0:W1:Y:S02]  /*3d60*/  SHFL.BFLY P6, R103, R105, R106, R107 ;  /* 0x0c00006a69677389 */ /* 0x00006400000c006b */
[----:B01----:R-:W-:Y:S01]  /*3d70*/  ENDCOLLECTIVE ;  /* 0x000000000000791b */ /* 0x003fe20003800000 */
.L_x_18739:
[----:B------:R-:W-:Y:S01]  /*3d80*/  HFMA2.MMA R106, -RZ, RZ, 0, 4.76837158203125e-07 ;  /* 0x00000008ff6a7435 */ /* 0x000fe200000001ff */
[----:B------:R-:W-:-:S05]  /*3d90*/  MOV R97, R103 ;  /* 0x0000006700617202 */ /* 0x000fca0000000f00 */
[----:B------:R-:W-:-:S05]  /*3da0*/  FADD.FTZ R97, R100, R97 ;  /* 0x0000006164617221 */ /* 0x000fca0000010000 */
[----:B------:R-:W-:-:S07]  /*3db0*/  MOV R105, R97 ;  /* 0x0000006100697202 */ /* 0x000fce0000000f00 */
[----:B------:R-:W-:Y:S05]  /*3dc0*/  WARPSYNC.COLLECTIVE R104, `(.L_x_18740) ;  /* 0x0000000068087348 */ /* 0x000fea0003c00000 */
[----:B------:R0:W1:Y:S02]  /*3dd0*/  SHFL.BFLY P6, R103, R105, R106, R107 ;  /* 0x0c00006a69677389 */ /* 0x00006400000c006b */
[----:B01----:R-:W-:Y:S01]  /*3de0*/  ENDCOLLECTIVE ;  /* 0x000000000000791b */ /* 0x003fe20003800000 */
.L_x_18740:
[----:B------:R-:W-:Y:S01]  /*3df0*/  HFMA2.MMA R106, -RZ, RZ, 0, 9.5367431640625e-07 ;  /* 0x00000010ff6a7435 */ /* 0x000fe200000001ff */
[----:B------:R-:W-:-:S05]  /*3e00*/  MOV R102, R103 ;  /* 0x0000006700667202 */ /* 0x000fca0000000f00 */
[----:B------:R-:W-:-:S05]  /*3e10*/  FADD.FTZ R102, R97, R102 ;  /* 0x0000006661667221 */ /* 0x000fca0000010000 */
[----:B------:R-:W-:-:S07]  /*3e20*/  MOV R105, R102 ;  /* 0x0000006600697202 */ /* 0x000fce0000000f00 */
[----:B------:R-:W-:Y:S05]  /*3e30*/  WARPSYNC.COLLECTIVE R104, `(.L_x_18741) ;  /* 0x0000000068087348 */ /* 0x000fea0003c00000 */
[----:B------:R0:W1:Y:S02]  /*3e40*/  SHFL.BFLY P6, R103, R105, R106, R107 ;  /* 0x0c00006a69677389 */ /* 0x00006400000c006b */
[----:B01----:R-:W-:Y:S01]  /*3e50*/  ENDCOLLECTIVE ;  /* 0x000000000000791b */ /* 0x003fe20003800000 */
.L_x_18741:
[----:B------:R-:W-:Y:S01]  /*3e60*/  MOV R101, R103 ;  /* 0x0000006700657202 */ /* 0x000fe20000000f00 */
[----:B------:R-:W-:Y:S06]  /*3e70*/  BRA `(.L_x_18742) ;  /* 0xffffffe800c87947 */ /* 0x000fec000383ffff */
.L_x_18743:
        /* <DEDUP_REMOVED lines=16> */
.L_x_20614:


//--------------------- .text._ZN10layer_norm31ln_parallel_residual_fwd_kernelINS_13Kernel_traitsIfffffjLj6144ELj1ELj1ELj8ELj16ENS_18Kernel_traits_baseILj6144EfffffjLj256EEEEELb0ELb1ELb1EEEvNS_9FwdParamsE --------------------------
	.section	.text._ZN10layer_norm31ln_parallel_residual_fwd_kernelINS_13Kernel_traitsIfffffjLj6144ELj1ELj1ELj8ELj16ENS_18Kernel_traits_baseILj6144EfffffjLj256EEEEELb0ELb1ELb1EEEvNS_9FwdParamsE,"ax",@progbits
	.align	128
        .global         _ZN10layer_norm31ln_parallel_residual_fwd_kernelINS_13Kernel_traitsIfffffjLj6144ELj1ELj1ELj8ELj16ENS_18Kernel_traits_baseILj6144EfffffjLj256EEEEELb0ELb1ELb1EEEvNS_9FwdParamsE
        .type           _ZN10layer_norm31ln_parallel_residual_fwd_kernelINS_13Kernel_traitsIfffffjLj6144ELj1ELj1ELj8ELj16ENS_18Kernel_traits_baseILj6144EfffffjLj256EEEEELb0ELb1ELb1EEEvNS_9FwdParamsE,@function
        .size           _ZN10layer_norm31ln_parallel_residual_fwd_kernelINS_13Kernel_traitsIfffffjLj6144ELj1ELj1ELj8ELj16ENS_18Kernel_traits_baseILj6144EfffffjLj256EEEEELb0ELb1ELb1EEEvNS_9FwdParamsE,(.L_x_20615 - _ZN10layer_norm31ln_parallel_residual_fwd_kernelINS_13Kernel_traitsIfffffjLj6144ELj1ELj1ELj8ELj16ENS_18Kernel_traits_baseILj6144EfffffjLj256EEEEELb0ELb1ELb1EEEvNS_9FwdParamsE)
        .other          _ZN10layer_norm31ln_parallel_residual_fwd_kernelINS_13Kernel_traitsIfffffjLj6144ELj1ELj1ELj8ELj16ENS_18Kernel_traits_baseILj6144EfffffjLj256EEEEELb0ELb1ELb1EEEvNS_9FwdParamsE,@"STO_CUDA_ENTRY STV_DEFAULT"
_ZN10layer_norm31ln_parallel_residual_fwd_kernelINS_13Kernel_traitsIfffffjLj6144ELj1ELj1ELj8ELj16ENS_18Kernel_traits_baseILj6144EfffffjLj256EEEEELb0ELb1ELb1EEEvNS_9FwdParamsE:
.text._ZN10layer_norm31ln_parallel_residual_fwd_kernelINS_13Kernel_traitsIfffffjLj6144ELj1ELj1ELj8ELj16ENS_18Kernel_traits_baseILj6144EfffffjLj256EEEEELb0ELb1ELb1EEEvNS_9FwdParamsE:
        /* <DEDUP_REMOVED lines=49> */
[----:B------:R-:W-:Y:S01]  /*0310*/  LOP3.LUT R3, R2, 0xff, RZ, 0xc0, !PT ;  /* 0x000000ff02037812 */ /* 0x000fe200078ec0ff */
[----:B------:R-:W-:Y:S01]  /*0320*/  ULDC UR7, c[0x0][0x290] ;  /* 0x0000a40000077ab9 */ /* 0x000fe20000000800 */
[----:B------:R-:W-:Y:S01]  /*0330*/  ISETP.NE.AND.EX P1, PT, R55, RZ, PT, P1 ;  /* 0x000000ff3700720c */ /* 0x000fe20003f25310 */
[----:B------:R-:W-:Y:S01]  /*0340*/  ULDC.64 UR10, c[0x0][0x230] ;  /* 0x00008c00000a7ab9 */ /* 0x000fe20000000a00 */
[----:B------:R-:W-:Y:S01]  /*0350*/  ISETP.NE.AND P5, PT, RZ, UR6, PT ;  /* 0x00000006ff007c0c */ /* 0x000fe2000bfa5270 */
[----:B------:R-:W-:Y:S01]  /*0360*/  ULDC UR6, c[0x0][0x218] ;  /* 0x0000860000067ab9 */ /* 0x000fe20000000800 */
[----:B------:R-:W-:Y:S01]  /*0370*/  ULDC.64 UR12, c[0x0][0x228] ;  /* 0x00008a00000c7ab9 */ /* 0x000fe20000000a00 */
[----:B0-----:R-:W-:-:S10]  /*0380*/  ULDC.64 UR8, c[0x0][0x210] ;  /* 0x0000840000087ab9 */ /* 0x001fd40000000a00 */
.L_x_18841:
        /* <DEDUP_REMOVED lines=23> */
.L_x_18745:
[----:B-----5:R-:W-:Y:S01]  /*0500*/  FADD.FTZ R68, R56, R68 ;  /* 0x0000004438447221 */ /* 0x020fe20000010000 */
[----:B------:R-:W-:Y:S06]  /*0510*/  BRA `(.L_x_18746) ;  /* 0x0000000000087947 */ /* 0x000fec0003800000 */
.L_x_18744:
[----:B-----5:R-:W-:-:S04]  /*0520*/  FADD.FTZ R68, R52, R68 ;  /* 0x0000004434447221 */ /* 0x020fc80000010000 */
[----:B------:R-:W-:-:S07]  /*0530*/  @P2 FADD.FTZ R68, R56, R68 ;  /* 0x0000004438442221 */ /* 0x000fce0000010000 */
.L_x_18746:
[----:B-----5:R-:W-:-:S07]  /*0540*/  MOV R60, R68 ;  /* 0x00000044003c7202 */ /* 0x020fce0000000f00 */
.L_x_18747:
[----:B------:R-:W-:Y:S05]  /*0550*/  @P3 BRA `(.L_x_18748) ;  /* 0x00000000001c3947 */ /* 0x000fea0003800000 */
[----:B------:R-:W-:-:S04]  /*0560*/  ISETP.NE.U32.AND P4, PT, RZ, UR10, PT ;  /* 0x0000000aff007c0c */ /* 0x000fc8000bf85070 */
[----:B------:R-:W-:-:S13]  /*0570*/  ISETP.NE.AND.EX P4, PT, RZ, UR11, PT, P4 ;  /* 0x0000000bff007c0c */ /* 0x000fda000bf85340 */
[----:B------:R-:W-:Y:S05]  /*0580*/  @P4 BRA `(.L_x_18749) ;  /* 0x0000000000084947 */ /* 0x000fea0003800000 */
[----:B------:R-:W-:Y:S05]  /*0590*/  @P0 BRA `(.L_x_18750) ;  /* 0x0000000000140947 */ /* 0x000fea0003800000 */
[----:B------:R-:W-:Y:S05]  /*05a0*/  BRA `(.L_x_18751) ;  /* 0x0000000000147947 */ /* 0x000fea0003800000 */
.L_x_18749:
[----:B-----5:R-:W-:Y:S01]  /*05b0*/  FADD.FTZ R69, R57, R69 ;  /* 0x0000004539457221 */ /* 0x020fe20000010000 */
[----:B------:R-:W-:Y:S06]  /*05c0*/  BRA `(.L_x_18750) ;  /* 0x0000000000087947 */ /* 0x000fec0003800000 */
.L_x_18748:
[----:B-----5:R-:W-:-:S04]  /*05d0*/  FADD.FTZ R69, R53, R69 ;  /* 0x0000004535457221 */ /* 0x020fc80000010000 */
[----:B------:R-:W-:-:S07]  /*05e0*/  @P2 FADD.FTZ R69, R57, R69 ;  /* 0x0000004539452221 */ /* 0x000fce0000010000 */
.L_x_18750:
[----:B-----5:R-:W-:-:S07]  /*05f0*/  MOV R61, R69 ;  /* 0x00000045003d7202 */ /* 0x020fce0000000f00 */
.L_x_18751:
[----:B------:R-:W-:Y:S05]  /*0600*/  @P3 BRA `(.L_x_18752) ;  /* 0x00000000001c3947 */ /* 0x000fea0003800000 */
[----:B------:R-:W-:-:S04]  /*0610*/  ISETP.NE.U32.AND P4, PT, RZ, UR10, PT ;  /* 0x0000000aff007c0c */ /* 0x000fc8000bf85070 */
[----:B------:R-:W-:-:S13]  /*0620*/  ISETP.NE.AND.EX P4, PT, RZ, UR11, PT, P4 ;  /* 0x0000000bff007c0c */ /* 0x000fda000bf85340 */
[----:B------:R-:W-:Y:S05]  /*0630*/  @P4 BRA `(.L_x_18753) ;  /* 0x0000000000084947 */ /* 0x000fea0003800000 */
[----:B------:R-:W-:Y:S05]  /*0640*/  @P0 BRA `(.L_x_18754) ;  /* 0x0000000000140947 */ /* 0x000fea0003800000 */
[----:B------:R-:W-:Y:S05]  /*0650*/  BRA `(.L_x_18755) ;  /* 0x0000000000147947 */ /* 0x000fea0003800000 */
.L_x_18753:
[----:B-----5:R-:W-:Y:S01]  /*0660*/  FADD.FTZ R70, R58, R70 ;  /* 0x000000463a467221 */ /* 0x020fe20000010000 */
[----:B------:R-:W-:Y:S06]  /*0670*/  BRA `(.L_x_18754) ;  /* 0x0000000000087947 */ /* 0x000fec0003800000 */
.L_x_18752:
[----:B-----5:R-:W-:-:S04]  /*0680*/  FADD.FTZ R70, R54, R70 ;  /* 0x0000004636467221 */ /* 0x020fc80000010000 */
[----:B------:R-:W-:-:S07]  /*0690*/  @P2 FADD.FTZ R70, R58, R70 ;  /* 0x000000463a462221 */ /* 0x000fce0000010000 */
.L_x_18754:
[----:B-----5:R-:W-:-:S07]  /*06a0*/  MOV R62, R70 ;  /* 0x00000046003e7202 */ /* 0x020fce0000000f00 */
.L_x_18755:
[----:B------:R-:W-:Y:S05]  /*06b0*/  @P3 BRA `(.L_x_18756) ;  /* 0x00000000001c3947 */ /* 0x000fea0003800000 */
[----:B------:R-:W-:-:S04]  /*06c0*/  ISETP.NE.U32.AND P4, PT, RZ, UR10, PT ;  /* 0x0000000aff007c0c */ /* 0x000fc8000bf85070 */
[----:B------:R-:W-:-:S13]  /*06d0*/  ISETP.NE.AND.EX P4, PT, RZ, UR11, PT, P4 ;  /* 0x0000000bff007c0c */ /* 0x000fda000bf85340 */
[----:B------:R-:W-:Y:S05]  /*06e0*/  @P4 BRA `(.L_x_18757) ;  /* 0x0000000000084947 */ /* 0x000fea0003800000 */
[----:B------:R-:W-:Y:S05]  /*06f0*/  @P0 BRA `(.L_x_18758) ;  /* 0x0000000000140947 */ /* 0x000fea0003800000 */
[----:B------:R-:W-:Y:S05]  /*0700*/  BRA `(.L_x_18759) ;  /* 0x0000000000147947 */ /* 0x000fea0003800000 */
.L_x_18757:
[----:B-----5:R-:W-:Y:S01]  /*0710*/  FADD.FTZ R71, R59, R71 ;  /* 0x000000473b477221 */ /* 0x020fe20000010000 */
[----:B------:R-:W-:Y:S06]  /*0720*/  BRA `(.L_x_18758) ;  /* 0x0000000000087947 */ /* 0x000fec0003800000 */
.L_x_18756:
[----:B-----5:R-:W-:-:S04]  /*0730*/  FADD.FTZ R71, R55, R71 ;  /* 0x0000004737477221 */ /* 0x020fc80000010000 */
[----:B------:R-:W-:-:S07]  /*0740*/  @P2 FADD.FTZ R71, R59, R71 ;  /* 0x000000473b472221 */ /* 0x000fce0000010000 */
.L_x_18758:
[----:B-----5:R-:W-:-:S07]  /*0750*/  MOV R63, R71 ;  /* 0x00000047003f7202 */ /* 0x020fce0000000f00 */
.L_x_18759:
        /* <DEDUP_REMOVED lines=18> */
.L_x_18761:
[----:B-----5:R-:W-:Y:S01]  /*0880*/  FADD.FTZ R72, R56, R72 ;  /* 0x0000004838487221 */ /* 0x020fe20000010000 */
[----:B------:R-:W-:Y:S06]  /*0890*/  BRA `(.L_x_18762) ;  /* 0x0000000000087947 */ /* 0x000fec0003800000 */
.L_x_18760:
[----:B-----5:R-:W-:-:S04]  /*08a0*/  FADD.FTZ R72, R52, R72 ;  /* 0x0000004834487221 */ /* 0x020fc80000010000 */
[----:B------:R-:W-:-:S07]  /*08b0*/  @P2 FADD.FTZ R72, R56, R72 ;  /* 0x0000004838482221 */ /* 0x000fce0000010000 */
.L_x_18762:
[----:B0-----:R-:W-:-:S07]  /*08c0*/  MOV R60, R72 ;  /* 0x00000048003c7202 */ /* 0x001fce0000000f00 */
.L_x_18763:
[----:B------:R-:W-:Y:S05]  /*08d0*/  @P3 BRA `(.L_x_18764) ;  /* 0x00000000001c3947 */ /* 0x000fea0003800000 */
[----:B------:R-:W-:-:S04]  /*08e0*/  ISETP.NE.U32.AND P4, PT, RZ, UR10, PT ;  /* 0x0000000aff007c0c */ /* 0x000fc8000bf85070 */
[----:B------:R-:W-:-:S13]  /*08f0*/  ISETP.NE.AND.EX P4, PT, RZ, UR11, PT, P4 ;  /* 0x0000000bff007c0c */ /* 0x000fda000bf85340 */
[----:B------:R-:W-:Y:S05]  /*0900*/  @P4 BRA `(.L_x_18765) ;  /* 0x0000000000084947 */ /* 0x000fea0003800000 */
[----:B------:R-:W-:Y:S05]  /*0910*/  @P0 BRA `(.L_x_18766) ;  /* 0x0000000000140947 */ /* 0x000fea0003800000 */
[----:B------:R-:W-:Y:S05]  /*0920*/  BRA `(.L_x_18767) ;  /* 0x0000000000147947 */ /* 0x000fea0003800000 */
.L_x_18765:
[----:B-----5:R-:W-:Y:S01]  /*0930*/  FADD.FTZ R73, R57, R73 ;  /* 0x0000004939497221 */ /* 0x020fe20000010000 */
[----:B------:R-:W-:Y:S06]  /*0940*/  BRA `(.L_x_18766) ;  /* 0x0000000000087947 */ /* 0x000fec0003800000 */
.L_x_18764:
[----:B-----5:R-:W-:-:S04]  /*0950*/  FADD.FTZ R73, R53, R73 ;  /* 0x0000004935497221 */ /* 0x020fc80000010000 */
[----:B------:R-:W-:-:S07]  /*0960*/  @P2 FADD.FTZ R73, R57, R73 ;  /* 0x0000004939492221 */ /* 0x000fce0000010000 */
.L_x_18766:
[----:B0-----:R-:W-:-:S07]  /*0970*/  MOV R61, R73 ;  /* 0x00000049003d7202 */ /* 0x001fce0000000f00 */
.L_x_18767:
[----:B------:R-:W-:Y:S05]  /*0980*/  @P3 BRA `(.L_x_18768) ;  /* 0x00000000001c3947 */ /* 0x000fea0003800000 */
[----:B------:R-:W-:-:S04]  /*0990*/  ISETP.NE.U32.AND P4, PT, RZ, UR10, PT ;  /* 0x0000000aff007c0c */ /* 0x000fc8000bf85070 */
[----:B------:R-:W-:-:S13]  /*09a0*/  ISETP.NE.AND.EX P4, PT, RZ, UR11, PT, P4 ;  /* 0x0000000bff007c0c */ /* 0x000fda000bf85340 */
[----:B------:R-:W-:Y:S05]  /*09b0*/  @P4 BRA `(.L_x_18769) ;  /* 0x0000000000084947 */ /* 0x000fea0003800000 */
[----:B------:R-:W-:Y:S05]  /*09c0*/  @P0 BRA `(.L_x_18770) ;  /* 0x0000000000140947 */ /* 0x000fea0003800000 */
[----:B------:R-:W-:Y:S05]  /*09d0*/  BRA `(.L_x_18771) ;  /* 0x0000000000147947 */ /* 0x000fea0003800000 */
.L_x_18769:
[----:B-----5:R-:W-:Y:S01]  /*09e0*/  FADD.FTZ R74, R58, R74 ;  /* 0x0000004a3a4a7221 */ /* 0x020fe20000010000 */
[----:B------:R-:W-:Y:S06]  /*09f0*/  BRA `(.L_x_18770) ;  /* 0x0000000000087947 */ /* 0x000fec0003800000 */
.L_x_18768:
[----:B-----5:R-:W-:-:S04]  /*0a00*/  FADD.FTZ R74, R54, R74 ;  /* 0x0000004a364a7221 */ /* 0x020fc80000010000 */
[----:B------:R-:W-:-:S07]  /*0a10*/  @P2 FADD.FTZ R74, R58, R74 ;  /* 0x0000004a3a4a2221 */ /* 0x000fce0000010000 */
.L_x_18770:
[----:B0-----:R-:W-:-:S07]  /*0a20*/  MOV R62, R74 ;  /* 0x0000004a003e7202 */ /* 0x001fce0000000f00 */
.L_x_18771:
[----:B------:R-:W-:Y:S05]  /*0a30*/  @P3 BRA `(.L_x_18772) ;  /* 0x00000000001c3947 */ /* 0x000fea0003800000 */
[----:B------:R-:W-:-:S04]  /*0a40*/  ISETP.NE.U32.AND P4, PT, RZ, UR10, PT ;  /* 0x0000000aff007c0c */ /* 0x000fc8000bf85070 */
[----:B------:R-:W-:-:S13]  /*0a50*/  ISETP.NE.AND.EX P4, PT, RZ, UR11, PT, P4 ;  /* 0x0000000bff007c0c */ /* 0x000fda000bf85340 */
[----:B------:R-:W-:Y:S05]  /*0a60*/  @P4 BRA `(.L_x_18773) ;  /* 0x0000000000084947 */ /* 0x000fea0003800000 */
[----:B------:R-:W-:Y:S05]  /*0a70*/  @P0 BRA `(.L_x_18774) ;  /* 0x0000000000140947 */ /* 0x000fea0003800000 */
[----:B------:R-:W-:Y:S05]  /*0a80*/  BRA `(.L_x_18775) ;  /* 0x0000000000147947 */ /* 0x000fea0003800000 */
.L_x_18773:
[----:B-----5:R-:W-:Y:S01]  /*0a90*/  FADD.FTZ R75, R59, R75 ;  /* 0x0000004b3b4b7221 */ /* 0x020fe20000010000 */
[----:B------:R-:W-:Y:S06]  /*0aa0*/  BRA `(.L_x_18774) ;  /* 0x0000000000087947 */ /* 0x000fec0003800000 */
.L_x_18772:
[----:B-----5:R-:W-:-:S04]  /*0ab0*/  FADD.FTZ R75, R55, R75 ;  /* 0x0000004b374b7221 */ /* 0x020fc80000010000 */
[----:B------:R-:W-:-:S07]  /*0ac0*/  @P2 FADD.FTZ R75, R59, R75 ;  /* 0x0000004b3b4b2221 */ /* 0x000fce0000010000 */
.L_x_18774:
[----:B0-----:R-:W-:-:S07]  /*0ad0*/  MOV R63, R75 ;  /* 0x0000004b003f7202 */ /* 0x001fce0000000f00 */
.L_x_18775:
[----:B0-----:R-:W0:Y:S01]  /*0ae0*/  @P0 LDC.64 R80, c[0x0][0x238] ;  /* 0x00008e00ff500b82 */ /* 0x001e220000000a00 */
        /* <DEDUP_REMOVED lines=17> */
.L_x_18777:
[----:B-----5:R-:W-:Y:S01]  /*0c00*/  FADD.FTZ R76, R56, R76 ;  /* 0x0000004c384c7221 */ /* 0x020fe20000010000 */
[----:B------:R-:W-:Y:S06]  /*0c10*/  BRA `(.L_x_18778) ;  /* 0x0000000000087947 */ /* 0x000fec0003800000 */
.L_x_18776:
[----:B-----5:R-:W-:-:S04]  /*0c20*/  FADD.FTZ R76, R52, R76 ;  /* 0x0000004c344c7221 */ /* 0x020fc80000010000 */
[----:B------:R-:W-:-:S07]  /*0c30*/  @P2 FADD.FTZ R76, R56, R76 ;  /* 0x0000004c384c2221 */ /* 0x000fce0000010000 */
.L_x_18778:
[----:B0-----:R-:W-:-:S07]  /*0c40*/  MOV R60, R76 ;  /* 0x0000004c003c7202 */ /* 0x001fce0000000f00 */
.L_x_18779:
[----:B------:R-:W-:Y:S05]  /*0c50*/  @P3 BRA `(.L_x_18780) ;  /* 0x00000000001c3947 */ /* 0x000fea0003800000 */
[----:B------:R-:W-:-:S04]  /*0c60*/  ISETP.NE.U32.AND P4, PT, RZ, UR10, PT ;  /* 0x0000000aff007c0c */ /* 0x000fc8000bf85070 */
[----:B------:R-:W-:-:S13]  /*0c70*/  ISETP.NE.AND.EX P4, PT, RZ, UR11, PT, P4 ;  /* 0x0000000bff007c0c */ /* 0x000fda000bf85340 */
[----:B------:R-:W-:Y:S05]  /*0c80*/  @P4 BRA `(.L_x_18781) ;  /* 0x0000000000084947 */ /* 0x000fea0003800000 */
[----:B------:R-:W-:Y:S05]  /*0c90*/  @P0 BRA `(.L_x_18782) ;  /* 0x0000000000140947 */ /* 0x000fea0003800000 */
[----:B------:R-:W-:Y:S05]  /*0ca0*/  BRA `(.L_x_18783) ;  /* 0x0000000000147947 */ /* 0x000fea0003800000 */
.L_x_18781:
[----:B-----5:R-:W-:Y:S01]  /*0cb0*/  FADD.FTZ R77, R57, R77 ;  /* 0x0000004d394d7221 */ /* 0x020fe20000010000 */
[----:B------:R-:W-:Y:S06]  /*0cc0*/  BRA `(.L_x_18782) ;  /* 0x0000000000087947 */ /* 0x000fec0003800000 */
.L_x_18780:
[----:B-----5:R-:W-:-:S04]  /*0cd0*/  FADD.FTZ R77, R53, R77 ;  /* 0x0000004d354d7221 */ /* 0x020fc80000010000 */
[----:B------:R-:W-:-:S07]  /*0ce0*/  @P2 FADD.FTZ R77, R57, R77 ;  /* 0x0000004d394d2221 */ /* 0x000fce0000010000 */
.L_x_18782:
[----:B0-----:R-:W-:-:S07]  /*0cf0*/  MOV R61, R77 ;  /* 0x0000004d003d7202 */ /* 0x001fce0000000f00 */
.L_x_18783:
[----:B------:R-:W-:Y:S05]  /*0d00*/  @P3 BRA `(.L_x_18784) ;  /* 0x00000000001c3947 */ /* 0x000fea0003800000 */
[----:B------:R-:W-:-:S04]  /*0d10*/  ISETP.NE.U32.AND P4, PT, RZ, UR10, PT ;  /* 0x0000000aff007c0c */ /* 0x000fc8000bf85070 */
[----:B------:R-:W-:-:S13]  /*0d20*/  ISETP.NE.AND.EX P4, PT, RZ, UR11, PT, P4 ;  /* 0x0000000bff007c0c */ /* 0x000fda000bf85340 */
[----:B------:R-:W-:Y:S05]  /*0d30*/  @P4 BRA `(.L_x_18785) ;  /* 0x0000000000084947 */ /* 0x000fea0003800000 */
[----:B------:R-:W-:Y:S05]  /*0d40*/  @P0 BRA `(.L_x_18786) ;  /* 0x0000000000140947 */ /* 0x000fea0003800000 */
[----:B------:R-:W-:Y:S05]  /*0d50*/  BRA `(.L_x_18787) ;  /* 0x0000000000147947 */ /* 0x000fea0003800000 */
.L_x_18785:
[----:B-----5:R-:W-:Y:S01]  /*0d60*/  FADD.FTZ R78, R58, R78 ;  /* 0x0000004e3a4e7221 */ /* 0x020fe20000010000 */
[----:B------:R-:W-:Y:S06]  /*0d70*/  BRA `(.L_x_18786) ;  /* 0x0000000000087947 */ /* 0x000fec0003800000 */
.L_x_18784:
[----:B-----5:R-:W-:-:S04]  /*0d80*/  FADD.FTZ R78, R54, R78 ;  /* 0x0000004e364e7221 */ /* 0x020fc80000010000 */
[----:B------:R-:W-:-:S07]  /*0d90*/  @P2 FADD.FTZ R78, R58, R78 ;  /* 0x0000004e3a4e2221 */ /* 0x000fce0000010000 */
.L_x_18786:
[----:B0-----:R-:W-:-:S07]  /*0da0*/  MOV R62, R78 ;  /* 0x0000004e003e7202 */ /* 0x001fce0000000f00 */
.L_x_18787:
[----:B------:R-:W-:Y:S05]  /*0db0*/  @P3 BRA `(.L_x_18788) ;  /* 0x00000000001c3947 */ /* 0x000fea0003800000 */
[----:B------:R-:W-:-:S04]  /*0dc0*/  ISETP.NE.U32.AND P4, PT, RZ, UR10, PT ;  /* 0x0000000aff007c0c */ /* 0x000fc8000bf85070 */
[----:B------:R-:W-:-:S13]  /*0dd0*/  ISETP.NE.AND.EX P4, PT, RZ, UR11, PT, P4 ;  /* 0x0000000bff007c0c */ /* 0x000fda000bf85340 */
[----:B------:R-:W-:Y:S05]  /*0de0*/  @P4 BRA `(.L_x_18789) ;  /* 0x0000000000084947 */ /* 0x000fea0003800000 */
[----:B------:R-:W-:Y:S05]  /*0df0*/  @P0 BRA `(.L_x_18790) ;  /* 0x0000000000140947 */ /* 0x000fea0003800000 */
[----:B------:R-:W-:Y:S05]  /*0e00*/  BRA `(.L_x_18791) ;  /* 0x0000000000147947 */ /* 0x000fea0003800000 */
.L_x_18789:
[----:B-----5:R-:W-:Y:S01]  /*0e10*/  FADD.FTZ R79, R59, R79 ;  /* 0x0000004f3b4f7221 */ /* 0x020fe20000010000 */
[----:B------:R-:W-:Y:S06]  /*0e20*/  BRA `(.L_x_18790) ;  /* 0x0000000000087947 */ /* 0x000fec0003800000 */
.L_x_18788:
[----:B-----5:R-:W-:-:S04]  /*0e30*/  FADD.FTZ R79, R55, R79 ;  /* 0x0000004f374f7221 */ /* 0x020fc80000010000 */
[----:B------:R-:W-:-:S07]  /*0e40*/  @P2 FADD.FTZ R79, R59, R79 ;  /* 0x0000004f3b4f2221 */ /* 0x000fce0000010000 */
.L_x_18790:
[----:B0-----:R-:W-:-:S07]  /*0e50*/  MOV R63, R79 ;  /* 0x0000004f003f7202 */ /* 0x001fce0000000f00 */
.L_x_18791:
        /* <DEDUP_REMOVED lines=18> */
.L_x_18793:
[----:B-----5:R-:W-:Y:S01]  /*0f80*/  FADD.FTZ R80, R56, R80 ;  /* 0x0000005038507221 */ /* 0x020fe20000010000 */
[----:B------:R-:W-:Y:S06]  /*0f90*/  BRA `(.L_x_18794) ;  /* 0x0000000000087947 */ /* 0x000fec0003800000 */
.L_x_18792:
[----:B-----5:R-:W-:-:S04]  /*0fa0*/  FADD.FTZ R80, R52, R80 ;  /* 0x0000005034507221 */ /* 0x020fc80000010000 */
[----:B------:R-:W-:-:S07]  /*0fb0*/  @P2 FADD.FTZ R80, R56, R80 ;  /* 0x0000005038502221 */ /* 0x000fce0000010000 */
.L_x_18794:
[----:B0-----:R-:W-:-:S07]  /*0fc0*/  MOV R60, R80 ;  /* 0x00000050003c7202 */ /* 0x001fce0000000f00 */
.L_x_18795:
[----:B------:R-:W-:Y:S05]  /*0fd0*/  @P3 BRA `(.L_x_18796) ;  /* 0x00000000001c3947 */ /* 0x000fea0003800000 */
[----:B------:R-:W-:-:S04]  /*0fe0*/  ISETP.NE.U32.AND P4, PT, RZ, UR10, PT ;  /* 0x0000000aff007c0c */ /* 0x000fc8000bf85070 */
[----:B------:R-:W-:-:S13]  /*0ff0*/  ISETP.NE.AND.EX P4, PT, RZ, UR11, PT, P4 ;  /* 0x0000000bff007c0c */ /* 0x000fda000bf85340 */
[----:B------:R-:W-:Y:S05]  /*1000*/  @P4 BRA `(.L_x_18797) ;  /* 0x0000000000084947 */ /* 0x000fea0003800000 */
[----:B------:R-:W-:Y:S05]  /*1010*/  @P0 BRA `(.L_x_18798) ;  /* 0x0000000000140947 */ /* 0x000fea0003800000 */
[----:B------:R-:W-:Y:S05]  /*1020*/  BRA `(.L_x_18799) ;  /* 0x0000000000147947 */ /* 0x000fea0003800000 */
.L_x_18797:
[----:B-----5:R-:W-:Y:S01]  /*1030*/  FADD.FTZ R81, R57, R81 ;  /* 0x0000005139517221 */ /* 0x020fe20000010000 */
[----:B------:R-:W-:Y:S06]  /*1040*/  BRA `(.L_x_18798) ;  /* 0x0000000000087947 */ /* 0x000fec0003800000 */
.L_x_18796:
[----:B-----5:R-:W-:-:S04]  /*1050*/  FADD.FTZ R81, R53, R81 ;  /* 0x0000005135517221 */ /* 0x020fc80000010000 */
[----:B------:R-:W-:-:S07]  /*1060*/  @P2 FADD.FTZ R81, R57, R81 ;  /* 0x0000005139512221 */ /* 0x000fce0000010000 */
.L_x_18798:
[----:B0-----:R-:W-:-:S07]  /*1070*/  MOV R61, R81 ;  /* 0x00000051003d7202 */ /* 0x001fce0000000f00 */
.L_x_18799:
[----:B------:R-:W-:Y:S05]  /*1080*/  @P3 BRA `(.L_x_18800) ;  /* 0x00000000001c3947 */ /* 0x000fea0003800000 */
[----:B------:R-:W-:-:S04]  /*1090*/  ISETP.NE.U32.AND P4, PT, RZ, UR10, PT ;  /* 0x0000000aff007c0c */ /* 0x000fc8000bf85070 */
[----:B------:R-:W-:-:S13]  /*10a0*/  ISETP.NE.AND.EX P4, PT, RZ, UR11, PT, P4 ;  /* 0x0000000bff007c0c */ /* 0x000fda000bf85340 */
[----:B------:R-:W-:Y:S05]  /*10b0*/  @P4 BRA `(.L_x_18801) ;  /* 0x0000000000084947 */ /* 0x000fea0003800000 */
[----:B------:R-:W-:Y:S05]  /*10c0*/  @P0 BRA `(.L_x_18802) ;  /* 0x0000000000140947 */ /* 0x000fea0003800000 */
[----:B------:R-:W-:Y:S05]  /*10d0*/  BRA `(.L_x_18803) ;  /* 0x0000000000147947 */ /* 0x000fea0003800000 */
.L_x_18801:
[----:B-----5:R-:W-:Y:S01]  /*10e0*/  FADD.FTZ R82, R58, R82 ;  /* 0x000000523a527221 */ /* 0x020fe20000010000 */
[----:B------:R-:W-:Y:S06]  /*10f0*/  BRA `(.L_x_18802) ;  /* 0x0000000000087947 */ /* 0x000fec0003800000 */
.L_x_18800:
[----:B-----5:R-:W-:-:S04]  /*1100*/  FADD.FTZ R82, R54, R82 ;  /* 0x0000005236527221 */ /* 0x020fc80000010000 */
[----:B------:R-:W-:-:S07]  /*1110*/  @P2 FADD.FTZ R82, R58, R82 ;  /* 0x000000523a522221 */ /* 0x000fce0000010000 */
.L_x_18802:
[----:B0-----:R-:W-:-:S07]  /*1120*/  MOV R62, R82 ;  /* 0x00000052003e7202 */ /* 0x001fce0000000f00 */
.L_x_18803:
[----:B------:R-:W-:Y:S05]  /*1130*/  @P3 BRA `(.L_x_18804) ;  /* 0x00000000001c3947 */ /* 0x000fea0003800000 */
[----:B------:R-:W-:-:S04]  /*1140*/  ISETP.NE.U32.AND P4, PT, RZ, UR10, PT ;  /* 0x0000000aff007c0c */ /* 0x000fc8000bf85070 */
[----:B------:R-:W-:-:S13]  /*1150*/  ISETP.NE.AND.EX P4, PT, RZ, UR11, PT, P4 ;  /* 0x0000000bff007c0c */ /* 0x000fda000bf85340 */
[----:B------:R-:W-:Y:S05]  /*1160*/  @P4 BRA `(.L_x_18805) ;  /* 0x0000000000084947 */ /* 0x000fea0003800000 */
[----:B------:R-:W-:Y:S05]  /*1170*/  @P0 BRA `(.L_x_18806) ;  /* 0x0000000000140947 */ /* 0x000fea0003800000 */
[----:B------:R-:W-:Y:S05]  /*1180*/  BRA `(.L_x_18807) ;  /* 0x0000000000147947 */ /* 0x000fea0003800000 */
.L_x_18805:
[----:B-----5:R-:W-:Y:S01]  /*1190*/  FADD.FTZ R83, R59, R83 ;  /* 0x000000533b537221 */ /* 0x020fe20000010000 */
[----:B------:R-:W-:Y:S06]  /*11a0*/  BRA `(.L_x_18806) ;  /* 0x0000000000087947 */ /* 0x000fec0003800000 */
.L_x_18804:
[----:B-----5:R-:W-:-:S04]  /*11b0*/  FADD.FTZ R83, R55, R83 ;  /* 0x0000005337537221 */ /* 0x020fc80000010000 */
[----:B------:R-:W-:-:S07]  /*11c0*/  @P2 FADD.FTZ R83, R59, R83 ;  /* 0x000000533b532221 */ /* 0x000fce0000010000 */
.L_x_18806:
[----:B0-----:R-:W-:-:S07]  /*11d0*/  MOV R63, R83 ;  /* 0x00000053003f7202 */ /* 0x001fce0000000f00 */
.L_x_18807:
        /* <DEDUP_REMOVED lines=18> */
.L_x_18809:
[----:B-----5:R-:W-:Y:S01]  /*1300*/  FADD.FTZ R84, R56, R84 ;  /* 0x0000005438547221 */ /* 0x020fe20000010000 */
[----:B------:R-:W-:Y:S06]  /*1310*/  BRA `(.L_x_18810) ;  /* 0x0000000000087947 */ /* 0x000fec0003800000 */
.L_x_18808:
[----:B-----5:R-:W-:-:S04]  /*1320*/  FADD.FTZ R84, R52, R84 ;  /* 0x0000005434547221 */ /* 0x020fc80000010000 */
[----:B------:R-:W-:-:S07]  /*1330*/  @P2 FADD.FTZ R84, R56, R84 ;  /* 0x0000005438542221 */ /* 0x000fce0000010000 */
.L_x_18810:
[----:B0-----:R-:W-:-:S07]  /*1340*/  MOV R60, R84 ;  /* 0x00000054003c7202 */ /* 0x001fce0000000f00 */
.L_x_18811:
[----:B------:R-:W-:Y:S05]  /*1350*/  @P3 BRA `(.L_x_18812) ;  /* 0x00000000001c3947 */ /* 0x000fea0003800000 */
[----:B------:R-:W-:-:S04]  /*1360*/  ISETP.NE.U32.AND P4, PT, RZ, UR10, PT ;  /* 0x0000000aff007c0c */ /* 0x000fc8000bf85070 */
[----:B------:R-:W-:-:S13]  /*1370*/  ISETP.NE.AND.EX P4, PT, RZ, UR11, PT, P4 ;  /* 0x0000000bff007c0c */ /* 0x000fda000bf85340 */
[----:B------:R-:W-:Y:S05]  /*1380*/  @P4 BRA `(.L_x_18813) ;  /* 0x0000000000084947 */ /* 0x000fea0003800000 */
[----:B------:R-:W-:Y:S05]  /*1390*/  @P0 BRA `(.L_x_18814) ;  /* 0x0000000000140947 */ /* 0x000fea0003800000 */
[----:B------:R-:W-:Y:S05]  /*13a0*/  BRA `(.L_x_18815) ;  /* 0x0000000000147947 */ /* 0x000fea0003800000 */
.L_x_18813:
[----:B-----5:R-:W-:Y:S01]  /*13b0*/  FADD.FTZ R85, R57, R85 ;  /* 0x0000005539557221 */ /* 0x020fe20000010000 */
[----:B------:R-:W-:Y:S06]  /*13c0*/  BRA `(.L_x_18814) ;  /* 0x0000000000087947 */ /* 0x000fec0003800000 */
.L_x_18812:
[----:B-----5:R-:W-:-:S04]  /*13d0*/  FADD.FTZ R85, R53, R85 ;  /* 0x0000005535557221 */ /* 0x020fc80000010000 */
[----:B------:R-:W-:-:S07]  /*13e0*/  @P2 FADD.FTZ R85, R57, R85 ;  /* 0x0000005539552221 */ /* 0x000fce0000010000 */
.L_x_18814:
[----:B0-----:R-:W-:-:S07]  /*13f0*/  MOV R61, R85 ;  /* 0x00000055003d7202 */ /* 0x001fce0000000f00 */
.L_x_18815:
[----:B------:R-:W-:Y:S05]  /*1400*/  @P3 BRA `(.L_x_18816) ;  /* 0x00000000001c3947 */ /* 0x000fea0003800000 */
[----:B------:R-:W-:-:S04]  /*1410*/  ISETP.NE.U32.AND P4, PT, RZ, UR10, PT ;  /* 0x0000000aff007c0c */ /* 0x000fc8000bf85070 */
[----:B------:R-:W-:-:S13]  /*1420*/  ISETP.NE.AND.EX P4, PT, RZ, UR11, PT, P4 ;  /* 0x0000000bff007c0c */ /* 0x000fda000bf85340 */
[----:B------:R-:W-:Y:S05]  /*1430*/  @P4 BRA `(.L_x_18817) ;  /* 0x0000000000084947 */ /* 0x000fea0003800000 */
[----:B------:R-:W-:Y:S05]  /*1440*/  @P0 BRA `(.L_x_18818) ;  /* 0x0000000000140947 */ /* 0x000fea0003800000 */
[----:B------:R-:W-:Y:S05]  /*1450*/  BRA `(.L_x_18819) ;  /* 0x0000000000147947 */ /* 0x000fea0003800000 */
.L_x_18817:
[----:B-----5:R-:W-:Y:S01]  /*1460*/  FADD.FTZ R86, R58, R86 ;  /* 0x000000563a567221 */ /* 0x020fe20000010000 */
[----:B------:R-:W-:Y:S06]  /*1470*/  BRA `(.L_x_18818) ;  /* 0x0000000000087947 */ /* 0x000fec0003800000 */
.L_x_18816:
[----:B-----5:R-:W-:-:S04]  /*1480*/  FADD.FTZ R86, R54, R86 ;  /* 0x0000005636567221 */ /* 0x020fc80000010000 */
[----:B------:R-:W-:-:S07]  /*1490*/  @P2 FADD.FTZ R86, R58, R86 ;  /* 0x000000563a562221 */ /* 0x000fce0000010000 */
.L_x_18818:
[----:B0-----:R-:W-:-:S07]  /*14a0*/  MOV R62, R86 ;  /* 0x00000056003e7202 */ /* 0x001fce0000000f00 */
.L_x_18819:
[----:B------:R-:W-:Y:S05]  /*14b0*/  @P3 BRA `(.L_x_18820) ;  /* 0x00000000001c3947 */ /* 0x000fea0003800000 */
[----:B------:R-:W-:-:S04]  /*14c0*/  ISETP.NE.U32.AND P4, PT, RZ, UR10, PT ;  /* 0x0000000aff007c0c */ /* 0x000fc8000bf85070 */
[----:B------:R-:W-:-:S13]  /*14d0*/  ISETP.NE.AND.EX P4, PT, RZ, UR11, PT, P4 ;  /* 0x0000000bff007c0c */ /* 0x000fda000bf85340 */
[----:B------:R-:W-:Y:S05]  /*14e0*/  @P4 BRA `(.L_x_18821) ;  /* 0x0000000000084947 */ /* 0x000fea0003800000 */
[----:B------:R-:W-:Y:S05]  /*14f0*/  @P0 BRA `(.L_x_18822) ;  /* 0x0000000000140947 */ /* 0x000fea0003800000 */
[----:B------:R-:W-:Y:S05]  /*1500*/  BRA `(.L_x_18823) ;  /* 0x0000000000147947 */ /* 0x000fea0003800000 */
.L_x_18821:
[----:B-----5:R-:W-:Y:S01]  /*1510*/  FADD.FTZ R87, R59, R87 ;  /* 0x000000573b577221 */ /* 0x020fe20000010000 */
[----:B------:R-:W-:Y:S06]  /*1520*/  BRA `(.L_x_18822) ;  /* 0x0000000000087947 */ /* 0x000fec0003800000 */
.L_x_18820:
[----:B-----5:R-:W-:-:S04]  /*1530*/  FADD.FTZ R87, R55, R87 ;  /* 0x0000005737577221 */ /* 0x020fc80000010000 */
[----:B------:R-:W-:-:S07]  /*1540*/  @P2 FADD.FTZ R87, R59, R87 ;  /* 0x000000573b572221 */ /* 0x000fce0000010000 */
.L_x_18822:
[----:B0-----:R-:W-:-:S07]  /*1550*/  MOV R63, R87 ;  /* 0x00000057003f7202 */ /* 0x001fce0000000f00 */
.L_x_18823:
        /* <DEDUP_REMOVED lines=18> */
.L_x_18825:
[----:B-----5:R-:W-:Y:S01]  /*1680*/  FADD.FTZ R88, R56, R88 ;  /* 0x0000005838587221 */ /* 0x020fe20000010000 */
[----:B------:R-:W-:Y:S06]  /*1690*/  BRA `(.L_x_18826) ;  /* 0x0000000000087947 */ /* 0x000fec0003800000 */
.L_x_18824:
[----:B-----5:R-:W-:-:S04]  /*16a0*/  FADD.FTZ R88, R52, R88 ;  /* 0x0000005834587221 */ /* 0x020fc80000010000 */
[----:B------:R-:W-:-:S07]  /*16b0*/  @P2 FADD.FTZ R88, R56, R88 ;  /* 0x0000005838582221 */ /* 0x000fce0000010000 */
.L_x_18826:
[----:B0-----:R-:W-:-:S07]  /*16c0*/  MOV R60, R88 ;  /* 0x00000058003c7202 */ /* 0x001fce0000000f00 */
.L_x_18827:
[----:B------:R-:W-:Y:S05]  /*16d0*/  @P3 BRA `(.L_x_18828) ;  /* 0x00000000001c3947 */ /* 0x000fea0003800000 */
[----:B------:R-:W-:-:S04]  /*16e0*/  ISETP.NE.U32.AND P4, PT, RZ, UR10, PT ;  /* 0x0000000aff007c0c */ /* 0x000fc8000bf85070 */
[----:B------:R-:W-:-:S13]  /*16f0*/  ISETP.NE.AND.EX P4, PT, RZ, UR11, PT, P4 ;  /* 0x0000000bff007c0c */ /* 0x000fda000bf85340 */
[----:B------:R-:W-:Y:S05]  /*1700*/  @P4 BRA `(.L_x_18829) ;  /* 0x0000000000084947 */ /* 0x000fea0003800000 */
[----:B------:R-:W-:Y:S05]  /*1710*/  @P0 BRA `(.L_x_18830) ;  /* 0x0000000000140947 */ /* 0x000fea0003800000 */
[----:B------:R-:W-:Y:S05]  /*1720*/  BRA `(.L_x_18831) ;  /* 0x0000000000147947 */ /* 0x000fea0003800000 */
.L_x_18829:
[----:B-----5:R-:W-:Y:S01]  /*1730*/  FADD.FTZ R89, R57, R89 ;  /* 0x0000005939597221 */ /* 0x020fe20000010000 */
[----:B------:R-:W-:Y:S06]  /*1740*/  BRA `(.L_x_18830) ;  /* 0x0000000000087947 */ /* 0x000fec0003800000 */
.L_x_18828:
[----:B-----5:R-:W-:-:S04]  /*1750*/  FADD.FTZ R89, R53, R89 ;  /* 0x0000005935597221 */ /* 0x020fc80000010000 */
[----:B------:R-:W-:-:S07]  /*1760*/  @P2 FADD.FTZ R89, R57, R89 ;  /* 0x0000005939592221 */ /* 0x000fce0000010000 */
.L_x_18830:
[----:B0-----:R-:W-:-:S07]  /*1770*/  MOV R61, R89 ;  /* 0x00000059003d7202 */ /* 0x001fce0000000f00 */
.L_x_18831:
[----:B------:R-:W-:Y:S05]  /*1780*/  @P3 BRA `(.L_x_18832) ;  /* 0x00000000001c3947 */ /* 0x000fea0003800000 */
[----:B------:R-:W-:-:S04]  /*1790*/  ISETP.NE.U32.AND P4, PT, RZ, UR10, PT ;  /* 0x0000000aff007c0c */ /* 0x000fc8000bf85070 */
[----:B------:R-:W-:-:S13]  /*17a0*/  ISETP.NE.AND.EX P4, PT, RZ, UR11, PT, P4 ;  /* 0x0000000bff007c0c */ /* 0x000fda000bf85340 */
[----:B------:R-:W-:Y:S05]  /*17b0*/  @P4 BRA `(.L_x_18833) ;  /* 0x0000000000084947 */ /* 0x000fea0003800000 */
[----:B------:R-:W-:Y:S05]  /*17c0*/  @P0 BRA `(.L_x_18834) ;  /* 0x0000000000140947 */ /* 0x000fea0003800000 */
[----:B------:R-:W-:Y:S05]  /*17d0*/  BRA `(.L_x_18835) ;  /* 0x0000000000147947 */ /* 0x000fea0003800000 */
.L_x_18833:
[----:B-----5:R-:W-:Y:S01]  /*17e0*/  FADD.FTZ R90, R58, R90 ;  /* 0x0000005a3a5a7221 */ /* 0x020fe20000010000 */
[----:B------:R-:W-:Y:S06]  /*17f0*/  BRA `(.L_x_18834) ;  /* 0x0000000000087947 */ /* 0x000fec0003800000 */
.L_x_18832:
[----:B-----5:R-:W-:-:S04]  /*1800*/  FADD.FTZ R90, R54, R90 ;  /* 0x0000005a365a7221 */ /* 0x020fc80000010000 */
[----:B------:R-:W-:-:S07]  /*1810*/  @P2 FADD.FTZ R90, R58, R90 ;  /* 0x0000005a3a5a2221 */ /* 0x000fce0000010000 */
.L_x_18834:
[----:B0-----:R-:W-:-:S07]  /*1820*/  MOV R62, R90 ;  /* 0x0000005a003e7202 */ /* 0x001fce0000000f00 */
.L_x_18835:
[----:B------:R-:W-:Y:S05]  /*1830*/  @P3 BRA `(.L_x_18836) ;  /* 0x00000000001c3947 */ /* 0x000fea0003800000 */
[----:B------:R-:W-:-:S04]  /*1840*/  ISETP.NE.U32.AND P2, PT, RZ, UR10, PT ;  /* 0x0000000aff007c0c */ /* 0x000fc8000bf45070 */
[----:B------:R-:W-:-:S13]  /*1850*/  ISETP.NE.AND.EX P2, PT, RZ, UR11, PT, P2 ;  /* 0x0000000bff007c0c */ /* 0x000fda000bf45320 */
[----:B------:R-:W-:Y:S05]  /*1860*/  @P2 BRA `(.L_x_18837) ;  /* 0x0000000000082947 */ /* 0x000fea0003800000 */
[----:B------:R-:W-:Y:S05]  /*1870*/  @P0 BRA `(.L_x_18838) ;  /* 0x0000000000140947 */ /* 0x000fea0003800000 */
[----:B------:R-:W-:Y:S05]  /*1880*/  BRA `(.L_x_18839) ;  /* 0x0000000000147947 */ /* 0x000fea0003800000 */
.L_x_18837:
[----:B-----5:R-:W-:Y:S01]  /*1890*/  FADD.FTZ R91, R59, R91 ;  /* 0x0000005b3b5b7221 */ /* 0x020fe20000010000 */
[----:B------:R-:W-:Y:S06]  /*18a0*/  BRA `(.L_x_18838) ;  /* 0x0000000000087947 */ /* 0x000fec0003800000 */
.L_x_18836:
[----:B-----5:R-:W-:-:S04]  /*18b0*/  FADD.FTZ R91, R55, R91 ;  /* 0x0000005b375b7221 */ /* 0x020fc80000010000 */
[----:B------:R-:W-:-:S07]  /*18c0*/  @P2 FADD.FTZ R91, R59, R91 ;  /* 0x0000005b3b5b2221 */ /* 0x000fce0000010000 */
.L_x_18838:
[----:B0-----:R-:W-:-:S07]  /*18d0*/  MOV R63, R91 ;  /* 0x0000005b003f7202 */ /* 0x001fce0000000f00 */
.L_x_18839:
[----:B------:R-:W-:Y:S01]  /*18e0*/  FADD.FTZ R66, RZ, R68 ;  /* 0x00000044ff427221 */ /* 0x000fe20000010000 */
[----:B0-----:R-:W0:Y:S01]  /*18f0*/  @P0 LDC.64 R96, c[0x0][0x238] ;  /* 0x00008e00ff600b82 */ /* 0x001e220000000a00 */
[----:B------:R-:W-:Y:S01]  /*1900*/  LOP3.LUT P2, RZ, R0, 0xff, RZ, 0xc0, !PT ;  /* 0x000000ff00ff7812 */ /* 0x000fe2000784c0ff */
[----:B------:R-:W-:Y:S01]  /*1910*/  UMOV UR14, 0xffffffff ;  /* 0xffffffff000e7882 */ /* 0x000fe20000000000 */
[----:B------:R-:W-:Y:S01]  /*1920*/  FADD.FTZ R95, R66, R69 ;  /* 0x00000045425f7221 */ /* 0x000fe20000010000 */
[----:B------:R-:W-:-:S03]  /*1930*/  LOP3.LUT P3, RZ, R2, 0x1f, RZ, 0xc0, !PT ;  /* 0x0000001f02ff7812 */ /* 0x000fc6000786c0ff */
        /* <DEDUP_REMOVED lines=96> */
.L_x_18852:
[----:B------:R-:W2:Y:S01]  /*1f40*/  @!P3 S2R R97, SR_CgaCtaId ;  /* 0x000000000061b919 */ /* 0x000ea20000008800 */
[----:B------:R-:W-:Y:S01]  /*1f50*/  LOP3.LUT R99, R2, 0x1f, RZ, 0xc0, !PT ;  /* 0x0000001f02637812 */ /* 0x000fe200078ec0ff */
[----:B------:R-:W-:Y:S05]  /*1f60*/  WARPSYNC.ALL ;  /* 0x0000000000007948 */ /* 0x000fea0003800000 */
[----:B------:R-:W-:Y:S02]  /*1f70*/  ISETP.GT.U32.AND P4, PT, R99, 0x7, PT ;  /* 0x000000076300780c */ /* 0x000fe40003f84070 */
[----:B------:R-:W-:Y:S02]  /*1f80*/  @!P3 MOV R0, 0x400 ;  /* 0x000004000000b802 */ /* 0x000fe40000000f00 */
[----:B------:R-:W-:-:S02]  /*1f90*/  LOP3.LUT R101, R95, 0x7, RZ, 0xc0, !PT ;  /* 0x000000075f657812 */ /* 0x000fc400078ec0ff */
[----:B------:R-:W-:-:S07]  /*1fa0*/  IADD3 R109, R67, 0x100, RZ ;  /* 0x00000100436d7810 */ /* 0x000fce0007ffe0ff */
[----:B------:R-:W3:Y:S01]  /*1fb0*/  @!P4 S2R R98, SR_CgaCtaId ;  /* 0x000000000062c919 */ /* 0x000ee20000008800 */
[----:B--2---:R-:W-:Y:S01]  /*1fc0*/  @!P3 LEA R95, R97, R0, 0x18 ;  /* 0x00000000615fb211 */ /* 0x004fe200078ec0ff */
[----:B-1----:R-:W-:Y:S01]  /*1fd0*/  FADD.FTZ R97, R100, R103 ;  /* 0x0000006764617221 */ /* 0x002fe20000010000 */
[C---:B------:R-:W-:Y:S02]  /*1fe0*/  @!P3 IADD3 R0, R66.reuse, R101, RZ ;  /* 0x000000654200b210 */ /* 0x040fe40007ffe0ff */
[----:B------:R-:W-:Y:S02]  /*1ff0*/  @!P4 IADD3 R66, R66, R99, RZ ;  /* 0x000000634242c210 */ /* 0x000fe40007ffe0ff */
[----:B------:R-:W-:Y:S02]  /*2000*/  @!P3 LEA R0, R0, R95, 0x3 ;  /* 0x0000005f0000b211 */ /* 0x000fe400078e18ff */
[----:B------:R-:W-:-:S03]  /*2010*/  @!P4 MOV R95, 0x400 ;  /* 0x00000400005fc802 */ /* 0x000fc60000000f00 */
[----:B------:R-:W-:Y:S01]  /*2020*/  @!P3 STS.64 [R0], R96 ;  /* 0x000000600000b388 */ /* 0x000fe20000000a00 */
[----:B------:R-:W-:Y:S01]  /*2030*/  BAR.SYNC.DEFER_BLOCKING 0x0 ;  /* 0x0000000000007b1d */ /* 0x000fe20000010000 */
[----:B------:R-:W-:Y:S02]  /*2040*/  LOP3.LUT P3, RZ, R101, 0x1f, R2, 0xf8, !PT ;  /* 0x0000001f65ff7812 */ /* 0x000fe4000786f802 */
[----:B---3--:R-:W-:Y:S02]  /*2050*/  @!P4 LEA R95, R98, R95, 0x18 ;  /* 0x0000005f625fc211 */ /* 0x008fe400078ec0ff */
[----:B------:R-:W-:Y:S02]  /*2060*/  CS2R R98, SRZ ;  /* 0x0000000000627805 */ /* 0x000fe4000001ff00 */
[----:B------:R-:W-:Y:S01]  /*2070*/  @!P4 LEA R95, R66, R95, 0x3 ;  /* 0x0000005f425fc211 */ /* 0x000fe200078e18ff */
[----:B------:R-:W-:-:S06]  /*2080*/  HFMA2.MMA R66, -RZ, RZ, 0, 0 ;  /* 0x00000000ff427435 */ /* 0x000fcc00000001ff */
[----:B------:R-:W-:-:S05]  /*2090*/  @!P4 MOV R66, 0x300 ;  /* 0x000003000042c802 */ /* 0x000fca0000000f00 */
[----:B------:R-:W1:Y:S04]  /*20a0*/  SHFL.DOWN PT, R103, R66, 0x4, 0x1f ;  /* 0x08801f0042677f89 */ /* 0x000e6800000e0000 */
[----:B------:R2:W3:Y:S02]  /*20b0*/  @!P4 LDS.64 R98, [R95] ;  /* 0x000000005f62c984 */ /* 0x0004e40000000a00 */
[-C--:B--2---:R-:W-:Y:S02]  /*20c0*/  I2FP.F32.S32 R95, R66.reuse ;  /* 0x00000042005f7245 */ /* 0x084fe40000201400 */
[----:B-1----:R-:W-:Y:S02]  /*20d0*/  IADD3 R97, R103, R66, RZ ;  /* 0x0000004267617210 */ /* 0x002fe40007ffe0ff */
[----:B------:R-:W-:-:S02]  /*20e0*/  I2FP.F32.S32 R102, R103 ;  /* 0x0000006700667245 */ /* 0x000fc40000201400 */
[----:B------:R-:W-:Y:S01]  /*20f0*/  I2FP.F32.S32 R0, R97 ;  /* 0x0000006100007245 */ /* 0x000fe20000201400 */
[----:B------:R-:W1:Y:S03]  /*2100*/  SHFL.DOWN PT, R106, R97, 0x2, 0x1f ;  /* 0x08401f00616a7f89 */ /* 0x000e6600000e0000 */
[----:B0-----:R-:W0:Y:S01]  /*2110*/  MUFU.RCP R100, R0 ;  /* 0x0000000000647308 */ /* 0x001e220000001000 */
[----:B---3--:R-:W2:Y:S04]  /*2120*/  SHFL.DOWN PT, R105, R98, 0x4, 0x1f ;  /* 0x08801f0062697f89 */ /* 0x008ea800000e0000 */
[----:B------:R-:W3:Y:S01]  /*2130*/  SHFL.DOWN PT, R96, R99, 0x4, 0x1f ;  /* 0x08801f0063607f89 */ /* 0x000ee200000e0000 */
[----:B-1----:R-:W-:-:S02]  /*2140*/  IADD3 R97, R97, R106, RZ ;  /* 0x0000006a61617210 */ /* 0x002fc40007ffe0ff */
[----:B------:R-:W-:Y:S02]  /*2150*/  I2FP.F32.S32 R106, R106 ;  /* 0x0000006a006a7245 */ /* 0x000fe40000201400 */
[----:B------:R-:W-:Y:S01]  /*2160*/  I2FP.F32.S32 R66, R97 ;  /* 0x0000006100427245 */ /* 0x000fe20000201400 */
[C---:B--2---:R-:W-:Y:S01]  /*2170*/  FMUL.FTZ R104, R105.reuse, R102 ;  /* 0x0000006669687220 */ /* 0x044fe20000410000 */
[----:B------:R-:W-:-:S03]  /*2180*/  FADD.FTZ R105, -R105, R98 ;  /* 0x0000006269697221 */ /* 0x000fc60000010100 */
[----:B------:R-:W-:Y:S01]  /*2190*/  FFMA.FTZ R103, R95, R98, R104 ;  /* 0x000000625f677223 */ /* 0x000fe20000010068 */
[----:B------:R-:W-:Y:S01]  /*21a0*/  FMUL.FTZ R105, R105, R105 ;  /* 0x0000006969697220 */ /* 0x000fe20000410000 */
[----:B---3--:R-:W-:Y:S02]  /*21b0*/  FADD.FTZ R99, R96, R99 ;  /* 0x0000006360637221 */ /* 0x008fe40000010000 */
[----:B0-----:R-:W-:Y:S01]  /*21c0*/  FMUL.FTZ R103, R100, R103 ;  /* 0x0000006764677220 */ /* 0x001fe20000410000 */
[----:B------:R-:W-:Y:S02]  /*21d0*/  FMUL.FTZ R105, R105, R95 ;  /* 0x0000005f69697220 */ /* 0x000fe40000410000 */
[----:B------:R-:W0:Y:S02]  /*21e0*/  MUFU.RCP R95, R66 ;  /* 0x00000042005f7308 */ /* 0x000e240000001000 */
[----:B------:R-:W1:Y:S01]  /*21f0*/  SHFL.DOWN PT, R98, R103, 0x2, 0x1f ;  /* 0x08401f0067627f89 */ /* 0x000e6200000e0000 */
[----:B------:R-:W-:-:S03]  /*2200*/  FMUL.FTZ R105, R105, R102 ;  /* 0x0000006669697220 */ /* 0x000fc60000410000 */
[----:B------:R-:W2:Y:S01]  /*2210*/  SHFL.DOWN PT, R102, R97, 0x1, 0x1f ;  /* 0x08201f0061667f89 */ /* 0x000ea200000e0000 */
[----:B------:R-:W-:-:S05]  /*2220*/  FFMA.FTZ R99, R100, R105, R99 ;  /* 0x0000006964637223 */ /* 0x000fca0000010063 */
        /* <DEDUP_REMOVED lines=8> */
[----:B---3--:R-:W-:Y:S01]  /*22b0*/  FADD.FTZ R96, R99, R96 ;  /* 0x0000006063607221 */ /* 0x008fe20000010000 */
[----:B------:R-:W-:Y:S02]  /*22c0*/  I2FP.F32.S32 R98, R98 ;  /* 0x0000006200627245 */ /* 0x000fe40000201400 */
[----:B------:R-:W0:Y:S01]  /*22d0*/  SHFL.DOWN PT, R0, R105, 0x1, 0x1f ;  /* 0x08201f0069007f89 */ /* 0x000e2200000e0000 */
[----:B------:R-:W-:Y:S01]  /*22e0*/  FMUL.FTZ R103, R103, R106 ;  /* 0x0000006a67677220 */ /* 0x000fe20000410000 */
[----:B------:R-:W-:-:S02]  /*22f0*/  I2FP.F32.S32 R99, R102 ;  /* 0x0000006600637245 */ /* 0x000fc40000201400 */
[----:B------:R-:W1:Y:S01]  /*2300*/  MUFU.RCP R98, R98 ;  /* 0x0000006200627308 */ /* 0x000e620000001000 */
[----:B------:R-:W-:Y:S01]  /*2310*/  FFMA.FTZ R96, R95, R103, R96 ;  /* 0x000000675f607223 */ /* 0x000fe20000010060 */
[----:B------:R-:W2:Y:S04]  /*2320*/  LDC R102, c[0x0][0x2d8] ;  /* 0x0000b600ff667b82 */ /* 0x000ea80000000800 */
        /* <DEDUP_REMOVED lines=11> */
[----:B------:R-:W1:Y:S04]  /*23e0*/  @!P3 LDC.64 R96, c[0x0][0x250] ;  /* 0x00009400ff60bb82 */ /* 0x000e680000000a00 */
[----:B------:R-:W2:Y:S01]  /*23f0*/  SHFL.IDX PT, R99, R99, RZ, 0x1f ;  /* 0x00001fff63637589 */ /* 0x000ea200000e0000 */
[C---:B0-----:R-:W-:Y:S01]  /*2400*/  FMUL.FTZ R100, R95.reuse, R95 ;  /* 0x0000005f5f647220 */ /* 0x041fe20000410000 */
[----:B------:R-:W-:Y:S01]  /*2410*/  FSEL R101, R95, RZ, !P5 ;  /* 0x000000ff5f657208 */ /* 0x000fe20006800000 */
[----:B-1----:R-:W-:-:S04]  /*2420*/  @!P3 IMAD.WIDE R96, R64, 0x4, R96 ;  /* 0x000000044060b825 */ /* 0x002fc800078e0260 */
[C---:B------:R-:W-:Y:S01]  /*2430*/  FADD.FTZ R0, -R101.reuse, R68 ;  /* 0x0000004465007221 */ /* 0x040fe20000010100 */
[----:B------:R-:W-:Y:S01]  /*2440*/  FADD.FTZ R66, -R101, R69 ;  /* 0x0000004565427221 */ /* 0x000fe20000010100 */
[----:B--2---:R-:W-:Y:S01]  /*2450*/  FFMA.FTZ R102, R99, UR7, R102 ;  /* 0x0000000763667c23 */ /* 0x004fe20008010066 */
[----:B------:R-:W-:Y:S01]  /*2460*/  FSEL R99, R100, RZ, P5 ;  /* 0x000000ff64637208 */ /* 0x000fe20002800000 */
[----:B------:R-:W0:Y:S01]  /*2470*/  @!P3 LDC.64 R68, c[0x0][0x258] ;  /* 0x00009600ff44bb82 */ /* 0x000e220000000a00 */
[C---:B------:R-:W-:Y:S01]  /*2480*/  FADD.FTZ R100, -R101.reuse, R72 ;  /* 0x0000004865647221 */ /* 0x040fe20000010100 */
[C---:B------:R-:W-:Y:S01]  /*2490*/  FADD.FTZ R114, -R101.reuse, R77 ;  /* 0x0000004d65727221 */ /* 0x040fe20000010100 */
[C---:B------:R-:W-:Y:S01]  /*24a0*/  FADD.FTZ R122, -R101.reuse, R73 ;  /* 0x00000049657a7221 */ /* 0x040fe20000010100 */
[----:B------:R-:W-:Y:S01]  /*24b0*/  FADD.FTZ R72, R102, R99 ;  /* 0x0000006366487221 */ /* 0x000fe20000010000 */
[C---:B------:R-:W-:Y:S01]  /*24c0*/  FADD.FTZ R70, -R101.reuse, R70 ;  /* 0x0000004665467221 */ /* 0x040fe20000010100 */
        /* <DEDUP_REMOVED lines=11> */
[----:B-1----:R-:W1:Y:S01]  /*2580*/  LDC.64 R72, c[0x0][0x2b8] ;  /* 0x0000ae00ff487b82 */ /* 0x002e620000000a00 */
[C---:B------:R-:W-:Y:S01]  /*2590*/  FADD.FTZ R118, -R101.reuse, R79 ;  /* 0x0000004f65767221 */ /* 0x040fe20000010100 */
[C---:B------:R-:W-:Y:S01]  /*25a0*/  FADD.FTZ R90, -R101.reuse, R90 ;  /* 0x0000005a655a7221 */ /* 0x040fe20000010100 */
[C---:B------:R-:W-:Y:S01]  /*25b0*/  FADD.FTZ R91, -R101.reuse, R91 ;  /* 0x0000005b655b7221 */ /* 0x040fe20000010100 */
[C---:B------:R-:W-:Y:S01]  /*25c0*/  FADD.FTZ R108, -R101.reuse, R82 ;  /* 0x00000052656c7221 */ /* 0x040fe20000010100 */
[C---:B------:R-:W-:Y:S01]  /*25d0*/  FADD.FTZ R110, -R101.reuse, R83 ;  /* 0x00000053656e7221 */ /* 0x040fe20000010100 */
[----:B------:R-:W-:Y:S01]  /*25e0*/  FADD.FTZ R102, -R101, R86 ;  /* 0x0000005665667221 */ /* 0x000fe20000010100 */
[----:B0-----:R-:W-:-:S04]  /*25f0*/  @!P3 IMAD.WIDE R74, R64, 0x4, R68 ;  /* 0x00000004404ab825 */ /* 0x001fc800078e0244 */
[C---:B--2---:R-:W-:Y:S01]  /*2600*/  FMUL.FTZ R69, R77.reuse, R70 ;  /* 0x000000464d457220 */ /* 0x044fe20000410000 */
[C---:B------:R-:W-:Y:S01]  /*2610*/  FMUL.FTZ R70, R77.reuse, R98 ;  /* 0x000000624d467220 */ /* 0x040fe20000410000 */
[C---:B------:R-:W-:Y:S01]  /*2620*/  FMUL.FTZ R68, R77.reuse, R66 ;  /* 0x000000424d447220 */ /* 0x040fe20000410000 */
[C---:B------:R-:W-:Y:S01]  /*2630*/  FMUL.FTZ R89, R77.reuse, R0 ;  /* 0x000000004d597220 */ /* 0x040fe20000410000 */
[----:B------:R-:W-:Y:S01]  /*2640*/  FMUL.FTZ R78, R77, R71 ;  /* 0x000000474d4e7220 */ /* 0x000fe20000410000 */
[----:B------:R-:W-:Y:S01]  /*2650*/  FFMA.FTZ R71, R31, R70, R7 ;  /* 0x000000461f477223 */ /* 0x000fe20000010007 */
[----:B------:R0:W-:Y:S01]  /*2660*/  @!P3 STG.E desc[UR4][R96.64], R95 ;  /* 0x0000005f6000b986 */ /* 0x0001e2000c101904 */
[----:B------:R-:W-:Y:S01]  /*2670*/  FFMA.FTZ R70, R30, R69, R6 ;  /* 0x000000451e467223 */ /* 0x000fe20000010006 */
[C---:B------:R-:W-:Y:S01]  /*2680*/  FADD.FTZ R112, -R101.reuse, R84 ;  /* 0x0000005465707221 */ /* 0x040fe20000010100 */
[----:B------:R-:W-:Y:S01]  /*2690*/  FADD.FTZ R104, -R101, R87 ;  /* 0x0000005765687221 */ /* 0x000fe20000010100 */
[----:B------:R-:W-:Y:S01]  /*26a0*/  FMUL.FTZ R86, R77, R80 ;  /* 0x000000504d567220 */ /* 0x000fe20000410000 */
[----:B------:R-:W-:Y:S01]  /*26b0*/  FFMA.FTZ R69, R29, R68, R5 ;  /* 0x000000441d457223 */ /* 0x000fe20000010005 */
[C---:B------:R-:W-:Y:S01]  /*26c0*/  FMUL.FTZ R79, R77.reuse, R100 ;  /* 0x000000644d4f7220 */ /* 0x040fe20000410000 */
[C---:B------:R-:W-:Y:S01]  /*26d0*/  FMUL.FTZ R76, R77.reuse, R122 ;  /* 0x0000007a4d4c7220 */ /* 0x040fe20000410000 */
[C---:B------:R-:W-:Y:S01]  /*26e0*/  FMUL.FTZ R101, R77.reuse, R124 ;  /* 0x0000007c4d657220 */ /* 0x040fe20000410000 */
[----:B------:R-:W-:Y:S01]  /*26f0*/  FFMA.FTZ R68, R28, R89, R4 ;  /* 0x000000591c447223 */ /* 0x000fe20000010004 */
[C---:B------:R-:W-:Y:S01]  /*2700*/  FMUL.FTZ R83, R77.reuse, R99 ;  /* 0x000000634d537220 */ /* 0x040fe20000410000 */
[C---:B------:R-:W-:Y:S01]  /*2710*/  FMUL.FTZ R82, R77.reuse, R114 ;  /* 0x000000724d527220 */ /* 0x040fe20000410000 */
[----:B0-----:R-:W-:Y:S01]  /*2720*/  FMUL.FTZ R97, R77, R81 ;  /* 0x000000514d617220 */ /* 0x001fe20000410000 */
[----:B-1----:R-:W-:-:S04]  /*2730*/  IMAD.WIDE.U32 R80, R67, 0x10, R72 ;  /* 0x0000001043507825 */ /* 0x002fc800078e0048 */
        /* <DEDUP_REMOVED lines=10> */
[----:B------:R-:W-:-:S04]  /*27e0*/  IMAD.WIDE.U32 R88, R94, 0x10, R72 ;  /* 0x000000105e587825 */ /* 0x000fc800078e0048 */
[C---:B------:R-:W-:Y:S01]  /*27f0*/  FMUL.FTZ R87, R77.reuse, R112 ;  /* 0x000000704d577220 */ /* 0x040fe20000410000 */
[----:B------:R-:W-:Y:S01]  /*2800*/  FMUL.FTZ R102, R77, R104 ;  /* 0x000000684d667220 */ /* 0x000fe20000410000 */
[----:B------:R0:W-:Y:S01]  /*2810*/  @!P3 STG.E desc[UR4][R74.64], R77 ;  /* 0x0000004d4a00b986 */ /* 0x0001e2000c101904 */
[--C-:B------:R-:W-:Y:S01]  /*2820*/  IMAD.WIDE.U32 R90, R93, 0x10, R72.reuse ;  /* 0x000000105d5a7825 */ /* 0x100fe200078e0048 */
[----:B------:R-:W-:Y:S02]  /*2830*/  IADD3 R64, R64, UR8, RZ ;  /* 0x0000000840407c10 */ /* 0x000fe4000fffe0ff */
[----:B------:R1:W-:Y:S01]  /*2840*/  STG.E.128 desc[UR4][R80.64], R68 ;  /* 0x0000004450007986 */ /* 0x0003e2000c101d04 */
[----:B------:R-:W-:Y:S01]  /*2850*/  IMAD.WIDE.U32 R66, R109, 0x10, R72 ;  /* 0x000000106d427825 */ /* 0x000fe200078e0048 */
[----:B------:R-:W-:-:S03]  /*2860*/  ISETP.GE.AND P3, PT, R64, UR9, PT ;  /* 0x0000000940007c0c */ /* 0x000fc6000bf66270 */
[----:B------:R-:W-:-:S04]  /*2870*/  IMAD.WIDE.U32 R92, R92, 0x10, R72 ;  /* 0x000000105c5c7825 */ /* 0x000fc800078e0048 */
[----:B0-----:R-:W-:Y:S01]  /*2880*/  FFMA.FTZ R75, R35, R78, R11 ;  /* 0x0000004e234b7223 */ /* 0x001fe2000001000b */
        /* <DEDUP_REMOVED lines=21> */
[----:B------:R-:W-:-:S03]  /*29e0*/  SEL R0, RZ, 0x1, P2 ;  /* 0x00000001ff007807 */ /* 0x000fc60001000000 */
[----:B------:R0:W-:Y:S04]  /*29f0*/  STG.E.128 desc[UR4][R88.64], R76 ;  /* 0x0000004c58007986 */ /* 0x0001e8000c101d04 */
[----:B------:R0:W-:Y:S04]  /*2a00*/  STG.E.128 desc[UR4][R90.64], R80 ;  /* 0x000000505a007986 */ /* 0x0001e8000c101d04 */
[----:B------:R0:W-:Y:S04]  /*2a10*/  STG.E.128 desc[UR4][R92.64], R68 ;  /* 0x000000445c007986 */ /* 0x0001e8000c101d04 */
[----:B------:R0:W-:Y:S01]  /*2a20*/  STG.E.128 desc[UR4][R94.64], R84 ;  /* 0x000000545e007986 */ /* 0x0001e2000c101d04 */
[----:B------:R-:W-:Y:S05]  /*2a30*/  @!P3 BRA `(.L_x_18841) ;  /* 0xffffffd80054b947 */ /* 0x000fea000383ffff */
[----:B------:R-:W-:Y:S05]  /*2a40*/  EXIT ;  /* 0x000000000000794d */ /* 0x000fea0003800000 */
.L_x_18840:
[----:B------:R-:W-:Y:S01]  /*2a50*/  HFMA2.MMA R104, -RZ, RZ, 0, 5.9604644775390625e-08 ;  /* 0x00000001ff687435 */ /* 0x000fe200000001ff */
[----:B------:R-:W-:Y:S02]  /*2a60*/  MOV R105, R0 ;  /* 0x0000000000697202 */ /* 0x000fe40000000f00 */
[----:B------:R-:W-:Y:S02]  /*2a70*/  MOV R107, 0x1f ;  /* 0x0000001f006b7802 */ /* 0x000fe40000000f00 */
[----:B------:R-:W-:-:S07]  /*2a80*/  MOV R102, 0xffffffff ;  /* 0xffffffff00667802 */ /* 0x000fce0000000f00 */
[----:B-----5:R-:W-:Y:S05]  /*2a90*/  WARPSYNC.COLLECTIVE R102, `(.L_x_18842) ;  /* 0x0000000066087348 */ /* 0x020fea0003c00000 */
[----:B------:R0:W1:Y:S02]  /*2aa0*/  SHFL.BFLY P4, R101, R105, R104, R107 ;  /* 0x0c00006869657389 */ /* 0x000064000008006b */
[----:B01---5:R-:W-:Y:S01]  /*2ab0*/  ENDCOLLECTIVE ;  /* 0x000000000000791b */ /* 0x023fe20003800000 */
.L_x_18842:
[----:B------:R-:W-:Y:S01]  /*2ac0*/  HFMA2.MMA R104, -RZ, RZ, 0, 1.1920928955078125e-07 ;  /* 0x00000002ff687435 */ /* 0x000fe200000001ff */
[----:B------:R-:W-:-:S05]  /*2ad0*/  MOV R97, R101 ;  /* 0x0000006500617202 */ /* 0x000fca0000000f00 */
[----:B------:R-:W-:-:S05]  /*2ae0*/  FADD.FTZ R97, R0, R97 ;  /* 0x0000006100617221 */ /* 0x000fca0000010000 */
[----:B------:R-:W-:-:S07]  /*2af0*/  MOV R105, R97 ;  /* 0x0000006100697202 */ /* 0x000fce0000000f00 */
[----:B------:R-:W-:Y:S05]  /*2b00*/  WARPSYNC.COLLECTIVE R102, `(.L_x_18843) ;  /* 0x0000000066087348 */ /* 0x000fea0003c00000 */
[----:B------:R0:W1:Y:S02]  /*2b10*/  SHFL.BFLY P4, R101, R105, R104, R107 ;  /* 0x0c00006869657389 */ /* 0x000064000008006b */
[----:B01----:R-:W-:Y:S01]  /*2b20*/  ENDCOLLECTIVE ;  /* 0x000000000000791b */ /* 0x003fe20003800000 */
.L_x_18843:
[----:B------:R-:W-:Y:S01]  /*2b30*/  HFMA2.MMA R104, -RZ, RZ, 0, 2.384185791015625e-07 ;  /* 0x00000004ff687435 */ /* 0x000fe200000001ff */
[----:B------:R-:W-:-:S05]  /*2b40*/  MOV R96, R101 ;  /* 0x0000006500607202 */ /* 0x000fca0000000f00 */
[----:B------:R-:W-:-:S05]  /*2b50*/  FADD.FTZ R98, R97, R96 ;  /* 0x0000006061627221 */ /* 0x000fca0000010000 */
[----:B------:R-:W-:-:S07]  /*2b60*/  MOV R105, R98 ;  /* 0x0000006200697202 */ /* 0x000fce0000000f00 */
[----:B------:R-:W-:Y:S05]  /*2b70*/  WARPSYNC.COLLECTIVE R102, `(.L_x_18844) ;  /* 0x0000000066087348 */ /* 0x000fea0003c00000 */
[----:B------:R0:W1:Y:S02]  /*2b80*/  SHFL.BFLY P4, R101, R105, R104, R107 ;  /* 0x0c00006869657389 */ /* 0x000064000008006b */
[----:B01----:R-:W-:Y:S01]  /*2b90*/  ENDCOLLECTIVE ;  /* 0x000000000000791b */ /* 0x003fe20003800000 */
.L_x_18844:
[----:B------:R-:W-:Y:S01]  /*2ba0*/  HFMA2.MMA R104, -RZ, RZ, 0, 4.76837158203125e-07 ;  /* 0x00000008ff687435 */ /* 0x000fe200000001ff */
[----:B------:R-:W-:-:S05]  /*2bb0*/  MOV R99, R101 ;  /* 0x0000006500637202 */ /* 0x000fca0000000f00 */
[----:B------:R-:W-:-:S05]  /*2bc0*/  FADD.FTZ R99, R98, R99 ;  /* 0x0000006362637221 */ /* 0x000fca0000010000 */
[----:B------:R-:W-:-:S07]  /*2bd0*/  MOV R105, R99 ;  /* 0x0000006300697202 */ /* 0x000fce0000000f00 */
[----:B------:R-:W-:Y:S05]  /*2be0*/  WARPSYNC.COLLECTIVE R102, `(.L_x_18845) ;  /* 0x0000000066087348 */ /* 0x000fea0003c00000 */
[----:B------:R0:W1:Y:S02]  /*2bf0*/  SHFL.BFLY P4, R101, R105, R104, R107 ;  /* 0x0c00006869657389 */ /* 0x000064000008006b */
[----:B01----:R-:W-:Y:S01]  /*2c00*/  ENDCOLLECTIVE ;  /* 0x000000000000791b */ /* 0x003fe20003800000 */
.L_x_18845:
[----:B------:R-:W-:Y:S01]  /*2c10*/  HFMA2.MMA R104, -RZ, RZ, 0, 9.5367431640625e-07 ;  /* 0x00000010ff687435 */ /* 0x000fe200000001ff */
[----:B------:R-:W-:-:S05]  /*2c20*/  MOV R96, R101 ;  /* 0x0000006500607202 */ /* 0x000fca0000000f00 */
[----:B------:R-:W-:-:S05]  /*2c30*/  FADD.FTZ R100, R99, R96 ;  /* 0x0000006063647221 */ /* 0x000fca0000010000 */
[----:B------:R-:W-:-:S07]  /*2c40*/  MOV R105, R100 ;  /* 0x0000006400697202 */ /* 0x000fce0000000f00 */
[----:B------:R-:W-:Y:S05]  /*2c50*/  WARPSYNC.COLLECTIVE R102, `(.L_x_18846) ;  /* 0x0000000066087348 */ /* 0x000fea0003c00000 */
[----:B------:R0:W1:Y:S02]  /*2c60*/  SHFL.BFLY P4, R101, R105, R104, R107 ;  /* 0x0c00006869657389 */ /* 0x000064000008006b */
[----:B01----:R-:W-:Y:S01]  /*2c70*/  ENDCOLLECTIVE ;  /* 0x000000000000791b */ /* 0x003fe20003800000 */
.L_x_18846:
        /* <DEDUP_REMOVED lines=55> */
.L_x_18847:
[----:B------:R-:W-:Y:S01]  /*2ff0*/  HFMA2.MMA R104, -RZ, RZ, 0, 1.1920928955078125e-07 ;  /* 0x00000002ff687435 */ /* 0x000fe200000001ff */
[----:B------:R-:W-:-:S05]  /*3000*/  MOV R97, R101 ;  /* 0x0000006500617202 */ /* 0x000fca0000000f00 */
[----:B------:R-:W-:-:S05]  /*3010*/  FADD.FTZ R97, R0, R97 ;  /* 0x0000006100617221 */ /* 0x000fca0000010000 */
[----:B------:R-:W-:-:S07]  /*3020*/  MOV R105, R97 ;  /* 0x0000006100697202 */ /* 0x000fce0000000f00 */
[----:B------:R-:W-:Y:S05]  /*3030*/  WARPSYNC.COLLECTIVE R102, `(.L_x_18848) ;  /* 0x0000000066087348 */ /* 0x000fea0003c00000 */
[----:B------:R0:W1:Y:S02]  /*3040*/  SHFL.BFLY P4, R101, R105, R104, R107 ;  /* 0x0c00006869657389 */ /* 0x000064000008006b */
[----:B01----:R-:W-:Y:S01]  /*3050*/  ENDCOLLECTIVE ;  /* 0x000000000000791b */ /* 0x003fe20003800000 */
.L_x_18848:
[----:B------:R-:W-:Y:S01]  /*3060*/  HFMA2.MMA R104, -RZ, RZ, 0, 2.384185791015625e-07 ;  /* 0x00000004ff687435 */ /* 0x000fe200000001ff */
[----:B------:R-:W-:-:S05]  /*3070*/  MOV R98, R101 ;  /* 0x0000006500627202 */ /* 0x000fca0000000f00 */
[----:B------:R-:W-:-:S05]  /*3080*/  FADD.FTZ R98, R97, R98 ;  /* 0x0000006261627221 */ /* 0x000fca0000010000 */
[----:B------:R-:W-:-:S07]  /*3090*/  MOV R105, R98 ;  /* 0x0000006200697202 */ /* 0x000fce0000000f00 */
[----:B------:R-:W-:Y:S05]  /*30a0*/  WARPSYNC.COLLECTIVE R102, `(.L_x_18849) ;  /* 0x0000000066087348 */ /* 0x000fea0003c00000 */
[----:B------:R0:W1:Y:S02]  /*30b0*/  SHFL.BFLY P4, R101, R105, R104, R107 ;  /* 0x0c00006869657389 */ /* 0x000064000008006b */
[----:B01----:R-:W-:Y:S01]  /*30c0*/  ENDCOLLECTIVE ;  /* 0x000000000000791b */ /* 0x003fe20003800000 */
.L_x_18849:
[----:B------:R-:W-:Y:S01]  /*30d0*/  HFMA2.MMA R104, -RZ, RZ, 0, 4.76837158203125e-07 ;  /* 0x00000008ff687435 */ /* 0x000fe200000001ff */
[----:B------:R-:W-:-:S05]  /*30e0*/  MOV R99, R101 ;  /* 0x0000006500637202 */ /* 0x000fca0000000f00 */
[----:B------:R-:W-:-:S05]  /*30f0*/  FADD.FTZ R99, R98, R99 ;  /* 0x0000006362637221 */ /* 0x000fca0000010000 */
[----:B------:R-:W-:-:S07]  /*3100*/  MOV R105, R99 ;  /* 0x0000006300697202 */ /* 0x000fce0000000f00 */
[----:B------:R-:W-:Y:S05]  /*3110*/  WARPSYNC.COLLECTIVE R102, `(.L_x_18850) ;  /* 0x0000000066087348 */ /* 0x000fea0003c00000 */
[----:B------:R0:W1:Y:S02]  /*3120*/  SHFL.BFLY P4, R101, R105, R104, R107 ;  /* 0x0c00006869657389 */ /* 0x000064000008006b */
[----:B01----:R-:W-:Y:S01]  /*3130*/  ENDCOLLECTIVE ;  /* 0x000000000000791b */ /* 0x003fe20003800000 */
.L_x_18850:
[----:B------:R-:W-:Y:S01]  /*3140*/  HFMA2.MMA R104, -RZ, RZ, 0, 9.5367431640625e-07 ;  /* 0x00000010ff687435 */ /* 0x000fe200000001ff */
[----:B------:R-:W-:-:S05]  /*3150*/  MOV R100, R101 ;  /* 0x0000006500647202 */ /* 0x000fca0000000f00 */
[----:B------:R-:W-:-:S05]  /*3160*/  FADD.FTZ R100, R99, R100 ;  /* 0x0000006463647221 */ /* 0x000fca0000010000 */
[----:B------:R-:W-:-:S07]  /*3170*/  MOV R105, R100 ;  /* 0x0000006400697202 */ /* 0x000fce0000000f00 */
[----:B------:R-:W-:Y:S05]  /*3180*/  WARPSYNC.COLLECTIVE R102, `(.L_x_18851) ;  /* 0x0000000066087348 */ /* 0x000fea0003c00000 */
[----:B------:R0:W1:Y:S02]  /*3190*/  SHFL.BFLY P4, R101, R105, R104, R107 ;  /* 0x0c00006869657389 */ /* 0x000064000008006b */
[----:B01----:R-:W-:Y:S01]  /*31a0*/  ENDCOLLECTIVE ;  /* 0x000000000000791b */ /* 0x003fe20003800000 */
.L_x_18851:
[----:B------:R-:W-:Y:S01]  /*31b0*/  MOV R103, R101 ;  /* 0x0000006500677202 */ /* 0x000fe20000000f00 */
[----:B------:R-:W-:Y:S06]  /*31c0*/  BRA `(.L_x_18852) ;  /* 0xffffffec005c7947 */ /* 0x000fec000383ffff */
.L_x_18853:
        /* <DEDUP_REMOVED lines=11> */
.L_x_20615:


//--------------------- .text._ZN10layer_norm31ln_parallel_residual_fwd_kernelINS_13Kernel_traitsIfffffjLj6144ELj1ELj1ELj8ELj16ENS_18Kernel_traits_baseILj6144EfffffjLj256EEEEELb1ELb0ELb0EEEvNS_9FwdParamsE --------------------------
	.section	.text._ZN10layer_norm31ln_parallel_residual_fwd_kernelINS_13Kernel_traitsIfffffjLj6144ELj1ELj1ELj8ELj16ENS_18Kernel_traits_baseILj6144EfffffjLj256EEEEELb1ELb0ELb0EEEvNS_9FwdParamsE,"ax",@progbits
	.align	128
        .global         _ZN10layer_norm31ln_parallel_residual_fwd_kernelINS_13Kernel_traitsIfffffjLj6144ELj1ELj1ELj8ELj16ENS_18Kernel_traits_baseILj6144EfffffjLj256EEEEELb1ELb0ELb0EEEvNS_9FwdParamsE
        .type           _ZN10layer_norm31ln_parallel_residual_fwd_kernelINS_13Kernel_traitsIfffffjLj6144ELj1ELj1ELj8ELj16ENS_18Kernel_traits_baseILj6144EfffffjLj256EEEEELb1ELb0ELb0EEEvNS_9FwdParamsE,@function
        .size           _ZN10layer_norm31ln_parallel_residual_fwd_kernelINS_13Kernel_traitsIfffffjLj6144ELj1ELj1ELj8ELj16ENS_18Kernel_traits_baseILj6144EfffffjLj256EEEEELb1ELb0ELb0EEEvNS_9FwdParamsE,(.L_x_20616 - _ZN10layer_norm31ln_parallel_residual_fwd_kernelINS_13Kernel_traitsIfffffjLj6144ELj1ELj1ELj8ELj16ENS_18Kernel_traits_baseILj6144EfffffjLj256EEEEELb1ELb0ELb0EEEvNS_9FwdParamsE)
        .other          _ZN10layer_norm31ln_parallel_residual_fwd_kernelINS_13Kernel_traitsIfffffjLj6144ELj1ELj1ELj8ELj16ENS_18Kernel_traits_baseILj6144EfffffjLj256EEEEELb1ELb0ELb0EEEvNS_9FwdParamsE,@"STO_CUDA_ENTRY STV_DEFAULT"
_ZN10layer_norm31ln_parallel_residual_fwd_kernelINS_13Kernel_traitsIfffffjLj6144ELj1ELj1ELj8ELj16ENS_18Kernel_traits_baseILj6144EfffffjLj256EEEEELb1ELb0ELb0EEEvNS_9FwdParamsE:
.text._ZN10layer_norm31ln_parallel_residual_fwd_kernelINS_13Kernel_traitsIfffffjLj6144ELj1ELj1ELj8ELj16ENS_18Kernel_traits_baseILj6144EfffffjLj256EEEEELb1ELb0ELb0EEEvNS_9FwdParamsE:
        /* <DEDUP_REMOVED lines=20> */
[----:B------:R-:W-:Y:S02]  /*0140*/  LOP3.LUT R178, R178, 0xfffffffd, RZ, 0xc0, !PT ;  /* 0xfffffffdb2b27812 */ /* 0x000fe400078ec0ff */
[----:B------:R-:W-:-:S04]  /*0150*/  MOV R111, R169 ;  /* 0x000000a9006f7202 */ /* 0x000fc80000000f00 */
[----:B------:R-:W-:Y:S01]  /*0160*/  LOP3.LUT R165, R111, 0xff, RZ, 0x3c, !PT ;  /* 0x000000ff6fa57812 */ /* 0x000fe200078e3cff */
[----:B0-----:R-:W-:Y:S01]  /*0170*/  IMAD R174, R7, UR6, R176 ;  /* 0x0000000607ae7c24 */ /* 0x001fe2000f8e02b0 */
[----:B------:R-:W-:-:S03]  /*0180*/  LEA.HI R161, R176, UR6, RZ, 0x18 ;  /* 0x00000006b0a17c11 */ /* 0x000fc6000f8fc0ff */
[----:B------:R-:W-:Y:S01]  /*0190*/  IMAD.WIDE.U32 R6, R174, -0x326172a9, RZ ;  /* 0xcd9e8d57ae067825 */ /* 0x000fe200078e00ff */
[----:B---3--:R-:W-:-:S05]  /*01a0*/  @P0 IADD3 R0, P1, R4, R9, RZ ;  /* 0x0000000904000210 */ /* 0x008fca0007f3e0ff */
[----:B------:R-:W-:Y:S02]  /*01b0*/  @P0 IMAD.X R173, RZ, RZ, R5, P1 ;  /* 0x000000ffffad0224 */ /* 0x000fe400008e0605 */
[C---:B----4-:R-:W-:Y:S01]  /*01c0*/  VIADD R172, R3.reuse, 0xbb67ae85 ;  /* 0xbb67ae8503ac7836 */ /* 0x050fe20000000000 */
[C---:B------:R-:W-:Y:S01]  /*01d0*/  IADD3 R171, R2.reuse, -0x61c88647, RZ ;  /* 0x9e3779b902ab7810 */ /* 0x040fe20007ffe0ff */
[----:B------:R-:W-:Y:S01]  /*01e0*/  VIADD R170, R2, 0x3c6ef372 ;  /* 0x3c6ef37202aa7836 */ /* 0x000fe20000000000 */
[--C-:B------:R-:W-:Y:S01]  /*01f0*/  SHF.R.U32.HI R175, RZ, 0x2, R173.reuse ;  /* 0x00000002ffaf7819 */ /* 0x100fe200000116ad */
[C---:B------:R-:W-:Y:S01]  /*0200*/  VIADD R168, R3.reuse, 0x76cf5d0a ;  /* 0x76cf5d0a03a87836 */ /* 0x040fe20000000000 */
[----:B------:R-:W-:Y:S01]  /*0210*/  SHF.R.U64 R173, R0, 0x2, R173 ;  /* 0x0000000200ad7819 */ /* 0x000fe200000012ad */
[----:B------:R-:W-:Y:S01]  /*0220*/  VIADD R167, R3, 0x32370b8f ;  /* 0x32370b8f03a77836 */ /* 0x000fe20000000000 */
[----:B------:R-:W-:Y:S01]  /*0230*/  LOP3.LUT R8, R7, R175, R2, 0x96, !PT ;  /* 0x000000af07087212 */ /* 0x000fe200078e9602 */
[----:B------:R-:W-:Y:S01]  /*0240*/  VIADD R166, R2, 0xdaa66d2b ;  /* 0xdaa66d2b02a67836 */ /* 0x000fe20000000000 */
[----:B-1----:R-:W-:Y:S01]  /*0250*/  SHF.R.S32.HI R7, RZ, 0x1f, R112 ;  /* 0x0000001fff077819 */ /* 0x002fe20000011470 */
[----:B------:R-:W-:Y:S01]  /*0260*/  IMAD.WIDE.U32 R4, R173, -0x2daee0ad, RZ ;  /* 0xd2511f53ad047825 */ /* 0x000fe200078e00ff */
[----:B------:R-:W-:-:S02]  /*0270*/  IADD3 R164, R3, -0x126145ec, RZ ;  /* 0xed9eba1403a47810 */ /* 0x000fc40007ffe0ff */
[----:B------:R-:W-:Y:S01]  /*0280*/  LEA.HI R112, R7, R112, RZ, 0x2 ;  /* 0x0000007007707211 */ /* 0x000fe200078f10ff */
[----:B------:R-:W-:Y:S01]  /*0290*/  IMAD.WIDE.U32 R8, R8, -0x2daee0ad, RZ ;  /* 0xd2511f5308087825 */ /* 0x000fe200078e00ff */
[----:B------:R-:W-:Y:S02]  /*02a0*/  LOP3.LUT R5, R5, R3, RZ, 0x3c, !PT ;  /* 0x0000000305057212 */ /* 0x000fe400078e3cff */
[----:B------:R-:W-:Y:S01]  /*02b0*/  LEA.HI.SX32 R165, R112, R165, 0x1e ;  /* 0x000000a570a57211 */ /* 0x000fe200078ff2ff */
[----:B------:R-:W-:Y:S01]  /*02c0*/  VIADD R163, R2, 0x78dde6e4 ;  /* 0x78dde6e402a37836 */ /* 0x000fe20000000000 */
[----:B------:R-:W-:Y:S01]  /*02d0*/  LOP3.LUT R10, R9, R4, R172, 0x96, !PT ;  /* 0x00000004090a7212 */ /* 0x000fe200078e96ac */
[----:B------:R-:W-:Y:S01]  /*02e0*/  IMAD.WIDE.U32 R4, R5, -0x326172a9, RZ ;  /* 0xcd9e8d5705047825 */ /* 0x000fe200078e00ff */
[C---:B------:R-:W-:Y:S02]  /*02f0*/  LOP3.LUT P2, RZ, R165.reuse, 0xffffff00, RZ, 0xc0, !PT ;  /* 0xffffff00a5ff7812 */ /* 0x040fe4000784c0ff */
[----:B------:R-:W-:Y:S01]  /*0300*/  ISETP.GE.U32.AND P5, PT, R165, 0x200, PT ;  /* 0x00000200a500780c */ /* 0x000fe20003fa6070 */
[----:B------:R-:W-:Y:S01]  /*0310*/  IMAD.WIDE.U32 R10, R10, -0x326172a9, RZ ;  /* 0xcd9e8d570a0a7825 */ /* 0x000fe200078e00ff */
[----:B------:R-:W-:-:S02]  /*0320*/  LOP3.LUT R5, R5, R171, R6, 0x96, !PT ;  /* 0x000000ab05057212 */ /* 0x000fc400078e9606 */
[----:B------:R-:W-:Y:S01]  /*0330*/  ISETP.GE.U32.AND P4, PT, R165, 0x300, PT ;  /* 0x00000300a500780c */ /* 0x000fe20003f86070 */
[----:B------:R-:W-:Y:S01]  /*0340*/  VIADD R162, R3, 0xa9066899 ;  /* 0xa906689903a27836 */ /* 0x000fe20000000000 */
[----:B------:R-:W-:Y:S01]  /*0350*/  LOP3.LUT R6, R11, R4, R170, 0x96, !PT ;  /* 0x000000040b067212 */ /* 0x000fe200078e96aa */
[----:B------:R-:W-:Y:S01]  /*0360*/  IMAD.WIDE.U32 R4, R5, -0x2daee0ad, RZ ;  /* 0xd2511f5305047825 */ /* 0x000fe200078e00ff */
[----:B------:R-:W-:-:S03]  /*0370*/  ISETP.GE.U32.AND P3, PT, R165, 0x400, PT ;  /* 0x00000400a500780c */ /* 0x000fc60003f66070 */
[----:B------:R-:W-:Y:S01]  /*0380*/  @P2 LOP3.LUT R178, R178, 0x2, RZ, 0xfc, !PT ;  /* 0x00000002b2b22812 */ /* 0x000fe200078efcff */
[----:B------:R-:W-:Y:S01]  /*0390*/  IMAD.WIDE.U32 R6, R6, -0x2daee0ad, RZ ;  /* 0xd2511f5306067825 */ /* 0x000fe200078e00ff */
[----:B------:R-:W-:Y:S02]  /*03a0*/  LOP3.LUT R8, R5, R8, R168, 0x96, !PT ;  /* 0x0000000805087212 */ /* 0x000fe400078e96a8 */
[----:B------:R-:W-:Y:S02]  /*03b0*/  LOP3.LUT R178, R178, 0xffffffbf, RZ, 0xc0, !PT ;  /* 0xffffffbfb2b27812 */ /* 0x000fe400078ec0ff */
[----:B------:R-:W-:Y:S01]  /*03c0*/  LOP3.LUT R11, R7, R4, R167, 0x96, !PT ;  /* 0x00000004070b7212 */ /* 0x000fe200078e96a7 */
[----:B------:R-:W-:Y:S01]  /*03d0*/  IMAD.WIDE.U32 R8, R8, -0x326172a9, RZ ;  /* 0xcd9e8d5708087825 */ /* 0x000fe200078e00ff */
[----:B------:R-:W-:-:S04]  /*03e0*/  @P5 LOP3.LUT R178, R178, 0x40, RZ, 0xfc, !PT ;  /* 0x00000040b2b25812 */ /* 0x000fc800078efcff */
[----:B------:R-:W-:Y:S02]  /*03f0*/  LOP3.LUT R178, R178, 0xffffffdf, RZ, 0xc0, !PT ;  /* 0xffffffdfb2b27812 */ /* 0x000fe400078ec0ff */
[----:B------:R-:W-:Y:S01]  /*0400*/  LOP3.LUT R4, R9, R10, R166, 0x96, !PT ;  /* 0x0000000a09047212 */ /* 0x000fe200078e96a6 */
[----:B------:R-:W-:Y:S01]  /*0410*/  IMAD.WIDE.U32 R10, R11, -0x326172a9, RZ ;  /* 0xcd9e8d570b0a7825 */ /* 0x000fe200078e00ff */
[----:B------:R-:W-:-:S03]  /*0420*/  @P4 LOP3.LUT R178, R178, 0x20, RZ, 0xfc, !PT ;  /* 0x00000020b2b24812 */ /* 0x000fc600078efcff */
[----:B------:R-:W-:Y:S01]  /*0430*/  IMAD.WIDE.U32 R4, R4, -0x2daee0ad, RZ ;  /* 0xd2511f5304047825 */ /* 0x000fe200078e00ff */
[----:B------:R-:W-:Y:S02]  /*0440*/  LOP3.LUT R7, R11, R8, R163, 0x96, !PT ;  /* 0x000000080b077212 */ /* 0x000fe400078e96a3 */
[----:B------:R-:W-:Y:S02]  /*0450*/  LOP3.LUT R178, R178, 0xffffffef, RZ, 0xc0, !PT ;  /* 0xffffffefb2b27812 */ /* 0x000fe400078ec0ff */
[----:B------:R-:W-:Y:S01]  /*0460*/  LOP3.LUT R16, R5, R6, R164, 0x96, !PT ;  /* 0x0000000605107212 */ /* 0x000fe200078e96a4 */
[----:B------:R-:W-:Y:S01]  /*0470*/  IMAD.WIDE.U32 R6, R7, -0x2daee0ad, RZ ;  /* 0xd2511f5307067825 */ /* 0x000fe200078e00ff */
[----:B------:R-:W-:Y:S01]  /*0480*/  @P3 LOP3.LUT R178, R178, 0x10, RZ, 0xfc, !PT ;  /* 0x00000010b2b23812 */ /* 0x000fe200078efcff */
[----:B------:R-:W-:Y:S06]  /*0490*/  @!P2 BRA `(.L_x_18855) ;  /* 0x000000000068a947 */ /* 0x000fec0003800000 */
[----:B------:R-:W-:Y:S01]  /*04a0*/  ULDC.64 UR6, c[0x0][0x2c8] ;  /* 0x0000b20000067ab9 */ /* 0x000fe20000000a00 */
[----:B------:R-:W0:Y:S01]  /*04b0*/  LDC.64 R88, c[0x0][0x260] ;  /* 0x00009800ff587b82 */ /* 0x000e220000000a00 */
        /* <DEDUP_REMOVED lines=8> */
[C---:B------:R-:W-:Y:S02]  /*0540*/  SHF.L.U64.HI R13, R111.reuse, 0x4, RZ ;  /* 0x000000046f0d7819 */ /* 0x040fe400000102ff */
[----:B------:R-:W-:Y:S02]  /*0550*/  CS2R R92, SRZ ;  /* 0x00000000005c7805 */ /* 0x000fe4000001ff00 */
[----:B------:R-:W-:Y:S02]  /*0560*/  ISETP.NE.AND.EX P1, PT, RZ, UR9, PT, P1 ;  /* 0x00000009ff007c0c */ /* 0x000fe4000bf25310 */
[----:B------:R-:W-:-:S04]  /*0570*/  @P0 LEA R8, P2, R111, UR6, 0x4 ;  /* 0x000000066f080c11 */ /* 0x000fc8000f8420ff */
[C---:B------:R-:W-:Y:S01]  /*0580*/  @P0 LEA.HI.X R9, R111.reuse, UR7, RZ, 0x4, P2 ;  /* 0x000000076f090c11 */ /* 0x040fe200090f24ff */
[----:B------:R-:W-:Y:S01]  /*0590*/  ULDC.64 UR6, c[0x0][0x268] ;  /* 0x00009a0000067ab9 */ /* 0x000fe20000000a00 */
[----:B0-----:R-:W-:Y:S01]  /*05a0*/  IMAD.WIDE.U32 R88, R111, 0x10, R88 ;  /* 0x000000106f587825 */ /* 0x001fe200078e0058 */
[C---:B------:R-:W-:Y:S02]  /*05b0*/  IADD3 R84, P2, R12.reuse, UR6, RZ ;  /* 0x000000060c547c10 */ /* 0x040fe4000ff5e0ff */
[----:B------:R0:W5:Y:S02]  /*05c0*/  @P0 LDG.E.128 R96, desc[UR4][R8.64] ;  /* 0x0000000408600981 */ /* 0x000164000c1e1d00 */
[C---:B------:R-:W-:Y:S02]  /*05d0*/  IADD3.X R85, R13.reuse, UR7, RZ, P2, !PT ;  /* 0x000000070d557c10 */ /* 0x040fe400097fe4ff */
[----:B------:R-:W-:Y:S01]  /*05e0*/  @P1 IADD3 R12, P2, R12, UR8, RZ ;  /* 0x000000080c0c1c10 */ /* 0x000fe2000ff5e0ff */
[----:B------:R-:W5:Y:S03]  /*05f0*/  LDG.E.128 R88, desc[UR4][R88.64] ;  /* 0x0000000458587981 */ /* 0x000f66000c1e1d00 */
[----:B------:R-:W-:Y:S01]  /*0600*/  @P1 IADD3.X R13, R13, UR9, RZ, P2, !PT ;  /* 0x000000090d0d1c10 */ /* 0x000fe200097fe4ff */
[----:B------:R-:W5:Y:S04]  /*0610*/  LDG.E.128 R84, desc[UR4][R84.64] ;  /* 0x0000000454547981 */ /* 0x000f68000c1e1d00 */
[----:B------:R0:W5:Y:S01]  /*0620*/  @P1 LDG.E.128 R92, desc[UR4][R12.64] ;  /* 0x000000040c5c1981 */ /* 0x000162000c1e1d00 */
[----:B------:R-:W-:-:S07]  /*0630*/  LOP3.LUT R111, R111, 0x100, RZ, 0xfc, !PT ;  /* 0x000001006f6f7812 */ /* 0x000fce00078efcff */
.L_x_18855:
[----:B------:R-:W-:Y:S05]  /*0640*/  BSYNC B0 ;  /* 0x0000000000007941 */ /* 0x000fea0003800000 */
.L_x_18854:
[----:B------:R-:W-:Y:S04]  /*0650*/  BSSY B0, `(.L_x_18856) ;  /* 0x000001c000007945 */ /* 0x000fe80003800000 */
[----:B------:R-:W-:Y:S05]  /*0660*/  @!P5 BRA `(.L_x_18857) ;  /* 0x000000000068d947 */ /* 0x000fea0003800000 */
[----:B------:R-:W-:Y:S01]  /*0670*/  ULDC.64 UR6, c[0x0][0x2c8] ;  /* 0x0000b20000067ab9 */ /* 0x000fe20000000a00 */
[----:B------:R-:W1:Y:S01]  /*0680*/  LDC.64 R14, c[0x0][0x260] ;  /* 0x00009800ff0e7b82 */ /* 0x000e620000000a00 */
[----:B------:R-:W-:Y:S01]  /*0690*/  ISETP.NE.U32.AND P0, PT, RZ, UR6, PT ;  /* 0x00000006ff007c0c */ /* 0x000fe2000bf05070 */
[----:B------:R-:W-:Y:S01]  /*06a0*/  ULDC.64 UR8, c[0x0][0x2d0] ;  /* 0x0000b40000087ab9 */ /* 0x000fe20000000a00 */
[----:B0-----:R-:W-:Y:S01]  /*06b0*/  IMAD.SHL.U32 R12, R111, 0x10, RZ ;  /* 0x000000106f0c7824 */ /* 0x001fe200078e00ff */
[----:B------:R-:W-:Y:S02]  /*06c0*/  ISETP.NE.U32.AND P1, PT, RZ, UR8, PT ;  /* 0x00000008ff007c0c */ /* 0x000fe4000bf25070 */
[----:B------:R-:W-:Y:S02]  /*06d0*/  CS2R R82, SRZ ;  /* 0x0000000000527805 */ /* 0x000fe4000001ff00 */
[----:B------:R-:W-:Y:S02]  /*06e0*/  ISETP.NE.AND.EX P0, PT, RZ, UR7, PT, P0 ;  /* 0x00000007ff007c0c */ /* 0x000fe4000bf05300 */
[----:B------:R-:W-:-:S02]  /*06f0*/  CS2R R80, SRZ ;  /* 0x0000000000507805 */ /* 0x000fc4000001ff00 */
[----:B------:R-:W-:Y:S02]  /*0700*/  ISETP.NE.AND.EX P1, PT, RZ, UR9, PT, P1 ;  /* 0x00000009ff007c0c */ /* 0x000fe4000bf25310 */
[----:B------:R-:W-:Y:S02]  /*0710*/  CS2R R78, SRZ ;  /* 0x00000000004e7805 */ /* 0x000fe4000001ff00 */
[----:B------:R-:W-:Y:S02]  /*0720*/  SHF.L.U64.HI R13, R111, 0x4, RZ ;  /* 0x000000046f0d7819 */ /* 0x000fe400000102ff */
[----:B------:R-:W-:-:S03]  /*0730*/  CS2R R76, SRZ ;  /* 0x00000000004c7805 */ /* 0x000fc6000001ff00 */
[----:B------:R-:W-:-:S04]  /*0740*/  @P0 LEA R8, P2, R111, UR6, 0x4 ;  /* 0x000000066f080c11 */ /* 0x000fc8000f8420ff */
[C---:B------:R-:W-:Y:S01]  /*0750*/  @P0 LEA.HI.X R9, R111.reuse, UR7, RZ, 0x4, P2 ;  /* 0x000000076f090c11 */ /* 0x040fe200090f24ff */
[----:B------:R-:W-:Y:S01]  /*0760*/  ULDC.64 UR6, c[0x0][0x268] ;  /* 0x00009a0000067ab9 */ /* 0x000fe20000000a00 */
[----:B-1----:R-:W-:Y:S01]  /*0770*/  IMAD.WIDE.U32 R14, R111, 0x10, R14 ;  /* 0x000000106f0e7825 */ /* 0x002fe200078e000e */
[C---:B------:R-:W-:Y:S02]  /*0780*/  IADD3 R68, P2, R12.reuse, UR6, RZ ;  /* 0x000000060c447c10 */ /* 0x040fe4000ff5e0ff */
[----:B------:R1:W5:Y:S02]  /*0790*/  @P0 LDG.E.128 R80, desc[UR4][R8.64] ;  /* 0x0000000408500981 */ /* 0x000364000c1e1d00 */
[C---:B------:R-:W-:Y:S02]  /*07a0*/  IADD3.X R69, R13.reuse, UR7, RZ, P2, !PT ;  /* 0x000000070d457c10 */ /* 0x040fe400097fe4ff */
[----:B------:R-:W-:Y:S01]  /*07b0*/  @P1 IADD3 R12, P2, R12, UR8, RZ ;  /* 0x000000080c0c1c10 */ /* 0x000fe2000ff5e0ff */
[----:B------:R1:W5:Y:S03]  /*07c0*/  LDG.E.128 R72, desc[UR4][R14.64] ;  /* 0x000000040e487981 */ /* 0x000366000c1e1d00 */
[----:B------:R-:W-:Y:S01]  /*07d0*/  @P1 IADD3.X R13, R13, UR9, RZ, P2, !PT ;  /* 0x000000090d0d1c10 */ /* 0x000fe200097fe4ff */
[----:B------:R-:W5:Y:S04]  /*07e0*/  LDG.E.128 R68, desc[UR4][R68.64] ;  /* 0x0000000444447981 */ /* 0x000f68000c1e1d00 */
[----:B------:R1:W5:Y:S01]  /*07f0*/  @P1 LDG.E.128 R76, desc[UR4][R12.64] ;  /* 0x000000040c4c1981 */ /* 0x000362000c1e1d00 */
[----:B------:R-:W-:-:S07]  /*0800*/  VIADD R111, R111, 0x100 ;  /* 0x000001006f6f7836 */ /* 0x000fce0000000000 */
.L_x_18857:
[----:B------:R-:W-:Y:S05]  /*0810*/  BSYNC B0 ;  /* 0x0000000000007941 */ /* 0x000fea0003800000 */
.L_x_18856:
[----:B------:R-:W-:Y:S04]  /*0820*/  BSSY B0, `(.L_x_18858) ;  /* 0x000001c000007945 */ /* 0x000fe80003800000 */
[----:B------:R-:W-:Y:S05]  /*0830*/  @!P4 BRA `(.L_x_18859) ;  /* 0x000000000068c947 */ /* 0x000fea0003800000 */
[----:B------:R-:W-:Y:S01]  /*0840*/  ULDC.64 UR6, c[0x0][0x2c8] ;  /* 0x0000b20000067ab9 */ /* 0x000fe20000000a00 */
[----:B-1----:R-:W1:Y:S01]  /*0850*/  LDC.64 R14, c[0x0][0x260] ;  /* 0x00009800ff0e7b82 */ /* 0x002e620000000a00 */
[----:B------:R-:W-:Y:S01]  /*0860*/  ISETP.NE.U32.AND P0, PT, RZ, UR6, PT ;  /* 0x00000006ff007c0c */ /* 0x000fe2000bf05070 */
[----:B------:R-:W-:Y:S01]  /*0870*/  ULDC.64 UR8, c[0x0][0x2d0] ;  /* 0x0000b40000087ab9 */ /* 0x000fe20000000a00 */
[----:B0-----:R-:W-:Y:S02]  /*0880*/  SHF.L.U32 R12, R111, 0x4, RZ ;  /* 0x000000046f0c7819 */ /* 0x001fe400000006ff */
        /* <DEDUP_REMOVED lines=21> */
.L_x_18859:
[----:B------:R-:W-:Y:S05]  /*09e0*/  BSYNC B0 ;  /* 0x0000000000007941 */ /* 0x000fea0003800000 */
.L_x_18858:
[----:B------:R-:W-:Y:S04]  /*09f0*/  BSSY B0, `(.L_x_18860) ;  /* 0x000001c000007945 */ /* 0x000fe80003800000 */
[----:B------:R-:W-:Y:S05]  /*0a00*/  @!P3 BRA `(.L_x_18861) ;  /* 0x000000000068b947 */ /* 0x000fea0003800000 */
[----:B------:R-:W-:Y:S01]  /*0a10*/  ULDC.64 UR6, c[0x0][0x2c8] ;  /* 0x0000b20000067ab9 */ /* 0x000fe20000000a00 */
[----:B-12---:R-:W1:Y:S01]  /*0a20*/  LDC.64 R14, c[0x0][0x260] ;  /* 0x00009800ff0e7b82 */ /* 0x006e620000000a00 */
        /* <DEDUP_REMOVED lines=23> */
[----:B------:R-:W-:-:S07]  /*0ba0*/  IADD3 R111, R111, 0x100, RZ ;  /* 0x000001006f6f7810 */ /* 0x000fce0007ffe0ff */
.L_x_18861:
[----:B------:R-:W-:Y:S05]  /*0bb0*/  BSYNC B0 ;  /* 0x0000000000007941 */ /* 0x000fea0003800000 */
.L_x_18860:
[----:B------:R-:W-:Y:S01]  /*0bc0*/  ISETP.GE.U32.AND P0, PT, R165, 0x500, PT ;  /* 0x00000500a500780c */ /* 0x000fe20003f06070 */
[----:B0123--:R-:W-:Y:S01]  /*0bd0*/  IMAD.WIDE.U32 R8, R16, -0x326172a9, RZ ;  /* 0xcd9e8d5710087825 */ /* 0x00ffe200078e00ff */
[----:B------:R-:W-:Y:S01]  /*0be0*/  LOP3.LUT R102, R7, R4, R162, 0x96, !PT ;  /* 0x0000000407667212 */ /* 0x000fe200078e96a2 */
[----:B------:R-:W-:Y:S01]  /*0bf0*/  BSSY B0, `(.L_x_18862) ;  /* 0x0000022000007945 */ /* 0x000fe20003800000 */
[----:B------:R-:W-:Y:S01]  /*0c00*/  LOP3.LUT R178, R178, 0xfffffff7, RZ, 0xc0, !PT ;  /* 0xfffffff7b2b27812 */ /* 0x000fe200078ec0ff */
[C---:B------:R-:W-:Y:S02]  /*0c10*/  VIADD R160, R2.reuse, 0x1715609d ;  /* 0x1715609d02a07836 */ /* 0x040fe40000000000 */
[----:B------:R-:W-:Y:S02]  /*0c20*/  VIADD R159, R2, 0xb54cda56 ;  /* 0xb54cda56029f7836 */ /* 0x000fe40000000000 */
[----:B------:R-:W-:Y:S01]  /*0c30*/  IMAD.WIDE.U32 R102, R102, -0x326172a9, RZ ;  /* 0xcd9e8d5766667825 */ /* 0x000fe200078e00ff */
[----:B------:R-:W-:-:S03]  /*0c40*/  LOP3.LUT R100, R9, R10, R160, 0x96, !PT ;  /* 0x0000000a09647212 */ /* 0x000fc600078e96a0 */
[----:B------:R-:W-:Y:S01]  /*0c50*/  @P0 LOP3.LUT R178, R178, 0x8, RZ, 0xfc, !PT ;  /* 0x00000008b2b20812 */ /* 0x000fe200078efcff */
[----:B------:R-:W-:Y:S06]  /*0c60*/  @!P0 BRA `(.L_x_18863) ;  /* 0x0000000000688947 */ /* 0x000fec0003800000 */
[----:B------:R-:W-:Y:S01]  /*0c70*/  ULDC.64 UR6, c[0x0][0x2c8] ;  /* 0x0000b20000067ab9 */ /* 0x000fe20000000a00 */
[----:B------:R-:W0:Y:S01]  /*0c80*/  LDC.64 R12, c[0x0][0x260] ;  /* 0x00009800ff0c7b82 */ /* 0x000e220000000a00 */
        /* <DEDUP_REMOVED lines=15> */
[----:B------:R-:W-:Y:S02]  /*0d80*/  CS2R R30, SRZ ;  /* 0x00000000001e7805 */ /* 0x000fe4000001ff00 */
[----:B------:R-:W-:Y:S01]  /*0d90*/  CS2R R28, SRZ ;  /* 0x00000000001c7805 */ /* 0x000fe2000001ff00 */
[----:B0-----:R-:W-:Y:S01]  /*0da0*/  IMAD.WIDE.U32 R12, R111, 0x10, R12 ;  /* 0x000000106f0c7825 */ /* 0x001fe200078e000c */
[----:B------:R-:W5:Y:S01]  /*0db0*/  LDG.E.128 R20, desc[UR4][R20.64] ;  /* 0x0000000414147981 */ /* 0x000f62000c1e1d00 */
[----:B------:R-:W-:-:S03]  /*0dc0*/  @P1 IADD3 R10, P0, R10, UR8, RZ ;  /* 0x000000080a0a1c10 */ /* 0x000fc6000ff1e0ff */
[----:B------:R1:W5:Y:S01]  /*0dd0*/  LDG.E.128 R24, desc[UR4][R12.64] ;  /* 0x000000040c187981 */ /* 0x000362000c1e1d00 */
[----:B------:R-:W-:-:S05]  /*0de0*/  @P1 IADD3.X R11, R11, UR9, RZ, P0, !PT ;  /* 0x000000090b0b1c10 */ /* 0x000fca00087fe4ff */
[----:B------:R1:W5:Y:S01]  /*0df0*/  @P1 LDG.E.128 R28, desc[UR4][R10.64] ;  /* 0x000000040a1c1981 */ /* 0x000362000c1e1d00 */
[----:B------:R-:W-:-:S07]  /*0e00*/  VIADD R111, R111, 0x100 ;  /* 0x000001006f6f7836 */ /* 0x000fce0000000000 */
.L_x_18863:
[----:B------:R-:W-:Y:S05]  /*0e10*/  BSYNC B0 ;  /* 0x0000000000007941 */ /* 0x000fea0003800000 */
.L_x_18862:
[----:B------:R-:W-:Y:S01]  /*0e20*/  ISETP.GE.U32.AND P0, PT, R165, 0x600, PT ;  /* 0x00000600a500780c */ /* 0x000fe20003f06070 */
[----:B------:R-:W-:Y:S01]  /*0e30*/  IMAD.WIDE.U32 R100, R100, -0x2daee0ad, RZ ;  /* 0xd2511f5364647825 */ /* 0x000fe200078e00ff */
[----:B------:R-:W-:Y:S01]  /*0e40*/  LOP3.LUT R104, R103, R8, R159, 0x96, !PT ;  /* 0x0000000867687212 */ /* 0x000fe200078e969f */
[----:B------:R-:W-:Y:S01]  /*0e50*/  BSSY B0, `(.L_x_18864) ;  /* 0x0000021000007945 */ /* 0x000fe20003800000 */
[----:B------:R-:W-:Y:S01]  /*0e60*/  LOP3.LUT R178, R178, 0xfffffffb, RZ, 0xc0, !PT ;  /* 0xfffffffbb2b27812 */ /* 0x000fe200078ec0ff */
[C---:B------:R-:W-:Y:S01]  /*0e70*/  VIADD R158, R3.reuse, 0x646e171e ;  /* 0x646e171e039e7836 */ /* 0x040fe20000000000 */
[----:B------:R-:W-:Y:S01]  /*0e80*/  IADD3 R157, R3, 0x1fd5c5a3, RZ ;  /* 0x1fd5c5a3039d7810 */ /* 0x000fe20007ffe0ff */
[----:B------:R-:W-:-:S03]  /*0e90*/  IMAD.WIDE.U32 R104, R104, -0x2daee0ad, RZ ;  /* 0xd2511f5368687825 */ /* 0x000fc600078e00ff */
[----:B------:R-:W-:-:S03]  /*0ea0*/  LOP3.LUT R110, R101, R6, R158, 0x96, !PT ;  /* 0x00000006656e7212 */ /* 0x000fc600078e969e */
[----:B------:R-:W-:Y:S01]  /*0eb0*/  @P0 LOP3.LUT R178, R178, 0x4, RZ, 0xfc, !PT ;  /* 0x00000004b2b20812 */ /* 0x000fe200078efcff */
[----:B------:R-:W-:Y:S06]  /*0ec0*/  @!P0 BRA `(.L_x_18865) ;  /* 0x0000000000648947 */ /* 0x000fec0003800000 */
[----:B------:R-:W-:Y:S01]  /*0ed0*/  IMAD.SHL.U32 R108, R111, 0x10, RZ ;  /* 0x000000106f6c7824 */ /* 0x000fe200078e00ff */
[----:B------:R-:W-:Y:S01]  /*0ee0*/  ULDC.64 UR6, c[0x0][0x268] ;  /* 0x00009a0000067ab9 */ /* 0x000fe20000000a00 */
[----:B------:R-:W-:Y:S01]  /*0ef0*/  SHF.R.U32.HI R6, RZ, 0x1c, R111 ;  /* 0x0000001cff067819 */ /* 0x000fe2000001166f */
[----:B------:R-:W-:Y:S01]  /*0f00*/  ULDC.64 UR8, c[0x0][0x2d0] ;  /* 0x0000b40000087ab9 */ /* 0x000fe20000000a00 */
[----:B------:R-:W0:Y:S01]  /*0f10*/  LDC.64 R8, c[0x0][0x260] ;  /* 0x00009800ff087b82 */ /* 0x000e220000000a00 */
[----:B-1----:R-:W-:Y:S02]  /*0f20*/  IADD3 R4, P0, R108, UR6, RZ ;  /* 0x000000066c047c10 */ /* 0x002fe4000ff1e0ff */
[----:B------:R-:W-:Y:S02]  /*0f30*/  CS2R R18, SRZ ;  /* 0x0000000000127805 */ /* 0x000fe4000001ff00 */
[----:B------:R-:W-:Y:S02]  /*0f40*/  CS2R R16, SRZ ;  /* 0x0000000000107805 */ /* 0x000fe4000001ff00 */
[----:B------:R-:W-:Y:S01]  /*0f50*/  IADD3.X R5, R6, UR7, RZ, P0, !PT ;  /* 0x0000000706057c10 */ /* 0x000fe200087fe4ff */
[----:B------:R-:W-:Y:S01]  /*0f60*/  ULDC.64 UR6, c[0x0][0x2c8] ;  /* 0x0000b20000067ab9 */ /* 0x000fe20000000a00 */
[----:B------:R-:W-:-:S04]  /*0f70*/  ISETP.NE.U32.AND P0, PT, RZ, UR8, PT ;  /* 0x00000008ff007c0c */ /* 0x000fc8000bf05070 */
[----:B------:R-:W-:-:S13]  /*0f80*/  ISETP.NE.AND.EX P0, PT, RZ, UR9, PT, P0 ;  /* 0x00000009ff007c0c */ /* 0x000fda000bf05300 */
[----:B------:R-:W-:-:S04]  /*0f90*/  @P0 IADD3 R108, P1, R108, UR8, RZ ;  /* 0x000000086c6c0c10 */ /* 0x000fc8000ff3e0ff */
[----:B------:R-:W-:Y:S02]  /*0fa0*/  @P0 IADD3.X R109, R6, UR9, RZ, P1, !PT ;  /* 0x00000009066d0c10 */ /* 0x000fe40008ffe4ff */
[----:B------:R-:W-:Y:S02]  /*0fb0*/  ISETP.NE.U32.AND P1, PT, RZ, UR6, PT ;  /* 0x00000006ff007c0c */ /* 0x000fe4000bf25070 */
[----:B------:R-:W-:Y:S02]  /*0fc0*/  CS2R R14, SRZ ;  /* 0x00000000000e7805 */ /* 0x000fe4000001ff00 */
[----:B------:R-:W-:Y:S01]  /*0fd0*/  CS2R R12, SRZ ;  /* 0x00000000000c7805 */ /* 0x000fe2000001ff00 */
[C---:B0-----:R-:W-:Y:S01]  /*0fe0*/  IMAD.WIDE.U32 R8, R111.reuse, 0x10, R8 ;  /* 0x000000106f087825 */ /* 0x041fe200078e0008 */
[----:B------:R-:W-:Y:S01]  /*0ff0*/  ISETP.NE.AND.EX P1, PT, RZ, UR7, PT, P1 ;  /* 0x00000007ff007c0c */ /* 0x000fe2000bf25310 */
[----:B------:R-:W5:Y:S04]  /*1000*/  LDG.E.128 R4, desc[UR4][R4.64] ;  /* 0x0000000404047981 */ /* 0x000f68000c1e1d00 */
[----:B------:R0:W5:Y:S04]  /*1010*/  @P0 LDG.E.128 R12, desc[UR4][R108.64] ;  /* 0x000000046c0c0981 */ /* 0x000168000c1e1d00 */
[----:B------:R-:W5:Y:S04]  /*1020*/  LDG.E.128 R8, desc[UR4][R8.64] ;  /* 0x0000000408087981 */ /* 0x000f68000c1e1d00 */
[----:B------:R-:W-:-:S04]  /*1030*/  @P1 LEA R106, P2, R111, UR6, 0x4 ;  /* 0x000000066f6a1c11 */ /* 0x000fc8000f8420ff */
[----:B------:R-:W-:-:S05]  /*1040*/  @P1 LEA.HI.X R107, R111, UR7, RZ, 0x4, P2 ;  /* 0x000000076f6b1c11 */ /* 0x000fca00090f24ff */
[----:B------:R0:W5:Y:S04]  /*1050*/  @P1 LDG.E.128 R16, desc[UR4][R106.64] ;  /* 0x000000046a101981 */ /* 0x000168000c1e1d00 */
.L_x_18865:
[----:B------:R-:W-:Y:S05]  /*1060*/  BSYNC B0 ;  /* 0x0000000000007941 */ /* 0x000fea0003800000 */
.L_x_18864:
[----:B------:R-:W-:Y:S01]  /*1070*/  ULDC UR6, c[0x0][0x214] ;  /* 0x0000850000067ab9 */ /* 0x000fe20000000800 */
[----:B0-----:R-:W-:Y:S01]  /*1080*/  LOP3.LUT R107, R105, R100, R157, 0x96, !PT ;  /* 0x00000064696b7212 */ /* 0x001fe200078e969d */
[----:B------:R-:W-:Y:S01]  /*1090*/  IMAD.WIDE.U32 R100, R110, -0x326172a9, RZ ;  /* 0xcd9e8d576e647825 */ /* 0x000fe200078e00ff */
[----:B------:R-:W-:Y:S02]  /*10a0*/  ISETP.GE.AND P0, PT, R161, UR6, PT ;  /* 0x00000006a1007c0c */ /* 0x000fe4000bf06270 */
[C---:B------:R-:W-:Y:S01]  /*10b0*/  IADD3 R155, R2.reuse, -0xe443238, RZ ;  /* 0xf1bbcdc8029b7810 */ /* 0x040fe20007ffe0ff */
[----:B------:R-:W-:-:S05]  /*10c0*/  VIADD R156, R2, 0x5384540f ;  /* 0x5384540f029c7836 */ /* 0x000fca0000000000 */
[----:B------:R-:W-:Y:S01]  /*10d0*/  LOP3.LUT R106, R101, R102, R156, 0x96, !PT ;  /* 0x00000066656a7212 */ /* 0x000fe200078e969c */
[----:B------:R-:W-:-:S05]  /*10e0*/  IMAD.HI.U32 R101, R107, -0x326172a9, RZ ;  /* 0xcd9e8d576b657827 */ /* 0x000fca00078e00ff */
[----:B------:R-:W-:Y:S01]  /*10f0*/  LOP3.LUT R148, R101, R100, R155, 0x96, !PT ;  /* 0x0000006465947212 */ /* 0x000fe200078e969b */
[----:B------:R-:W-:Y:S01]  /*1100*/  IMAD.HI.U32 R101, R106, -0x2daee0ad, RZ ;  /* 0xd2511f536a657827 */ /* 0x000fe200078e00ff */
[----:B------:R-:W-:Y:S06]  /*1110*/  @P0 EXIT ;  /* 0x000000000000094d */ /* 0x000fec0003800000 */
[----:B------:R-:W-:Y:S01]  /*1120*/  SHF.R.S32.HI R112, RZ, 0x2, R112 ;  /* 0x00000002ff707819 */ /* 0x000fe20000011470 */
[C---:B------:R-:W-:Y:S01]  /*1130*/  IMAD.SHL.U32 R102, R176.reuse, 0x20, RZ ;  /* 0x00000020b0667824 */ /* 0x040fe200078e00ff */
[----:B------:R-:W-:Y:S01]  /*1140*/  LOP3.LUT R103, R176, 0xe0, RZ, 0xc0, !PT ;  /* 0x000000e0b0677812 */ /* 0x000fe200078ec0ff */
[----:B------:R-:W-:Y:S01]  /*1150*/  VIADD R154, R3, 0xdb3d7428 ;  /* 0xdb3d7428039a7836 */ /* 0x000fe20000000000 */
[----:B------:R-:W-:Y:S01]  /*1160*/  LOP3.LUT R100, R112, 0xff, RZ, 0xc0, !PT ;  /* 0x000000ff70647812 */ /* 0x000fe200078ec0ff */
[----:B------:R-:W-:Y:S01]  /*1170*/  ULDC.U8 UR6, c[0x0][0x2a0] ;  /* 0x0000a80000067ab9 */ /* 0x000fe20000000000 */
[----:B------:R-:W-:Y:S01]  /*1180*/  SHF.R.U32.HI R112, RZ, 0x3, R112 ;  /* 0x00000003ff707819 */ /* 0x000fe20000011670 */
[----:B------:R-:W-:Y:S01]  /*1190*/  IMAD.HI.U32 R151, R148, -0x2daee0ad, RZ ;  /* 0xd2511f5394977827 */ /* 0x000fe200078e00ff */
[----:B------:R-:W-:Y:S01]  /*11a0*/  VIADDMNMX R103, R100, -R103, RZ, !PT ;  /* 0x8000006764677246 */ /* 0x000fe200078001ff */
[----:B------:R-:W-:Y:S01]  /*11b0*/  HFMA2.MMA R145, -RZ, RZ, 0, 0 ;  /* 0x00000000ff917435 */ /* 0x000fe200000001ff */
[----:B------:R-:W-:Y:S01]  /*11c0*/  LOP3.LUT R112, R112, 0x1fffffe0, RZ, 0xc0, !PT ;  /* 0x1fffffe070707812 */ /* 0x000fe200078ec0ff */
[----:B------:R-:W-:Y:S01]  /*11d0*/  VIADD R152, R2, 0x8ff34781 ;  /* 0x8ff3478102987836 */ /* 0x000fe20000000000 */
[----:B------:R-:W-:Y:S01]  /*11e0*/  VIMNMX R103, R103, 0x20, PT ;  /* 0x0000002067677848 */ /* 0x000fe20003fe0100 */
[----:B------:R-:W-:Y:S01]  /*11f0*/  IMAD R148, R148, -0x2daee0ad, RZ ;  /* 0xd2511f5394947824 */ /* 0x000fe200078e02ff */
[----:B------:R-:W-:Y:S01]  /*1200*/  LOP3.LUT R105, R102, 0x3e0, RZ, 0xc0, !PT ;  /* 0x000003e066697812 */ /* 0x000fe200078ec0ff */
[----:B------:R-:W-:Y:S01]  /*1210*/  ULDC UR15, c[0x0][0x218] ;  /* 0x00008600000f7ab9 */ /* 0x000fe20000000800 */
[----:B------:R-:W-:Y:S01]  /*1220*/  ISETP.NE.AND P0, PT, RZ, UR6, PT ;  /* 0x00000006ff007c0c */ /* 0x000fe2000bf05270 */
[----:B------:R-:W-:Y:S01]  /*1230*/  IMAD.IADD R103, R103, 0x1, R112 ;  /* 0x0000000167677824 */ /* 0x000fe200078e0270 */
[----:B------:R-:W-:Y:S01]  /*1240*/  VIADDMNMX R105, R100, -R105, RZ, !PT ;  /* 0x8000006964697246 */ /* 0x000fe200078001ff */
[----:B------:R-:W-:Y:S01]  /*1250*/  IMAD R100, R106, -0x2daee0ad, RZ ;  /* 0xd2511f536a647824 */ /* 0x000fe200078e02ff */
[----:B------:R-:W-:Y:S01]  /*1260*/  LOP3.LUT R104, R101, R104, R154, 0x96, !PT ;  /* 0x0000006865687212 */ /* 0x000fe200078e969a */
[----:B------:R-:W-:Y:S01]  /*1270*/  IMAD R101, R107, -0x326172a9, RZ ;  /* 0xcd9e8d576b657824 */ /* 0x000fe200078e02ff */
[----:B------:R-:W-:Y:S01]  /*1280*/  SHF.L.U32 R103, R103, 0x2, RZ ;  /* 0x0000000267677819 */ /* 0x000fe200000006ff */
[----:B------:R-:W-:Y:S01]  /*1290*/  ULDC UR14, c[0x0][0x290] ;  /* 0x0000a400000e7ab9 */ /* 0x000fe20000000800 */
[----:B------:R-:W-:Y:S01]  /*12a0*/  VIMNMX R105, R105, 0x20, PT ;  /* 0x0000002069697848 */ /* 0x000fe20003fe0100 */
[----:B------:R-:W-:Y:S01]  /*12b0*/  IMAD.HI.U32 R150, R104, -0x326172a9, RZ ;  /* 0xcd9e8d5768967827 */ /* 0x000fe200078e00ff */
[----:B------:R-:W-:Y:S01]  /*12c0*/  I2FP.F32.U32 R103, R103 ;  /* 0x0000006700677245 */ /* 0x000fe20000201000 */
[----:B------:R-:W-:Y:S01]  /*12d0*/  ULDC.64 UR6, c[0x0][0x230] ;  /* 0x00008c0000067ab9 */ /* 0x000fe20000000a00 */
[----:B------:R-:W-:Y:S01]  /*12e0*/  IADD3 R153, R3, -0x695add53, RZ ;  /* 0x96a522ad03997810 */ /* 0x000fe20007ffe0ff */
[----:B------:R-:W-:Y:S01]  /*12f0*/  IMAD.IADD R105, R112, 0x1, R105 ;  /* 0x0000000170697824 */ /* 0x000fe200078e0269 */
[----:B------:R0:W2:Y:S01]  /*1300*/  MUFU.RCP R147, R103 ;  /* 0x0000006700937308 */ /* 0x0000a20000001000 */
[----:B------:R-:W-:Y:S01]  /*1310*/  LOP3.LUT R178, R178, 0xffffff7f, RZ, 0xc0, !PT ;  /* 0xffffff7fb2b27812 */ /* 0x000fe200078ec0ff */
[----:B------:R-:W-:Y:S01]  /*1320*/  IMAD R146, R104, -0x326172a9, RZ ;  /* 0xcd9e8d5768927824 */ /* 0x000fe200078e02ff */
[----:B------:R-:W-:Y:S01]  /*1330*/  LOP3.LUT R149, R0, 0x3, RZ, 0xc0, !PT ;  /* 0x0000000300957812 */ /* 0x000fe200078ec0ff */
[----:B------:R-:W-:Y:S01]  /*1340*/  IMAD.MOV.U32 R0, RZ, RZ, 0x1 ;  /* 0x00000001ff007424 */ /* 0x000fe200078e00ff */
[----:B------:R-:W-:Y:S01]  /*1350*/  LOP3.LUT R151, R151, R100, R153, 0x96, !PT ;  /* 0x0000006497977212 */ /* 0x000fe200078e9699 */
[----:B------:R-:W-:Y:S01]  /*1360*/  IMAD.SHL.U32 R144, R105, 0x4, RZ ;  /* 0x0000000469907824 */ /* 0x000fe200078e00ff */
[----:B------:R-:W-:Y:S01]  /*1370*/  LOP3.LUT R150, R150, R101, R152, 0x96, !PT ;  /* 0x0000006596967212 */ /* 0x000fe200078e9698 */
[----:B------:R-:W-:Y:S01]  /*1380*/  ULDC.64 UR8, c[0x0][0x238] ;  /* 0x00008e0000087ab9 */ /* 0x000fe20000000a00 */
[----:B------:R-:W-:Y:S01]  /*1390*/  @P0 LOP3.LUT R178, R178, 0x80, RZ, 0xfc, !PT ;  /* 0x00000080b2b20812 */ /* 0x000fe200078efcff */
[----:B------:R-:W-:Y:S01]  /*13a0*/  ULDC.64 UR10, c[0x0][0x240] ;  /* 0x00009000000a7ab9 */ /* 0x000fe20000000a00 */
[----:B------:R-:W-:Y:S01]  /*13b0*/  ULDC.64 UR12, c[0x0][0x248] ;  /* 0x00009200000c7ab9 */ /* 0x000fe20000000a00 */
[----:B0-----:R-:W-:-:S05]  /*13c0*/  ULDC.64 UR16, c[0x0][0x210] ;  /* 0x0000840000107ab9 */ /* 0x001fca0000000a00 */
.L_x_19280:
[----:B--234-:R-:W-:Y:S01]  /*13d0*/  IMAD R132, R161, UR15, RZ ;  /* 0x0000000fa1847c24 */ /* 0x01cfe2000f8e02ff */
        /* <DEDUP_REMOVED lines=10> */
[----:B------:R-:W3:Y:S10]  /*1480*/  LDC.64 R108, c[0x0][0x220] ;  /* 0x00008800ff6c7b82 */ /* 0x000ef40000000a00 */
[----:B------:R-:W-:-:S04]  /*1490*/  @P0 LEA R136, P1, R177, UR6, 0x4 ;  /* 0x00000006b1880c11 */ /* 0x000fc8000f8220ff */
[----:B------:R-:W-:Y:S02]  /*14a0*/  @P0 LEA.HI.X R137, R177, UR7, RZ, 0x4, P1 ;  /* 0x00000007b1890c11 */ /* 0x000fe400088f24ff */
[----:B0-----:R-:W-:-:S03]  /*14b0*/  ISETP.NE.U32.AND P1, PT, R132, RZ, PT ;  /* 0x000000ff8400720c */ /* 0x001fc60003f25070 */
[----:B------:R0:W5:Y:S01]  /*14c0*/  @P0 LDG.E.128 R100, desc[UR4][R136.64] ;  /* 0x0000000488640981 */ /* 0x000162000c1e1d00 */
[----:B------:R-:W-:Y:S01]  /*14d0*/  ISETP.NE.AND.EX P1, PT, R133, RZ, PT, P1 ;  /* 0x000000ff8500720c */ /* 0x000fe20003f25310 */
[----:B---3--:R-:W-:-:S06]  /*14e0*/  IMAD.WIDE.U32 R108, R177, 0x10, R108 ;  /* 0x00000010b16c7825 */ /* 0x008fcc00078e006c */
        /* <DEDUP_REMOVED lines=16> */
.L_x_18869:
[----:B------:R-:W-:-:S07]  /*15f0*/  IMAD.MOV.U32 R179, RZ, RZ, R146 ;  /* 0x000000ffffb37224 */ /* 0x000fce00078e0092 */
.L_x_18870:
[----:B------:R-:W-:Y:S05]  /*1600*/  BSYNC B1 ;  /* 0x0000000000017941 */ /* 0x000fea0003800000 */
.L_x_18868:
        /* <DEDUP_REMOVED lines=16> */
.L_x_18874:
[----:B------:R-:W-:Y:S05]  /*1710*/  BSYNC B2 ;  /* 0x0000000000027941 */ /* 0x000fea0003800000 */
.L_x_18873:
        /* <DEDUP_REMOVED lines=41> */
[----:B------:R-:W-:Y:S01]  /*19b0*/  LOP3.LUT R151, R149, R138, R153, 0x96, !PT ;  /* 0x0000008a95977212 */ /* 0x000fe200078e9699 */
[----:B------:R-:W-:-:S07]  /*19c0*/  IMAD.MOV.U32 R138, RZ, RZ, RZ ;  /* 0x000000ffff8a7224 */ /* 0x000fce00078e00ff */
.L_x_18872:
[----:B------:R-:W-:Y:S05]  /*19d0*/  BSYNC B1 ;  /* 0x0000000000017941 */ /* 0x000fea0003800000 */
.L_x_18871:
[----:B------:R-:W0:Y:S01]  /*19e0*/  LDC R135, c[0x0][0x294] ;  /* 0x0000a500ff877b82 */ /* 0x000e220000000800 */
[----:B------:R-:W-:Y:S01]  /*19f0*/  I2FP.F32.U32 R137, R179 ;  /* 0x000000b300897245 */ /* 0x000fe20000201000 */
[----:B------:R-:W-:Y:S01]  /*1a00*/  IMAD.MOV.U32 R136, RZ, RZ, 0x2f800000 ;  /* 0x2f800000ff887424 */ /* 0x000fe200078e00ff */
[----:B------:R-:W-:Y:S02]  /*1a10*/  ISETP.NE.U32.AND P2, PT, R132, RZ, PT ;  /* 0x000000ff8400720c */ /* 0x000fe40003f45070 */
[----:B------:R-:W-:Y:S01]  /*1a20*/  LOP3.LUT R178, R178, 0xfffffffe, RZ, 0xc0, !PT ;  /* 0xfffffffeb2b27812 */ /* 0x000fe200078ec0ff */
[----:B------:R-:W-:Y:S01]  /*1a30*/  FFMA.FTZ R180, R137, R136, 1.1641532182693481445e-10 ;  /* 0x2f00000089b47423 */ /* 0x000fe20000010088 */
[----:B------:R-:W-:Y:S01]  /*1a40*/  ISETP.NE.AND.EX P2, PT, R133, RZ, PT, P2 ;  /* 0x000000ff8500720c */ /* 0x000fe20003f45320 */
[----:B------:R-:W3:Y:S03]  /*1a50*/  LDC R134, c[0x0][0x298] ;  /* 0x0000a600ff867b82 */ /* 0x000ee60000000800 */
[----:B0-----:R-:W-:Y:S01]  /*1a60*/  FSETP.GTU.FTZ.AND P3, PT, R180, R135, PT ;  /* 0x00000087b400720b */ /* 0x001fe20003f7c000 */
[----:B---3-5:R-:W-:-:S12]  /*1a70*/  FMUL.FTZ R108, R108, R134 ;  /* 0x000000866c6c7220 */ /* 0x028fd80000410000 */
        /* <DEDUP_REMOVED lines=8> */
.L_x_18875:
        /* <DEDUP_REMOVED lines=12> */
.L_x_18878:
[----:B------:R-:W-:-:S07]  /*1bc0*/  MOV R137, R146 ;  /* 0x0000009200897202 */ /* 0x000fce0000000f00 */
.L_x_18879:
[----:B------:R-:W-:Y:S05]  /*1bd0*/  BSYNC B1 ;  /* 0x0000000000017941 */ /* 0x000fea0003800000 */
.L_x_18877:
        /* <DEDUP_REMOVED lines=16> */
.L_x_18883:
[----:B------:R-:W-:Y:S05]  /*1ce0*/  BSYNC B2 ;  /* 0x0000000000027941 */ /* 0x000fea0003800000 */
.L_x_18882:
        /* <DEDUP_REMOVED lines=42> */
[----:B------:R-:W-:Y:S01]  /*1f90*/  MOV R148, R132 ;  /* 0x0000008400947202 */ /* 0x000fe20000000f00 */
[----:B------:R-:W-:-:S07]  /*1fa0*/  IMAD.MOV.U32 R132, RZ, RZ, RZ ;  /* 0x000000ffff847224 */ /* 0x000fce00078e00ff */
.L_x_18881:
[----:B------:R-:W-:Y:S05]  /*1fb0*/  BSYNC B1 ;  /* 0x0000000000017941 */ /* 0x000fea0003800000 */
.L_x_18880:
        /* <DEDUP_REMOVED lines=8> */
.L_x_18876:
        /* <DEDUP_REMOVED lines=12> */
.L_x_18885:
[----:B------:R-:W-:-:S07]  /*2100*/  MOV R137, R146 ;  /* 0x0000009200897202 */ /* 0x000fce0000000f00 */
.L_x_18886:
[----:B------:R-:W-:Y:S05]  /*2110*/  BSYNC B1 ;  /* 0x0000000000017941 */ /* 0x000fea0003800000 */
.L_x_18884:
        /* <DEDUP_REMOVED lines=16> */
.L_x_18890:
[----:B------:R-:W-:Y:S05]  /*2220*/  BSYNC B2 ;  /* 0x0000000000027941 */ /* 0x000fea0003800000 */
.L_x_18889:
        /* <DEDUP_REMOVED lines=44> */
.L_x_18888:
[----:B------:R-:W-:Y:S05]  /*24f0*/  BSYNC B1 ;  /* 0x0000000000017941 */ /* 0x000fea0003800000 */
.L_x_18887:
        /* <DEDUP_REMOVED lines=11> */
.L_x_18891:
        /* <DEDUP_REMOVED lines=12> */
.L_x_18894:
[----:B------:R-:W-:-:S07]  /*2670*/  IMAD.MOV.U32 R137, RZ, RZ, R146 ;  /* 0x000000ffff897224 */ /* 0x000fce00078e0092 */
.L_x_18895:
[----:B------:R-:W-:Y:S05]  /*2680*/  BSYNC B1 ;  /* 0x0000000000017941 */ /* 0x000fea0003800000 */
.L_x_18893:
        /* <DEDUP_REMOVED lines=16> */
.L_x_18899:
[----:B------:R-:W-:Y:S05]  /*2790*/  BSYNC B2 ;  /* 0x0000000000027941 */ /* 0x000fea0003800000 */
.L_x_18898:
        /* <DEDUP_REMOVED lines=42> */
[----:B------:R-:W-:Y:S01]  /*2a40*/  IMAD.MOV.U32 R148, RZ, RZ, R132 ;  /* 0x000000ffff947224 */ /* 0x000fe200078e0084 */
[----:B------:R-:W-:-:S11]  /*2a50*/  HFMA2.MMA R132, -RZ, RZ, 0, 0 ;  /* 0x00000000ff847435 */ /* 0x000fd600000001ff */
.L_x_18897:
[----:B------:R-:W-:Y:S05]  /*2a60*/  BSYNC B1 ;  /* 0x0000000000017941 */ /* 0x000fea0003800000 */
.L_x_18896:
        /* <DEDUP_REMOVED lines=8> */
.L_x_18892:
        /* <DEDUP_REMOVED lines=12> */
.L_x_18901:
[----:B------:R-:W-:-:S07]  /*2bb0*/  IMAD.MOV.U32 R137, RZ, RZ, R146 ;  /* 0x000000ffff897224 */ /* 0x000fce00078e0092 */
.L_x_18902:
[----:B------:R-:W-:Y:S05]  /*2bc0*/  BSYNC B1 ;  /* 0x0000000000017941 */ /* 0x000fea0003800000 */
.L_x_18900:
        /* <DEDUP_REMOVED lines=16> */
.L_x_18906:
[----:B------:R-:W-:Y:S05]  /*2cd0*/  BSYNC B2 ;  /* 0x0000000000027941 */ /* 0x000fea0003800000 */
.L_x_18905:
        /* <DEDUP_REMOVED lines=44> */
.L_x_18904:
[----:B------:R-:W-:Y:S05]  /*2fa0*/  BSYNC B1 ;  /* 0x0000000000017941 */ /* 0x000fea0003800000 */
.L_x_18903:
        /* <DEDUP_REMOVED lines=11> */
.L_x_18907:
        /* <DEDUP_REMOVED lines=12> */
.L_x_18910:
[----:B------:R-:W-:-:S07]  /*3120*/  IMAD.MOV.U32 R137, RZ, RZ, R146 ;  /* 0x000000ffff897224 */ /* 0x000fce00078e0092 */
.L_x_18911:
[----:B------:R-:W-:Y:S05]  /*3130*/  BSYNC B1 ;  /* 0x0000000000017941 */ /* 0x000fea0003800000 */
.L_x_18909:
        /* <DEDUP_REMOVED lines=16> */
.L_x_18915:
[----:B------:R-:W-:Y:S05]  /*3240*/  BSYNC B2 ;  /* 0x0000000000027941 */ /* 0x000fea0003800000 */
.L_x_18914:
        /* <DEDUP_REMOVED lines=42> */
[----:B------:R-:W-:Y:S02]  /*34f0*/  IMAD.MOV.U32 R148, RZ, RZ, R132 ;  /* 0x000000ffff947224 */ /* 0x000fe400078e0084 */
[----:B------:R-:W-:-:S07]  /*3500*/  IMAD.MOV.U32 R132, RZ, RZ, RZ ;  /* 0x000000ffff847224 */ /* 0x000fce00078e00ff */
.L_x_18913:
[----:B------:R-:W-:Y:S05]  /*3510*/  BSYNC B1 ;  /* 0x0000000000017941 */ /* 0x000fea0003800000 */
.L_x_18912:
        /* <DEDUP_REMOVED lines=8> */
.L_x_18908:
        /* <DEDUP_REMOVED lines=12> */
.L_x_18917:
[----:B------:R-:W-:-:S07]  /*3660*/  IMAD.MOV.U32 R137, RZ, RZ, R146 ;  /* 0x000000ffff897224 */ /* 0x000fce00078e0092 */
.L_x_18918:
[----:B------:R-:W-:Y:S05]  /*3670*/  BSYNC B1 ;  /* 0x0000000000017941 */ /* 0x000fea0003800000 */
.L_x_18916:
        /* <DEDUP_REMOVED lines=16> */
.L_x_18922:
[----:B------:R-:W-:Y:S05]  /*3780*/  BSYNC B2 ;  /* 0x0000000000027941 */ /* 0x000fea0003800000 */
.L_x_18921:
        /* <DEDUP_REMOVED lines=44> */
.L_x_18920:
[----:B------:R-:W-:Y:S05]  /*3a50*/  BSYNC B1 ;  /* 0x0000000000017941 */ /* 0x000fea0003800000 */
.L_x_18919:
        /* <DEDUP_REMOVED lines=11> */
.L_x_18923:
        /* <DEDUP_REMOVED lines=12> */
.L_x_18926:
[----:B------:R-:W-:-:S07]  /*3bd0*/  MOV R137, R146 ;  /* 0x0000009200897202 */ /* 0x000fce0000000f00 */
.L_x_18927:
[----:B------:R-:W-:Y:S05]  /*3be0*/  BSYNC B1 ;  /* 0x0000000000017941 */ /* 0x000fea0003800000 */
.L_x_18925:
        /* <DEDUP_REMOVED lines=16> */
.L_x_18931:
[----:B------:R-:W-:Y:S05]  /*3cf0*/  BSYNC B2 ;  /* 0x0000000000027941 */ /* 0x000fea0003800000 */
.L_x_18930:
        /* <DEDUP_REMOVED lines=44> */
.L_x_18929:
[----:B------:R-:W-:Y:S05]  /*3fc0*/  BSYNC B1 ;  /* 0x0000000000017941 */ /* 0x000fea0003800000 */
.L_x_18928:
        /* <DEDUP_REMOVED lines=8> */
.L_x_18924:
        /* <DEDUP_REMOVED lines=27> */
.L_x_18932:
[----:B0--3--:R-:W-:-:S07]  /*4200*/  VIADD R132, R177, 0x100 ;  /* 0x00000100b1847836 */ /* 0x009fce0000000000 */
.L_x_18867:
[----:B------:R-:W-:Y:S05]  /*4210*/  BSYNC B0 ;  /* 0x0000000000007941 */ /* 0x000fea0003800000 */
.L_x_18866:
[----:B------:R-:W-:Y:S01]  /*4220*/  LOP3.LUT P0, RZ, R178, 0x40, RZ, 0xc0, !PT ;  /* 0x00000040b2ff7812 */ /* 0x000fe2000780c0ff */
[----:B------:R-:W-:-:S12]  /*4230*/  BSSY B0, `(.L_x_18933) ;  /* 0x00002df000007945 */ /* 0x000fd80003800000 */
[----:B------:R-:W-:Y:S05]  /*4240*/  @!P0 BRA `(.L_x_18934) ;  /* 0x0000002c00748947 */ /* 0x000fea0003800000 */
        /* <DEDUP_REMOVED lines=26> */
.L_x_18936:
[----:B------:R-:W-:-:S07]  /*43f0*/  IMAD.MOV.U32 R180, RZ, RZ, R146 ;  /* 0x000000ffffb47224 */ /* 0x000fce00078e0092 */
.L_x_18937:
[----:B------:R-:W-:Y:S05]  /*4400*/  BSYNC B1 ;  /* 0x0000000000017941 */ /* 0x000fea0003800000 */
.L_x_18935:
        /* <DEDUP_REMOVED lines=16> */
.L_x_18941:
[----:B------:R-:W-:Y:S05]  /*4510*/  BSYNC B2 ;  /* 0x0000000000027941 */ /* 0x000fea0003800000 */
.L_x_18940:
        /* <DEDUP_REMOVED lines=43> */
[----:B------:R-:W-:-:S07]  /*47d0*/  IMAD.MOV.U32 R148, RZ, RZ, R136 ;  /* 0x000000ffff947224 */ /* 0x000fce00078e0088 */
.L_x_18939:
[----:B------:R-:W-:Y:S05]  /*47e0*/  BSYNC B1 ;  /* 0x0000000000017941 */ /* 0x000fea0003800000 */
.L_x_18938:
[----:B------:R-:W0:Y:S01]  /*47f0*/  LDC R136, c[0x0][0x294] ;  /* 0x0000a500ff887b82 */ /* 0x000e220000000800 */
[----:B------:R-:W-:Y:S01]  /*4800*/  HFMA2.MMA R137, -RZ, RZ, 0.1171875, 0 ;  /* 0x2f800000ff897435 */ /* 0x000fe200000001ff */
[----:B------:R-:W-:Y:S02]  /*4810*/  I2FP.F32.U32 R138, R180 ;  /* 0x000000b4008a7245 */ /* 0x000fe40000201000 */
[----:B------:R-:W-:Y:S02]  /*4820*/  ISETP.NE.U32.AND P2, PT, R134, RZ, PT ;  /* 0x000000ff8600720c */ /* 0x000fe40003f45070 */
[----:B------:R-:W-:Y:S02]  /*4830*/  LOP3.LUT R178, R178, 0xfffffffe, RZ, 0xc0, !PT ;  /* 0xfffffffeb2b27812 */ /* 0x000fe400078ec0ff */
[----:B------:R-:W3:Y:S01]  /*4840*/  LDC R133, c[0x0][0x298] ;  /* 0x0000a600ff857b82 */ /* 0x000ee20000000800 */
[----:B------:R-:W-:Y:S02]  /*4850*/  ISETP.NE.AND.EX P2, PT, R135, RZ, PT, P2 ;  /* 0x000000ff8700720c */ /* 0x000fe40003f45320 */
[----:B------:R-:W-:-:S05]  /*4860*/  FFMA.FTZ R139, R138, R137, 1.1641532182693481445e-10 ;  /* 0x2f0000008a8b7423 */ /* 0x000fca0000010089 */
[----:B0-----:R-:W-:Y:S01]  /*4870*/  FSETP.GTU.FTZ.AND P3, PT, R139, R136, PT ;  /* 0x000000888b00720b */ /* 0x001fe20003f7c000 */
[----:B---3-5:R-:W-:-:S12]  /*4880*/  FMUL.FTZ R112, R112, R133 ;  /* 0x0000008570707220 */ /* 0x028fd80000410000 */
        /* <DEDUP_REMOVED lines=8> */
.L_x_18942:
        /* <DEDUP_REMOVED lines=12> */
.L_x_18945:
[----:B------:R-:W-:-:S07]  /*49d0*/  IMAD.MOV.U32 R143, RZ, RZ, R146 ;  /* 0x000000ffff8f7224 */ /* 0x000fce00078e0092 */
.L_x_18946:
[----:B------:R-:W-:Y:S05]  /*49e0*/  BSYNC B1 ;  /* 0x0000000000017941 */ /* 0x000fea0003800000 */
.L_x_18944:
        /* <DEDUP_REMOVED lines=16> */
.L_x_18950:
[----:B------:R-:W-:Y:S05]  /*4af0*/  BSYNC B2 ;  /* 0x0000000000027941 */ /* 0x000fea0003800000 */
.L_x_18949:
        /* <DEDUP_REMOVED lines=44> */
.L_x_18948:
[----:B------:R-:W-:Y:S05]  /*4dc0*/  BSYNC B1 ;  /* 0x0000000000017941 */ /* 0x000fea0003800000 */
.L_x_18947:
        /* <DEDUP_REMOVED lines=8> */
.L_x_18943:
        /* <DEDUP_REMOVED lines=12> */
.L_x_18952:
[----:B------:R-:W-:-:S07]  /*4f10*/  IMAD.MOV.U32 R179, RZ, RZ, R146 ;  /* 0x000000ffffb37224 */ /* 0x000fce00078e0092 */
.L_x_18953:
[----:B------:R-:W-:Y:S05]  /*4f20*/  BSYNC B1 ;  /* 0x0000000000017941 */ /* 0x000fea0003800000 */
.L_x_18951:
        /* <DEDUP_REMOVED lines=16> */
.L_x_18957:
[----:B------:R-:W-:Y:S05]  /*5030*/  BSYNC B2 ;  /* 0x0000000000027941 */ /* 0x000fea0003800000 */
.L_x_18956:
        /* <DEDUP_REMOVED lines=44> */
.L_x_18955:
[----:B------:R-:W-:Y:S05]  /*5300*/  BSYNC B1 ;  /* 0x0000000000017941 */ /* 0x000fea0003800000 */
.L_x_18954:
        /* <DEDUP_REMOVED lines=11> */
.L_x_18958:
        /* <DEDUP_REMOVED lines=12> */
.L_x_18961:
[----:B------:R-:W-:-:S07]  /*5480*/  MOV R142, R146 ;  /* 0x00000092008e7202 */ /* 0x000fce0000000f00 */
.L_x_18962:
[----:B------:R-:W-:Y:S05]  /*5490*/  BSYNC B1 ;  /* 0x0000000000017941 */ /* 0x000fea0003800000 */
.L_x_18960:
        /* <DEDUP_REMOVED lines=16> */
.L_x_18966:
[----:B------:R-:W-:Y:S05]  /*55a0*/  BSYNC B2 ;  /* 0x0000000000027941 */ /* 0x000fea0003800000 */
.L_x_18965:
        /* <DEDUP_REMOVED lines=44> */
.L_x_18964:
[----:B------:R-:W-:Y:S05]  /*5870*/  BSYNC B1 ;  /* 0x0000000000017941 */ /* 0x000fea0003800000 */
.L_x_18963:
        /* <DEDUP_REMOVED lines=8> */
.L_x_18959:
        /* <DEDUP_REMOVED lines=12> */
.L_x_18968:
[----:B------:R-:W-:-:S07]  /*59c0*/  MOV R179, R146 ;  /* 0x0000009200b37202 */ /* 0x000fce0000000f00 */
.L_x_18969:
[----:B------:R-:W-:Y:S05]  /*59d0*/  BSYNC B1 ;  /* 0x0000000000017941 */ /* 0x000fea0003800000 */
.L_x_18967:
        /* <DEDUP_REMOVED lines=16> */
.L_x_18973:
[----:B------:R-:W-:Y:S05]  /*5ae0*/  BSYNC B2 ;  /* 0x0000000000027941 */ /* 0x000fea0003800000 */
.L_x_18972:
        /* <DEDUP_REMOVED lines=44> */
.L_x_18971:
[----:B------:R-:W-:Y:S05]  /*5db0*/  BSYNC B1 ;  /* 0x0000000000017941 */ /* 0x000fea0003800000 */
.L_x_18970:
        /* <DEDUP_REMOVED lines=11> */
.L_x_18974:
        /* <DEDUP_REMOVED lines=12> */
.L_x_18977:
[----:B------:R-:W-:-:S07]  /*5f30*/  IMAD.MOV.U32 R141, RZ, RZ, R146 ;  /* 0x000000ffff8d7224 */ /* 0x000fce00078e0092 */
.L_x_18978:
[----:B------:R-:W-:Y:S05]  /*5f40*/  BSYNC B1 ;  /* 0x0000000000017941 */ /* 0x000fea0003800000 */
.L_x_18976:
        /* <DEDUP_REMOVED lines=16> */
.L_x_18982:
[----:B------:R-:W-:Y:S05]  /*6050*/  BSYNC B2 ;  /* 0x0000000000027941 */ /* 0x000fea0003800000 */
.L_x_18981:
        /* <DEDUP_REMOVED lines=44> */
.L_x_18980:
[----:B------:R-:W-:Y:S05]  /*6320*/  BSYNC B1 ;  /* 0x0000000000017941 */ /* 0x000fea0003800000 */
.L_x_18979:
        /* <DEDUP_REMOVED lines=8> */
.L_x_18975:
        /* <DEDUP_REMOVED lines=12> */
.L_x_18984:
[----:B------:R-:W-:-:S07]  /*6470*/  IMAD.MOV.U32 R179, RZ, RZ, R146 ;  /* 0x000000ffffb37224 */ /* 0x000fce00078e0092 */
.L_x_18985:
[----:B------:R-:W-:Y:S05]  /*6480*/  BSYNC B1 ;  /* 0x0000000000017941 */ /* 0x000fea0003800000 */
.L_x_18983:
        /* <DEDUP_REMOVED lines=16> */
.L_x_18989:
[----:B------:R-:W-:Y:S05]  /*6590*/  BSYNC B2 ;  /* 0x0000000000027941 */ /* 0x000fea0003800000 */
.L_x_18988:
        /* <DEDUP_REMOVED lines=44> */
.L_x_18987:
[----:B------:R-:W-:Y:S05]  /*6860*/  BSYNC B1 ;  /* 0x0000000000017941 */ /* 0x000fea0003800000 */
.L_x_18986:
        /* <DEDUP_REMOVED lines=11> */
.L_x_18990:
        /* <DEDUP_REMOVED lines=12> */
.L_x_18993:
[----:B------:R-:W-:-:S07]  /*69e0*/  IMAD.MOV.U32 R140, RZ, RZ, R146 ;  /* 0x000000ffff8c7224 */ /* 0x000fce00078e0092 */
.L_x_18994:
[----:B------:R-:W-:Y:S05]  /*69f0*/  BSYNC B1 ;  /* 0x0000000000017941 */ /* 0x000fea0003800000 */
.L_x_18992:
        /* <DEDUP_REMOVED lines=16> */
.L_x_18998:
[----:B------:R-:W-:Y:S05]  /*6b00*/  BSYNC B2 ;  /* 0x0000000000027941 */ /* 0x000fea0003800000 */
.L_x_18997:
        /* <DEDUP_REMOVED lines=42> */
[----:B------:R-:W-:Y:S01]  /*6db0*/  LOP3.LUT R151, R135, R148, R153, 0x96, !PT ;  /* 0x0000009487977212 */ /* 0x000fe200078e9699 */
[----:B------:R-:W-:-:S07]  /*6dc0*/  IMAD.MOV.U32 R148, RZ, RZ, R134 ;  /* 0x000000ffff947224 */ /* 0x000fce00078e0086 */
.L_x_18996:
[----:B------:R-:W-:Y:S05]  /*6dd0*/  BSYNC B1 ;  /* 0x0000000000017941 */ /* 0x000fea0003800000 */
.L_x_18995:
        /* <DEDUP_REMOVED lines=8> */
.L_x_18991:
        /* <DEDUP_REMOVED lines=27> */
.L_x_18999:
[----:B------:R-:W-:-:S07]  /*7010*/  IADD3 R132, R132, 0x100, RZ ;  /* 0x0000010084847810 */ /* 0x000fce0007ffe0ff */
.L_x_18934:
[----:B------:R-:W-:Y:S05]  /*7020*/  BSYNC B0 ;  /* 0x0000000000007941 */ /* 0x000fea0003800000 */
.L_x_18933:
[----:B------:R-:W-:Y:S01]  /*7030*/  LOP3.LUT P0, RZ, R178, 0x20, RZ, 0xc0, !PT ;  /* 0x00000020b2ff7812 */ /* 0x000fe2000780c0ff */
[----:B------:R-:W-:-:S12]  /*7040*/  BSSY B0, `(.L_x_19000) ;  /* 0x00002df000007945 */ /* 0x000fd80003800000 */
[----:B------:R-:W-:Y:S05]  /*7050*/  @!P0 BRA `(.L_x_19001) ;  /* 0x0000002c00748947 */ /* 0x000fea0003800000 */
[----:B0--3--:R-:W0:Y:S01]  /*7060*/  LDC.64 R134, c[0x0][0x228] ;  /* 0x00008a00ff867b82 */ /* 0x009e220000000a00 */
        /* <DEDUP_REMOVED lines=25> */
.L_x_19003:
[----:B------:R-:W-:-:S07]  /*7200*/  IMAD.MOV.U32 R180, RZ, RZ, R146 ;  /* 0x000000ffffb47224 */ /* 0x000fce00078e0092 */
.L_x_19004:
[----:B------:R-:W-:Y:S05]  /*7210*/  BSYNC B1 ;  /* 0x0000000000017941 */ /* 0x000fea0003800000 */
.L_x_19002:
        /* <DEDUP_REMOVED lines=16> */
.L_x_19008:
[----:B------:R-:W-:Y:S05]  /*7320*/  BSYNC B2 ;  /* 0x0000000000027941 */ /* 0x000fea0003800000 */
.L_x_19007:
        /* <DEDUP_REMOVED lines=44> */
.L_x_19006:
[----:B------:R-:W-:Y:S05]  /*75f0*/  BSYNC B1 ;  /* 0x0000000000017941 */ /* 0x000fea0003800000 */
.L_x_19005:
        /* <DEDUP_REMOVED lines=18> */
.L_x_19009:
        /* <DEDUP_REMOVED lines=12> */
.L_x_19012:
[----:B------:R-:W-:-:S07]  /*77e0*/  IMAD.MOV.U32 R143, RZ, RZ, R146 ;  /* 0x000000ffff8f7224 */ /* 0x000fce00078e0092 */
.L_x_19013:
[----:B------:R-:W-:Y:S05]  /*77f0*/  BSYNC B1 ;  /* 0x0000000000017941 */ /* 0x000fea0003800000 */
.L_x_19011:
        /* <DEDUP_REMOVED lines=16> */
.L_x_19017:
[----:B------:R-:W-:Y:S05]  /*7900*/  BSYNC B2 ;  /* 0x0000000000027941 */ /* 0x000fea0003800000 */
.L_x_19016:
        /* <DEDUP_REMOVED lines=44> */
.L_x_19015:
[----:B------:R-:W-:Y:S05]  /*7bd0*/  BSYNC B1 ;  /* 0x0000000000017941 */ /* 0x000fea0003800000 */
.L_x_19014:
        /* <DEDUP_REMOVED lines=8> */
.L_x_19010:
        /* <DEDUP_REMOVED lines=12> */
.L_x_19019:
[----:B------:R-:W-:-:S07]  /*7d20*/  IMAD.MOV.U32 R179, RZ, RZ, R146 ;  /* 0x000000ffffb37224 */ /* 0x000fce00078e0092 */
.L_x_19020:
[----:B------:R-:W-:Y:S05]  /*7d30*/  BSYNC B1 ;  /* 0x0000000000017941 */ /* 0x000fea0003800000 */
.L_x_19018:
        /* <DEDUP_REMOVED lines=16> */
.L_x_19024:
[----:B------:R-:W-:Y:S05]  /*7e40*/  BSYNC B2 ;  /* 0x0000000000027941 */ /* 0x000fea0003800000 */
.L_x_19023:
        /* <DEDUP_REMOVED lines=44> */
.L_x_19022:
[----:B------:R-:W-:Y:S05]  /*8110*/  BSYNC B1 ;  /* 0x0000000000017941 */ /* 0x000fea0003800000 */
.L_x_19021:
        /* <DEDUP_REMOVED lines=11> */
.L_x_19025:
        /* <DEDUP_REMOVED lines=12> */
.L_x_19028:
[----:B------:R-:W-:-:S07]  /*8290*/  IMAD.MOV.U32 R142, RZ, RZ, R146 ;  /* 0x000000ffff8e7224 */ /* 0x000fce00078e0092 */
.L_x_19029:
[----:B------:R-:W-:Y:S05]  /*82a0*/  BSYNC B1 ;  /* 0x0000000000017941 */ /* 0x000fea0003800000 */
.L_x_19027:
        /* <DEDUP_REMOVED lines=16> */
.L_x_19033:
[----:B------:R-:W-:Y:S05]  /*83b0*/  BSYNC B2 ;  /* 0x0000000000027941 */ /* 0x000fea0003800000 */
.L_x_19032:
        /* <DEDUP_REMOVED lines=44> */
.L_x_19031:
[----:B------:R-:W-:Y:S05]  /*8680*/  BSYNC B1 ;  /* 0x0000000000017941 */ /* 0x000fea0003800000 */
.L_x_19030:
        /* <DEDUP_REMOVED lines=8> */
.L_x_19026:
        /* <DEDUP_REMOVED lines=12> */
.L_x_19035:
[----:B------:R-:W-:-:S07]  /*87d0*/  IMAD.MOV.U32 R179, RZ, RZ, R146 ;  /* 0x000000ffffb37224 */ /* 0x000fce00078e0092 */
.L_x_19036:
[----:B------:R-:W-:Y:S05]  /*87e0*/  BSYNC B1 ;  /* 0x0000000000017941 */ /* 0x000fea0003800000 */
.L_x_19034:
        /* <DEDUP_REMOVED lines=16> */
.L_x_19040:
[----:B------:R-:W-:Y:S05]  /*88f0*/  BSYNC B2 ;  /* 0x0000000000027941 */ /* 0x000fea0003800000 */
.L_x_19039:
        /* <DEDUP_REMOVED lines=44> */
.L_x_19038:
[----:B------:R-:W-:Y:S05]  /*8bc0*/  BSYNC B1 ;  /* 0x0000000000017941 */ /* 0x000fea0003800000 */
.L_x_19037:
        /* <DEDUP_REMOVED lines=11> */
.L_x_19041:
        /* <DEDUP_REMOVED lines=12> */
.L_x_19044:
[----:B------:R-:W-:-:S07]  /*8d40*/  MOV R141, R146 ;  /* 0x00000092008d7202 */ /* 0x000fce0000000f00 */
.L_x_19045:
[----:B------:R-:W-:Y:S05]  /*8d50*/  BSYNC B1 ;  /* 0x0000000000017941 */ /* 0x000fea0003800000 */
.L_x_19043:
        /* <DEDUP_REMOVED lines=16> */
.L_x_19049:
[----:B------:R-:W-:Y:S05]  /*8e60*/  BSYNC B2 ;  /* 0x0000000000027941 */ /* 0x000fea0003800000 */
.L_x_19048:
        /* <DEDUP_REMOVED lines=44> */
.L_x_19047:
[----:B------:R-:W-:Y:S05]  /*9130*/  BSYNC B1 ;  /* 0x0000000000017941 */ /* 0x000fea0003800000 */
.L_x_19046:
        /* <DEDUP_REMOVED lines=8> */
.L_x_19042:
        /* <DEDUP_REMOVED lines=12> */
.L_x_19051:
[----:B------:R-:W-:-:S07]  /*9280*/  MOV R179, R146 ;  /* 0x0000009200b37202 */ /* 0x000fce0000000f00 */
.L_x_19052:
[----:B------:R-:W-:Y:S05]  /*9290*/  BSYNC B1 ;  /* 0x0000000000017941 */ /* 0x000fea0003800000 */
.L_x_19050:
        /* <DEDUP_REMOVED lines=16> */
.L_x_19056:
[----:B------:R-:W-:Y:S05]  /*93a0*/  BSYNC B2 ;  /* 0x0000000000027941 */ /* 0x000fea0003800000 */
.L_x_19055:
        /* <DEDUP_REMOVED lines=44> */
.L_x_19054:
[----:B------:R-:W-:Y:S05]  /*9670*/  BSYNC B1 ;  /* 0x0000000000017941 */ /* 0x000fea0003800000 */
.L_x_19053:
        /* <DEDUP_REMOVED lines=11> */
.L_x_19057:
        /* <DEDUP_REMOVED lines=12> */
.L_x_19060:
[----:B------:R-:W-:-:S07]  /*97f0*/  IMAD.MOV.U32 R140, RZ, RZ, R146 ;  /* 0x000000ffff8c7224 */ /* 0x000fce00078e0092 */
.L_x_19061:
[----:B------:R-:W-:Y:S05]  /*9800*/  BSYNC B1 ;  /* 0x0000000000017941 */ /* 0x000fea0003800000 */
.L_x_19059:
        /* <DEDUP_REMOVED lines=16> */
.L_x_19065:
[----:B------:R-:W-:Y:S05]  /*9910*/  BSYNC B2 ;  /* 0x0000000000027941 */ /* 0x000fea0003800000 */
.L_x_19064:
        /* <DEDUP_REMOVED lines=44> */
.L_x_19063:
[----:B------:R-:W-:Y:S05]  /*9be0*/  BSYNC B1 ;  /* 0x0000000000017941 */ /* 0x000fea0003800000 */
.L_x_19062:
        /* <DEDUP_REMOVED lines=8> */
.L_x_19058:
        /* <DEDUP_REMOVED lines=27> */
.L_x_19066:
[----:B------:R-:W-:-:S07]  /*9e20*/  VIADD R132, R132, 0x100 ;  /* 0x0000010084847836 */ /* 0x000fce0000000000 */
.L_x_19001:
[----:B------:R-:W-:Y:S05]  /*9e30*/  BSYNC B0 ;  /* 0x0000000000007941 */ /* 0x000fea0003800000 */
.L_x_19000:
        /* <DEDUP_REMOVED lines=29> */
.L_x_19070:
[----:B------:R-:W-:-:S07]  /*a010*/  MOV R180, R146 ;  /* 0x0000009200b47202 */ /* 0x000fce0000000f00 */
.L_x_19071:
[----:B------:R-:W-:Y:S05]  /*a020*/  BSYNC B1 ;  /* 0x0000000000017941 */ /* 0x000fea0003800000 */
.L_x_19069:
        /* <DEDUP_REMOVED lines=16> */
.L_x_19075:
[----:B------:R-:W-:Y:S05]  /*a130*/  BSYNC B2 ;  /* 0x0000000000027941 */ /* 0x000fea0003800000 */
.L_x_19074:
        /* <DEDUP_REMOVED lines=44> */
.L_x_19073:
[----:B------:R-:W-:Y:S05]  /*a400*/  BSYNC B1 ;  /* 0x0000000000017941 */ /* 0x000fea0003800000 */
.L_x_19072:
        /* <DEDUP_REMOVED lines=18> */
.L_x_19076:
        /* <DEDUP_REMOVED lines=12> */
.L_x_19079:
[----:B------:R-:W-:-:S07]  /*a5f0*/  MOV R143, R146 ;  /* 0x00000092008f7202 */ /* 0x000fce0000000f00 */
.L_x_19080:
[----:B------:R-:W-:Y:S05]  /*a600*/  BSYNC B1 ;  /* 0x0000000000017941 */ /* 0x000fea0003800000 */
.L_x_19078:
        /* <DEDUP_REMOVED lines=16> */
.L_x_19084:
[----:B------:R-:W-:Y:S05]  /*a710*/  BSYNC B2 ;  /* 0x0000000000027941 */ /* 0x000fea0003800000 */
.L_x_19083:
        /* <DEDUP_REMOVED lines=44> */
.L_x_19082:
[----:B------:R-:W-:Y:S05]  /*a9e0*/  BSYNC B1 ;  /* 0x0000000000017941 */ /* 0x000fea0003800000 */
.L_x_19081:
        /* <DEDUP_REMOVED lines=8> */
.L_x_19077:
        /* <DEDUP_REMOVED lines=12> */
.L_x_19086:
[----:B------:R-:W-:-:S07]  /*ab30*/  MOV R179, R146 ;  /* 0x0000009200b37202 */ /* 0x000fce0000000f00 */
.L_x_19087:
[----:B------:R-:W-:Y:S05]  /*ab40*/  BSYNC B1 ;  /* 0x0000000000017941 */ /* 0x000fea0003800000 */
.L_x_19085:
        /* <DEDUP_REMOVED lines=16> */
.L_x_19091:
[----:B------:R-:W-:Y:S05]  /*ac50*/  BSYNC B2 ;  /* 0x0000000000027941 */ /* 0x000fea0003800000 */
.L_x_19090:
        /* <DEDUP_REMOVED lines=44> */
.L_x_19089:
[----:B------:R-:W-:Y:S05]  /*af20*/  BSYNC B1 ;  /* 0x0000000000017941 */ /* 0x000fea0003800000 */
.L_x_19088:
        /* <DEDUP_REMOVED lines=11> */
.L_x_19092:
        /* <DEDUP_REMOVED lines=12> */
.L_x_19095:
[----:B------:R-:W-:-:S07]  /*b0a0*/  IMAD.MOV.U32 R142, RZ, RZ, R146 ;  /* 0x000000ffff8e7224 */ /* 0x000fce00078e0092 */
.L_x_19096:
[----:B------:R-:W-:Y:S05]  /*b0b0*/  BSYNC B1 ;  /* 0x0000000000017941 */ /* 0x000fea0003800000 */
.L_x_19094:
        /* <DEDUP_REMOVED lines=16> */
.L_x_19100:
[----:B------:R-:W-:Y:S05]  /*b1c0*/  BSYNC B2 ;  /* 0x0000000000027941 */ /* 0x000fea0003800000 */
.L_x_19099:
        /* <DEDUP_REMOVED lines=44> */
.L_x_19098:
[----:B------:R-:W-:Y:S05]  /*b490*/  BSYNC B1 ;  /* 0x0000000000017941 */ /* 0x000fea0003800000 */
.L_x_19097:
        /* <DEDUP_REMOVED lines=8> */
.L_x_19093:
        /* <DEDUP_REMOVED lines=12> */
.L_x_19102:
[----:B------:R-:W-:-:S07]  /*b5e0*/  IMAD.MOV.U32 R179, RZ, RZ, R146 ;  /* 0x000000ffffb37224 */ /* 0x000fce00078e0092 */
.L_x_19103:
[----:B------:R-:W-:Y:S05]  /*b5f0*/  BSYNC B1 ;  /* 0x0000000000017941 */ /* 0x000fea0003800000 */
.L_x_19101:
        /* <DEDUP_REMOVED lines=16> */
.L_x_19107:
[----:B------:R-:W-:Y:S05]  /*b700*/  BSYNC B2 ;  /* 0x0000000000027941 */ /* 0x000fea0003800000 */
.L_x_19106:
        /* <DEDUP_REMOVED lines=44> */
.L_x_19105:
[----:B------:R-:W-:Y:S05]  /*b9d0*/  BSYNC B1 ;  /* 0x0000000000017941 */ /* 0x000fea0003800000 */
.L_x_19104:
        /* <DEDUP_REMOVED lines=11> */
.L_x_19108:
        /* <DEDUP_REMOVED lines=12> */
.L_x_19111:
[----:B------:R-:W-:-:S07]  /*bb50*/  IMAD.MOV.U32 R141, RZ, RZ, R146 ;  /* 0x000000ffff8d7224 */ /* 0x000fce00078e0092 */
.L_x_19112:
[----:B------:R-:W-:Y:S05]  /*bb60*/  BSYNC B1 ;  /* 0x0000000000017941 */ /* 0x000fea0003800000 */
.L_x_19110:
        /* <DEDUP_REMOVED lines=16> */
.L_x_19116:
[----:B------:R-:W-:Y:S05]  /*bc70*/  BSYNC B2 ;  /* 0x0000000000027941 */ /* 0x000fea0003800000 */
.L_x_19115:
        /* <DEDUP_REMOVED lines=44> */
.L_x_19114:
[----:B------:R-:W-:Y:S05]  /*bf40*/  BSYNC B1 ;  /* 0x0000000000017941 */ /* 0x000fea0003800000 */
.L_x_19113:
        /* <DEDUP_REMOVED lines=8> */
.L_x_19109:
        /* <DEDUP_REMOVED lines=12> */
.L_x_19118:
[----:B------:R-:W-:-:S07]  /*c090*/  IMAD.MOV.U32 R179, RZ, RZ, R146 ;  /* 0x000000ffffb37224 */ /* 0x000fce00078e0092 */
.L_x_19119:
[----:B------:R-:W-:Y:S05]  /*c0a0*/  BSYNC B1 ;  /* 0x0000000000017941 */ /* 0x000fea0003800000 */
.L_x_19117:
        /* <DEDUP_REMOVED lines=16> */
.L_x_19123:
[----:B------:R-:W-:Y:S05]  /*c1b0*/  BSYNC B2 ;  /* 0x0000000000027941 */ /* 0x000fea0003800000 */
.L_x_19122:
        /* <DEDUP_REMOVED lines=44> */
.L_x_19121:
[----:B------:R-:W-:Y:S05]  /*c480*/  BSYNC B1 ;  /* 0x0000000000017941 */ /* 0x000fea0003800000 */
.L_x_19120:
        /* <DEDUP_REMOVED lines=11> */
.L_x_19124:
        /* <DEDUP_REMOVED lines=12> */
.L_x_19127:
[----:B------:R-:W-:-:S07]  /*c600*/  MOV R140, R146 ;  /* 0x00000092008c7202 */ /* 0x000fce0000000f00 */
.L_x_19128:
[----:B------:R-:W-:Y:S05]  /*c610*/  BSYNC B1 ;  /* 0x0000000000017941 */ /* 0x000fea0003800000 */
.L_x_19126:
        /* <DEDUP_REMOVED lines=16> */
.L_x_19132:
[----:B------:R-:W-:Y:S05]  /*c720*/  BSYNC B2 ;  /* 0x0000000000027941 */ /* 0x000fea0003800000 */
.L_x_19131:
        /* <DEDUP_REMOVED lines=44> */
.L_x_19130:
[----:B------:R-:W-:Y:S05]  /*c9f0*/  BSYNC B1 ;  /* 0x0000000000017941 */ /* 0x000fea0003800000 */
.L_x_19129:
        /* <DEDUP_REMOVED lines=8> */
.L_x_19125:
        /* <DEDUP_REMOVED lines=27> */
.L_x_19133:
[----:B------:R-:W-:-:S07]  /*cc30*/  VIADD R132, R132, 0x100 ;  /* 0x0000010084847836 */ /* 0x000fce0000000000 */
.L_x_19068:
[----:B------:R-:W-:Y:S05]  /*cc40*/  BSYNC B0 ;  /* 0x0000000000007941 */ /* 0x000fea0003800000 */
.L_x_19067:
        /* <DEDUP_REMOVED lines=29> */
.L_x_19137:
[----:B------:R-:W-:-:S07]  /*ce20*/  IMAD.MOV.U32 R180, RZ, RZ, R146 ;  /* 0x000000ffffb47224 */ /* 0x000fce00078e0092 */
.L_x_19138:
[----:B------:R-:W-:Y:S05]  /*ce30*/  BSYNC B1 ;  /* 0x0000000000017941 */ /* 0x000fea0003800000 */
.L_x_19136:
        /* <DEDUP_REMOVED lines=16> */
.L_x_19142:
[----:B------:R-:W-:Y:S05]  /*cf40*/  BSYNC B2 ;  /* 0x0000000000027941 */ /* 0x000fea0003800000 */
.L_x_19141:
        /* <DEDUP_REMOVED lines=44> */
.L_x_19140:
[----:B------:R-:W-:Y:S05]  /*d210*/  BSYNC B1 ;  /* 0x0000000000017941 */ /* 0x000fea0003800000 */
.L_x_19139:
        /* <DEDUP_REMOVED lines=18> */
.L_x_19143:
        /* <DEDUP_REMOVED lines=12> */
.L_x_19146:
[----:B------:R-:W-:-:S07]  /*d400*/  IMAD.MOV.U32 R143, RZ, RZ, R146 ;  /* 0x000000ffff8f7224 */ /* 0x000fce00078e0092 */
.L_x_19147:
[----:B------:R-:W-:Y:S05]  /*d410*/  BSYNC B1 ;  /* 0x0000000000017941 */ /* 0x000fea0003800000 */
.L_x_19145:
        /* <DEDUP_REMOVED lines=16> */
.L_x_19151:
[----:B------:R-:W-:Y:S05]  /*d520*/  BSYNC B2 ;  /* 0x0000000000027941 */ /* 0x000fea0003800000 */
.L_x_19150:
        /* <DEDUP_REMOVED lines=44> */
.L_x_19149:
[----:B------:R-:W-:Y:S05]  /*d7f0*/  BSYNC B1 ;  /* 0x0000000000017941 */ /* 0x000fea0003800000 */
.L_x_19148:
        /* <DEDUP_REMOVED lines=8> */
.L_x_19144:
        /* <DEDUP_REMOVED lines=12> */
.L_x_19153:
[----:B------:R-:W-:-:S07]  /*d940*/  IMAD.MOV.U32 R179, RZ, RZ, R146 ;  /* 0x000000ffffb37224 */ /* 0x000fce00078e0092 */
.L_x_19154:
[----:B------:R-:W-:Y:S05]  /*d950*/  BSYNC B1 ;  /* 0x0000000000017941 */ /* 0x000fea0003800000 */
.L_x_19152:
        /* <DEDUP_REMOVED lines=16> */
.L_x_19158:
[----:B------:R-:W-:Y:S05]  /*da60*/  BSYNC B2 ;  /* 0x0000000000027941 */ /* 0x000fea0003800000 */
.L_x_19157:
        /* <DEDUP_REMOVED lines=44> */
.L_x_19156:
[----:B------:R-:W-:Y:S05]  /*dd30*/  BSYNC B1 ;  /* 0x0000000000017941 */ /* 0x000fea0003800000 */
.L_x_19155:
        /* <DEDUP_REMOVED lines=11> */
.L_x_19159:
        /* <DEDUP_REMOVED lines=12> */
.L_x_19162:
[----:B------:R-:W-:-:S07]  /*deb0*/  MOV R142, R146 ;  /* 0x00000092008e7202 */ /* 0x000fce0000000f00 */
.L_x_19163:
[----:B------:R-:W-:Y:S05]  /*dec0*/  BSYNC B1 ;  /* 0x0000000000017941 */ /* 0x000fea0003800000 */
.L_x_19161:
        /* <DEDUP_REMOVED lines=16> */
.L_x_19167:
[----:B------:R-:W-:Y:S05]  /*dfd0*/  BSYNC B2 ;  /* 0x0000000000027941 */ /* 0x000fea0003800000 */
.L_x_19166:
        /* <DEDUP_REMOVED lines=44> */
.L_x_19165:
[----:B------:R-:W-:Y:S05]  /*e2a0*/  BSYNC B1 ;  /* 0x0000000000017941 */ /* 0x000fea0003800000 */
.L_x_19164:
        /* <DEDUP_REMOVED lines=8> */
.L_x_19160:
        /* <DEDUP_REMOVED lines=12> */
.L_x_19169:
[----:B------:R-:W-:-:S07]  /*e3f0*/  MOV R179, R146 ;  /* 0x0000009200b37202 */ /* 0x000fce0000000f00 */
.L_x_19170:
[----:B------:R-:W-:Y:S05]  /*e400*/  BSYNC B1 ;  /* 0x0000000000017941 */ /* 0x000fea0003800000 */
.L_x_19168:
        /* <DEDUP_REMOVED lines=16> */
.L_x_19174:
[----:B------:R-:W-:Y:S05]  /*e510*/  BSYNC B2 ;  /* 0x0000000000027941 */ /* 0x000fea0003800000 */
.L_x_19173:
        /* <DEDUP_REMOVED lines=44> */
.L_x_19172:
[----:B------:R-:W-:Y:S05]  /*e7e0*/  BSYNC B1 ;  /* 0x0000000000017941 */ /* 0x000fea0003800000 */
.L_x_19171:
        /* <DEDUP_REMOVED lines=11> */
.L_x_19175:
        /* <DEDUP_REMOVED lines=12> */
.L_x_19178:
[----:B------:R-:W-:-:S07]  /*e960*/  IMAD.MOV.U32 R141, RZ, RZ, R146 ;  /* 0x000000ffff8d7224 */ /* 0x000fce00078e0092 */
.L_x_19179:
[----:B------:R-:W-:Y:S05]  /*e970*/  BSYNC B1 ;  /* 0x0000000000017941 */ /* 0x000fea0003800000 */
.L_x_19177:
        /* <DEDUP_REMOVED lines=16> */
.L_x_19183:
[----:B------:R-:W-:Y:S05]  /*ea80*/  BSYNC B2 ;  /* 0x0000000000027941 */ /* 0x000fea0003800000 */
.L_x_19182:
        /* <DEDUP_REMOVED lines=44> */
.L_x_19181:
[----:B------:R-:W-:Y:S05]  /*ed50*/  BSYNC B1 ;  /* 0x0000000000017941 */ /* 0x000fea0003800000 */
.L_x_19180:
        /* <DEDUP_REMOVED lines=8> */
.L_x_19176:
        /* <DEDUP_REMOVED lines=12> */
.L_x_19185:
[----:B------:R-:W-:-:S07]  /*eea0*/  IMAD.MOV.U32 R179, RZ, RZ, R146 ;  /* 0x000000ffffb37224 */ /* 0x000fce00078e0092 */
.L_x_19186:
[----:B------:R-:W-:Y:S05]  /*eeb0*/  BSYNC B1 ;  /* 0x0000000000017941 */ /* 0x000fea0003800000 */
.L_x_19184:
        /* <DEDUP_REMOVED lines=16> */
.L_x_19190:
[----:B------:R-:W-:Y:S05]  /*efc0*/  BSYNC B2 ;  /* 0x0000000000027941 */ /* 0x000fea0003800000 */
.L_x_19189:
        /* <DEDUP_REMOVED lines=44> */
.L_x_19188:
[----:B------:R-:W-:Y:S05]  /*f290*/  BSYNC B1 ;  /* 0x0000000000017941 */ /* 0x000fea0003800000 */
.L_x_19187:
        /* <DEDUP_REMOVED lines=11> */
.L_x_19191:
        /* <DEDUP_REMOVED lines=12> */
.L_x_19194:
[----:B------:R-:W-:-:S07]  /*f410*/  IMAD.MOV.U32 R140, RZ, RZ, R146 ;  /* 0x000000ffff8c7224 */ /* 0x000fce00078e0092 */
.L_x_19195:
[----:B------:R-:W-:Y:S05]  /*f420*/  BSYNC B1 ;  /* 0x0000000000017941 */ /* 0x000fea0003800000 */
.L_x_19193:
        /* <DEDUP_REMOVED lines=16> */
.L_x_19199:
[----:B------:R-:W-:Y:S05]  /*f530*/  BSYNC B2 ;  /* 0x0000000000027941 */ /* 0x000fea0003800000 */
.L_x_19198:
        /* <DEDUP_REMOVED lines=44> */
.L_x_19197:
[----:B------:R-:W-:Y:S05]  /*f800*/  BSYNC B1 ;  /* 0x0000000000017941 */ /* 0x000fea0003800000 */
.L_x_19196:
        /* <DEDUP_REMOVED lines=8> */
.L_x_19192:
        /* <DEDUP_REMOVED lines=27> */
.L_x_19200:
[----:B------:R-:W-:-:S07]  /*fa40*/  IADD3 R132, R132, 0x100, RZ ;  /* 0x0000010084847810 */ /* 0x000fce0007ffe0ff */
.L_x_19135:
[----:B------:R-:W-:Y:S05]  /*fa50*/  BSYNC B0 ;  /* 0x0000000000007941 */ /* 0x000fea0003800000 */
.L_x_19134:
        /* <DEDUP_REMOVED lines=29> */
.L_x_19204:
[----:B------:R-:W-:-:S07]  /*fc30*/  IMAD.MOV.U32 R180, RZ, RZ, R146 ;  /* 0x000000ffffb47224 */ /* 0x000fce00078e0092 */
.L_x_19205:
[----:B------:R-:W-:Y:S05]  /*fc40*/  BSYNC B1 ;  /* 0x0000000000017941 */ /* 0x000fea0003800000 */
.L_x_19203:
        /* <DEDUP_REMOVED lines=16> */
.L_x_19209:
[----:B------:R-:W-:Y:S05]  /*fd50*/  BSYNC B2 ;  /* 0x0000000000027941 */ /* 0x000fea0003800000 */
.L_x_19208:
        /* <DEDUP_REMOVED lines=44> */
.L_x_19207:
[----:B------:R-:W-:Y:S05]  /*10020*/  BSYNC B1 ;  /* 0x0000000000017941 */ /* 0x000fea0003800000 */
.L_x_19206:
        /* <DEDUP_REMOVED lines=18> */
.L_x_19210:
        /* <DEDUP_REMOVED lines=12> */
.L_x_19213:
[----:B------:R-:W-:-:S07]  /*10210*/  IMAD.MOV.U32 R143, RZ, RZ, R146 ;  /* 0x000000ffff8f7224 */ /* 0x000fce00078e0092 */
.L_x_19214:
[----:B------:R-:W-:Y:S05]  /*10220*/  BSYNC B1 ;  /* 0x0000000000017941 */ /* 0x000fea0003800000 */
.L_x_19212:
        /* <DEDUP_REMOVED lines=16> */
.L_x_19218:
[----:B------:R-:W-:Y:S05]  /*10330*/  BSYNC B2 ;  /* 0x0000000000027941 */ /* 0x000fea0003800000 */
.L_x_19217:
        /* <DEDUP_REMOVED lines=44> */
.L_x_19216:
[----:B------:R-:W-:Y:S05]  /*10600*/  BSYNC B1 ;  /* 0x0000000000017941 */ /* 0x000fea0003800000 */
.L_x_19215:
        /* <DEDUP_REMOVED lines=8> */
.L_x_19211:
        /* <DEDUP_REMOVED lines=12> */
.L_x_19220:
[----:B------:R-:W-:-:S07]  /*10750*/  IMAD.MOV.U32 R179, RZ, RZ, R146 ;  /* 0x000000ffffb37224 */ /* 0x000fce00078e0092 */
.L_x_19221:
[----:B------:R-:W-:Y:S05]  /*10760*/  BSYNC B1 ;  /* 0x0000000000017941 */ /* 0x000fea0003800000 */
.L_x_19219:
        /* <DEDUP_REMOVED lines=16> */
.L_x_19225:
[----:B------:R-:W-:Y:S05]  /*10870*/  BSYNC B2 ;  /* 0x0000000000027941 */ /* 0x000fea0003800000 */
.L_x_19224:
        /* <DEDUP_REMOVED lines=44> */
.L_x_19223:
[----:B------:R-:W-:Y:S05]  /*10b40*/  BSYNC B1 ;  /* 0x0000000000017941 */ /* 0x000fea0003800000 */
.L_x_19222:
        /* <DEDUP_REMOVED lines=11> */
.L_x_19226:
        /* <DEDUP_REMOVED lines=12> */
.L_x_19229:
[----:B------:R-:W-:-:S07]  /*10cc0*/  IMAD.MOV.U32 R142, RZ, RZ, R146 ;  /* 0x000000ffff8e7224 */ /* 0x000fce00078e0092 */
.L_x_19230:
[----:B------:R-:W-:Y:S05]  /*10cd0*/  BSYNC B1 ;  /* 0x0000000000017941 */ /* 0x000fea0003800000 */
.L_x_19228:
        /* <DEDUP_REMOVED lines=16> */
.L_x_19234:
[----:B------:R-:W-:Y:S05]  /*10de0*/  BSYNC B2 ;  /* 0x0000000000027941 */ /* 0x000fea0003800000 */
.L_x_19233:
        /* <DEDUP_REMOVED lines=44> */
.L_x_19232:
[----:B------:R-:W-:Y:S05]  /*110b0*/  BSYNC B1 ;  /* 0x0000000000017941 */ /* 0x000fea0003800000 */
.L_x_19231:
        /* <DEDUP_REMOVED lines=8> */
.L_x_19227:
        /* <DEDUP_REMOVED lines=12> */
.L_x_19236:
[----:B------:R-:W-:-:S07]  /*11200*/  IMAD.MOV.U32 R179, RZ, RZ, R146 ;  /* 0x000000ffffb37224 */ /* 0x000fce00078e0092 */
.L_x_19237:
[----:B------:R-:W-:Y:S05]  /*11210*/  BSYNC B1 ;  /* 0x0000000000017941 */ /* 0x000fea0003800000 */
.L_x_19235:
        /* <DEDUP_REMOVED lines=16> */
.L_x_19241:
[----:B------:R-:W-:Y:S05]  /*11320*/  BSYNC B2 ;  /* 0x0000000000027941 */ /* 0x000fea0003800000 */
.L_x_19240:
        /* <DEDUP_REMOVED lines=44> */
.L_x_19239:
[----:B------:R-:W-:Y:S05]  /*115f0*/  BSYNC B1 ;  /* 0x0000000000017941 */ /* 0x000fea0003800000 */
.L_x_19238:
        /* <DEDUP_REMOVED lines=11> */
.L_x_19242:
        /* <DEDUP_REMOVED lines=12> */
.L_x_19245:
[----:B------:R-:W-:-:S07]  /*11770*/  MOV R141, R146 ;  /* 0x00000092008d7202 */ /* 0x000fce0000000f00 */
.L_x_19246:
[----:B------:R-:W-:Y:S05]  /*11780*/  BSYNC B1 ;  /* 0x0000000000017941 */ /* 0x000fea0003800000 */
.L_x_19244:
        /* <DEDUP_REMOVED lines=16> */
.L_x_19250:
[----:B------:R-:W-:Y:S05]  /*11890*/  BSYNC B2 ;  /* 0x0000000000027941 */ /* 0x000fea0003800000 */
.L_x_19249:
        /* <DEDUP_REMOVED lines=44> */
.L_x_19248:
[----:B------:R-:W-:Y:S05]  /*11b60*/  BSYNC B1 ;  /* 0x0000000000017941 */ /* 0x000fea0003800000 */
.L_x_19247:
        /* <DEDUP_REMOVED lines=8> */
.L_x_19243:
        /* <DEDUP_REMOVED lines=12> */
.L_x_19252:
[----:B------:R-:W-:-:S07]  /*11cb0*/  MOV R179, R146 ;  /* 0x0000009200b37202 */ /* 0x000fce0000000f00 */
.L_x_19253:
[----:B------:R-:W-:Y:S05]  /*11cc0*/  BSYNC B1 ;  /* 0x0000000000017941 */ /* 0x000fea0003800000 */
.L_x_19251:
        /* <DEDUP_REMOVED lines=16> */
.L_x_19257:
[----:B------:R-:W-:Y:S05]  /*11dd0*/  BSYNC B2 ;  /* 0x0000000000027941 */ /* 0x000fea0003800000 */
.L_x_19256:
        /* <DEDUP_REMOVED lines=44> */
.L_x_19255:
[----:B------:R-:W-:Y:S05]  /*120a0*/  BSYNC B1 ;  /* 0x0000000000017941 */ /* 0x000fea0003800000 */
.L_x_19254:
        /* <DEDUP_REMOVED lines=11> */
.L_x_19258:
        /* <DEDUP_REMOVED lines=12> */
.L_x_19261:
[----:B------:R-:W-:-:S07]  /*12220*/  IMAD.MOV.U32 R140, RZ, RZ, R146 ;  /* 0x000000ffff8c7224 */ /* 0x000fce00078e0092 */
.L_x_19262:
[----:B------:R-:W-:Y:S05]  /*12230*/  BSYNC B1 ;  /* 0x0000000000017941 */ /* 0x000fea0003800000 */
.L_x_19260:
        /* <DEDUP_REMOVED lines=16> */
.L_x_19266:
[----:B------:R-:W-:Y:S05]  /*12340*/  BSYNC B2 ;  /* 0x0000000000027941 */ /* 0x000fea0003800000 */
.L_x_19265:
        /* <DEDUP_REMOVED lines=44> */
.L_x_19264:
[----:B------:R-:W-:Y:S05]  /*12610*/  BSYNC B1 ;  /* 0x0000000000017941 */ /* 0x000fea0003800000 */
.L_x_19263:
        /* <DEDUP_REMOVED lines=8> */
.L_x_19259:
[----:B------:R-:W-:Y:S01]  /*126a0*/  LOP3.LUT P0, RZ, R178, 0x1, RZ, 0xc0, !PT ;  /* 0x00000001b2ff7812 */ /* 0x000fe2000780c0ff */
[C---:B------:R-:W-:Y:S01]  /*126b0*/  IMAD.SHL.U32 R179, R132.reuse, 0x4, RZ ;  /* 0x0000000484b37824 */ /* 0x040fe200078e00ff */
[----:B------:R-:W-:Y:S02]  /*126c0*/  SEL R136, RZ, 0x1000000, P5 ;  /* 0x01000000ff887807 */ /* 0x000fe40002800000 */
[----:B------:R-:W-:Y:S02]  /*126d0*/  SEL R139, RZ, 0x1, P0 ;  /* 0x00000001ff8b7807 */ /* 0x000fe40000000000 */
[----:B------:R-:W-:Y:S02]  /*126e0*/  SEL R137, RZ, 0x10000, P4 ;  /* 0x00010000ff897807 */ /* 0x000fe40002000000 */
[----:B------:R-:W-:Y:S02]  /*126f0*/  SEL R138, RZ, 0x100, P3 ;  /* 0x00000100ff8a7807 */ /* 0x000fe40001800000 */
[----:B------:R-:W-:-:S02]  /*12700*/  LEA R134, P0, R132, UR8, 0x4 ;  /* 0x0000000884867c11 */ /* 0x000fc4000f8020ff */
[----:B------:R-:W-:Y:S02]  /*12710*/  SHF.R.U32.HI R180, RZ, 0x1e, R132 ;  /* 0x0000001effb47819 */ /* 0x000fe40000011684 */
[----:B------:R-:W-:Y:S02]  /*12720*/  LEA.HI.X R135, R132, UR9, RZ, 0x4, P0 ;  /* 0x0000000984877c11 */ /* 0x000fe400080f24ff */
[----:B------:R-:W-:Y:S02]  /*12730*/  IADD3 R136, R138, R136, R137 ;  /* 0x000000888a887210 */ /* 0x000fe40007ffe089 */
[----:B------:R-:W-:Y:S01]  /*12740*/  IADD3 R132, P0, R179, UR10, RZ ;  /* 0x0000000ab3847c10 */ /* 0x000fe2000ff1e0ff */
[----:B------:R4:W-:Y:S02]  /*12750*/  STG.E.128 desc[UR4][R134.64], R128 ;  /* 0x0000008086007986 */ /* 0x0009e4000c101d04 */
[----:B------:R-:W-:Y:S01]  /*12760*/  IMAD.IADD R139, R136, 0x1, R139 ;  /* 0x00000001888b7824 */ /* 0x000fe200078e028b */
[----:B------:R-:W-:-:S05]  /*12770*/  IADD3.X R133, R180, UR11, RZ, P0, !PT ;  /* 0x0000000bb4857c10 */ /* 0x000fca00087fe4ff */
[----:B------:R4:W-:Y:S01]  /*12780*/  STG.E desc[UR4][R132.64], R139 ;  /* 0x0000008b84007986 */ /* 0x0009e2000c101904 */
[----:B------:R-:W-:Y:S05]  /*12790*/  @!P1 BRA `(.L_x_19202) ;  /* 0x00000000002c9947 */ /* 0x000fea0003800000 */
[----:B----4-:R-:W-:Y:S02]  /*127a0*/  SHF.L.U32 R135, R141, 0x10, RZ ;  /* 0x000000108d877819 */ /* 0x010fe400000006ff */
        /* <DEDUP_REMOVED lines=10> */
.L_x_19202:
[----:B------:R-:W-:Y:S05]  /*12850*/  BSYNC B0 ;  /* 0x0000000000007941 */ /* 0x000fea0003800000 */
.L_x_19201:
[----:B0---4-:R-:W-:Y:S01]  /*12860*/  FADD.FTZ R132, RZ, R108 ;  /* 0x0000006cff847221 */ /* 0x011fe20000010000 */
[----:B------:R-:W-:Y:S01]  /*12870*/  LOP3.LUT P0, RZ, R178, 0x2, RZ, 0xc0, !PT ;  /* 0x00000002b2ff7812 */ /* 0x000fe2000780c0ff */
[----:B------:R-:W-:Y:S01]  /*12880*/  UMOV UR18, 0xffffffff ;  /* 0xffffffff00127882 */ /* 0x000fe20000000000 */
[----:B------:R-:W-:Y:S01]  /*12890*/  ISETP.GT.U32.AND P5, PT, R165, 0x1ff, PT ;  /* 0x000001ffa500780c */ /* 0x000fe20003fa4070 */
[----:B---3--:R-:W-:Y:S01]  /*128a0*/  FADD.FTZ R133, R109, R132 ;  /* 0x000000846d857221 */ /* 0x008fe20000010000 */
        /* <DEDUP_REMOVED lines=29> */
[----:B------:R-:W-:Y:S02]  /*12a80*/  FADD.FTZ R132, R128, R135 ;  /* 0x0000008780847221 */ /* 0x000fe40000010000 */
[----:B------:R-:W-:Y:S02]  /*12a90*/  @!P1 VIADD R134, R134, 0x8 ;  /* 0x0000000886869836 */ /* 0x000fe40000000000 */
        /* <DEDUP_REMOVED lines=15> */
[----:B--2---:R-:W-:-:S04]  /*12b90*/  FMUL.FTZ R132, R147, R0 ;  /* 0x0000000093847220 */ /* 0x004fc80000410000 */
        /* <DEDUP_REMOVED lines=57> */
[----:B------:R0:W2:Y:S02]  /*12f30*/  SHFL.BFLY PT, R139, R138, 0x10, 0x1f ;  /* 0x0e001f008a8b7f89 */ /* 0x0000a400000e0000 */
.L_x_19291:
[----:B------:R-:W-:Y:S01]  /*12f40*/  LOP3.LUT P0, RZ, R176, 0x1f, RZ, 0xc0, !PT ;  /* 0x0000001fb0ff7812 */ /* 0x000fe2000780c0ff */
[----:B------:R-:W-:Y:S05]  /*12f50*/  WARPSYNC.ALL ;  /* 0x0000000000007948 */ /* 0x000fea0003800000 */
[----:B------:R-:W-:Y:S01]  /*12f60*/  LOP3.LUT R135, R133, 0x7, RZ, 0xc0, !PT ;  /* 0x0000000785877812 */ /* 0x000fe200078ec0ff */
[----:B--2---:R-:W-:-:S06]  /*12f70*/  FADD.FTZ R133, R138, R139 ;  /* 0x0000008b8a857221 */ /* 0x004fcc0000010000 */
[----:B------:R-:W2:Y:S01]  /*12f80*/  @!P0 S2R R137, SR_CgaCtaId ;  /* 0x0000000000898919 */ /* 0x000ea20000008800 */
[----:B------:R-:W-:-:S04]  /*12f90*/  @!P0 MOV R0, 0x400 ;  /* 0x0000040000008802 */ /* 0x000fc80000000f00 */
[----:B--2---:R-:W-:Y:S01]  /*12fa0*/  @!P0 LEA R137, R137, R0, 0x18 ;  /* 0x0000000089898211 */ /* 0x004fe200078ec0ff */
[----:B------:R-:W-:-:S05]  /*12fb0*/  @!P0 IMAD.IADD R0, R134, 0x1, R135 ;  /* 0x0000000186008824 */ /* 0x000fca00078e0287 */
        /* <DEDUP_REMOVED lines=8> */
[C---:B------:R-:W-:Y:S02]  /*13040*/  LOP3.LUT P3, RZ, R178.reuse, 0x80, RZ, 0xc0, !PT ;  /* 0x00000080b2ff7812 */ /* 0x040fe4000786c0ff */
[----:B------:R-:W-:-:S03]  /*13050*/  LOP3.LUT P2, RZ, R178, 0x2, RZ, 0xc0, !PT ;  /* 0x00000002b2ff7812 */ /* 0x000fc6000784c0ff */
[----:B------:R-:W-:Y:S01]  /*13060*/  BSSY B0, `(.L_x_19268) ;  /* 0x0000060000007945 */ /* 0x000fe20003800000 */
[----:B--2---:R-:W-:Y:S02]  /*13070*/  @!P0 LEA R137, R133, R0, 0x18 ;  /* 0x0000000085898211 */ /* 0x004fe400078ec0ff */
[----:B------:R-:W-:Y:S01]  /*13080*/  CS2R R132, SRZ ;  /* 0x0000000000847805 */ /* 0x000fe2000001ff00 */
[----:B------:R-:W-:Y:S02]  /*13090*/  HFMA2.MMA R0, -RZ, RZ, 0, 0 ;  /* 0x00000000ff007435 */ /* 0x000fe400000001ff */
[----:B------:R-:W-:-:S04]  /*130a0*/  @!P0 IMAD R134, R134, 0x8, R137 ;  /* 0x0000000886868824 */ /* 0x000fc800078e0289 */
[----:B------:R-:W-:Y:S01]  /*130b0*/  @!P0 IMAD.MOV.U32 R0, RZ, RZ, R144 ;  /* 0x000000ffff008224 */ /* 0x000fe200078e0090 */
[----:B------:R-:W-:Y:S01]  /*130c0*/  @!P0 LDS.64 R132, [R134] ;  /* 0x0000000086848984 */ /* 0x000fe20000000a00 */
[----:B------:R-:W-:-:S03]  /*130d0*/  LOP3.LUT P0, RZ, R135, 0x1f, R176, 0xf8, !PT ;  /* 0x0000001f87ff7812 */ /* 0x000fc6000780f8b0 */
[----:B------:R-:W2:Y:S02]  /*130e0*/  SHFL.DOWN PT, R137, R0, 0x4, 0x1f ;  /* 0x08801f0000897f89 */ /* 0x000ea400000e0000 */
[----:B--2---:R-:W-:Y:S01]  /*130f0*/  IMAD.IADD R136, R137, 0x1, R0 ;  /* 0x0000000189887824 */ /* 0x004fe200078e0200 */
[----:B------:R-:W-:Y:S02]  /*13100*/  I2FP.F32.S32 R180, R137 ;  /* 0x0000008900b47245 */ /* 0x000fe40000201400 */
[----:B------:R-:W-:Y:S02]  /*13110*/  I2FP.F32.S32 R137, R0 ;  /* 0x0000000000897245 */ /* 0x000fe40000201400 */
[----:B0-----:R-:W-:Y:S01]  /*13120*/  I2FP.F32.S32 R138, R136 ;  /* 0x00000088008a7245 */ /* 0x001fe20000201400 */
[----:B------:R-:W-:Y:S03]  /*13130*/  SHFL.DOWN PT, R183, R136, 0x2, 0x1f ;  /* 0x08401f0088b77f89 */ /* 0x000fe600000e0000 */
[----:B------:R-:W0:Y:S01]  /*13140*/  MUFU.RCP R179, R138 ;  /* 0x0000008a00b37308 */ /* 0x000e220000001000 */
[----:B------:R-:W2:Y:S04]  /*13150*/  SHFL.DOWN PT, R139, R132, 0x4, 0x1f ;  /* 0x08801f00848b7f89 */ /* 0x000ea800000e0000 */
[----:B------:R-:W3:Y:S01]  /*13160*/  SHFL.DOWN PT, R134, R133, 0x4, 0x1f ;  /* 0x08801f0085867f89 */ /* 0x000ee200000e0000 */
[----:B--2---:R-:W-:-:S04]  /*13170*/  FMUL.FTZ R182, R139, R180 ;  /* 0x000000b48bb67220 */ /* 0x004fc80000410000 */
[----:B------:R-:W-:Y:S01]  /*13180*/  FFMA.FTZ R182, R137, R132, R182 ;  /* 0x0000008489b67223 */ /* 0x000fe200000100b6 */
[----:B------:R-:W-:Y:S01]  /*13190*/  FADD.FTZ R132, -R139, R132 ;  /* 0x000000848b847221 */ /* 0x000fe20000010100 */
[----:B------:R-:W-:Y:S01]  /*131a0*/  IADD3 R139, R136, R183, RZ ;  /* 0x000000b7888b7210 */ /* 0x000fe20007ffe0ff */
[----:B---3--:R-:W-:Y:S01]  /*131b0*/  FADD.FTZ R134, R134, R133 ;  /* 0x0000008586867221 */ /* 0x008fe20000010000 */
[----:B0-----:R-:W-:Y:S01]  /*131c0*/  FMUL.FTZ R181, R179, R182 ;  /* 0x000000b6b3b57220 */ /* 0x001fe20000410000 */
[----:B------:R-:W-:Y:S01]  /*131d0*/  FMUL.FTZ R132, R132, R132 ;  /* 0x0000008484847220 */ /* 0x000fe20000410000 */
[----:B------:R-:W-:Y:S02]  /*131e0*/  I2FP.F32.S32 R136, R139 ;  /* 0x0000008b00887245 */ /* 0x000fe40000201400 */
[----:B------:R-:W-:Y:S01]  /*131f0*/  I2FP.F32.S32 R183, R183 ;  /* 0x000000b700b77245 */ /* 0x000fe20000201400 */
[----:B------:R-:W0:Y:S01]  /*13200*/  SHFL.DOWN PT, R0, R181, 0x2, 0x1f ;  /* 0x08401f00b5007f89 */ /* 0x000e2200000e0000 */
[----:B------:R-:W-:-:S02]  /*13210*/  FMUL.FTZ R132, R132, R137 ;  /* 0x0000008984847220 */ /* 0x000fc40000410000 */
[----:B------:R-:W2:Y:S02]  /*13220*/  MUFU.RCP R137, R136 ;  /* 0x0000008800897308 */ /* 0x000ea40000001000 */
[----:B------:R-:W-:Y:S02]  /*13230*/  FMUL.FTZ R132, R132, R180 ;  /* 0x000000b484847220 */ /* 0x000fe40000410000 */
[----:B------:R-:W3:Y:S02]  /*13240*/  SHFL.DOWN PT, R180, R139, 0x1, 0x1f ;  /* 0x08201f008bb47f89 */ /* 0x000ee400000e0000 */
[----:B------:R-:W-:-:S05]  /*13250*/  FFMA.FTZ R132, R179, R132, R134 ;  /* 0x00000084b3847223 */ /* 0x000fca0000010086 */
[----:B------:R-:W4:Y:S01]  /*13260*/  SHFL.DOWN PT, R133, R132, 0x2, 0x1f ;  /* 0x08401f0084857f89 */ /* 0x000f2200000e0000 */
[----:B0-----:R-:W-:Y:S01]  /*13270*/  FMUL.FTZ R179, R0, R183 ;  /* 0x000000b700b37220 */ /* 0x001fe20000410000 */
[----:B------:R-:W-:-:S03]  /*13280*/  FADD.FTZ R0, R181, -R0 ;  /* 0x80000000b5007221 */ /* 0x000fc60000010000 */
[----:B------:R-:W-:Y:S01]  /*13290*/  FFMA.FTZ R134, R138, R181, R179 ;  /* 0x000000b58a867223 */ /* 0x000fe200000100b3 */
[----:B------:R-:W-:Y:S01]  /*132a0*/  FMUL.FTZ R179, R0, R0 ;  /* 0x0000000000b37220 */ /* 0x000fe20000410000 */
[----:B---3--:R-:W-:Y:S02]  /*132b0*/  IMAD.IADD R0, R139, 0x1, R180 ;  /* 0x000000018b007824 */ /* 0x008fe400078e02b4 */
[----:B--2---:R-:W-:Y:S01]  /*132c0*/  FMUL.FTZ R185, R137, R134 ;  /* 0x0000008689b97220 */ /* 0x004fe20000410000 */
[----:B------:R-:W-:Y:S01]  /*132d0*/  FMUL.FTZ R179, R138, R179 ;  /* 0x000000b38ab37220 */ /* 0x000fe20000410000 */
[----:B------:R-:W-:Y:S02]  /*132e0*/  I2FP.F32.S32 R180, R180 ;  /* 0x000000b400b47245 */ /* 0x000fe40000201400 */
[----:B------:R-:W-:Y:S01]  /*132f0*/  I2FP.F32.S32 R138, R0 ;  /* 0x00000000008a7245 */ /* 0x000fe20000201400 */
[----:B------:R-:W0:Y:S01]  /*13300*/  SHFL.DOWN PT, R134, R185, 0x1, 0x1f ;  /* 0x08201f00b9867f89 */ /* 0x000e2200000e0000 */
[----:B----4-:R-:W-:Y:S01]  /*13310*/  FADD.FTZ R0, R132, R133 ;  /* 0x0000008584007221 */ /* 0x010fe20000010000 */
[----:B------:R-:W-:-:S03]  /*13320*/  FMUL.FTZ R179, R179, R183 ;  /* 0x000000b7b3b37220 */ /* 0x000fc60000410000 */
[----:B------:R-:W2:Y:S01]  /*13330*/  MUFU.RCP R138, R138 ;  /* 0x0000008a008a7308 */ /* 0x000ea20000001000 */
[----:B------:R-:W-:-:S05]  /*13340*/  FFMA.FTZ R0, R137, R179, R0 ;  /* 0x000000b389007223 */ /* 0x000fca0000010000 */
[----:B------:R-:W3:Y:S01]  /*13350*/  SHFL.DOWN PT, R133, R0, 0x1, 0x1f ;  /* 0x08201f0000857f89 */ /* 0x000ee200000e0000 */
[----:B0-----:R-:W-:Y:S01]  /*13360*/  FMUL.FTZ R137, R134, R180 ;  /* 0x000000b486897220 */ /* 0x001fe20000410000 */
[----:B------:R-:W-:-:S03]  /*13370*/  FADD.FTZ R134, R185, -R134 ;  /* 0x80000086b9867221 */ /* 0x000fc60000010000 */
[----:B------:R-:W-:-:S04]  /*13380*/  FFMA.FTZ R137, R136, R185, R137 ;  /* 0x000000b988897223 */ /* 0x000fc80000010089 */
[----:B--2---:R-:W-:Y:S01]  /*13390*/  FMUL.FTZ R139, R138, R137 ;  /* 0x000000898a8b7220 */ /* 0x004fe20000410000 */
[----:B------:R-:W-:Y:S01]  /*133a0*/  FMUL.FTZ R137, R134, R134 ;  /* 0x0000008686897220 */ /* 0x000fe20000410000 */
[----:B---3--:R-:W-:Y:S01]  /*133b0*/  FADD.FTZ R133, R0, R133 ;  /* 0x0000008500857221 */ /* 0x008fe20000010000 */
[----:B------:R-:W0:Y:S02]  /*133c0*/  @!P0 LDC.64 R134, c[0x0][0x258] ;  /* 0x00009600ff868b82 */ /* 0x000e240000000a00 */
[----:B------:R-:W-:Y:S01]  /*133d0*/  FMUL.FTZ R137, R136, R137 ;  /* 0x0000008988897220 */ /* 0x000fe20000410000 */
[----:B------:R-:W2:Y:S03]  /*133e0*/  SHFL.IDX PT, R181, R139, RZ, 0x1f ;  /* 0x00001fff8bb57589 */ /* 0x000ea600000e0000 */
[----:B------:R-:W-:Y:S02]  /*133f0*/  FMUL.FTZ R137, R137, R180 ;  /* 0x000000b489897220 */ /* 0x000fe40000410000 */
[----:B------:R-:W3:Y:S02]  /*13400*/  LDC R136, c[0x0][0x2d8] ;  /* 0x0000b600ff887b82 */ /* 0x000ee40000000800 */
[----:B------:R-:W-:-:S06]  /*13410*/  FFMA.FTZ R137, R138, R137, R133 ;  /* 0x000000898a897223 */ /* 0x000fcc0000010085 */
[----:B------:R-:W3:Y:S01]  /*13420*/  SHFL.IDX PT, R137, R137, RZ, 0x1f ;  /* 0x00001fff89897589 */ /* 0x000ee200000e0000 */
[----:B------:R-:W4:Y:S01]  /*13430*/  @!P0 LDC.64 R132, c[0x0][0x250] ;  /* 0x00009400ff848b82 */ /* 0x000f220000000a00 */
[----:B0-----:R-:W-:-:S04]  /*13440*/  @!P0 IMAD.WIDE R134, R161, 0x4, R134 ;  /* 0x00000004a1868825 */ /* 0x001fc800078e0286 */
[C---:B--2---:R-:W-:Y:S01]  /*13450*/  FMUL.FTZ R0, R181.reuse, R181 ;  /* 0x000000b5b5007220 */ /* 0x044fe20000410000 */
[----:B------:R-:W-:-:S04]  /*13460*/  FSEL R179, R181, RZ, !P3 ;  /* 0x000000ffb5b37208 */ /* 0x000fc80005800000 */
[----:B------:R-:W-:Y:S01]  /*13470*/  FSEL R139, R0, RZ, P3 ;  /* 0x000000ff008b7208 */ /* 0x000fe20001800000 */
[----:B---3--:R-:W-:Y:S01]  /*13480*/  FFMA.FTZ R0, R137, UR14, R136 ;  /* 0x0000000e89007c23 */ /* 0x008fe20008010088 */
[----:B----4-:R-:W-:-:S04]  /*13490*/  @!P0 IMAD.WIDE R132, R161, 0x4, R132 ;  /* 0x00000004a1848825 */ /* 0x010fc800078e0284 */
[----:B------:R-:W-:Y:S01]  /*134a0*/  FADD.FTZ R0, R0, R139 ;  /* 0x0000008b00007221 */ /* 0x000fe20000010000 */
[----:B------:R0:W-:Y:S05]  /*134b0*/  @!P0 STG.E desc[UR4][R132.64], R181 ;  /* 0x000000b584008986 */ /* 0x0001ea000c101904 */
[----:B------:R-:W2:Y:S02]  /*134c0*/  MUFU.RSQ R0, R0 ;  /* 0x0000000000007308 */ /* 0x000ea40000001400 */
[----:B--2---:R0:W-:Y:S01]  /*134d0*/  @!P0 STG.E desc[UR4][R134.64], R0 ;  /* 0x0000000086008986 */ /* 0x0041e2000c101904 */
        /* <DEDUP_REMOVED lines=9> */
[----:B------:R-:W2:Y:S01]  /*13570*/  LDC.64 R182, c[0x0][0x2c0] ;  /* 0x0000b000ffb67b82 */ /* 0x000ea20000000a00 */
[----:B------:R-:W-:Y:S01]  /*13580*/  FMUL.FTZ R185, R0, R133 ;  /* 0x0000008500b97220 */ /* 0x000fe20000410000 */
[-C--:B-----5:R-:W-:Y:S01]  /*13590*/  FFMA.FTZ R135, R91, R134.reuse, R99 ;  /* 0x000000865b877223 */ /* 0x0a0fe20000010063 */
[----:B------:R-:W-:Y:S01]  /*135a0*/  FFMA.FTZ R139, R87, R134, R95 ;  /* 0x00000086578b7223 */ /* 0x000fe2000001005f */
[-C--:B------:R-:W-:Y:S01]  /*135b0*/  FFMA.FTZ R134, R90, R137.reuse, R98 ;  /* 0x000000895a867223 */ /* 0x080fe20000010062 */
[----:B------:R-:W-:Y:S01]  /*135c0*/  FFMA.FTZ R138, R86, R137, R94 ;  /* 0x00000089568a7223 */ /* 0x000fe2000001005e */
[-C--:B------:R-:W-:Y:S01]  /*135d0*/  FFMA.FTZ R133, R89, R132.reuse, R97 ;  /* 0x0000008459857223 */ /* 0x080fe20000010061 */
[----:B------:R-:W-:Y:S01]  /*135e0*/  FFMA.FTZ R137, R85, R132, R93 ;  /* 0x0000008455897223 */ /* 0x000fe2000001005d */
[-C--:B------:R-:W-:Y:S01]  /*135f0*/  FFMA.FTZ R132, R88, R185.reuse, R96 ;  /* 0x000000b958847223 */ /* 0x080fe20000010060 */
[----:B------:R-:W-:Y:S01]  /*13600*/  FFMA.FTZ R136, R84, R185, R92 ;  /* 0x000000b954887223 */ /* 0x000fe2000001005c */
[----:B0-----:R-:W-:-:S05]  /*13610*/  IMAD.WIDE.U32 R180, R177, 0x10, R180 ;  /* 0x00000010b1b47825 */ /* 0x001fca00078e00b4 */
[----:B------:R3:W-:Y:S01]  /*13620*/  STG.E.128 desc[UR4][R180.64], R132 ;  /* 0x00000084b4007986 */ /* 0x0007e2000c101d04 */
[----:B--2---:R-:W-:-:S04]  /*13630*/  IMAD.WIDE.U32 R182, R177, 0x10, R182 ;  /* 0x00000010b1b67825 */ /* 0x004fc800078e00b6 */
[----:B------:R-:W-:Y:S01]  /*13640*/  VIADD R177, R177, 0x100 ;  /* 0x00000100b1b17836 */ /* 0x000fe20000000000 */
[----:B------:R3:W-:Y:S06]  /*13650*/  STG.E.128 desc[UR4][R182.64], R136 ;  /* 0x00000088b6007986 */ /* 0x0007ec000c101d04 */
.L_x_19269:
[----:B------:R-:W-:Y:S05]  /*13660*/  BSYNC B0 ;  /* 0x0000000000007941 */ /* 0x000fea0003800000 */
.L_x_19268:
[----:B------:R-:W-:Y:S01]  /*13670*/  LOP3.LUT P0, RZ, R178, 0x40, RZ, 0xc0, !PT ;  /* 0x00000040b2ff7812 */ /* 0x000fe2000780c0ff */
[----:B------:R-:W-:-:S12]  /*13680*/  BSSY B0, `(.L_x_19270) ;  /* 0x0000019000007945 */ /* 0x000fd80003800000 */
[----:B------:R-:W-:Y:S05]  /*13690*/  @!P0 BRA `(.L_x_19271) ;  /* 0x00000000005c8947 */ /* 0x000fea0003800000 */
[----:B0--3--:R-:W0:Y:S01]  /*136a0*/  LDC.64 R134, c[0x0][0x2c0] ;  /* 0x0000b000ff867b82 */ /* 0x009e220000000a00 */
        /* <DEDUP_REMOVED lines=9> */
[----:B-----5:R-:W-:Y:S01]  /*13740*/  FFMA.FTZ R139, R71, R138, R79 ;  /* 0x0000008a478b7223 */ /* 0x020fe2000001004f */
[----:B0-----:R-:W-:-:S04]  /*13750*/  IMAD.WIDE.U32 R182, R177, 0x10, R134 ;  /* 0x00000010b1b67825 */ /* 0x001fc800078e0086 */
[----:B------:R-:W-:Y:S01]  /*13760*/  FFMA.FTZ R135, R75, R138, R83 ;  /* 0x0000008a4b877223 */ /* 0x000fe20000010053 */
[-C--:B------:R-:W-:Y:S01]  /*13770*/  FFMA.FTZ R134, R74, R137.reuse, R82 ;  /* 0x000000894a867223 */ /* 0x080fe20000010052 */
[----:B------:R-:W-:Y:S01]  /*13780*/  FFMA.FTZ R138, R70, R137, R78 ;  /* 0x00000089468a7223 */ /* 0x000fe2000001004e */
[----:B------:R-:W-:Y:S01]  /*13790*/  FFMA.FTZ R137, R69, R136, R77 ;  /* 0x0000008845897223 */ /* 0x000fe2000001004d */
[----:B--2---:R-:W-:-:S04]  /*137a0*/  IMAD.WIDE.U32 R180, R177, 0x10, R132 ;  /* 0x00000010b1b47825 */ /* 0x004fc800078e0084 */
[----:B------:R-:W-:Y:S01]  /*137b0*/  FFMA.FTZ R133, R73, R136, R81 ;  /* 0x0000008849857223 */ /* 0x000fe20000010051 */
[-C--:B------:R-:W-:Y:S01]  /*137c0*/  FFMA.FTZ R132, R72, R185.reuse, R80 ;  /* 0x000000b948847223 */ /* 0x080fe20000010050 */
[----:B------:R-:W-:Y:S01]  /*137d0*/  FFMA.FTZ R136, R68, R185, R76 ;  /* 0x000000b944887223 */ /* 0x000fe2000001004c */
[----:B------:R-:W-:-:S03]  /*137e0*/  IADD3 R177, R177, 0x100, RZ ;  /* 0x00000100b1b17810 */ /* 0x000fc60007ffe0ff */
[----:B------:R2:W-:Y:S04]  /*137f0*/  STG.E.128 desc[UR4][R180.64], R132 ;  /* 0x00000084b4007986 */ /* 0x0005e8000c101d04 */
[----:B------:R2:W-:Y:S02]  /*13800*/  STG.E.128 desc[UR4][R182.64], R136 ;  /* 0x00000088b6007986 */ /* 0x0005e4000c101d04 */
.L_x_19271:
[----:B------:R-:W-:Y:S05]  /*13810*/  BSYNC B0 ;  /* 0x0000000000007941 */ /* 0x000fea0003800000 */
.L_x_19270:
[----:B------:R-:W-:Y:S01]  /*13820*/  LOP3.LUT P0, RZ, R178, 0x20, RZ, 0xc0, !PT ;  /* 0x00000020b2ff7812 */ /* 0x000fe2000780c0ff */
[----:B------:R-:W-:-:S12]  /*13830*/  BSSY B0, `(.L_x_19272) ;  /* 0x0000019000007945 */ /* 0x000fd80003800000 */
[----:B------:R-:W-:Y:S05]  /*13840*/  @!P0 BRA `(.L_x_19273) ;  /* 0x00000000005c8947 */ /* 0x000fea0003800000 */
[----:B0-23--:R-:W0:Y:S01]  /*13850*/  LDC.64 R134, c[0x0][0x2c0] ;  /* 0x0000b000ff867b82 */ /* 0x00de220000000a00 */
        /* <DEDUP_REMOVED lines=19> */
[----:B------:R-:W-:-:S03]  /*13990*/  VIADD R177, R177, 0x100 ;  /* 0x00000100b1b17836 */ /* 0x000fc60000000000 */
[----:B------:R4:W-:Y:S04]  /*139a0*/  STG.E.128 desc[UR4][R180.64], R132 ;  /* 0x00000084b4007986 */ /* 0x0009e8000c101d04 */
[----:B------:R4:W-:Y:S02]  /*139b0*/  STG.E.128 desc[UR4][R182.64], R136 ;  /* 0x00000088b6007986 */ /* 0x0009e4000c101d04 */
.L_x_19273:
[----:B------:R-:W-:Y:S05]  /*139c0*/  BSYNC B0 ;  /* 0x0000000000007941 */ /* 0x000fea0003800000 */
.L_x_19272:
[----:B------:R-:W-:Y:S01]  /*139d0*/  LOP3.LUT P0, RZ, R178, 0x10, RZ, 0xc0, !PT ;  /* 0x00000010b2ff7812 */ /* 0x000fe2000780c0ff */
[----:B------:R-:W-:-:S12]  /*139e0*/  BSSY B0, `(.L_x_19274) ;  /* 0x0000019000007945 */ /* 0x000fd80003800000 */
[----:B------:R-:W-:Y:S05]  /*139f0*/  @!P0 BRA `(.L_x_19275) ;  /* 0x00000000005c8947 */ /* 0x000fea0003800000 */
[----:B0-234-:R-:W0:Y:S01]  /*13a00*/  LDC.64 R134, c[0x0][0x2c0] ;  /* 0x0000b000ff867b82 */ /* 0x01de220000000a00 */
        /* <DEDUP_REMOVED lines=22> */
.L_x_19275:
[----:B------:R-:W-:Y:S05]  /*13b70*/  BSYNC B0 ;  /* 0x0000000000007941 */ /* 0x000fea0003800000 */
.L_x_19274:
        /* <DEDUP_REMOVED lines=26> */
.L_x_19277:
[----:B------:R-:W-:Y:S05]  /*13d20*/  BSYNC B0 ;  /* 0x0000000000007941 */ /* 0x000fea0003800000 */
.L_x_19276:
        /* <DEDUP_REMOVED lines=23> */
[----:B--2---:R-:W-:-:S05]  /*13ea0*/  IMAD.WIDE.U32 R182, R177, 0x10, R182 ;  /* 0x00000010b1b67825 */ /* 0x004fca00078e00b6 */
[----:B------:R0:W-:Y:S02]  /*13eb0*/  STG.E.128 desc[UR4][R182.64], R136 ;  /* 0x00000088b6007986 */ /* 0x0001e4000c101d04 */
.L_x_19279:
[----:B------:R-:W-:Y:S05]  /*13ec0*/  BSYNC B0 ;  /* 0x0000000000007941 */ /* 0x000fea0003800000 */
.L_x_19278:
[----:B------:R-:W-:Y:S01]  /*13ed0*/  VIADD R161, R161, UR16 ;  /* 0x00000010a1a17c36 */ /* 0x000fe20008000000 */
[----:B0-----:R-:W-:-:S04]  /*13ee0*/  SEL R0, RZ, 0x1, P1 ;  /* 0x00000001ff007807 */ /* 0x001fc80000800000 */
[----:B------:R-:W-:-:S13]  /*13ef0*/  ISETP.GE.AND P0, PT, R161, UR17, PT ;  /* 0x00000011a1007c0c */ /* 0x000fda000bf06270 */
[----:B------:R-:W-:Y:S05]  /*13f00*/  @!P0 BRA `(.L_x_19280) ;  /* 0xfffffed400308947 */ /* 0x000fea000383ffff */
[----:B------:R-:W-:Y:S05]  /*13f10*/  EXIT ;  /* 0x000000000000794d */ /* 0x000fea0003800000 */
.L_x_19267:
[----:B------:R-:W-:Y:S01]  /*13f20*/  IMAD.MOV.U32 R182, RZ, RZ, R135 ;  /* 0x000000ffffb67224 */ /* 0x000fe200078e0087 */
[----:B------:R-:W-:Y:S01]  /*13f30*/  MOV R181, 0x1 ;  /* 0x0000000100b57802 */ /* 0x000fe20000000f00 */
[----:B------:R-:W-:Y:S02]  /*13f40*/  IMAD.MOV.U32 R184, RZ, RZ, 0x1f ;  /* 0x0000001fffb87424 */ /* 0x000fe400078e00ff */
[----:B------:R-:W-:-:S07]  /*13f50*/  IMAD.MOV.U32 R179, RZ, RZ, -0x1 ;  /* 0xffffffffffb37424 */ /* 0x000fce00078e00ff */
[----:B-12--5:R-:W-:Y:S05]  /*13f60*/  WARPSYNC.COLLECTIVE R179, `(.L_x_19281) ;  /* 0x00000000b3087348 */ /* 0x026fea0003c00000 */
[----:B------:R0:W3:Y:S02]  /*13f70*/  SHFL.BFLY P6, R180, R182, R181, R184 ;  /* 0x0c0000b5b6b47389 */ /* 0x0000e400000c00b8 */
[----:B0123-5:R-:W-:Y:S01]  /*13f80*/  ENDCOLLECTIVE ;  /* 0x000000000000791b */ /* 0x02ffe20003800000 */
.L_x_19281:
[----:B------:R-:W-:Y:S01]  /*13f90*/  IMAD.MOV.U32 R181, RZ, RZ, 0x2 ;  /* 0x00000002ffb57424 */ /* 0x000fe200078e00ff */
[----:B------:R-:W-:-:S05]  /*13fa0*/  MOV R0, R180 ;  /* 0x000000b400007202 */ /* 0x000fca0000000f00 */
[----:B------:R-:W-:-:S04]  /*13fb0*/  FADD.FTZ R136, R135, R0 ;  /* 0x0000000087887221 */ /* 0x000fc80000010000 */
[----:B------:R-:W-:-:S07]  /*13fc0*/  IMAD.MOV.U32 R182, RZ, RZ, R136 ;  /* 0x000000ffffb67224 */ /* 0x000fce00078e0088 */
[----:B------:R-:W-:Y:S05]  /*13fd0*/  WARPSYNC.COLLECTIVE R179, `(.L_x_19282) ;  /* 0x00000000b3087348 */ /* 0x000fea0003c00000 */
[----:B------:R0:W1:Y:S02]  /*13fe0*/  SHFL.BFLY P6, R180, R182, R181, R184 ;  /* 0x0c0000b5b6b47389 */ /* 0x00006400000c00b8 */
[----:B01----:R-:W-:Y:S01]  /*13ff0*/  ENDCOLLECTIVE ;  /* 0x000000000000791b */ /* 0x003fe20003800000 */
.L_x_19282:
[----:B------:R-:W-:Y:S01]  /*14000*/  IMAD.MOV.U32 R181, RZ, RZ, 0x4 ;  /* 0x00000004ffb57424 */ /* 0x000fe200078e00ff */
[----:B------:R-:W-:-:S05]  /*14010*/  MOV R137, R180 ;  /* 0x000000b400897202 */ /* 0x000fca0000000f00 */
[----:B------:R-:W-:-:S04]  /*14020*/  FADD.FTZ R137, R136, R137 ;  /* 0x0000008988897221 */ /* 0x000fc80000010000 */
[----:B------:R-:W-:-:S07]  /*14030*/  IMAD.MOV.U32 R182, RZ, RZ, R137 ;  /* 0x000000ffffb67224 */ /* 0x000fce00078e0089 */
[----:B------:R-:W-:Y:S05]  /*14040*/  WARPSYNC.COLLECTIVE R179, `(.L_x_19283) ;  /* 0x00000000b3087348 */ /* 0x000fea0003c00000 */
[----:B------:R0:W1:Y:S02]  /*14050*/  SHFL.BFLY P6, R180, R182, R181, R184 ;  /* 0x0c0000b5b6b47389 */ /* 0x00006400000c00b8 */
[----:B01----:R-:W-:Y:S01]  /*14060*/  ENDCOLLECTIVE ;  /* 0x000000000000791b */ /* 0x003fe20003800000 */
.L_x_19283:
[----:B------:R-:W-:Y:S01]  /*14070*/  IMAD.MOV.U32 R181, RZ, RZ, 0x8 ;  /* 0x00000008ffb57424 */ /* 0x000fe200078e00ff */
[----:B------:R-:W-:-:S05]  /*14080*/  MOV R0, R180 ;  /* 0x000000b400007202 */ /* 0x000fca0000000f00 */
[----:B------:R-:W-:-:S04]  /*14090*/  FADD.FTZ R138, R137, R0 ;  /* 0x00000000898a7221 */ /* 0x000fc80000010000 */
[----:B------:R-:W-:-:S07]  /*140a0*/  IMAD.MOV.U32 R182, RZ, RZ, R138 ;  /* 0x000000ffffb67224 */ /* 0x000fce00078e008a */
[----:B------:R-:W-:Y:S05]  /*140b0*/  WARPSYNC.COLLECTIVE R179, `(.L_x_19284) ;  /* 0x00000000b3087348 */ /* 0x000fea0003c00000 */
[----:B------:R0:W1:Y:S02]  /*140c0*/  SHFL.BFLY P6, R180, R182, R181, R184 ;  /* 0x0c0000b5b6b47389 */ /* 0x00006400000c00b8 */
[----:B01----:R-:W-:Y:S01]  /*140d0*/  ENDCOLLECTIVE ;  /* 0x000000000000791b */ /* 0x003fe20003800000 */
.L_x_19284:
[----:B------:R-:W-:Y:S01]  /*140e0*/  IMAD.MOV.U32 R181, RZ, RZ, 0x10 ;  /* 0x00000010ffb57424 */ /* 0x000fe200078e00ff */
[----:B------:R-:W-:-:S05]  /*140f0*/  MOV R139, R180 ;  /* 0x000000b4008b7202 */ /* 0x000fca0000000f00 */
[----:B------:R-:W-:-:S04]  /*14100*/  FADD.FTZ R139, R138, R139 ;  /* 0x0000008b8a8b7221 */ /* 0x000fc80000010000 */
[----:B------:R-:W-:-:S07]  /*14110*/  IMAD.MOV.U32 R182, RZ, RZ, R139 ;  /* 0x000000ffffb67224 */ /* 0x000fce00078e008b */
[----:B------:R-:W-:Y:S05]  /*14120*/  WARPSYNC.COLLECTIVE R179, `(.L_x_19285) ;  /* 0x00000000b3087348 */ /* 0x000fea0003c00000 */
[----:B------:R0:W1:Y:S02]  /*14130*/  SHFL.BFLY P6, R180, R182, R181, R184 ;  /* 0x0c0000b5b6b47389 */ /* 0x00006400000c00b8 */
[----:B01----:R-:W-:Y:S01]  /*14140*/  ENDCOLLECTIVE ;  /* 0x000000000000791b */ /* 0x003fe20003800000 */
.L_x_19285:
[----:B------:R-:W-:Y:S01]  /*14150*/  IMAD.MOV.U32 R181, RZ, RZ, 0x1 ;  /* 0x00000001ffb57424 */ /* 0x000fe200078e00ff */
        /* <DEDUP_REMOVED lines=57> */
.L_x_19286:
[----:B------:R-:W-:Y:S01]  /*144f0*/  IMAD.MOV.U32 R181, RZ, RZ, 0x2 ;  /* 0x00000002ffb57424 */ /* 0x000fe200078e00ff */
[----:B------:R-:W-:-:S05]  /*14500*/  MOV R135, R180 ;  /* 0x000000b400877202 */ /* 0x000fca0000000f00 */
[----:B------:R-:W-:-:S04]  /*14510*/  FADD.FTZ R135, R0, R135 ;  /* 0x0000008700877221 */ /* 0x000fc80000010000 */
[----:B------:R-:W-:-:S07]  /*14520*/  IMAD.MOV.U32 R182, RZ, RZ, R135 ;  /* 0x000000ffffb67224 */ /* 0x000fce00078e0087 */
[----:B------:R-:W-:Y:S05]  /*14530*/  WARPSYNC.COLLECTIVE R179, `(.L_x_19287) ;  /* 0x00000000b3087348 */ /* 0x000fea0003c00000 */
[----:B------:R0:W1:Y:S02]  /*14540*/  SHFL.BFLY P6, R180, R182, R181, R184 ;  /* 0x0c0000b5b6b47389 */ /* 0x00006400000c00b8 */
[----:B01----:R-:W-:Y:S01]  /*14550*/  ENDCOLLECTIVE ;  /* 0x000000000000791b */ /* 0x003fe20003800000 */
.L_x_19287:
[----:B------:R-:W-:Y:S01]  /*14560*/  IMAD.MOV.U32 R181, RZ, RZ, 0x4 ;  /* 0x00000004ffb57424 */ /* 0x000fe200078e00ff */
[----:B------:R-:W-:-:S05]  /*14570*/  MOV R136, R180 ;  /* 0x000000b400887202 */ /* 0x000fca0000000f00 */
[----:B------:R-:W-:-:S04]  /*14580*/  FADD.FTZ R136, R135, R136 ;  /* 0x0000008887887221 */ /* 0x000fc80000010000 */
[----:B------:R-:W-:-:S07]  /*14590*/  IMAD.MOV.U32 R182, RZ, RZ, R136 ;  /* 0x000000ffffb67224 */ /* 0x000fce00078e0088 */
[----:B------:R-:W-:Y:S05]  /*145a0*/  WARPSYNC.COLLECTIVE R179, `(.L_x_19288) ;  /* 0x00000000b3087348 */ /* 0x000fea0003c00000 */
[----:B------:R0:W1:Y:S02]  /*145b0*/  SHFL.BFLY P6, R180, R182, R181, R184 ;  /* 0x0c0000b5b6b47389 */ /* 0x00006400000c00b8 */
[----:B01----:R-:W-:Y:S01]  /*145c0*/  ENDCOLLECTIVE ;  /* 0x000000000000791b */ /* 0x003fe20003800000 */
.L_x_19288:
[----:B------:R-:W-:Y:S01]  /*145d0*/  IMAD.MOV.U32 R181, RZ, RZ, 0x8 ;  /* 0x00000008ffb57424 */ /* 0x000fe200078e00ff */
[----:B------:R-:W-:-:S05]  /*145e0*/  MOV R137, R180 ;  /* 0x000000b400897202 */ /* 0x000fca0000000f00 */
[----:B------:R-:W-:-:S04]  /*145f0*/  FADD.FTZ R137, R136, R137 ;  /* 0x0000008988897221 */ /* 0x000fc80000010000 */
[----:B------:R-:W-:-:S07]  /*14600*/  IMAD.MOV.U32 R182, RZ, RZ, R137 ;  /* 0x000000ffffb67224 */ /* 0x000fce00078e0089 */
[----:B------:R-:W-:Y:S05]  /*14610*/  WARPSYNC.COLLECTIVE R179, `(.L_x_19289) ;  /* 0x00000000b3087348 */ /* 0x000fea0003c00000 */
[----:B------:R0:W1:Y:S02]  /*14620*/  SHFL.BFLY P6, R180, R182, R181, R184 ;  /* 0x0c0000b5b6b47389 */ /* 0x00006400000c00b8 */
[----:B01----:R-:W-:Y:S01]  /*14630*/  ENDCOLLECTIVE ;  /* 0x000000000000791b */ /* 0x003fe20003800000 */
.L_x_19289:
[----:B------:R-:W-:Y:S01]  /*14640*/  IMAD.MOV.U32 R181, RZ, RZ, 0x10 ;  /* 0x00000010ffb57424 */ /* 0x000fe200078e00ff */
[----:B------:R-:W-:-:S05]  /*14650*/  MOV R138, R180 ;  /* 0x000000b4008a7202 */ /* 0x000fca0000000f00 */
[----:B------:R-:W-:-:S04]  /*14660*/  FADD.FTZ R138, R137, R138 ;  /* 0x0000008a898a7221 */ /* 0x000fc80000010000 */
[----:B------:R-:W-:-:S07]  /*14670*/  IMAD.MOV.U32 R182, RZ, RZ, R138 ;  /* 0x000000ffffb67224 */ /* 0x000fce00078e008a */
[----:B------:R-:W-:Y:S05]  /*14680*/  WARPSYNC.COLLECTIVE R179, `(.L_x_19290) ;  /* 0x00000000b3087348 */ /* 0x000fea0003c00000 */
[----:B------:R0:W1:Y:S02]  /*14690*/  SHFL.BFLY P6, R180, R182, R181, R184 ;  /* 0x0c0000b5b6b47389 */ /* 0x00006400000c00b8 */
[----:B01----:R-:W-:Y:S01]  /*146a0*/  ENDCOLLECTIVE ;  /* 0x000000000000791b */ /* 0x003fe20003800000 */
.L_x_19290:
[----:B------:R-:W-:Y:S01]  /*146b0*/  MOV R139, R180 ;  /* 0x000000b4008b7202 */ /* 0x000fe20000000f00 */
[----:B------:R-:W-:Y:S06]  /*146c0*/  BRA `(.L_x_19291) ;  /* 0xffffffe8001c7947 */ /* 0x000fec000383ffff */
.L_x_19292:
        /* <DEDUP_REMOVED lines=11> */
.L_x_20616:


//--------------------- .text._ZN10layer_norm31ln_parallel_residual_fwd_kernelINS_13Kernel_traitsIfffffjLj6144ELj1ELj1ELj8ELj16ENS_18Kernel_traits_baseILj6144EfffffjLj256EEEEELb1ELb0ELb1EEEvNS_9FwdParamsE --------------------------
	.section	.text._ZN10layer_norm31ln_parallel_residual_fwd_kernelINS_13Kernel_traitsIfffffjLj6144ELj1ELj1ELj8ELj16ENS_18Kernel_traits_baseILj6144EfffffjLj256EEEEELb1ELb0ELb1EEEvNS_9FwdParamsE,"ax",@progbits
	.align	128
        .global         _ZN10layer_norm31ln_parallel_residual_fwd_kernelINS_13Kernel_traitsIfffffjLj6144ELj1ELj1ELj8ELj16ENS_18Kernel_traits_baseILj6144EfffffjLj256EEEEELb1ELb0ELb1EEEvNS_9FwdParamsE
        .type           _ZN10layer_norm31ln_parallel_residual_fwd_kernelINS_13Kernel_traitsIfffffjLj6144ELj1ELj1ELj8ELj16ENS_18Kernel_traits_baseILj6144EfffffjLj256EEEEELb1ELb0ELb1EEEvNS_9FwdParamsE,@function
        .size           _ZN10layer_norm31ln_parallel_residual_fwd_kernelINS_13Kernel_traitsIfffffjLj6144ELj1ELj1ELj8ELj16ENS_18Kernel_traits_baseILj6144EfffffjLj256EEEEELb1ELb0ELb1EEEvNS_9FwdParamsE,(.L_x_20617 - _ZN10layer_norm31ln_parallel_residual_fwd_kernelINS_13Kernel_traitsIfffffjLj6144ELj1ELj1ELj8ELj16ENS_18Kernel_traits_baseILj6144EfffffjLj256EEEEELb1ELb0ELb1EEEvNS_9FwdParamsE)
        .other          _ZN10layer_norm31ln_parallel_residual_fwd_kernelINS_13Kernel_traitsIfffffjLj6144ELj1ELj1ELj8ELj16ENS_18Kernel_traits_baseILj6144EfffffjLj256EEEEELb1ELb0ELb1EEEvNS_9FwdParamsE,@"STO_CUDA_ENTRY STV_DEFAULT"
_ZN10layer_norm31ln_parallel_residual_fwd_kernelINS_13Kernel_traitsIfffffjLj6144ELj1ELj1ELj8ELj16ENS_18Kernel_traits_baseILj6144EfffffjLj256EEEEELb1ELb0ELb1EEEvNS_9FwdParamsE:
.text._ZN10layer_norm31ln_parallel_residual_fwd_kernelINS_13Kernel_traitsIfffffjLj6144ELj1ELj1ELj8ELj16ENS_18Kernel_traits_baseILj6144EfffffjLj256EEEEELb1ELb0ELb1EEEvNS_9FwdParamsE:
        /* <DEDUP_REMOVED lines=84> */
[----:B-----5:R-:W-:-:S02]  /*0540*/  IADD3 R161, R3, -0x4498517b, RZ ;  /* 0xbb67ae8503a17810 */ /* 0x020fc40007ffe0ff */
[----:B------:R-:W5:Y:S01]  /*0550*/  LDG.E.128 R24, desc[UR4][R104.64] ;  /* 0x0000000468187981 */ /* 0x000f62000c1e1d00 */
[----:B0-----:R-:W-:-:S03]  /*0560*/  @P2 IADD3 R168, P0, R100, R107, RZ ;  /* 0x0000006b64a82210 */ /* 0x001fc60007f1e0ff */
        /* <DEDUP_REMOVED lines=8> */
[----:B------:R0:W5:Y:S01]  /*05f0*/  LDG.E.128 R4, desc[UR4][R104.64+0x5000] ;  /* 0x0050000468047981 */ /* 0x000162000c1e1d00 */
[----:B------:R-:W-:Y:S01]  /*0600*/  IADD3 R158, R3, 0x76cf5d0a, RZ ;  /* 0x76cf5d0a039e7810 */ /* 0x000fe20007ffe0ff */
[----:B------:R-:W-:Y:S01]  /*0610*/  IMAD.WIDE.U32 R100, R140, -0x2daee0ad, RZ ;  /* 0xd2511f538c647825 */ /* 0x000fe200078e00ff */
[----:B------:R-:W-:Y:S01]  /*0620*/  LOP3.LUT R0, R103, R139, R2, 0x96, !PT ;  /* 0x0000008b67007212 */ /* 0x000fe200078e9602 */
[----:B------:R-:W-:Y:S01]  /*0630*/  ULDC.64 UR6, c[0x0][0x228] ;  /* 0x00008a0000067ab9 */ /* 0x000fe20000000a00 */
[C---:B------:R-:W-:Y:S01]  /*0640*/  IADD3 R155, R2.reuse, 0x78dde6e4, RZ ;  /* 0x78dde6e4029b7810 */ /* 0x040fe20007ffe0ff */
[C---:B------:R-:W-:Y:S01]  /*0650*/  VIADD R160, R2.reuse, 0x9e3779b9 ;  /* 0x9e3779b902a07836 */ /* 0x040fe20000000000 */
[----:B------:R-:W-:Y:S01]  /*0660*/  LOP3.LUT R106, R101, R3, RZ, 0x3c, !PT ;  /* 0x00000003656a7212 */ /* 0x000fe200078e3cff */
        /* <DEDUP_REMOVED lines=23> */
[----:B------:R-:W-:Y:S01]  /*07e0*/  P2R R174, PR, RZ, 0x2 ;  /* 0x00000002ffae7803 */ /* 0x000fe20000000000 */
        /* <DEDUP_REMOVED lines=9> */
[----:B------:R-:W-:Y:S01]  /*0880*/  ULDC.64 UR18, c[0x0][0x2b8] ;  /* 0x0000ae0000127ab9 */ /* 0x000fe20000000a00 */
[----:B------:R-:W-:Y:S01]  /*0890*/  ULDC.64 UR20, c[0x0][0x2c0] ;  /* 0x0000b00000147ab9 */ /* 0x000fe20000000a00 */
[----:B------:R-:W-:Y:S01]  /*08a0*/  ULDC.64 UR22, c[0x0][0x210] ;  /* 0x0000840000167ab9 */ /* 0x000fe20000000a00 */
        /* <DEDUP_REMOVED lines=12> */
[----:B------:R-:W-:Y:S02]  /*0970*/  VIADD R150, R3, 0x646e171e ;  /* 0x646e171e03967836 */ /* 0x000fe40000000000 */
[C---:B------:R-:W-:Y:S02]  /*0980*/  VIADD R148, R2.reuse, 0x5384540f ;  /* 0x5384540f02947836 */ /* 0x040fe40000000000 */
        /* <DEDUP_REMOVED lines=10> */
[----:B------:R-:W-:Y:S01]  /*0a30*/  IMAD R0, R102, -0x2daee0ad, RZ ;  /* 0xd2511f5366007824 */ /* 0x000fe200078e02ff */
[----:B------:R-:W-:Y:S01]  /*0a40*/  LOP3.LUT R104, R101, R104, R146, 0x96, !PT ;  /* 0x0000006865687212 */ /* 0x000fe200078e9692 */
[----:B------:R-:W-:-:S04]  /*0a50*/  IMAD.HI.U32 R143, R106, -0x2daee0ad, RZ ;  /* 0xd2511f536a8f7827 */ /* 0x000fc800078e00ff */
[----:B------:R-:W-:Y:S01]  /*0a60*/  IMAD R101, R100, -0x326172a9, RZ ;  /* 0xcd9e8d5764657824 */ /* 0x000fe200078e02ff */
[----:B------:R-:W-:Y:S01]  /*0a70*/  LOP3.LUT R143, R143, R0, R145, 0x96, !PT ;  /* 0x000000008f8f7212 */ /* 0x000fe200078e9691 */
[----:B------:R-:W-:Y:S01]  /*0a80*/  IMAD.HI.U32 R142, R104, -0x326172a9, RZ ;  /* 0xcd9e8d57688e7827 */ /* 0x000fe200078e00ff */
[----:B------:R-:W-:-:S03]  /*0a90*/  HFMA2.MMA R0, -RZ, RZ, 0, 5.9604644775390625e-08 ;  /* 0x00000001ff007435 */ /* 0x000fc600000001ff */
[----:B------:R-:W-:Y:S02]  /*0aa0*/  VIADD R144, R2, 0x8ff34781 ;  /* 0x8ff3478102907836 */ /* 0x000fe40000000000 */
[----:B------:R-:W-:Y:S02]  /*0ab0*/  IMAD.MOV.U32 R137, RZ, RZ, RZ ;  /* 0x000000ffff897224 */ /* 0x000fe400078e00ff */
[----:B------:R-:W-:Y:S01]  /*0ac0*/  IMAD R138, R106, -0x2daee0ad, RZ ;  /* 0xd2511f536a8a7824 */ /* 0x000fe200078e02ff */
[----:B------:R-:W-:Y:S01]  /*0ad0*/  LOP3.LUT R142, R142, R101, R144, 0x96, !PT ;  /* 0x000000658e8e7212 */ /* 0x000fe200078e9690 */
[----:B------:R-:W-:-:S07]  /*0ae0*/  IMAD R136, R104, -0x326172a9, RZ ;  /* 0xcd9e8d5768887824 */ /* 0x000fce00078e02ff */
.L_x_19684:
        /* <DEDUP_REMOVED lines=11> */
[----:B-----5:R0:W5:Y:S01]  /*0ba0*/  @P1 LDG.E.128 R100, desc[UR4][R114.64] ;  /* 0x0000000472641981 */ /* 0x020162000c1e1d00 */
        /* <DEDUP_REMOVED lines=16> */
.L_x_19294:
[----:B------:R-:W-:-:S07]  /*0cb0*/  MOV R120, R136 ;  /* 0x0000008800787202 */ /* 0x000fce0000000f00 */
.L_x_19295:
[----:B------:R-:W-:Y:S05]  /*0cc0*/  BSYNC B0 ;  /* 0x0000000000007941 */ /* 0x000fea0003800000 */
.L_x_19293:
        /* <DEDUP_REMOVED lines=16> */
.L_x_19299:
[----:B------:R-:W-:Y:S05]  /*0dd0*/  BSYNC B1 ;  /* 0x0000000000017941 */ /* 0x000fea0003800000 */
.L_x_19298:
        /* <DEDUP_REMOVED lines=44> */
.L_x_19297:
[----:B------:R-:W-:Y:S05]  /*10a0*/  BSYNC B0 ;  /* 0x0000000000007941 */ /* 0x000fea0003800000 */
.L_x_19296:
        /* <DEDUP_REMOVED lines=17> */
.L_x_19300:
        /* <DEDUP_REMOVED lines=12> */
.L_x_19303:
[----:B------:R-:W-:-:S07]  /*1280*/  MOV R121, R136 ;  /* 0x0000008800797202 */ /* 0x000fce0000000f00 */
.L_x_19304:
[----:B------:R-:W-:Y:S05]  /*1290*/  BSYNC B0 ;  /* 0x0000000000007941 */ /* 0x000fea0003800000 */
.L_x_19302:
        /* <DEDUP_REMOVED lines=16> */
.L_x_19308:
[----:B------:R-:W-:Y:S05]  /*13a0*/  BSYNC B1 ;  /* 0x0000000000017941 */ /* 0x000fea0003800000 */
.L_x_19307:
        /* <DEDUP_REMOVED lines=44> */
.L_x_19306:
[----:B------:R-:W-:Y:S05]  /*1670*/  BSYNC B0 ;  /* 0x0000000000007941 */ /* 0x000fea0003800000 */
.L_x_19305:
        /* <DEDUP_REMOVED lines=8> */
.L_x_19301:
        /* <DEDUP_REMOVED lines=12> */
.L_x_19310:
[----:B------:R-:W-:-:S07]  /*17c0*/  MOV R121, R136 ;  /* 0x0000008800797202 */ /* 0x000fce0000000f00 */
.L_x_19311:
[----:B------:R-:W-:Y:S05]  /*17d0*/  BSYNC B0 ;  /* 0x0000000000007941 */ /* 0x000fea0003800000 */
.L_x_19309:
        /* <DEDUP_REMOVED lines=16> */
.L_x_19315:
[----:B------:R-:W-:Y:S05]  /*18e0*/  BSYNC B1 ;  /* 0x0000000000017941 */ /* 0x000fea0003800000 */
.L_x_19314:
        /* <DEDUP_REMOVED lines=44> */
.L_x_19313:
[----:B------:R-:W-:Y:S05]  /*1bb0*/  BSYNC B0 ;  /* 0x0000000000007941 */ /* 0x000fea0003800000 */
.L_x_19312:
        /* <DEDUP_REMOVED lines=11> */
.L_x_19316:
        /* <DEDUP_REMOVED lines=12> */
.L_x_19319:
[----:B------:R-:W-:-:S07]  /*1d30*/  IMAD.MOV.U32 R121, RZ, RZ, R136 ;  /* 0x000000ffff797224 */ /* 0x000fce00078e0088 */
.L_x_19320:
[----:B------:R-:W-:Y:S05]  /*1d40*/  BSYNC B0 ;  /* 0x0000000000007941 */ /* 0x000fea0003800000 */
.L_x_19318:
        /* <DEDUP_REMOVED lines=16> */
.L_x_19324:
[----:B------:R-:W-:Y:S05]  /*1e50*/  BSYNC B1 ;  /* 0x0000000000017941 */ /* 0x000fea0003800000 */
.L_x_19323:
        /* <DEDUP_REMOVED lines=44> */
.L_x_19322:
[----:B------:R-:W-:Y:S05]  /*2120*/  BSYNC B0 ;  /* 0x0000000000007941 */ /* 0x000fea0003800000 */
.L_x_19321:
        /* <DEDUP_REMOVED lines=8> */
.L_x_19317:
        /* <DEDUP_REMOVED lines=12> */
.L_x_19326:
[----:B------:R-:W-:-:S07]  /*2270*/  IMAD.MOV.U32 R121, RZ, RZ, R136 ;  /* 0x000000ffff797224 */ /* 0x000fce00078e0088 */
.L_x_19327:
[----:B------:R-:W-:Y:S05]  /*2280*/  BSYNC B0 ;  /* 0x0000000000007941 */ /* 0x000fea0003800000 */
.L_x_19325:
        /* <DEDUP_REMOVED lines=16> */
.L_x_19331:
[----:B------:R-:W-:Y:S05]  /*2390*/  BSYNC B1 ;  /* 0x0000000000017941 */ /* 0x000fea0003800000 */
.L_x_19330:
        /* <DEDUP_REMOVED lines=44> */
.L_x_19329:
[----:B------:R-:W-:Y:S05]  /*2660*/  BSYNC B0 ;  /* 0x0000000000007941 */ /* 0x000fea0003800000 */
.L_x_19328:
        /* <DEDUP_REMOVED lines=11> */
.L_x_19332:
        /* <DEDUP_REMOVED lines=12> */
.L_x_19335:
[----:B------:R-:W-:-:S07]  /*27e0*/  IMAD.MOV.U32 R121, RZ, RZ, R136 ;  /* 0x000000ffff797224 */ /* 0x000fce00078e0088 */
.L_x_19336:
[----:B------:R-:W-:Y:S05]  /*27f0*/  BSYNC B0 ;  /* 0x0000000000007941 */ /* 0x000fea0003800000 */
.L_x_19334:
        /* <DEDUP_REMOVED lines=16> */
.L_x_19340:
[----:B------:R-:W-:Y:S05]  /*2900*/  BSYNC B1 ;  /* 0x0000000000017941 */ /* 0x000fea0003800000 */
.L_x_19339:
        /* <DEDUP_REMOVED lines=44> */
.L_x_19338:
[----:B------:R-:W-:Y:S05]  /*2bd0*/  BSYNC B0 ;  /* 0x0000000000007941 */ /* 0x000fea0003800000 */
.L_x_19337:
        /* <DEDUP_REMOVED lines=8> */
.L_x_19333:
        /* <DEDUP_REMOVED lines=12> */
.L_x_19342:
[----:B------:R-:W-:-:S07]  /*2d20*/  IMAD.MOV.U32 R121, RZ, RZ, R136 ;  /* 0x000000ffff797224 */ /* 0x000fce00078e0088 */
.L_x_19343:
[----:B------:R-:W-:Y:S05]  /*2d30*/  BSYNC B0 ;  /* 0x0000000000007941 */ /* 0x000fea0003800000 */
.L_x_19341:
        /* <DEDUP_REMOVED lines=16> */
.L_x_19347:
[----:B------:R-:W-:Y:S05]  /*2e40*/  BSYNC B1 ;  /* 0x0000000000017941 */ /* 0x000fea0003800000 */
.L_x_19346:
        /* <DEDUP_REMOVED lines=44> */
.L_x_19345:
[----:B------:R-:W-:Y:S05]  /*3110*/  BSYNC B0 ;  /* 0x0000000000007941 */ /* 0x000fea0003800000 */
.L_x_19344:
        /* <DEDUP_REMOVED lines=11> */
.L_x_19348:
        /* <DEDUP_REMOVED lines=12> */
.L_x_19351:
[----:B------:R-:W-:-:S07]  /*3290*/  MOV R121, R136 ;  /* 0x0000008800797202 */ /* 0x000fce0000000f00 */
.L_x_19352:
[----:B------:R-:W-:Y:S05]  /*32a0*/  BSYNC B0 ;  /* 0x0000000000007941 */ /* 0x000fea0003800000 */
.L_x_19350:
        /* <DEDUP_REMOVED lines=18> */
.L_x_19356:
[----:B------:R-:W-:Y:S05]  /*33d0*/  BSYNC B1 ;  /* 0x0000000000017941 */ /* 0x000fea0003800000 */
.L_x_19355:
        /* <DEDUP_REMOVED lines=44> */
.L_x_19354:
[----:B------:R-:W-:Y:S05]  /*36a0*/  BSYNC B0 ;  /* 0x0000000000007941 */ /* 0x000fea0003800000 */
.L_x_19353:
        /* <DEDUP_REMOVED lines=8> */
.L_x_19349:
        /* <DEDUP_REMOVED lines=10> */
[C---:B------:R-:W-:Y:S02]  /*37d0*/  LEA.HI.X R115, R175.reuse, UR11, RZ, 0x4, P3 ;  /* 0x0000000baf737c11 */ /* 0x040fe400098f24ff */
        /* <DEDUP_REMOVED lines=22> */
.L_x_19357:
[----:B------:R1:W5:Y:S04]  /*3940*/  @P0 LDG.E.128 R104, desc[UR4][R116.64] ;  /* 0x0000000474680981 */ /* 0x000368000c1e1d00 */
[----:B------:R1:W5:Y:S04]  /*3950*/  @P1 LDG.E.128 R100, desc[UR4][R118.64] ;  /* 0x0000000476641981 */ /* 0x000368000c1e1d00 */
[----:B0-----:R-:W5:Y:S01]  /*3960*/  LDG.E.128 R112, desc[UR4][R112.64] ;  /* 0x0000000470707981 */ /* 0x001f62000c1e1d00 */
        /* <DEDUP_REMOVED lines=14> */
.L_x_19359:
[----:B------:R-:W-:-:S07]  /*3a50*/  IMAD.MOV.U32 R124, RZ, RZ, R136 ;  /* 0x000000ffff7c7224 */ /* 0x000fce00078e0088 */
.L_x_19360:
[----:B------:R-:W-:Y:S05]  /*3a60*/  BSYNC B0 ;  /* 0x0000000000007941 */ /* 0x000fea0003800000 */
.L_x_19358:
        /* <DEDUP_REMOVED lines=16> */
.L_x_19364:
[----:B------:R-:W-:Y:S05]  /*3b70*/  BSYNC B1 ;  /* 0x0000000000017941 */ /* 0x000fea0003800000 */
.L_x_19363:
        /* <DEDUP_REMOVED lines=44> */
.L_x_19362:
[----:B------:R-:W-:Y:S05]  /*3e40*/  BSYNC B0 ;  /* 0x0000000000007941 */ /* 0x000fea0003800000 */
.L_x_19361:
        /* <DEDUP_REMOVED lines=12> */
.L_x_19365:
        /* <DEDUP_REMOVED lines=12> */
.L_x_19368:
[----:B------:R-:W-:-:S07]  /*3fd0*/  MOV R125, R136 ;  /* 0x00000088007d7202 */ /* 0x000fce0000000f00 */
.L_x_19369:
[----:B------:R-:W-:Y:S05]  /*3fe0*/  BSYNC B0 ;  /* 0x0000000000007941 */ /* 0x000fea0003800000 */
.L_x_19367:
        /* <DEDUP_REMOVED lines=16> */
.L_x_19373:
[----:B------:R-:W-:Y:S05]  /*40f0*/  BSYNC B1 ;  /* 0x0000000000017941 */ /* 0x000fea0003800000 */
.L_x_19372:
        /* <DEDUP_REMOVED lines=44> */
.L_x_19371:
[----:B------:R-:W-:Y:S05]  /*43c0*/  BSYNC B0 ;  /* 0x0000000000007941 */ /* 0x000fea0003800000 */
.L_x_19370:
        /* <DEDUP_REMOVED lines=8> */
.L_x_19366:
        /* <DEDUP_REMOVED lines=12> */
.L_x_19375:
[----:B------:R-:W-:-:S07]  /*4510*/  MOV R125, R136 ;  /* 0x00000088007d7202 */ /* 0x000fce0000000f00 */
.L_x_19376:
[----:B------:R-:W-:Y:S05]  /*4520*/  BSYNC B0 ;  /* 0x0000000000007941 */ /* 0x000fea0003800000 */
.L_x_19374:
        /* <DEDUP_REMOVED lines=16> */
.L_x_19380:
[----:B------:R-:W-:Y:S05]  /*4630*/  BSYNC B1 ;  /* 0x0000000000017941 */ /* 0x000fea0003800000 */
.L_x_19379:
        /* <DEDUP_REMOVED lines=44> */
.L_x_19378:
[----:B------:R-:W-:Y:S05]  /*4900*/  BSYNC B0 ;  /* 0x0000000000007941 */ /* 0x000fea0003800000 */
.L_x_19377:
        /* <DEDUP_REMOVED lines=11> */
.L_x_19381:
        /* <DEDUP_REMOVED lines=12> */
.L_x_19384:
[----:B------:R-:W-:-:S07]  /*4a80*/  IMAD.MOV.U32 R125, RZ, RZ, R136 ;  /* 0x000000ffff7d7224 */ /* 0x000fce00078e0088 */
.L_x_19385:
[----:B------:R-:W-:Y:S05]  /*4a90*/  BSYNC B0 ;  /* 0x0000000000007941 */ /* 0x000fea0003800000 */
.L_x_19383:
        /* <DEDUP_REMOVED lines=16> */
.L_x_19389:
[----:B------:R-:W-:Y:S05]  /*4ba0*/  BSYNC B1 ;  /* 0x0000000000017941 */ /* 0x000fea0003800000 */
.L_x_19388:
        /* <DEDUP_REMOVED lines=44> */
.L_x_19387:
[----:B------:R-:W-:Y:S05]  /*4e70*/  BSYNC B0 ;  /* 0x0000000000007941 */ /* 0x000fea0003800000 */
.L_x_19386:
        /* <DEDUP_REMOVED lines=8> */
.L_x_19382:
        /* <DEDUP_REMOVED lines=12> */
.L_x_19391:
[----:B------:R-:W-:-:S07]  /*4fc0*/  IMAD.MOV.U32 R125, RZ, RZ, R136 ;  /* 0x000000ffff7d7224 */ /* 0x000fce00078e0088 */
.L_x_19392:
[----:B------:R-:W-:Y:S05]  /*4fd0*/  BSYNC B0 ;  /* 0x0000000000007941 */ /* 0x000fea0003800000 */
.L_x_19390:
        /* <DEDUP_REMOVED lines=16> */
.L_x_19396:
[----:B------:R-:W-:Y:S05]  /*50e0*/  BSYNC B1 ;  /* 0x0000000000017941 */ /* 0x000fea0003800000 */
.L_x_19395:
        /* <DEDUP_REMOVED lines=44> */
.L_x_19394:
[----:B------:R-:W-:Y:S05]  /*53b0*/  BSYNC B0 ;  /* 0x0000000000007941 */ /* 0x000fea0003800000 */
.L_x_19393:
        /* <DEDUP_REMOVED lines=11> */
.L_x_19397:
        /* <DEDUP_REMOVED lines=12> */
.L_x_19400:
[----:B------:R-:W-:-:S07]  /*5530*/  IMAD.MOV.U32 R125, RZ, RZ, R136 ;  /* 0x000000ffff7d7224 */ /* 0x000fce00078e0088 */
.L_x_19401:
[----:B------:R-:W-:Y:S05]  /*5540*/  BSYNC B0 ;  /* 0x0000000000007941 */ /* 0x000fea0003800000 */
.L_x_19399:
        /* <DEDUP_REMOVED lines=16> */
.L_x_19405:
[----:B------:R-:W-:Y:S05]  /*5650*/  BSYNC B1 ;  /* 0x0000000000017941 */ /* 0x000fea0003800000 */
.L_x_19404:
        /* <DEDUP_REMOVED lines=44> */
.L_x_19403:
[----:B------:R-:W-:Y:S05]  /*5920*/  BSYNC B0 ;  /* 0x0000000000007941 */ /* 0x000fea0003800000 */
.L_x_19402:
        /* <DEDUP_REMOVED lines=8> */
.L_x_19398:
        /* <DEDUP_REMOVED lines=12> */
.L_x_19407:
[----:B------:R-:W-:-:S07]  /*5a70*/  IMAD.MOV.U32 R125, RZ, RZ, R136 ;  /* 0x000000ffff7d7224 */ /* 0x000fce00078e0088 */
.L_x_19408:
[----:B------:R-:W-:Y:S05]  /*5a80*/  BSYNC B0 ;  /* 0x0000000000007941 */ /* 0x000fea0003800000 */
.L_x_19406:
        /* <DEDUP_REMOVED lines=16> */
.L_x_19412:
[----:B------:R-:W-:Y:S05]  /*5b90*/  BSYNC B1 ;  /* 0x0000000000017941 */ /* 0x000fea0003800000 */
.L_x_19411:
        /* <DEDUP_REMOVED lines=44> */
.L_x_19410:
[----:B------:R-:W-:Y:S05]  /*5e60*/  BSYNC B0 ;  /* 0x0000000000007941 */ /* 0x000fea0003800000 */
.L_x_19409:
        /* <DEDUP_REMOVED lines=11> */
.L_x_19413:
        /* <DEDUP_REMOVED lines=12> */
.L_x_19416:
[----:B------:R-:W-:-:S07]  /*5fe0*/  IMAD.MOV.U32 R125, RZ, RZ, R136 ;  /* 0x000000ffff7d7224 */ /* 0x000fce00078e0088 */
.L_x_19417:
[----:B------:R-:W-:Y:S05]  /*5ff0*/  BSYNC B0 ;  /* 0x0000000000007941 */ /* 0x000fea0003800000 */
.L_x_19415:
        /* <DEDUP_REMOVED lines=18> */
.L_x_19421:
[----:B------:R-:W-:Y:S05]  /*6120*/  BSYNC B1 ;  /* 0x0000000000017941 */ /* 0x000fea0003800000 */
.L_x_19420:
        /* <DEDUP_REMOVED lines=44> */
.L_x_19419:
[----:B------:R-:W-:Y:S05]  /*63f0*/  BSYNC B0 ;  /* 0x0000000000007941 */ /* 0x000fea0003800000 */
.L_x_19418:
        /* <DEDUP_REMOVED lines=8> */
.L_x_19414:
[----:B------:R-:W0:Y:S01]  /*6480*/  LDC.64 R134, c[0x0][0x238] ;  /* 0x00008e00ff867b82 */ /* 0x000e220000000a00 */
[----:B------:R-:W-:Y:S02]  /*6490*/  ISETP.NE.AND P6, PT, R124, RZ, PT ;  /* 0x000000ff7c00720c */ /* 0x000fe40003fc5270 */
[----:B------:R-:W-:Y:S02]  /*64a0*/  SEL R116, RZ, 0x1000000, P5 ;  /* 0x01000000ff747807 */ /* 0x000fe40002800000 */
[----:B------:R-:W-:Y:S02]  /*64b0*/  SEL R117, RZ, 0x10000, P4 ;  /* 0x00010000ff757807 */ /* 0x000fe40002000000 */
[----:B------:R-:W-:Y:S01]  /*64c0*/  SEL R118, RZ, 0x100, P3 ;  /* 0x00000100ff767807 */ /* 0x000fe20001800000 */
[----:B------:R-:W1:Y:S01]  /*64d0*/  LDC.64 R170, c[0x0][0x240] ;  /* 0x00009000ffaa7b82 */ /* 0x000e620000000a00 */
[----:B------:R-:W-:Y:S02]  /*64e0*/  SEL R119, RZ, 0x1, P6 ;  /* 0x00000001ff777807 */ /* 0x000fe40003000000 */
[----:B------:R-:W-:-:S02]  /*64f0*/  IADD3 R118, R118, R116, R117 ;  /* 0x0000007476767210 */ /* 0x000fc40007ffe075 */
        /* <DEDUP_REMOVED lines=23> */
.L_x_19422:
        /* <DEDUP_REMOVED lines=15> */
.L_x_19424:
[----:B------:R-:W-:-:S07]  /*6760*/  MOV R130, R136 ;  /* 0x0000008800827202 */ /* 0x000fce0000000f00 */
.L_x_19425:
[----:B------:R-:W-:Y:S05]  /*6770*/  BSYNC B0 ;  /* 0x0000000000007941 */ /* 0x000fea0003800000 */
.L_x_19423:
        /* <DEDUP_REMOVED lines=16> */
.L_x_19429:
[----:B------:R-:W-:Y:S05]  /*6880*/  BSYNC B1 ;  /* 0x0000000000017941 */ /* 0x000fea0003800000 */
.L_x_19428:
        /* <DEDUP_REMOVED lines=44> */
.L_x_19427:
[----:B------:R-:W-:Y:S05]  /*6b50*/  BSYNC B0 ;  /* 0x0000000000007941 */ /* 0x000fea0003800000 */
.L_x_19426:
        /* <DEDUP_REMOVED lines=12> */
.L_x_19430:
        /* <DEDUP_REMOVED lines=12> */
.L_x_19433:
[----:B------:R-:W-:-:S07]  /*6ce0*/  IMAD.MOV.U32 R131, RZ, RZ, R136 ;  /* 0x000000ffff837224 */ /* 0x000fce00078e0088 */
.L_x_19434:
[----:B------:R-:W-:Y:S05]  /*6cf0*/  BSYNC B0 ;  /* 0x0000000000007941 */ /* 0x000fea0003800000 */
.L_x_19432:
        /* <DEDUP_REMOVED lines=16> */
.L_x_19438:
[----:B------:R-:W-:Y:S05]  /*6e00*/  BSYNC B1 ;  /* 0x0000000000017941 */ /* 0x000fea0003800000 */
.L_x_19437:
        /* <DEDUP_REMOVED lines=44> */
.L_x_19436:
[----:B------:R-:W-:Y:S05]  /*70d0*/  BSYNC B0 ;  /* 0x0000000000007941 */ /* 0x000fea0003800000 */
.L_x_19435:
        /* <DEDUP_REMOVED lines=8> */
.L_x_19431:
        /* <DEDUP_REMOVED lines=12> */
.L_x_19440:
[----:B------:R-:W-:-:S07]  /*7220*/  MOV R131, R136 ;  /* 0x0000008800837202 */ /* 0x000fce0000000f00 */
.L_x_19441:
[----:B------:R-:W-:Y:S05]  /*7230*/  BSYNC B0 ;  /* 0x0000000000007941 */ /* 0x000fea0003800000 */
.L_x_19439:
        /* <DEDUP_REMOVED lines=16> */
.L_x_19445:
[----:B------:R-:W-:Y:S05]  /*7340*/  BSYNC B1 ;  /* 0x0000000000017941 */ /* 0x000fea0003800000 */
.L_x_19444:
        /* <DEDUP_REMOVED lines=44> */
.L_x_19443:
[----:B------:R-:W-:Y:S05]  /*7610*/  BSYNC B0 ;  /* 0x0000000000007941 */ /* 0x000fea0003800000 */
.L_x_19442:
        /* <DEDUP_REMOVED lines=11> */
.L_x_19446:
        /* <DEDUP_REMOVED lines=12> */
.L_x_19449:
[----:B------:R-:W-:-:S07]  /*7790*/  IMAD.MOV.U32 R131, RZ, RZ, R136 ;  /* 0x000000ffff837224 */ /* 0x000fce00078e0088 */
.L_x_19450:
[----:B------:R-:W-:Y:S05]  /*77a0*/  BSYNC B0 ;  /* 0x0000000000007941 */ /* 0x000fea0003800000 */
.L_x_19448:
        /* <DEDUP_REMOVED lines=16> */
.L_x_19454:
[----:B------:R-:W-:Y:S05]  /*78b0*/  BSYNC B1 ;  /* 0x0000000000017941 */ /* 0x000fea0003800000 */
.L_x_19453:
        /* <DEDUP_REMOVED lines=44> */
.L_x_19452:
[----:B------:R-:W-:Y:S05]  /*7b80*/  BSYNC B0 ;  /* 0x0000000000007941 */ /* 0x000fea0003800000 */
.L_x_19451:
        /* <DEDUP_REMOVED lines=8> */
.L_x_19447:
        /* <DEDUP_REMOVED lines=12> */
.L_x_19456:
[----:B------:R-:W-:-:S07]  /*7cd0*/  MOV R131, R136 ;  /* 0x0000008800837202 */ /* 0x000fce0000000f00 */
.L_x_19457:
[----:B------:R-:W-:Y:S05]  /*7ce0*/  BSYNC B0 ;  /* 0x0000000000007941 */ /* 0x000fea0003800000 */
.L_x_19455:
        /* <DEDUP_REMOVED lines=16> */
.L_x_19461:
[----:B------:R-:W-:Y:S05]  /*7df0*/  BSYNC B1 ;  /* 0x0000000000017941 */ /* 0x000fea0003800000 */
.L_x_19460:
        /* <DEDUP_REMOVED lines=44> */
.L_x_19459:
[----:B------:R-:W-:Y:S05]  /*80c0*/  BSYNC B0 ;  /* 0x0000000000007941 */ /* 0x000fea0003800000 */
.L_x_19458:
        /* <DEDUP_REMOVED lines=11> */
.L_x_19462:
        /* <DEDUP_REMOVED lines=12> */
.L_x_19465:
[----:B------:R-:W-:-:S07]  /*8240*/  IMAD.MOV.U32 R131, RZ, RZ, R136 ;  /* 0x000000ffff837224 */ /* 0x000fce00078e0088 */
.L_x_19466:
[----:B------:R-:W-:Y:S05]  /*8250*/  BSYNC B0 ;  /* 0x0000000000007941 */ /* 0x000fea0003800000 */
.L_x_19464:
        /* <DEDUP_REMOVED lines=16> */
.L_x_19470:
[----:B------:R-:W-:Y:S05]  /*8360*/  BSYNC B1 ;  /* 0x0000000000017941 */ /* 0x000fea0003800000 */
.L_x_19469:
        /* <DEDUP_REMOVED lines=44> */
.L_x_19468:
[----:B------:R-:W-:Y:S05]  /*8630*/  BSYNC B0 ;  /* 0x0000000000007941 */ /* 0x000fea0003800000 */
.L_x_19467:
        /* <DEDUP_REMOVED lines=8> */
.L_x_19463:
        /* <DEDUP_REMOVED lines=12> */
.L_x_19472:
[----:B------:R-:W-:-:S07]  /*8780*/  MOV R131, R136 ;  /* 0x0000008800837202 */ /* 0x000fce0000000f00 */
.L_x_19473:
[----:B------:R-:W-:Y:S05]  /*8790*/  BSYNC B0 ;  /* 0x0000000000007941 */ /* 0x000fea0003800000 */
.L_x_19471:
        /* <DEDUP_REMOVED lines=16> */
.L_x_19477:
[----:B------:R-:W-:Y:S05]  /*88a0*/  BSYNC B1 ;  /* 0x0000000000017941 */ /* 0x000fea0003800000 */
.L_x_19476:
        /* <DEDUP_REMOVED lines=44> */
.L_x_19475:
[----:B------:R-:W-:Y:S05]  /*8b70*/  BSYNC B0 ;  /* 0x0000000000007941 */ /* 0x000fea0003800000 */
.L_x_19474:
        /* <DEDUP_REMOVED lines=11> */
.L_x_19478:
        /* <DEDUP_REMOVED lines=12> */
.L_x_19481:
[----:B------:R-:W-:-:S07]  /*8cf0*/  IMAD.MOV.U32 R131, RZ, RZ, R136 ;  /* 0x000000ffff837224 */ /* 0x000fce00078e0088 */
.L_x_19482:
[----:B------:R-:W-:Y:S05]  /*8d00*/  BSYNC B0 ;  /* 0x0000000000007941 */ /* 0x000fea0003800000 */
.L_x_19480:
        /* <DEDUP_REMOVED lines=18> */
.L_x_19486:
[----:B------:R-:W-:Y:S05]  /*8e30*/  BSYNC B1 ;  /* 0x0000000000017941 */ /* 0x000fea0003800000 */
.L_x_19485:
        /* <DEDUP_REMOVED lines=44> */
.L_x_19484:
[----:B------:R-:W-:Y:S05]  /*9100*/  BSYNC B0 ;  /* 0x0000000000007941 */ /* 0x000fea0003800000 */
.L_x_19483:
        /* <DEDUP_REMOVED lines=8> */
.L_x_19479:
[----:B------:R-:W-:Y:S01]  /*9190*/  ISETP.NE.AND P6, PT, R130, RZ, PT ;  /* 0x000000ff8200720c */ /* 0x000fe20003fc5270 */
[----:B------:R-:W0:Y:S01]  /*91a0*/  @P0 LDC.64 R126, c[0x0][0x228] ;  /* 0x00008a00ff7e0b82 */ /* 0x000e220000000a00 */
[----:B------:R-:W-:Y:S02]  /*91b0*/  SEL R120, RZ, 0x1000000, P5 ;  /* 0x01000000ff787807 */ /* 0x000fe40002800000 */
[----:B------:R-:W-:Y:S02]  /*91c0*/  SEL R121, RZ, 0x10000, P4 ;  /* 0x00010000ff797807 */ /* 0x000fe40002000000 */
[----:B------:R-:W-:Y:S02]  /*91d0*/  SEL R122, RZ, 0x100, P3 ;  /* 0x00000100ff7a7807 */ /* 0x000fe40001800000 */
[----:B------:R-:W-:Y:S01]  /*91e0*/  SEL R123, RZ, 0x1, P6 ;  /* 0x00000001ff7b7807 */ /* 0x000fe20003000000 */
[----:B------:R-:W1:Y:S01]  /*91f0*/  @P1 LDC.64 R130, c[0x0][0x230] ;  /* 0x00008c00ff821b82 */ /* 0x000e620000000a00 */
[----:B------:R-:W-:Y:S01]  /*9200*/  IADD3 R122, R122, R120, R121 ;  /* 0x000000787a7a7210 */ /* 0x000fe20007ffe079 */
[----:B------:R-:W-:Y:S01]  /*9210*/  IMAD.WIDE.U32 R120, R133, 0x10, R134 ;  /* 0x0000001085787825 */ /* 0x000fe200078e0086 */
[----:B------:R-:W-:-:S03]  /*9220*/  IADD3 R173, R175, 0x300, RZ ;  /* 0x00000300afad7810 */ /* 0x000fc60007ffe0ff */
[----:B------:R-:W-:Y:S01]  /*9230*/  IMAD.IADD R169, R122, 0x1, R123 ;  /* 0x000000017aa97824 */ /* 0x000fe200078e027b */
[----:B------:R2:W-:Y:S01]  /*9240*/  STG.E.128 desc[UR4][R120.64], R116 ;  /* 0x0000007478007986 */ /* 0x0005e2000c101d04 */
[----:B------:R-:W-:-:S04]  /*9250*/  IMAD.WIDE.U32 R122, R133, 0x4, R170 ;  /* 0x00000004857a7825 */ /* 0x000fc800078e00aa */
[C---:B------:R-:W-:Y:S01]  /*9260*/  IMAD.WIDE.U32 R124, R173.reuse, 0x10, R128 ;  /* 0x00000010ad7c7825 */ /* 0x040fe200078e0080 */
[----:B------:R2:W-:Y:S03]  /*9270*/  STG.E desc[UR4][R122.64], R169 ;  /* 0x000000a97a007986 */ /* 0x0005e6000c101904 */
[----:B0-----:R-:W-:-:S04]  /*9280*/  @P0 IMAD.WIDE.U32 R126, R173, 0x10, R126 ;  /* 0x00000010ad7e0825 */ /* 0x001fc800078e007e */
[----:B-1----:R-:W-:Y:S01]  /*9290*/  @P1 IMAD.WIDE.U32 R130, R173, 0x10, R130 ;  /* 0x00000010ad821825 */ /* 0x002fe200078e0082 */
[----:B--2---:R-:W-:Y:S06]  /*92a0*/  @!P0 BRA `(.L_x_19487) ;  /* 0x00000000002c8947 */ /* 0x004fec0003800000 */
        /* <DEDUP_REMOVED lines=11> */
.L_x_19487:
        /* <DEDUP_REMOVED lines=15> */
.L_x_19489:
[----:B------:R-:W-:-:S07]  /*9450*/  MOV R177, R136 ;  /* 0x0000008800b17202 */ /* 0x000fce0000000f00 */
.L_x_19490:
[----:B------:R-:W-:Y:S05]  /*9460*/  BSYNC B0 ;  /* 0x0000000000007941 */ /* 0x000fea0003800000 */
.L_x_19488:
        /* <DEDUP_REMOVED lines=16> */
.L_x_19494:
[----:B------:R-:W-:Y:S05]  /*9570*/  BSYNC B1 ;  /* 0x0000000000017941 */ /* 0x000fea0003800000 */
.L_x_19493:
        /* <DEDUP_REMOVED lines=44> */
.L_x_19492:
[----:B------:R-:W-:Y:S05]  /*9840*/  BSYNC B0 ;  /* 0x0000000000007941 */ /* 0x000fea0003800000 */
.L_x_19491:
        /* <DEDUP_REMOVED lines=12> */
.L_x_19495:
        /* <DEDUP_REMOVED lines=12> */
.L_x_19498:
[----:B------:R-:W-:-:S07]  /*99d0*/  IMAD.MOV.U32 R163, RZ, RZ, R136 ;  /* 0x000000ffffa37224 */ /* 0x000fce00078e0088 */
.L_x_19499:
[----:B------:R-:W-:Y:S05]  /*99e0*/  BSYNC B0 ;  /* 0x0000000000007941 */ /* 0x000fea0003800000 */
.L_x_19497:
        /* <DEDUP_REMOVED lines=16> */
.L_x_19503:
[----:B------:R-:W-:Y:S05]  /*9af0*/  BSYNC B1 ;  /* 0x0000000000017941 */ /* 0x000fea0003800000 */
.L_x_19502:
        /* <DEDUP_REMOVED lines=44> */
.L_x_19501:
[----:B------:R-:W-:Y:S05]  /*9dc0*/  BSYNC B0 ;  /* 0x0000000000007941 */ /* 0x000fea0003800000 */
.L_x_19500:
        /* <DEDUP_REMOVED lines=8> */
.L_x_19496:
        /* <DEDUP_REMOVED lines=12> */
.L_x_19505:
[----:B------:R-:W-:-:S07]  /*9f10*/  MOV R169, R136 ;  /* 0x0000008800a97202 */ /* 0x000fce0000000f00 */
.L_x_19506:
[----:B------:R-:W-:Y:S05]  /*9f20*/  BSYNC B0 ;  /* 0x0000000000007941 */ /* 0x000fea0003800000 */
.L_x_19504:
        /* <DEDUP_REMOVED lines=16> */
.L_x_19510:
[----:B------:R-:W-:Y:S05]  /*a030*/  BSYNC B1 ;  /* 0x0000000000017941 */ /* 0x000fea0003800000 */
.L_x_19509:
        /* <DEDUP_REMOVED lines=44> */
.L_x_19508:
[----:B------:R-:W-:Y:S05]  /*a300*/  BSYNC B0 ;  /* 0x0000000000007941 */ /* 0x000fea0003800000 */
.L_x_19507:
        /* <DEDUP_REMOVED lines=11> */
.L_x_19511:
        /* <DEDUP_REMOVED lines=12> */
.L_x_19514:
[----:B------:R-:W-:-:S07]  /*a480*/  IMAD.MOV.U32 R164, RZ, RZ, R136 ;  /* 0x000000ffffa47224 */ /* 0x000fce00078e0088 */
.L_x_19515:
[----:B------:R-:W-:Y:S05]  /*a490*/  BSYNC B0 ;  /* 0x0000000000007941 */ /* 0x000fea0003800000 */
.L_x_19513:
        /* <DEDUP_REMOVED lines=16> */
.L_x_19519:
[----:B------:R-:W-:Y:S05]  /*a5a0*/  BSYNC B1 ;  /* 0x0000000000017941 */ /* 0x000fea0003800000 */
.L_x_19518:
        /* <DEDUP_REMOVED lines=44> */
.L_x_19517:
[----:B------:R-:W-:Y:S05]  /*a870*/  BSYNC B0 ;  /* 0x0000000000007941 */ /* 0x000fea0003800000 */
.L_x_19516:
        /* <DEDUP_REMOVED lines=8> */
.L_x_19512:
        /* <DEDUP_REMOVED lines=12> */
.L_x_19521:
[----:B------:R-:W-:-:S07]  /*a9c0*/  MOV R169, R136 ;  /* 0x0000008800a97202 */ /* 0x000fce0000000f00 */
.L_x_19522:
[----:B------:R-:W-:Y:S05]  /*a9d0*/  BSYNC B0 ;  /* 0x0000000000007941 */ /* 0x000fea0003800000 */
.L_x_19520:
        /* <DEDUP_REMOVED lines=16> */
.L_x_19526:
[----:B------:R-:W-:Y:S05]  /*aae0*/  BSYNC B1 ;  /* 0x0000000000017941 */ /* 0x000fea0003800000 */
.L_x_19525:
        /* <DEDUP_REMOVED lines=44> */
.L_x_19524:
[----:B------:R-:W-:Y:S05]  /*adb0*/  BSYNC B0 ;  /* 0x0000000000007941 */ /* 0x000fea0003800000 */
.L_x_19523:
        /* <DEDUP_REMOVED lines=11> */
.L_x_19527:
        /* <DEDUP_REMOVED lines=12> */
.L_x_19530:
[----:B------:R-:W-:-:S07]  /*af30*/  IMAD.MOV.U32 R165, RZ, RZ, R136 ;  /* 0x000000ffffa57224 */ /* 0x000fce00078e0088 */
.L_x_19531:
[----:B------:R-:W-:Y:S05]  /*af40*/  BSYNC B0 ;  /* 0x0000000000007941 */ /* 0x000fea0003800000 */
.L_x_19529:
        /* <DEDUP_REMOVED lines=16> */
.L_x_19535:
[----:B------:R-:W-:Y:S05]  /*b050*/  BSYNC B1 ;  /* 0x0000000000017941 */ /* 0x000fea0003800000 */
.L_x_19534:
        /* <DEDUP_REMOVED lines=44> */
.L_x_19533:
[----:B------:R-:W-:Y:S05]  /*b320*/  BSYNC B0 ;  /* 0x0000000000007941 */ /* 0x000fea0003800000 */
.L_x_19532:
        /* <DEDUP_REMOVED lines=8> */
.L_x_19528:
        /* <DEDUP_REMOVED lines=12> */
.L_x_19537:
[----:B------:R-:W-:-:S07]  /*b470*/  MOV R169, R136 ;  /* 0x0000008800a97202 */ /* 0x000fce0000000f00 */
.L_x_19538:
[----:B------:R-:W-:Y:S05]  /*b480*/  BSYNC B0 ;  /* 0x0000000000007941 */ /* 0x000fea0003800000 */
.L_x_19536:
        /* <DEDUP_REMOVED lines=16> */
.L_x_19542:
[----:B------:R-:W-:Y:S05]  /*b590*/  BSYNC B1 ;  /* 0x0000000000017941 */ /* 0x000fea0003800000 */
.L_x_19541:
        /* <DEDUP_REMOVED lines=44> */
.L_x_19540:
[----:B------:R-:W-:Y:S05]  /*b860*/  BSYNC B0 ;  /* 0x0000000000007941 */ /* 0x000fea0003800000 */
.L_x_19539:
        /* <DEDUP_REMOVED lines=11> */
.L_x_19543:
        /* <DEDUP_REMOVED lines=12> */
.L_x_19546:
[----:B------:R-:W-:-:S07]  /*b9e0*/  IMAD.MOV.U32 R166, RZ, RZ, R136 ;  /* 0x000000ffffa67224 */ /* 0x000fce00078e0088 */
.L_x_19547:
[----:B------:R-:W-:Y:S05]  /*b9f0*/  BSYNC B0 ;  /* 0x0000000000007941 */ /* 0x000fea0003800000 */
.L_x_19545:
        /* <DEDUP_REMOVED lines=18> */
.L_x_19551:
[----:B------:R-:W-:Y:S05]  /*bb20*/  BSYNC B1 ;  /* 0x0000000000017941 */ /* 0x000fea0003800000 */
.L_x_19550:
        /* <DEDUP_REMOVED lines=44> */
.L_x_19549:
[----:B------:R-:W-:Y:S05]  /*bdf0*/  BSYNC B0 ;  /* 0x0000000000007941 */ /* 0x000fea0003800000 */
.L_x_19548:
        /* <DEDUP_REMOVED lines=8> */
.L_x_19544:
        /* <DEDUP_REMOVED lines=29> */
.L_x_19552:
        /* <DEDUP_REMOVED lines=15> */
.L_x_19554:
[----:B------:R-:W-:-:S07]  /*c140*/  MOV R184, R136 ;  /* 0x0000008800b87202 */ /* 0x000fce0000000f00 */
.L_x_19555:
[----:B------:R-:W-:Y:S05]  /*c150*/  BSYNC B0 ;  /* 0x0000000000007941 */ /* 0x000fea0003800000 */
.L_x_19553:
        /* <DEDUP_REMOVED lines=16> */
.L_x_19559:
[----:B------:R-:W-:Y:S05]  /*c260*/  BSYNC B1 ;  /* 0x0000000000017941 */ /* 0x000fea0003800000 */
.L_x_19558:
        /* <DEDUP_REMOVED lines=40> */
[----:B------:R-:W-:Y:S01]  /*c4f0*/  HFMA2.MMA R183, -RZ, RZ, 0, 0 ;  /* 0x00000000ffb77435 */ /* 0x000fe200000001ff */
[----:B------:R-:W-:Y:S01]  /*c500*/  MOV R136, R182 ;  /* 0x000000b600887202 */ /* 0x000fe20000000f00 */
[----:B------:R-:W-:Y:S01]  /*c510*/  IMAD.MOV.U32 R138, RZ, RZ, R130 ;  /* 0x000000ffff8a7224 */ /* 0x000fe200078e0082 */
[----:B------:R-:W-:-:S08]  /*c520*/  LOP3.LUT R143, R131, R168, R145, 0x96, !PT ;  /* 0x000000a8838f7212 */ /* 0x000fd000078e9691 */
.L_x_19557:
[----:B------:R-:W-:Y:S05]  /*c530*/  BSYNC B0 ;  /* 0x0000000000007941 */ /* 0x000fea0003800000 */
.L_x_19556:
        /* <DEDUP_REMOVED lines=12> */
.L_x_19560:
        /* <DEDUP_REMOVED lines=12> */
.L_x_19563:
[----:B------:R-:W-:-:S07]  /*c6c0*/  IMAD.MOV.U32 R163, RZ, RZ, R136 ;  /* 0x000000ffffa37224 */ /* 0x000fce00078e0088 */
.L_x_19564:
[----:B------:R-:W-:Y:S05]  /*c6d0*/  BSYNC B0 ;  /* 0x0000000000007941 */ /* 0x000fea0003800000 */
.L_x_19562:
        /* <DEDUP_REMOVED lines=16> */
.L_x_19568:
[----:B------:R-:W-:Y:S05]  /*c7e0*/  BSYNC B1 ;  /* 0x0000000000017941 */ /* 0x000fea0003800000 */
.L_x_19567:
        /* <DEDUP_REMOVED lines=44> */
.L_x_19566:
[----:B------:R-:W-:Y:S05]  /*cab0*/  BSYNC B0 ;  /* 0x0000000000007941 */ /* 0x000fea0003800000 */
.L_x_19565:
        /* <DEDUP_REMOVED lines=8> */
.L_x_19561:
        /* <DEDUP_REMOVED lines=12> */
.L_x_19570:
[----:B------:R-:W-:-:S07]  /*cc00*/  MOV R185, R136 ;  /* 0x0000008800b97202 */ /* 0x000fce0000000f00 */
.L_x_19571:
[----:B------:R-:W-:Y:S05]  /*cc10*/  BSYNC B0 ;  /* 0x0000000000007941 */ /* 0x000fea0003800000 */
.L_x_19569:
        /* <DEDUP_REMOVED lines=16> */
.L_x_19575:
[----:B------:R-:W-:Y:S05]  /*cd20*/  BSYNC B1 ;  /* 0x0000000000017941 */ /* 0x000fea0003800000 */
.L_x_19574:
        /* <DEDUP_REMOVED lines=44> */
.L_x_19573:
[----:B------:R-:W-:Y:S05]  /*cff0*/  BSYNC B0 ;  /* 0x0000000000007941 */ /* 0x000fea0003800000 */
.L_x_19572:
        /* <DEDUP_REMOVED lines=11> */
.L_x_19576:
        /* <DEDUP_REMOVED lines=12> */
.L_x_19579:
[----:B------:R-:W-:-:S07]  /*d170*/  IMAD.MOV.U32 R164, RZ, RZ, R136 ;  /* 0x000000ffffa47224 */ /* 0x000fce00078e0088 */
.L_x_19580:
[----:B------:R-:W-:Y:S05]  /*d180*/  BSYNC B0 ;  /* 0x0000000000007941 */ /* 0x000fea0003800000 */
.L_x_19578:
        /* <DEDUP_REMOVED lines=16> */
.L_x_19584:
[----:B------:R-:W-:Y:S05]  /*d290*/  BSYNC B1 ;  /* 0x0000000000017941 */ /* 0x000fea0003800000 */
.L_x_19583:
        /* <DEDUP_REMOVED lines=44> */
.L_x_19582:
[----:B------:R-:W-:Y:S05]  /*d560*/  BSYNC B0 ;  /* 0x0000000000007941 */ /* 0x000fea0003800000 */
.L_x_19581:
        /* <DEDUP_REMOVED lines=8> */
.L_x_19577:
        /* <DEDUP_REMOVED lines=12> */
.L_x_19586:
[----:B------:R-:W-:-:S07]  /*d6b0*/  MOV R185, R136 ;  /* 0x0000008800b97202 */ /* 0x000fce0000000f00 */
.L_x_19587:
[----:B------:R-:W-:Y:S05]  /*d6c0*/  BSYNC B0 ;  /* 0x0000000000007941 */ /* 0x000fea0003800000 */
.L_x_19585:
        /* <DEDUP_REMOVED lines=16> */
.L_x_19591:
[----:B------:R-:W-:Y:S05]  /*d7d0*/  BSYNC B1 ;  /* 0x0000000000017941 */ /* 0x000fea0003800000 */
.L_x_19590:
        /* <DEDUP_REMOVED lines=44> */
.L_x_19589:
[----:B------:R-:W-:Y:S05]  /*daa0*/  BSYNC B0 ;  /* 0x0000000000007941 */ /* 0x000fea0003800000 */
.L_x_19588:
        /* <DEDUP_REMOVED lines=11> */
.L_x_19592:
        /* <DEDUP_REMOVED lines=12> */
.L_x_19595:
[----:B------:R-:W-:-:S07]  /*dc20*/  IMAD.MOV.U32 R165, RZ, RZ, R136 ;  /* 0x000000ffffa57224 */ /* 0x000fce00078e0088 */
.L_x_19596:
[----:B------:R-:W-:Y:S05]  /*dc30*/  BSYNC B0 ;  /* 0x0000000000007941 */ /* 0x000fea0003800000 */
.L_x_19594:
        /* <DEDUP_REMOVED lines=16> */
.L_x_19600:
[----:B------:R-:W-:Y:S05]  /*dd40*/  BSYNC B1 ;  /* 0x0000000000017941 */ /* 0x000fea0003800000 */
.L_x_19599:
        /* <DEDUP_REMOVED lines=44> */
.L_x_19598:
[----:B------:R-:W-:Y:S05]  /*e010*/  BSYNC B0 ;  /* 0x0000000000007941 */ /* 0x000fea0003800000 */
.L_x_19597:
        /* <DEDUP_REMOVED lines=8> */
.L_x_19593:
        /* <DEDUP_REMOVED lines=12> */
.L_x_19602:
[----:B------:R-:W-:-:S07]  /*e160*/  MOV R185, R136 ;  /* 0x0000008800b97202 */ /* 0x000fce0000000f00 */
.L_x_19603:
[----:B------:R-:W-:Y:S05]  /*e170*/  BSYNC B0 ;  /* 0x0000000000007941 */ /* 0x000fea0003800000 */
.L_x_19601:
        /* <DEDUP_REMOVED lines=16> */
.L_x_19607:
[----:B------:R-:W-:Y:S05]  /*e280*/  BSYNC B1 ;  /* 0x0000000000017941 */ /* 0x000fea0003800000 */
.L_x_19606:
        /* <DEDUP_REMOVED lines=44> */
.L_x_19605:
[----:B------:R-:W-:Y:S05]  /*e550*/  BSYNC B0 ;  /* 0x0000000000007941 */ /* 0x000fea0003800000 */
.L_x_19604:
        /* <DEDUP_REMOVED lines=11> */
.L_x_19608:
        /* <DEDUP_REMOVED lines=12> */
.L_x_19611:
[----:B------:R-:W-:-:S07]  /*e6d0*/  IMAD.MOV.U32 R166, RZ, RZ, R136 ;  /* 0x000000ffffa67224 */ /* 0x000fce00078e0088 */
.L_x_19612:
[----:B------:R-:W-:Y:S05]  /*e6e0*/  BSYNC B0 ;  /* 0x0000000000007941 */ /* 0x000fea0003800000 */
.L_x_19610:
        /* <DEDUP_REMOVED lines=18> */
.L_x_19616:
[----:B------:R-:W-:Y:S05]  /*e810*/  BSYNC B1 ;  /* 0x0000000000017941 */ /* 0x000fea0003800000 */
.L_x_19615:
        /* <DEDUP_REMOVED lines=44> */
.L_x_19614:
[----:B------:R-:W-:Y:S05]  /*eae0*/  BSYNC B0 ;  /* 0x0000000000007941 */ /* 0x000fea0003800000 */
.L_x_19613:
        /* <DEDUP_REMOVED lines=8> */
.L_x_19609:
        /* <DEDUP_REMOVED lines=29> */
.L_x_19617:
        /* <DEDUP_REMOVED lines=15> */
.L_x_19619:
[----:B------:R-:W-:-:S07]  /*ee30*/  MOV R188, R136 ;  /* 0x0000008800bc7202 */ /* 0x000fce0000000f00 */
.L_x_19620:
[----:B------:R-:W-:Y:S05]  /*ee40*/  BSYNC B0 ;  /* 0x0000000000007941 */ /* 0x000fea0003800000 */
.L_x_19618:
        /* <DEDUP_REMOVED lines=16> */
.L_x_19624:
[----:B------:R-:W-:Y:S05]  /*ef50*/  BSYNC B1 ;  /* 0x0000000000017941 */ /* 0x000fea0003800000 */
.L_x_19623:
        /* <DEDUP_REMOVED lines=44> */
.L_x_19622:
[----:B------:R-:W-:Y:S05]  /*f220*/  BSYNC B0 ;  /* 0x0000000000007941 */ /* 0x000fea0003800000 */
.L_x_19621:
        /* <DEDUP_REMOVED lines=12> */
.L_x_19625:
        /* <DEDUP_REMOVED lines=12> */
.L_x_19628:
[----:B------:R-:W-:-:S07]  /*f3b0*/  IMAD.MOV.U32 R163, RZ, RZ, R136 ;  /* 0x000000ffffa37224 */ /* 0x000fce00078e0088 */
.L_x_19629:
[----:B------:R-:W-:Y:S05]  /*f3c0*/  BSYNC B0 ;  /* 0x0000000000007941 */ /* 0x000fea0003800000 */
.L_x_19627:
        /* <DEDUP_REMOVED lines=16> */
.L_x_19633:
[----:B------:R-:W-:Y:S05]  /*f4d0*/  BSYNC B1 ;  /* 0x0000000000017941 */ /* 0x000fea0003800000 */
.L_x_19632:
        /* <DEDUP_REMOVED lines=44> */
.L_x_19631:
[----:B------:R-:W-:Y:S05]  /*f7a0*/  BSYNC B0 ;  /* 0x0000000000007941 */ /* 0x000fea0003800000 */
.L_x_19630:
        /* <DEDUP_REMOVED lines=8> */
.L_x_19626:
        /* <DEDUP_REMOVED lines=12> */
.L_x_19635:
[----:B------:R-:W-:-:S07]  /*f8f0*/  MOV R189, R136 ;  /* 0x0000008800bd7202 */ /* 0x000fce0000000f00 */
.L_x_19636:
[----:B------:R-:W-:Y:S05]  /*f900*/  BSYNC B0 ;  /* 0x0000000000007941 */ /* 0x000fea0003800000 */
.L_x_19634:
        /* <DEDUP_REMOVED lines=16> */
.L_x_19640:
[----:B------:R-:W-:Y:S05]  /*fa10*/  BSYNC B1 ;  /* 0x0000000000017941 */ /* 0x000fea0003800000 */
.L_x_19639:
        /* <DEDUP_REMOVED lines=44> */
.L_x_19638:
[----:B------:R-:W-:Y:S05]  /*fce0*/  BSYNC B0 ;  /* 0x0000000000007941 */ /* 0x000fea0003800000 */
.L_x_19637:
        /* <DEDUP_REMOVED lines=11> */
.L_x_19641:
        /* <DEDUP_REMOVED lines=12> */
.L_x_19644:
[----:B------:R-:W-:-:S07]  /*fe60*/  IMAD.MOV.U32 R164, RZ, RZ, R136 ;  /* 0x000000ffffa47224 */ /* 0x000fce00078e0088 */
.L_x_19645:
[----:B------:R-:W-:Y:S05]  /*fe70*/  BSYNC B0 ;  /* 0x0000000000007941 */ /* 0x000fea0003800000 */
.L_x_19643:
        /* <DEDUP_REMOVED lines=16> */
.L_x_19649:
[----:B------:R-:W-:Y:S05]  /*ff80*/  BSYNC B1 ;  /* 0x0000000000017941 */ /* 0x000fea0003800000 */
.L_x_19648:
        /* <DEDUP_REMOVED lines=44> */
.L_x_19647:
[----:B------:R-:W-:Y:S05]  /*10250*/  BSYNC B0 ;  /* 0x0000000000007941 */ /* 0x000fea0003800000 */
.L_x_19646:
        /* <DEDUP_REMOVED lines=8> */
.L_x_19642:
        /* <DEDUP_REMOVED lines=12> */
.L_x_19651:
[----:B------:R-:W-:-:S07]  /*103a0*/  MOV R189, R136 ;  /* 0x0000008800bd7202 */ /* 0x000fce0000000f00 */
.L_x_19652:
[----:B------:R-:W-:Y:S05]  /*103b0*/  BSYNC B0 ;  /* 0x0000000000007941 */ /* 0x000fea0003800000 */
.L_x_19650:
        /* <DEDUP_REMOVED lines=16> */
.L_x_19656:
[----:B------:R-:W-:Y:S05]  /*104c0*/  BSYNC B1 ;  /* 0x0000000000017941 */ /* 0x000fea0003800000 */
.L_x_19655:
        /* <DEDUP_REMOVED lines=44> */
.L_x_19654:
[----:B------:R-:W-:Y:S05]  /*10790*/  BSYNC B0 ;  /* 0x0000000000007941 */ /* 0x000fea0003800000 */
.L_x_19653:
        /* <DEDUP_REMOVED lines=11> */
.L_x_19657:
        /* <DEDUP_REMOVED lines=12> */
.L_x_19660:
[----:B------:R-:W-:-:S07]  /*10910*/  IMAD.MOV.U32 R165, RZ, RZ, R136 ;  /* 0x000000ffffa57224 */ /* 0x000fce00078e0088 */
.L_x_19661:
[----:B------:R-:W-:Y:S05]  /*10920*/  BSYNC B0 ;  /* 0x0000000000007941 */ /* 0x000fea0003800000 */
.L_x_19659:
        /* <DEDUP_REMOVED lines=16> */
.L_x_19665:
[----:B------:R-:W-:Y:S05]  /*10a30*/  BSYNC B1 ;  /* 0x0000000000017941 */ /* 0x000fea0003800000 */
.L_x_19664:
        /* <DEDUP_REMOVED lines=44> */
.L_x_19663:
[----:B------:R-:W-:Y:S05]  /*10d00*/  BSYNC B0 ;  /* 0x0000000000007941 */ /* 0x000fea0003800000 */
.L_x_19662:
        /* <DEDUP_REMOVED lines=8> */
.L_x_19658:
        /* <DEDUP_REMOVED lines=12> */
.L_x_19667:
[----:B------:R-:W-:-:S07]  /*10e50*/  MOV R189, R136 ;  /* 0x0000008800bd7202 */ /* 0x000fce0000000f00 */
.L_x_19668:
[----:B------:R-:W-:Y:S05]  /*10e60*/  BSYNC B0 ;  /* 0x0000000000007941 */ /* 0x000fea0003800000 */
.L_x_19666:
        /* <DEDUP_REMOVED lines=16> */
.L_x_19672:
[----:B------:R-:W-:Y:S05]  /*10f70*/  BSYNC B1 ;  /* 0x0000000000017941 */ /* 0x000fea0003800000 */
.L_x_19671:
        /* <DEDUP_REMOVED lines=44> */
.L_x_19670:
[----:B------:R-:W-:Y:S05]  /*11240*/  BSYNC B0 ;  /* 0x0000000000007941 */ /* 0x000fea0003800000 */
.L_x_19669:
        /* <DEDUP_REMOVED lines=11> */
.L_x_19673:
        /* <DEDUP_REMOVED lines=12> */
.L_x_19676:
[----:B------:R-:W-:-:S07]  /*113c0*/  IMAD.MOV.U32 R166, RZ, RZ, R136 ;  /* 0x000000ffffa67224 */ /* 0x000fce00078e0088 */
.L_x_19677:
[----:B------:R-:W-:Y:S05]  /*113d0*/  BSYNC B0 ;  /* 0x0000000000007941 */ /* 0x000fea0003800000 */
.L_x_19675:
        /* <DEDUP_REMOVED lines=16> */
.L_x_19681:
[----:B------:R-:W-:Y:S05]  /*114e0*/  BSYNC B1 ;  /* 0x0000000000017941 */ /* 0x000fea0003800000 */
.L_x_19680:
        /* <DEDUP_REMOVED lines=44> */
.L_x_19679:
[----:B------:R-:W-:Y:S05]  /*117b0*/  BSYNC B0 ;  /* 0x0000000000007941 */ /* 0x000fea0003800000 */
.L_x_19678:
        /* <DEDUP_REMOVED lines=8> */
.L_x_19674:
[----:B------:R-:W-:Y:S01]  /*11840*/  FADD.FTZ R172, RZ, R108 ;  /* 0x0000006cffac7221 */ /* 0x000fe20000010000 */
[----:B------:R-:W-:Y:S02]  /*11850*/  ISETP.NE.AND P1, PT, R188, RZ, PT ;  /* 0x000000ffbc00720c */ /* 0x000fe40003f25270 */
[----:B------:R-:W-:Y:S01]  /*11860*/  SEL R176, RZ, 0x100, P3 ;  /* 0x00000100ffb07807 */ /* 0x000fe20001800000 */
        /* <DEDUP_REMOVED lines=22> */
[----:B------:R-:W-:Y:S01]  /*119d0*/  IMAD.WIDE.U32 R180, R169, 0x10, R134 ;  /* 0x00000010a9b47825 */ /* 0x000fe200078e0086 */
[----:B------:R-:W-:-:S03]  /*119e0*/  LOP3.LUT P1, RZ, R0, 0xff, RZ, 0xc0, !PT ;  /* 0x000000ff00ff7812 */ /* 0x000fc6000782c0ff */
[----:B------:R-:W-:Y:S01]  /*119f0*/  FADD.FTZ R134, R185, R126 ;  /* 0x0000007eb9867221 */ /* 0x000fe20000010000 */
[----:B------:R-:W-:Y:S01]  /*11a00*/  IADD3 R185, R172, R183, RZ ;  /* 0x000000b7acb97210 */ /* 0x000fe20007ffe0ff */
[----:B------:R-:W-:Y:S01]  /*11a10*/  IMAD.WIDE.U32 R182, R169, 0x4, R170 ;  /* 0x00000004a9b67825 */ /* 0x000fe200078e00aa */
[----:B------:R0:W-:Y:S03]  /*11a20*/  STG.E.128 desc[UR4][R180.64], R128 ;  /* 0x00000080b4007986 */ /* 0x0001e6000c101d04 */
[----:B------:R-:W-:Y:S01]  /*11a30*/  FADD.FTZ R135, R134, R127 ;  /* 0x0000007f86877221 */ /* 0x000fe20000010000 */
[----:B------:R0:W-:Y:S03]  /*11a40*/  STG.E desc[UR4][R182.64], R185 ;  /* 0x000000b9b6007986 */ /* 0x0001e6000c101904 */
[----:B------:R-:W-:Y:S01]  /*11a50*/  FADD.FTZ R134, R135, R128 ;  /* 0x0000008087867221 */ /* 0x000fe20000010000 */
[----:B------:R-:W-:-:S03]  /*11a60*/  SHF.R.U32.HI R135, RZ, 0x5, R179 ;  /* 0x00000005ff877819 */ /* 0x000fc600000116b3 */
[----:B------:R-:W-:Y:S01]  /*11a70*/  FADD.FTZ R171, R134, R129 ;  /* 0x0000008186ab7221 */ /* 0x000fe20000010000 */
[----:B------:R-:W-:-:S03]  /*11a80*/  LOP3.LUT R170, R135, 0x7fffff8, RZ, 0xc0, !PT ;  /* 0x07fffff887aa7812 */ /* 0x000fc600078ec0ff */
[----:B------:R-:W-:Y:S01]  /*11a90*/  FADD.FTZ R0, R171, R130 ;  /* 0x00000082ab007221 */ /* 0x000fe20000010000 */
[----:B------:R-:W-:Y:S06]  /*11aa0*/  @!P0 BRA `(.L_x_19682) ;  /* 0x00000000002c8947 */ /* 0x000fec0003800000 */
[----:B0-----:R-:W0:Y:S01]  /*11ab0*/  LDC.64 R180, c[0x0][0x248] ;  /* 0x00009200ffb47b82 */ /* 0x001e220000000a00 */
        /* <DEDUP_REMOVED lines=10> */
.L_x_19682:
[----:B------:R-:W-:Y:S01]  /*11b60*/  UMOV UR6, 0xffffffff ;  /* 0xffffffff00067882 */ /* 0x000fe20000000000 */
[----:B------:R-:W-:Y:S02]  /*11b70*/  @!P1 VIADD R170, R170, 0x8 ;  /* 0x00000008aaaa9836 */ /* 0x000fe40000000000 */
[----:B------:R-:W-:Y:S01]  /*11b80*/  FADD.FTZ R0, R0, R131 ;  /* 0x0000008300007221 */ /* 0x000fe20000010000 */
[----:B------:R-:W-:Y:S06]  /*11b90*/  BRA.DIV UR6, `(.L_x_19683) ;  /* 0x0000001206787947 */ /* 0x000fec000b800000 */
[----:B-1----:R-:W1:Y:S02]  /*11ba0*/  SHFL.BFLY PT, R171, R0, 0x1, 0x1f ;  /* 0x0c201f0000ab7f89 */ /* 0x002e6400000e0000 */
        /* <DEDUP_REMOVED lines=67> */
.L_x_19695:
[----:B------:R-:W2:Y:S01]  /*11fe0*/  @!P2 S2R R172, SR_CgaCtaId ;  /* 0x0000000000aca919 */ /* 0x000ea20000008800 */
[----:B------:R-:W-:Y:S01]  /*11ff0*/  LOP3.LUT R181, R179, 0x1f, RZ, 0xc0, !PT ;  /* 0x0000001fb3b57812 */ /* 0x000fe200078ec0ff */
[----:B------:R-:W-:Y:S05]  /*12000*/  WARPSYNC.ALL ;  /* 0x0000000000007948 */ /* 0x000fea0003800000 */
[----:B------:R-:W-:Y:S02]  /*12010*/  ISETP.GT.U32.AND P3, PT, R181, 0x7, PT ;  /* 0x00000007b500780c */ /* 0x000fe40003f64070 */
[----:B------:R-:W-:Y:S02]  /*12020*/  @!P2 MOV R171, 0x400 ;  /* 0x0000040000aba802 */ /* 0x000fe40000000f00 */
[----:B------:R-:W-:-:S02]  /*12030*/  LOP3.LUT R0, R135, 0x7, RZ, 0xc0, !PT ;  /* 0x0000000787007812 */ /* 0x000fc400078ec0ff */
[----:B------:R-:W-:Y:S02]  /*12040*/  ISETP.NE.AND P4, PT, R174, RZ, PT ;  /* 0x000000ffae00720c */ /* 0x000fe40003f85270 */
[----:B------:R-:W-:-:S05]  /*12050*/  @!P2 IADD3 R135, R170, R0, RZ ;  /* 0x00000000aa87a210 */ /* 0x000fca0007ffe0ff */
[----:B------:R-:W3:Y:S01]  /*12060*/  @!P3 S2R R178, SR_CgaCtaId ;  /* 0x0000000000b2b919 */ /* 0x000ee20000008800 */
[----:B------:R-:W-:Y:S02]  /*12070*/  @!P3 IADD3 R170, R170, R181, RZ ;  /* 0x000000b5aaaab210 */ /* 0x000fe40007ffe0ff */
[----:B--2---:R-:W-:Y:S02]  /*12080*/  @!P2 LEA R172, R172, R171, 0x18 ;  /* 0x000000abacaca211 */ /* 0x004fe400078ec0ff */
[----:B------:R-:W-:-:S03]  /*12090*/  @!P3 MOV R171, 0x400 ;  /* 0x0000040000abb802 */ /* 0x000fc60000000f00 */
[----:B------:R-:W-:Y:S02]  /*120a0*/  @!P2 IMAD R172, R135, 0x8, R172 ;  /* 0x0000000887aca824 */ /* 0x000fe400078e02ac */
[----:B-1----:R-:W-:Y:S01]  /*120b0*/  FADD.FTZ R135, R176, R183 ;  /* 0x000000b7b0877221 */ /* 0x002fe20000010000 */
[----:B0-----:R-:W-:-:S04]  /*120c0*/  HFMA2.MMA R176, -RZ, RZ, 0, 0 ;  /* 0x00000000ffb07435 */ /* 0x001fc800000001ff */
[----:B------:R-:W-:Y:S01]  /*120d0*/  @!P2 STS.64 [R172], R134 ;  /* 0x00000086ac00a388 */ /* 0x000fe20000000a00 */
[----:B------:R-:W-:Y:S01]  /*120e0*/  BAR.SYNC.DEFER_BLOCKING 0x0 ;  /* 0x0000000000007b1d */ /* 0x000fe20000010000 */
[----:B------:R-:W-:Y:S01]  /*120f0*/  @!P3 IMAD.MOV.U32 R176, RZ, RZ, 0x300 ;  /* 0x00000300ffb0b424 */ /* 0x000fe200078e00ff */
[----:B------:R-:W-:Y:S02]  /*12100*/  LOP3.LUT P2, RZ, R0, 0x1f, R179, 0xf8, !PT ;  /* 0x0000001f00ff7812 */ /* 0x000fe4000784f8b3 */
[----:B---3--:R-:W-:-:S05]  /*12110*/  @!P3 LEA R181, R178, R171, 0x18 ;  /* 0x000000abb2b5b211 */ /* 0x008fca00078ec0ff */
[----:B------:R-:W-:Y:S01]  /*12120*/  @!P3 IMAD R178, R170, 0x8, R181 ;  /* 0x00000008aab2b824 */ /* 0x000fe200078e02b5 */
[----:B------:R-:W-:Y:S01]  /*12130*/  CS2R R170, SRZ ;  /* 0x0000000000aa7805 */ /* 0x000fe2000001ff00 */
[----:B------:R-:W0:Y:S05]  /*12140*/  SHFL.DOWN PT, R181, R176, 0x4, 0x1f ;  /* 0x08801f00b0b57f89 */ /* 0x000e2a00000e0000 */
[----:B------:R1:W2:Y:S02]  /*12150*/  @!P3 LDS.64 R170, [R178] ;  /* 0x00000000b2aab984 */ /* 0x0002a40000000a00 */
[-C--:B-1----:R-:W-:Y:S02]  /*12160*/  I2FP.F32.S32 R178, R176.reuse ;  /* 0x000000b000b27245 */ /* 0x082fe40000201400 */
[----:B0-----:R-:W-:-:S02]  /*12170*/  IADD3 R135, R181, R176, RZ ;  /* 0x000000b0b5877210 */ /* 0x001fc40007ffe0ff */
[----:B------:R-:W-:Y:S02]  /*12180*/  I2FP.F32.S32 R182, R181 ;  /* 0x000000b500b67245 */ /* 0x000fe40000201400 */
[----:B------:R-:W-:Y:S01]  /*12190*/  I2FP.F32.S32 R172, R135 ;  /* 0x0000008700ac7245 */ /* 0x000fe20000201400 */
[----:B------:R-:W0:Y:S03]  /*121a0*/  SHFL.DOWN PT, R184, R135, 0x2, 0x1f ;  /* 0x08401f0087b87f89 */ /* 0x000e2600000e0000 */
[----:B------:R-:W1:Y:S01]  /*121b0*/  MUFU.RCP R180, R172 ;  /* 0x000000ac00b47308 */ /* 0x000e620000001000 */
[----:B--2---:R-:W2:Y:S01]  /*121c0*/  SHFL.DOWN PT, R183, R170, 0x4, 0x1f ;  /* 0x08801f00aab77f89 */ /* 0x004ea200000e0000 */
[----:B0-----:R-:W-:-:S03]  /*121d0*/  IMAD.IADD R135, R135, 0x1, R184 ;  /* 0x0000000187877824 */ /* 0x001fc600078e02b8 */
[----:B------:R-:W0:Y:S02]  /*121e0*/  SHFL.DOWN PT, R134, R171, 0x4, 0x1f ;  /* 0x08801f00ab867f89 */ /* 0x000e2400000e0000 */
[----:B------:R-:W-:Y:S01]  /*121f0*/  I2FP.F32.S32 R176, R135 ;  /* 0x0000008700b07245 */ /* 0x000fe20000201400 */
        /* <DEDUP_REMOVED lines=10> */
[----:B------:R-:W-:Y:S01]  /*122a0*/  FFMA.FTZ R171, R180, R183, R171 ;  /* 0x000000b7b4ab7223 */ /* 0x000fe200000100ab */
[----:B------:R-:W-:Y:S01]  /*122b0*/  I2FP.F32.S32 R183, R184 ;  /* 0x000000b800b77245 */ /* 0x000fe20000201400 */
        /* <DEDUP_REMOVED lines=9> */
[-C--:B------:R-:W-:Y:S02]  /*12350*/  IADD3 R134, R135, R180.reuse, RZ ;  /* 0x000000b487867210 */ /* 0x080fe40007ffe0ff */
[----:B------:R-:W0:Y:S01]  /*12360*/  SHFL.DOWN PT, R170, R185, 0x1, 0x1f ;  /* 0x08201f00b9aa7f89 */ /* 0x000e2200000e0000 */
[----:B------:R-:W-:Y:S01]  /*12370*/  FMUL.FTZ R172, R172, R183 ;  /* 0x000000b7acac7220 */ /* 0x000fe20000410000 */
[----:B------:R-:W-:Y:S01]  /*12380*/  I2FP.F32.S32 R180, R180 ;  /* 0x000000b400b47245 */ /* 0x000fe20000201400 */
[----:B------:R-:W-:Y:S01]  /*12390*/  IMAD.SHL.U32 R183, R175, 0x10, RZ ;  /* 0x00000010afb77824 */ /* 0x000fe200078e00ff */
[----:B------:R-:W-:Y:S01]  /*123a0*/  I2FP.F32.S32 R134, R134 ;  /* 0x0000008600867245 */ /* 0x000fe20000201400 */
[----:B------:R-:W-:Y:S01]  /*123b0*/  FFMA.FTZ R172, R178, R172, R181 ;  /* 0x000000acb2ac7223 */ /* 0x000fe200000100b5 */
[----:B------:R-:W-:-:S04]  /*123c0*/  SHF.R.U32.HI R175, RZ, 0x1c, R175 ;  /* 0x0000001cffaf7819 */ /* 0x000fc800000116af */
[----:B------:R-:W1:Y:S01]  /*123d0*/  SHFL.DOWN PT, R135, R172, 0x1, 0x1f ;  /* 0x08201f00ac877f89 */ /* 0x000e6200000e0000 */
        /* <DEDUP_REMOVED lines=8> */
[----:B------:R-:W-:Y:S02]  /*12460*/  FMUL.FTZ R171, R171, R180 ;  /* 0x000000b4abab7220 */ /* 0x000fe40000410000 */
[----:B------:R-:W0:Y:S01]  /*12470*/  SHFL.IDX PT, R185, R181, RZ, 0x1f ;  /* 0x00001fffb5b97589 */ /* 0x000e2200000e0000 */
[----:B------:R-:W1:Y:S01]  /*12480*/  LDC R180, c[0x0][0x2d8] ;  /* 0x0000b600ffb47b82 */ /* 0x000e620000000800 */
[----:B------:R-:W-:-:S06]  /*12490*/  FFMA.FTZ R171, R134, R171, R135 ;  /* 0x000000ab86ab7223 */ /* 0x000fcc0000010087 */
[----:B------:R-:W1:Y:S01]  /*124a0*/  SHFL.IDX PT, R171, R171, RZ, 0x1f ;  /* 0x00001fffabab7589 */ /* 0x000e6200000e0000 */
[----:B------:R-:W2:Y:S01]  /*124b0*/  @!P2 LDC.64 R134, c[0x0][0x250] ;  /* 0x00009400ff86ab82 */ /* 0x000ea20000000a00 */
[C---:B0-----:R-:W-:Y:S01]  /*124c0*/  FSEL R172, R185.reuse, RZ, !P4 ;  /* 0x000000ffb9ac7208 */ /* 0x041fe20006000000 */
[----:B------:R-:W-:-:S04]  /*124d0*/  FMUL.FTZ R170, R185, R185 ;  /* 0x000000b9b9aa7220 */ /* 0x000fc80000410000 */
[----:B------:R-:W-:Y:S01]  /*124e0*/  FADD.FTZ R179, -R172, R111 ;  /* 0x0000006facb37221 */ /* 0x000fe20000010100 */
[----:B------:R-:W-:Y:S01]  /*124f0*/  FSEL R111, R170, RZ, P4 ;  /* 0x000000ffaa6f7208 */ /* 0x000fe20002000000 */
[C---:B------:R-:W-:Y:S01]  /*12500*/  FADD.FTZ R176, -R172.reuse, R108 ;  /* 0x0000006cacb07221 */ /* 0x040fe20000010100 */
[----:B-1----:R-:W-:Y:S01]  /*12510*/  FFMA.FTZ R0, R171, UR16, R180 ;  /* 0x00000010ab007c23 */ /* 0x002fe200080100b4 */
[C---:B------:R-:W-:Y:S01]  /*12520*/  FADD.FTZ R178, -R172.reuse, R109 ;  /* 0x0000006dacb27221 */ /* 0x040fe20000010100 */
[----:B------:R-:W-:Y:S01]  /*12530*/  FADD.FTZ R170, -R172, R113 ;  /* 0x00000071acaa7221 */ /* 0x000fe20000010100 */
[----:B------:R-:W0:Y:S01]  /*12540*/  @!P2 LDC.64 R108, c[0x0][0x258] ;  /* 0x00009600ff6cab82 */ /* 0x000e220000000a00 */
[----:B------:R-:W-:Y:S01]  /*12550*/  FADD.FTZ R0, R0, R111 ;  /* 0x0000006f00007221 */ /* 0x000fe20000010000 */
[C---:B------:R-:W-:Y:S01]  /*12560*/  FADD.FTZ R171, -R172.reuse, R120 ;  /* 0x00000078acab7221 */ /* 0x040fe20000010100 */
[C---:B------:R-:W-:Y:S01]  /*12570*/  FADD.FTZ R180, -R172.reuse, R121 ;  /* 0x00000079acb47221 */ /* 0x040fe20000010100 */
[----:B------:R-:W-:Y:S01]  /*12580*/  FADD.FTZ R191, -R172, R128 ;  /* 0x00000080acbf7221 */ /* 0x000fe20000010100 */
[----:B------:R-:W1:Y:S01]  /*12590*/  MUFU.RSQ R187, R0 ;  /* 0x0000000000bb7308 */ /* 0x000e620000001400 */
[----:B--2---:R-:W-:-:S04]  /*125a0*/  @!P2 IMAD.WIDE R134, R162, 0x4, R134 ;  /* 0x00000004a286a825 */ /* 0x004fc800078e0286 */
[C---:B------:R-:W-:Y:S01]  /*125b0*/  FADD.FTZ R122, -R172.reuse, R122 ;  /* 0x0000007aac7a7221 */ /* 0x040fe20000010100 */
[----:B------:R-:W2:Y:S01]  /*125c0*/  LDC.64 R120, c[0x0][0x2b8] ;  /* 0x0000ae00ff787b82 */ /* 0x000ea20000000a00 */
[C---:B------:R-:W-:Y:S01]  /*125d0*/  FADD.FTZ R110, -R172.reuse, R110 ;  /* 0x0000006eac6e7221 */ /* 0x040fe20000010100 */
[C---:B------:R-:W-:Y:S01]  /*125e0*/  FADD.FTZ R124, -R172.reuse, R124 ;  /* 0x0000007cac7c7221 */ /* 0x040fe20000010100 */
[C---:B------:R-:W-:Y:S01]  /*125f0*/  FADD.FTZ R112, -R172.reuse, R112 ;  /* 0x00000070ac707221 */ /* 0x040fe20000010100 */
        /* <DEDUP_REMOVED lines=12> */
[----:B0-----:R-:W-:Y:S01]  /*126c0*/  @!P2 IMAD.WIDE R108, R162, 0x4, R108 ;  /* 0x00000004a26ca825 */ /* 0x001fe200078e026c */
[----:B------:R-:W0:Y:S03]  /*126d0*/  LDC.64 R170, c[0x0][0x2c0] ;  /* 0x0000b000ffaa7b82 */ /* 0x000e260000000a00 */
[C---:B------:R-:W-:Y:S01]  /*126e0*/  FMUL.FTZ R197, R187.reuse, R122 ;  /* 0x0000007abbc57220 */ /* 0x040fe20000410000 */
[C---:B------:R-:W-:Y:S01]  /*126f0*/  FADD.FTZ R127, -R172.reuse, R127 ;  /* 0x0000007fac7f7221 */ /* 0x040fe20000010100 */
[C---:B------:R-:W-:Y:S01]  /*12700*/  FADD.FTZ R181, -R172.reuse, R129 ;  /* 0x00000081acb57221 */ /* 0x040fe20000010100 */
[----:B------:R1:W-:Y:S01]  /*12710*/  @!P2 STG.E desc[UR4][R108.64], R187 ;  /* 0x000000bb6c00a986 */ /* 0x0003e2000c101904 */
[C---:B------:R-:W-:Y:S01]  /*12720*/  FADD.FTZ R182, -R172.reuse, R130 ;  /* 0x00000082acb67221 */ /* 0x040fe20000010100 */
[C---:B------:R-:W-:Y:S01]  /*12730*/  FMUL.FTZ R117, R187.reuse, R176 ;  /* 0x000000b0bb757220 */ /* 0x040fe20000410000 */
[C---:B------:R-:W-:Y:S01]  /*12740*/  FMUL.FTZ R178, R187.reuse, R178 ;  /* 0x000000b2bbb27220 */ /* 0x040fe20000410000 */
[C---:B------:R-:W-:Y:S01]  /*12750*/  FMUL.FTZ R113, R187.reuse, R110 ;  /* 0x0000006ebb717220 */ /* 0x040fe20000410000 */
[C---:B------:R-:W-:Y:S01]  /*12760*/  FMUL.FTZ R0, R187.reuse, R179 ;  /* 0x000000b3bb007220 */ /* 0x040fe20000410000 */
[----:B------:R-:W-:Y:S01]  /*12770*/  FMUL.FTZ R199, R187, R124 ;  /* 0x0000007cbbc77220 */ /* 0x000fe20000410000 */
[C---:B------:R-:W-:Y:S01]  /*12780*/  IADD3 R122, P2, R183.reuse, UR18, RZ ;  /* 0x00000012b77a7c10 */ /* 0x040fe2000ff5e0ff */
[----:B------:R-:W-:Y:S01]  /*12790*/  FADD.FTZ R172, -R172, R131 ;  /* 0x00000083acac7221 */ /* 0x000fe20000010100 */
[----:B------:R-:W-:Y:S01]  /*127a0*/  IADD3 R124, P3, R183, UR20, RZ ;  /* 0x00000014b77c7c10 */ /* 0x000fe2000ff7e0ff */
[C---:B------:R-:W-:Y:S01]  /*127b0*/  FMUL.FTZ R129, R187.reuse, R112 ;  /* 0x00000070bb817220 */ /* 0x040fe20000410000 */
[C---:B------:R-:W-:Y:S01]  /*127c0*/  FMUL.FTZ R131, R187.reuse, R114 ;  /* 0x00000072bb837220 */ /* 0x040fe20000410000 */
[C---:B------:R-:W-:Y:S01]  /*127d0*/  FMUL.FTZ R130, R187.reuse, R115 ;  /* 0x00000073bb827220 */ /* 0x040fe20000410000 */
[C---:B---3--:R-:W-:Y:S01]  /*127e0*/  FMUL.FTZ R134, R187.reuse, R111 ;  /* 0x0000006fbb867220 */ /* 0x048fe20000410000 */
[C---:B------:R-:W-:Y:S01]  /*127f0*/  FMUL.FTZ R194, R187.reuse, R123 ;  /* 0x0000007bbbc27220 */ /* 0x040fe20000410000 */
[----:B------:R-:W-:Y:S01]  /*12800*/  FMUL.FTZ R196, R187, R125 ;  /* 0x0000007dbbc47220 */ /* 0x000fe20000410000 */
[----:B------:R-:W-:Y:S01]  /*12810*/  IADD3.X R123, R175, UR19, RZ, P2, !PT ;  /* 0x00000013af7b7c10 */ /* 0x000fe200097fe4ff */
[----:B------:R-:W-:Y:S01]  /*12820*/  FFMA.FTZ R111, R51, R0, R99 ;  /* 0x00000000336f7223 */ /* 0x000fe20000010063 */
[-C--:B------:R-:W-:Y:S01]  /*12830*/  FFMA.FTZ R110, R50, R113.reuse, R98 ;  /* 0x00000071326e7223 */ /* 0x080fe20000010062 */
[----:B------:R-:W-:Y:S01]  /*12840*/  FFMA.FTZ R114, R26, R113, R74 ;  /* 0x000000711a727223 */ /* 0x000fe2000001004a */
[----:B-1----:R-:W-:Y:S01]  /*12850*/  FFMA.FTZ R109, R49, R178, R97 ;  /* 0x000000b2316d7223 */ /* 0x002fe20000010061 */
[----:B------:R-:W-:Y:S01]  /*12860*/  FFMA.FTZ R108, R48, R117, R96 ;  /* 0x00000075306c7223 */ /* 0x000fe20000010060 */
[C---:B------:R-:W-:Y:S01]  /*12870*/  FMUL.FTZ R135, R187.reuse, R116 ;  /* 0x00000074bb877220 */ /* 0x040fe20000410000 */
[C---:B------:R-:W-:Y:S01]  /*12880*/  FMUL.FTZ R193, R187.reuse, R118 ;  /* 0x00000076bbc17220 */ /* 0x040fe20000410000 */
[C---:B------:R-:W-:Y:S01]  /*12890*/  FMUL.FTZ R190, R187.reuse, R119 ;  /* 0x00000077bbbe7220 */ /* 0x040fe20000410000 */
[C---:B------:R-:W-:Y:S01]  /*128a0*/  FMUL.FTZ R201, R187.reuse, R126 ;  /* 0x0000007ebbc97220 */ /* 0x040fe20000410000 */
[----:B------:R-:W-:Y:S01]  /*128b0*/  FMUL.FTZ R198, R187, R127 ;  /* 0x0000007fbbc67220 */ /* 0x000fe20000410000 */
[----:B------:R-:W-:Y:S01]  /*128c0*/  IADD3.X R125, R175, UR21, RZ, P3, !PT ;  /* 0x00000015af7d7c10 */ /* 0x000fe20009ffe4ff */
[----:B------:R-:W-:Y:S01]  /*128d0*/  FFMA.FTZ R115, R27, R0, R75 ;  /* 0x000000001b737223 */ /* 0x000fe2000001004b */
[----:B------:R-:W-:Y:S01]  /*128e0*/  FFMA.FTZ R113, R25, R178, R73 ;  /* 0x000000b219717223 */ /* 0x000fe20000010049 */
[----:B------:R-:W-:Y:S01]  /*128f0*/  FFMA.FTZ R112, R24, R117, R72 ;  /* 0x0000007518707223 */ /* 0x000fe20000010048 */
        /* <DEDUP_REMOVED lines=8> */
[----:B------:R1:W-:Y:S01]  /*12980*/  STG.E.128 desc[UR4][R122.64], R108 ;  /* 0x0000006c7a007986 */ /* 0x0003e2000c101d04 */
[C---:B------:R-:W-:Y:S01]  /*12990*/  FMUL.FTZ R191, R187.reuse, R191 ;  /* 0x000000bfbbbf7220 */ /* 0x040fe20000410000 */
[----:B------:R-:W-:Y:S01]  /*129a0*/  FMUL.FTZ R202, R187, R172 ;  /* 0x000000acbbca7220 */ /* 0x000fe20000410000 */
[----:B------:R-:W-:Y:S01]  /*129b0*/  IMAD.WIDE.U32 R182, R133, 0x10, R120 ;  /* 0x0000001085b67825 */ /* 0x000fe200078e0078 */
[----:B------:R2:W-:Y:S01]  /*129c0*/  STG.E.128 desc[UR4][R124.64], R112 ;  /* 0x000000707c007986 */ /* 0x0005e2000c101d04 */
[----:B------:R-:W-:-:S02]  /*129d0*/  IADD3 R162, R162, UR22, RZ ;  /* 0x00000016a2a27c10 */ /* 0x000fc4000fffe0ff */
[--C-:B------:R-:W-:Y:S01]  /*129e0*/  IMAD.WIDE.U32 R184, R173, 0x10, R120.reuse ;  /* 0x00000010adb87825 */ /* 0x100fe200078e0078 */
[----:B------:R3:W-:Y:S01]  /*129f0*/  STG.E.128 desc[UR4][R126.64], R116 ;  /* 0x000000747e007986 */ /* 0x0007e2000c101d04 */
[----:B------:R-:W-:Y:S02]  /*12a00*/  ISETP.GE.AND P2, PT, R162, UR23, PT ;  /* 0x00000017a2007c0c */ /* 0x000fe4000bf46270 */
[----:B------:R-:W-:Y:S01]  /*12a10*/  IMAD.WIDE.U32 R178, R177, 0x10, R120 ;  /* 0x00000010b1b27825 */ /* 0x000fe200078e0078 */
[----:B------:R-:W-:-:S03]  /*12a20*/  SEL R0, RZ, 0x1, P1 ;  /* 0x00000001ff007807 */ /* 0x000fc60000800000 */
[----:B------:R-:W-:-:S04]  /*12a30*/  IMAD.WIDE.U32 R180, R169, 0x10, R120 ;  /* 0x00000010a9b47825 */ /* 0x000fc800078e0078 */
[----:B------:R-:W-:Y:S01]  /*12a40*/  FFMA.FTZ R121, R21, R128, R69 ;  /* 0x0000008015797223 */ /* 0x000fe20000010045 */
[----:B------:R-:W-:Y:S01]  /*12a50*/  FFMA.FTZ R120, R20, R129, R68 ;  /* 0x0000008114787223 */ /* 0x000fe20000010044 */
[----:B-1----:R-:W-:Y:S01]  /*12a60*/  FFMA.FTZ R123, R23, R130, R71 ;  /* 0x00000082177b7223 */ /* 0x002fe20000010047 */
[----:B0-----:R-:W-:-:S04]  /*12a70*/  IMAD.WIDE.U32 R186, R132, 0x10, R170 ;  /* 0x0000001084ba7825 */ /* 0x001fc800078e00aa */
[----:B------:R-:W-:Y:S01]  /*12a80*/  FFMA.FTZ R122, R22, R131, R70 ;  /* 0x00000083167a7223 */ /* 0x000fe20000010046 */
[----:B------:R-:W-:Y:S01]  /*12a90*/  FFMA.FTZ R131, R19, R190, R67 ;  /* 0x000000be13837223 */ /* 0x000fe20000010043 */
[----:B--2---:R-:W-:Y:S01]  /*12aa0*/  FFMA.FTZ R125, R41, R134, R89 ;  /* 0x00000086297d7223 */ /* 0x004fe20000010059 */
[----:B------:R-:W-:Y:S01]  /*12ab0*/  FFMA.FTZ R124, R40, R135, R88 ;  /* 0x00000087287c7223 */ /* 0x000fe20000010058 */
[----:B------:R-:W-:-:S04]  /*12ac0*/  IMAD.WIDE.U32 R188, R133, 0x10, R170 ;  /* 0x0000001085bc7825 */ /* 0x000fc800078e00aa */
[-C--:B------:R-:W-:Y:S01]  /*12ad0*/  FFMA.FTZ R130, R18, R193.reuse, R66 ;  /* 0x000000c112827223 */ /* 0x080fe20000010042 */
[----:B---3--:R-:W-:Y:S01]  /*12ae0*/  FFMA.FTZ R127, R43, R190, R91 ;  /* 0x000000be2b7f7223 */ /* 0x008fe2000001005b */
[----:B------:R-:W-:Y:S01]  /*12af0*/  FFMA.FTZ R126, R42, R193, R90 ;  /* 0x000000c12a7e7223 */ /* 0x000fe2000001005a */
[----:B------:R-:W-:Y:S01]  /*12b00*/  FFMA.FTZ R129, R17, R134, R65 ;  /* 0x0000008611817223 */ /* 0x000fe20000010041 */
[----:B------:R-:W-:Y:S01]  /*12b10*/  FFMA.FTZ R128, R16, R135, R64 ;  /* 0x0000008710807223 */ /* 0x000fe20000010040 */
        /* <DEDUP_REMOVED lines=20> */
[----:B------:R2:W-:Y:S01]  /*12c60*/  STG.E.128 desc[UR4][R188.64], R128 ;  /* 0x00000080bc007986 */ /* 0x0005e2000c101d04 */
[----:B------:R-:W-:-:S03]  /*12c70*/  IMAD.WIDE.U32 R170, R169, 0x10, R170 ;  /* 0x00000010a9aa7825 */ /* 0x000fc600078e00aa */
[----:B------:R2:W-:Y:S01]  /*12c80*/  STG.E.128 desc[UR4][R184.64], R132 ;  /* 0x00000084b8007986 */ /* 0x0005e2000c101d04 */
[----:B0-----:R-:W-:Y:S01]  /*12c90*/  FFMA.FTZ R123, R31, R202, R79 ;  /* 0x000000ca1f7b7223 */ /* 0x001fe2000001004f */
[----:B------:R-:W-:Y:S01]  /*12ca0*/  FFMA.FTZ R122, R30, R203, R78 ;  /* 0x000000cb1e7a7223 */ /* 0x000fe2000001004e */
[----:B------:R-:W-:Y:S01]  /*12cb0*/  FFMA.FTZ R121, R29, R200, R77 ;  /* 0x000000c81d797223 */ /* 0x000fe2000001004d */
[----:B------:R-:W-:Y:S01]  /*12cc0*/  FFMA.FTZ R120, R28, R191, R76 ;  /* 0x000000bf1c787223 */ /* 0x000fe2000001004c */
[----:B------:R2:W-:Y:S01]  /*12cd0*/  STG.E.128 desc[UR4][R172.64], R108 ;  /* 0x0000006cac007986 */ /* 0x0005e2000c101d04 */
        /* <DEDUP_REMOVED lines=10> */
.L_x_19683:
[----:B0-----:R-:W-:Y:S01]  /*12d80*/  IMAD.MOV.U32 R185, RZ, RZ, R0 ;  /* 0x000000ffffb97224 */ /* 0x001fe200078e0000 */
[----:B-1----:R-:W-:Y:S01]  /*12d90*/  MOV R180, 0x1 ;  /* 0x0000000100b47802 */ /* 0x002fe20000000f00 */
[----:B------:R-:W-:Y:S01]  /*12da0*/  IMAD.MOV.U32 R187, RZ, RZ, 0x1f ;  /* 0x0000001fffbb7424 */ /* 0x000fe200078e00ff */
[----:B------:R-:W-:-:S07]  /*12db0*/  MOV R178, 0xffffffff ;  /* 0xffffffff00b27802 */ /* 0x000fce0000000f00 */
[----:B------:R-:W-:Y:S05]  /*12dc0*/  WARPSYNC.COLLECTIVE R178, `(.L_x_19685) ;  /* 0x00000000b2087348 */ /* 0x000fea0003c00000 */
[----:B------:R0:W1:Y:S02]  /*12dd0*/  SHFL.BFLY P3, R183, R185, R180, R187 ;  /* 0x0c0000b4b9b77389 */ /* 0x00006400000600bb */
[----:B01----:R-:W-:Y:S01]  /*12de0*/  ENDCOLLECTIVE ;  /* 0x000000000000791b */ /* 0x003fe20003800000 */
.L_x_19685:
[----:B------:R-:W-:Y:S02]  /*12df0*/  IMAD.MOV.U32 R180, RZ, RZ, 0x2 ;  /* 0x00000002ffb47424 */ /* 0x000fe400078e00ff */
[----:B------:R-:W-:-:S04]  /*12e00*/  IMAD.MOV.U32 R171, RZ, RZ, R183 ;  /* 0x000000ffffab7224 */ /* 0x000fc800078e00b7 */
[----:B------:R-:W-:-:S05]  /*12e10*/  FADD.FTZ R171, R0, R171 ;  /* 0x000000ab00ab7221 */ /* 0x000fca0000010000 */
[----:B------:R-:W-:-:S07]  /*12e20*/  MOV R185, R171 ;  /* 0x000000ab00b97202 */ /* 0x000fce0000000f00 */
[----:B------:R-:W-:Y:S05]  /*12e30*/  WARPSYNC.COLLECTIVE R178, `(.L_x_19686) ;  /* 0x00000000b2087348 */ /* 0x000fea0003c00000 */
[----:B------:R0:W1:Y:S02]  /*12e40*/  SHFL.BFLY P3, R183, R185, R180, R187 ;  /* 0x0c0000b4b9b77389 */ /* 0x00006400000600bb */
[----:B01----:R-:W-:Y:S01]  /*12e50*/  ENDCOLLECTIVE ;  /* 0x000000000000791b */ /* 0x003fe20003800000 */
.L_x_19686:
[----:B------:R-:W-:Y:S01]  /*12e60*/  HFMA2.MMA R180, -RZ, RZ, 0, 2.384185791015625e-07 ;  /* 0x00000004ffb47435 */ /* 0x000fe200000001ff */
[----:B------:R-:W-:-:S05]  /*12e70*/  MOV R134, R183 ;  /* 0x000000b700867202 */ /* 0x000fca0000000f00 */
[----:B------:R-:W-:-:S04]  /*12e80*/  FADD.FTZ R172, R171, R134 ;  /* 0x00000086abac7221 */ /* 0x000fc80000010000 */
[----:B------:R-:W-:-:S07]  /*12e90*/  IMAD.MOV.U32 R185, RZ, RZ, R172 ;  /* 0x000000ffffb97224 */ /* 0x000fce00078e00ac */
[----:B------:R-:W-:Y:S05]  /*12ea0*/  WARPSYNC.COLLECTIVE R178, `(.L_x_19687) ;  /* 0x00000000b2087348 */ /* 0x000fea0003c00000 */
[----:B------:R0:W1:Y:S02]  /*12eb0*/  SHFL.BFLY P3, R183, R185, R180, R187 ;  /* 0x0c0000b4b9b77389 */ /* 0x00006400000600bb */
[----:B01----:R-:W-:Y:S01]  /*12ec0*/  ENDCOLLECTIVE ;  /* 0x000000000000791b */ /* 0x003fe20003800000 */
.L_x_19687:
[----:B------:R-:W-:Y:S02]  /*12ed0*/  IMAD.MOV.U32 R180, RZ, RZ, 0x8 ;  /* 0x00000008ffb47424 */ /* 0x000fe400078e00ff */
[----:B------:R-:W-:-:S04]  /*12ee0*/  IMAD.MOV.U32 R181, RZ, RZ, R183 ;  /* 0x000000ffffb57224 */ /* 0x000fc800078e00b7 */
[----:B------:R-:W-:-:S05]  /*12ef0*/  FADD.FTZ R181, R172, R181 ;  /* 0x000000b5acb57221 */ /* 0x000fca0000010000 */
[----:B------:R-:W-:-:S07]  /*12f00*/  MOV R185, R181 ;  /* 0x000000b500b97202 */ /* 0x000fce0000000f00 */
[----:B------:R-:W-:Y:S05]  /*12f10*/  WARPSYNC.COLLECTIVE R178, `(.L_x_19688) ;  /* 0x00000000b2087348 */ /* 0x000fea0003c00000 */
[----:B------:R0:W1:Y:S02]  /*12f20*/  SHFL.BFLY P3, R183, R185, R180, R187 ;  /* 0x0c0000b4b9b77389 */ /* 0x00006400000600bb */
[----:B01----:R-:W-:Y:S01]  /*12f30*/  ENDCOLLECTIVE ;  /* 0x000000000000791b */ /* 0x003fe20003800000 */
.L_x_19688:
[----:B------:R-:W-:Y:S01]  /*12f40*/  HFMA2.MMA R180, -RZ, RZ, 0, 9.5367431640625e-07 ;  /* 0x00000010ffb47435 */ /* 0x000fe200000001ff */
[----:B------:R-:W-:-:S05]  /*12f50*/  MOV R134, R183 ;  /* 0x000000b700867202 */ /* 0x000fca0000000f00 */
[----:B------:R-:W-:-:S04]  /*12f60*/  FADD.FTZ R176, R181, R134 ;  /* 0x00000086b5b07221 */ /* 0x000fc80000010000 */
[----:B------:R-:W-:-:S07]  /*12f70*/  IMAD.MOV.U32 R185, RZ, RZ, R176 ;  /* 0x000000ffffb97224 */ /* 0x000fce00078e00b0 */
[----:B------:R-:W-:Y:S05]  /*12f80*/  WARPSYNC.COLLECTIVE R178, `(.L_x_19689) ;  /* 0x00000000b2087348 */ /* 0x000fea0003c00000 */
[----:B------:R0:W1:Y:S02]  /*12f90*/  SHFL.BFLY P3, R183, R185, R180, R187 ;  /* 0x0c0000b4b9b77389 */ /* 0x00006400000600bb */
[----:B01----:R-:W-:Y:S01]  /*12fa0*/  ENDCOLLECTIVE ;  /* 0x000000000000791b */ /* 0x003fe20003800000 */
.L_x_19689:
        /* <DEDUP_REMOVED lines=55> */
.L_x_19690:
[----:B------:R-:W-:Y:S02]  /*13320*/  IMAD.MOV.U32 R180, RZ, RZ, 0x2 ;  /* 0x00000002ffb47424 */ /* 0x000fe400078e00ff */
[----:B------:R-:W-:-:S04]  /*13330*/  IMAD.MOV.U32 R171, RZ, RZ, R183 ;  /* 0x000000ffffab7224 */ /* 0x000fc800078e00b7 */
[----:B------:R-:W-:-:S05]  /*13340*/  FADD.FTZ R171, R0, R171 ;  /* 0x000000ab00ab7221 */ /* 0x000fca0000010000 */
[----:B------:R-:W-:-:S07]  /*13350*/  MOV R185, R171 ;  /* 0x000000ab00b97202 */ /* 0x000fce0000000f00 */
[----:B------:R-:W-:Y:S05]  /*13360*/  WARPSYNC.COLLECTIVE R178, `(.L_x_19691) ;  /* 0x00000000b2087348 */ /* 0x000fea0003c00000 */
[----:B------:R0:W1:Y:S02]  /*13370*/  SHFL.BFLY P3, R183, R185, R180, R187 ;  /* 0x0c0000b4b9b77389 */ /* 0x00006400000600bb */
[----:B01----:R-:W-:Y:S01]  /*13380*/  ENDCOLLECTIVE ;  /* 0x000000000000791b */ /* 0x003fe20003800000 */
.L_x_19691:
[----:B------:R-:W-:Y:S01]  /*13390*/  HFMA2.MMA R180, -RZ, RZ, 0, 2.384185791015625e-07 ;  /* 0x00000004ffb47435 */ /* 0x000fe200000001ff */
[----:B------:R-:W-:-:S05]  /*133a0*/  MOV R172, R183 ;  /* 0x000000b700ac7202 */ /* 0x000fca0000000f00 */
[----:B------:R-:W-:-:S04]  /*133b0*/  FADD.FTZ R172, R171, R172 ;  /* 0x000000acabac7221 */ /* 0x000fc80000010000 */
[----:B------:R-:W-:-:S07]  /*133c0*/  IMAD.MOV.U32 R185, RZ, RZ, R172 ;  /* 0x000000ffffb97224 */ /* 0x000fce00078e00ac */
[----:B------:R-:W-:Y:S05]  /*133d0*/  WARPSYNC.COLLECTIVE R178, `(.L_x_19692) ;  /* 0x00000000b2087348 */ /* 0x000fea0003c00000 */
[----:B------:R0:W1:Y:S02]  /*133e0*/  SHFL.BFLY P3, R183, R185, R180, R187 ;  /* 0x0c0000b4b9b77389 */ /* 0x00006400000600bb */
[----:B01----:R-:W-:Y:S01]  /*133f0*/  ENDCOLLECTIVE ;  /* 0x000000000000791b */ /* 0x003fe20003800000 */
.L_x_19692:
[----:B------:R-:W-:Y:S02]  /*13400*/  IMAD.MOV.U32 R180, RZ, RZ, 0x8 ;  /* 0x00000008ffb47424 */ /* 0x000fe400078e00ff */
[----:B------:R-:W-:-:S04]  /*13410*/  IMAD.MOV.U32 R181, RZ, RZ, R183 ;  /* 0x000000ffffb57224 */ /* 0x000fc800078e00b7 */
[----:B------:R-:W-:-:S05]  /*13420*/  FADD.FTZ R181, R172, R181 ;  /* 0x000000b5acb57221 */ /* 0x000fca0000010000 */
[----:B------:R-:W-:-:S07]  /*13430*/  MOV R185, R181 ;  /* 0x000000b500b97202 */ /* 0x000fce0000000f00 */
[----:B------:R-:W-:Y:S05]  /*13440*/  WARPSYNC.COLLECTIVE R178, `(.L_x_19693) ;  /* 0x00000000b2087348 */ /* 0x000fea0003c00000 */
[----:B------:R0:W1:Y:S02]  /*13450*/  SHFL.BFLY P3, R183, R185, R180, R187 ;  /* 0x0c0000b4b9b77389 */ /* 0x00006400000600bb */
[----:B01----:R-:W-:Y:S01]  /*13460*/  ENDCOLLECTIVE ;  /* 0x000000000000791b */ /* 0x003fe20003800000 */
.L_x_19693:
[----:B------:R-:W-:Y:S01]  /*13470*/  HFMA2.MMA R180, -RZ, RZ, 0, 9.5367431640625e-07 ;  /* 0x00000010ffb47435 */ /* 0x000fe200000001ff */
[----:B------:R-:W-:-:S05]  /*13480*/  MOV R176, R183 ;  /* 0x000000b700b07202 */ /* 0x000fca0000000f00 */
[----:B------:R-:W-:-:S04]  /*13490*/  FADD.FTZ R176, R181, R176 ;  /* 0x000000b0b5b07221 */ /* 0x000fc80000010000 */
[----:B------:R-:W-:-:S07]  /*134a0*/  IMAD.MOV.U32 R185, RZ, RZ, R176 ;  /* 0x000000ffffb97224 */ /* 0x000fce00078e00b0 */
[----:B------:R-:W-:Y:S05]  /*134b0*/  WARPSYNC.COLLECTIVE R178, `(.L_x_19694) ;  /* 0x00000000b2087348 */ /* 0x000fea0003c00000 */
[----:B------:R0:W1:Y:S02]  /*134c0*/  SHFL.BFLY P3, R183, R185, R180, R187 ;  /* 0x0c0000b4b9b77389 */ /* 0x00006400000600bb */
[----:B01----:R-:W-:Y:S01]  /*134d0*/  ENDCOLLECTIVE ;  /* 0x000000000000791b */ /* 0x003fe20003800000 */
.L_x_19694:
[----:B------:R-:W-:Y:S05]  /*134e0*/  BRA `(.L_x_19695) ;  /* 0xffffffe800bc7947 */ /* 0x000fea000383ffff */
.L_x_19696:
        /* <DEDUP_REMOVED lines=9> */
.L_x_20617:


//--------------------- .text._ZN10layer_norm31ln_parallel_residual_fwd_kernelINS_13Kernel_traitsIfffffjLj6144ELj1ELj1ELj8ELj16ENS_18Kernel_traits_baseILj6144EfffffjLj256EEEEELb1ELb1ELb0EEEvNS_9FwdParamsE --------------------------
	.section	.text._ZN10layer_norm31ln_parallel_residual_fwd_kernelINS_13Kernel_traitsIfffffjLj6144ELj1ELj1ELj8ELj16ENS_18Kernel_traits_baseILj6144EfffffjLj256EEEEELb1ELb1ELb0EEEvNS_9FwdParamsE,"ax",@progbits
	.align	128
        .global         _ZN10layer_norm31ln_parallel_residual_fwd_kernelINS_13Kernel_traitsIfffffjLj6144ELj1ELj1ELj8ELj16ENS_18Kernel_traits_baseILj6144EfffffjLj256EEEEELb1ELb1ELb0EEEvNS_9FwdParamsE
        .type           _ZN10layer_norm31ln_parallel_residual_fwd_kernelINS_13Kernel_traitsIfffffjLj6144ELj1ELj1ELj8ELj16ENS_18Kernel_traits_baseILj6144EfffffjLj256EEEEELb1ELb1ELb0EEEvNS_9FwdParamsE,@function
        .size           _ZN10layer_norm31ln_parallel_residual_fwd_kernelINS_13Kernel_traitsIfffffjLj6144ELj1ELj1ELj8ELj16ENS_18Kernel_traits_baseILj6144EfffffjLj256EEEEELb1ELb1ELb0EEEvNS_9FwdParamsE,(.L_x_20618 - _ZN10layer_norm31ln_parallel_residual_fwd_kernelINS_13Kernel_traitsIfffffjLj6144ELj1ELj1ELj8ELj16ENS_18Kernel_traits_baseILj6144EfffffjLj256EEEEELb1ELb1ELb0EEEvNS_9FwdParamsE)
        .other          _ZN10layer_norm31ln_parallel_residual_fwd_kernelINS_13Kernel_traitsIfffffjLj6144ELj1ELj1ELj8ELj16ENS_18Kernel_traits_baseILj6144EfffffjLj256EEEEELb1ELb1ELb0EEEvNS_9FwdParamsE,@"STO_CUDA_ENTRY STV_DEFAULT"
_ZN10layer_norm31ln_parallel_residual_fwd_kernelINS_13Kernel_traitsIfffffjLj6144ELj1ELj1ELj8ELj16ENS_18Kernel_traits_baseILj6144EfffffjLj256EEEEELb1ELb1ELb0EEEvNS_9FwdParamsE:
.text._ZN10layer_norm31ln_parallel_residual_fwd_kernelINS_13Kernel_traitsIfffffjLj6144ELj1ELj1ELj8ELj16ENS_18Kernel_traits_baseILj6144EfffffjLj256EEEEELb1ELb1ELb0EEEvNS_9FwdParamsE:
        /* <DEDUP_REMOVED lines=20> */
[----:B------:R-:W-:-:S05]  /*0140*/  LOP3.LUT R15, R116, 0xff, RZ, 0xc0, !PT ;  /* 0x000000ff740f7812 */ /* 0x000fca00078ec0ff */
[----:B------:R-:W-:Y:S01]  /*0150*/  IMAD.MOV.U32 R7, RZ, RZ, R15 ;  /* 0x000000ffff077224 */ /* 0x000fe200078e000f */
        /* <DEDUP_REMOVED lines=33> */
[----:B------:R-:W-:-:S04]  /*0370*/  LOP3.LUT R11, R9, UR26, R12, 0x96, !PT ;  /* 0x0000001a090b7c12 */ /* 0x000fc8000f8e960c */
[----:B------:R-:W-:Y:S02]  /*0380*/  LOP3.LUT R12, R5, UR27, R10, 0x96, !PT ;  /* 0x0000001b050c7c12 */ /* 0x000fe4000f8e960a */
[----:B0-----:R-:W-:Y:S01]  /*0390*/  SHF.R.S32.HI R5, RZ, 0x1f, R48 ;  /* 0x0000001fff057819 */ /* 0x001fe20000011430 */
[----:B------:R-:W-:Y:S01]  /*03a0*/  UIADD3 UR29, UR7, -0x56f99767, URZ ;  /* 0xa9066899071d7890 */ /* 0x000fe2000fffe03f */
[----:B------:R-:W-:Y:S01]  /*03b0*/  IMAD.WIDE.U32 R10, R11, -0x2daee0ad, RZ ;  /* 0xd2511f530b0a7825 */ /* 0x000fe200078e00ff */
[----:B------:R-:W-:Y:S01]  /*03c0*/  UIADD3 UR28, UR6, 0x1715609d, URZ ;  /* 0x1715609d061c7890 */ /* 0x000fe2000fffe03f */
[----:B------:R-:W-:Y:S02]  /*03d0*/  LEA.HI R48, R5, R48, RZ, 0x2 ;  /* 0x0000003005307211 */ /* 0x000fe400078f10ff */
[----:B------:R-:W-:Y:S01]  /*03e0*/  IMAD.WIDE.U32 R12, R12, -0x326172a9, RZ ;  /* 0xcd9e8d570c0c7825 */ /* 0x000fe200078e00ff */
[----:B------:R-:W-:Y:S02]  /*03f0*/  LOP3.LUT R5, R7, 0xff, RZ, 0x3c, !PT ;  /* 0x000000ff07057812 */ /* 0x000fe400078e3cff */
[----:B------:R-:W-:-:S02]  /*0400*/  LOP3.LUT R14, R11, UR29, R4, 0x96, !PT ;  /* 0x0000001d0b0e7c12 */ /* 0x000fc4000f8e9604 */
[----:B------:R-:W-:Y:S02]  /*0410*/  LOP3.LUT R8, R13, UR28, R8, 0x96, !PT ;  /* 0x0000001c0d087c12 */ /* 0x000fe4000f8e9608 */
[----:B------:R-:W-:Y:S01]  /*0420*/  LEA.HI.SX32 R100, R48, R5, 0x1e ;  /* 0x0000000530647211 */ /* 0x000fe200078ff2ff */
[----:B------:R-:W-:Y:S01]  /*0430*/  UIADD3 UR30, UR6, -0x4ab325aa, URZ ;  /* 0xb54cda56061e7890 */ /* 0x000fe2000fffe03f */
[----:B------:R-:W-:Y:S01]  /*0440*/  IMAD.WIDE.U32 R14, R14, -0x326172a9, RZ ;  /* 0xcd9e8d570e0e7825 */ /* 0x000fe200078e00ff */
[----:B------:R-:W-:Y:S01]  /*0450*/  UIADD3 UR31, UR7, 0x646e171e, URZ ;  /* 0x646e171e071f7890 */ /* 0x000fe2000fffe03f */
[----:B------:R-:W-:Y:S02]  /*0460*/  LOP3.LUT P6, RZ, R100, 0xffffff00, RZ, 0xc0, !PT ;  /* 0xffffff0064ff7812 */ /* 0x000fe400078cc0ff */
[----:B------:R-:W-:Y:S01]  /*0470*/  IMAD.WIDE.U32 R8, R8, -0x2daee0ad, RZ ;  /* 0xd2511f5308087825 */ /* 0x000fe200078e00ff */
[----:B------:R-:W-:-:S04]  /*0480*/  LOP3.LUT R4, R15, UR30, R12, 0x96, !PT ;  /* 0x0000001e0f047c12 */ /* 0x000fc8000f8e960c */
[----:B------:R-:W-:Y:S01]  /*0490*/  LOP3.LUT R10, R9, UR31, R10, 0x96, !PT ;  /* 0x0000001f090a7c12 */ /* 0x000fe2000f8e960a */
[----:B------:R-:W-:Y:S01]  /*04a0*/  UIADD3 UR32, UR6, 0x5384540f, URZ ;  /* 0x5384540f06207890 */ /* 0x000fe2000fffe03f */
[----:B------:R-:W-:Y:S01]  /*04b0*/  IMAD.WIDE.U32 R4, R4, -0x2daee0ad, RZ ;  /* 0xd2511f5304047825 */ /* 0x000fe200078e00ff */
[----:B------:R-:W-:Y:S01]  /*04c0*/  UIADD3 UR33, UR7, 0x1fd5c5a3, URZ ;  /* 0x1fd5c5a307217890 */ /* 0x000fe2000fffe03f */
[----:B------:R-:W-:Y:S02]  /*04d0*/  ISETP.GE.U32.AND P5, PT, R100, 0x200, PT ;  /* 0x000002006400780c */ /* 0x000fe40003fa6070 */
[----:B------:R-:W-:Y:S01]  /*04e0*/  IMAD.WIDE.U32 R10, R10, -0x326172a9, RZ ;  /* 0xcd9e8d570a0a7825 */ /* 0x000fe200078e00ff */
[C---:B------:R-:W-:Y:S01]  /*04f0*/  ISETP.GE.U32.AND P4, PT, R100.reuse, 0x300, PT ;  /* 0x000003006400780c */ /* 0x040fe20003f86070 */
[----:B------:R-:W-:Y:S01]  /*0500*/  UIADD3 UR34, UR6, -0xe443238, URZ ;  /* 0xf1bbcdc806227890 */ /* 0x000fe2000fffe03f */
[C---:B------:R-:W-:Y:S01]  /*0510*/  ISETP.GE.U32.AND P3, PT, R100.reuse, 0x400, PT ;  /* 0x000004006400780c */ /* 0x040fe20003f66070 */
[----:B------:R-:W-:Y:S01]  /*0520*/  UIADD3 UR35, UR7, -0x24c28bd8, URZ ;  /* 0xdb3d742807237890 */ /* 0x000fe2000fffe03f */
[----:B------:R-:W-:Y:S01]  /*0530*/  ISETP.GE.U32.AND P2, PT, R100, 0x500, PT ;  /* 0x000005006400780c */ /* 0x000fe20003f46070 */
[----:B------:R-:W-:Y:S01]  /*0540*/  UIADD3 UR36, UR6, -0x700cb87f, URZ ;  /* 0x8ff3478106247890 */ /* 0x000fe2000fffe03f */
[----:B------:R-:W-:-:S02]  /*0550*/  LEA.HI R15, R116, UR8, RZ, 0x18 ;  /* 0x00000008740f7c11 */ /* 0x000fc4000f8fc0ff */
[----:B------:R-:W-:Y:S02]  /*0560*/  P2R R101, PR, RZ, 0x40 ;  /* 0x00000040ff657803 */ /* 0x000fe40000000000 */
[----:B------:R-:W-:Y:S02]  /*0570*/  P2R R112, PR, RZ, 0x20 ;  /* 0x00000020ff707803 */ /* 0x000fe40000000000 */
[----:B------:R-:W-:Y:S02]  /*0580*/  P2R R111, PR, RZ, 0x10 ;  /* 0x00000010ff6f7803 */ /* 0x000fe40000000000 */
[----:B------:R-:W-:Y:S02]  /*0590*/  P2R R110, PR, RZ, 0x8 ;  /* 0x00000008ff6e7803 */ /* 0x000fe40000000000 */
[----:B------:R-:W-:Y:S02]  /*05a0*/  LOP3.LUT R49, R5, UR33, R8, 0x96, !PT ;  /* 0x0000002105317c12 */ /* 0x000fe4000f8e9608 */
[----:B------:R-:W-:-:S02]  /*05b0*/  P2R R107, PR, RZ, 0x4 ;  /* 0x00000004ff6b7803 */ /* 0x000fc40000000000 */
[----:B------:R-:W-:Y:S01]  /*05c0*/  LOP3.LUT R14, R11, UR32, R14, 0x96, !PT ;  /* 0x000000200b0e7c12 */ /* 0x000fe2000f8e960e */
[----:B------:R-:W-:Y:S06]  /*05d0*/  @!P6 BRA `(.L_x_19698) ;  /* 0x000000000030e947 */ /* 0x000fec0003800000 */
        /* <DEDUP_REMOVED lines=12> */
.L_x_19698:
[----:B------:R-:W-:Y:S05]  /*06a0*/  BSYNC B0 ;  /* 0x0000000000007941 */ /* 0x000fea0003800000 */
.L_x_19697:
        /* <DEDUP_REMOVED lines=13> */
[----:B------:R-:W-:-:S07]  /*0780*/  VIADD R7, R7, 0x100 ;  /* 0x0000010007077836 */ /* 0x000fce0000000000 */
.L_x_19700:
[----:B------:R-:W-:Y:S05]  /*0790*/  BSYNC B0 ;  /* 0x0000000000007941 */ /* 0x000fea0003800000 */
.L_x_19699:
        /* <DEDUP_REMOVED lines=14> */
.L_x_19702:
[----:B------:R-:W-:Y:S05]  /*0880*/  BSYNC B0 ;  /* 0x0000000000007941 */ /* 0x000fea0003800000 */
.L_x_19701:
        /* <DEDUP_REMOVED lines=14> */
.L_x_19704:
[----:B------:R-:W-:Y:S05]  /*0970*/  BSYNC B0 ;  /* 0x0000000000007941 */ /* 0x000fea0003800000 */
.L_x_19703:
        /* <DEDUP_REMOVED lines=14> */
.L_x_19706:
[----:B------:R-:W-:Y:S05]  /*0a60*/  BSYNC B0 ;  /* 0x0000000000007941 */ /* 0x000fea0003800000 */
.L_x_19705:
[----:B------:R-:W-:Y:S01]  /*0a70*/  ISETP.GE.U32.AND P0, PT, R100, 0x600, PT ;  /* 0x000006006400780c */ /* 0x000fe20003f06070 */
[----:B01234-:R-:W-:Y:S01]  /*0a80*/  IMAD.HI.U32 R9, R49, -0x326172a9, RZ ;  /* 0xcd9e8d5731097827 */ /* 0x01ffe200078e00ff */
[----:B------:R-:W-:Y:S01]  /*0a90*/  UIADD3 UR37, UR7, -0x695add53, URZ ;  /* 0x96a522ad07257890 */ /* 0x000fe2000fffe03f */
[----:B------:R-:W-:Y:S01]  /*0aa0*/  BSSY B0, `(.L_x_19707) ;  /* 0x0000010000007945 */ /* 0x000fe20003800000 */
[----:B------:R-:W-:Y:S02]  /*0ab0*/  P2R R106, PR, RZ, 0x1 ;  /* 0x00000001ff6a7803 */ /* 0x000fe40000000000 */
[----:B------:R-:W-:Y:S01]  /*0ac0*/  LOP3.LUT R10, R9, UR34, R10, 0x96, !PT ;  /* 0x00000022090a7c12 */ /* 0x000fe2000f8e960a */
[----:B------:R-:W-:-:S06]  /*0ad0*/  IMAD.HI.U32 R9, R14, -0x2daee0ad, RZ ;  /* 0xd2511f530e097827 */ /* 0x000fcc00078e00ff */
        /* <DEDUP_REMOVED lines=12> */
.L_x_19708:
[----:B------:R-:W-:Y:S05]  /*0ba0*/  BSYNC B0 ;  /* 0x0000000000007941 */ /* 0x000fea0003800000 */
.L_x_19707:
[----:B------:R-:W-:Y:S01]  /*0bb0*/  ULDC UR8, c[0x0][0x214] ;  /* 0x0000850000087ab9 */ /* 0x000fe20000000800 */
[----:B0-----:R-:W-:Y:S02]  /*0bc0*/  LOP3.LUT R12, R9, UR35, R4, 0x96, !PT ;  /* 0x00000023090c7c12 */ /* 0x001fe4000f8e9604 */
[----:B------:R-:W-:-:S13]  /*0bd0*/  ISETP.GE.AND P0, PT, R15, UR8, PT ;  /* 0x000000080f007c0c */ /* 0x000fda000bf06270 */
[----:B------:R-:W-:Y:S05]  /*0be0*/  @P0 EXIT ;  /* 0x000000000000094d */ /* 0x000fea0003800000 */
[----:B------:R-:W-:Y:S01]  /*0bf0*/  SHF.R.S32.HI R48, RZ, 0x2, R48 ;  /* 0x00000002ff307819 */ /* 0x000fe20000011430 */
[----:B------:R-:W-:Y:S01]  /*0c00*/  IMAD R8, R14, -0x2daee0ad, RZ ;  /* 0xd2511f530e087824 */ /* 0x000fe200078e02ff */
[----:B------:R-:W-:Y:S01]  /*0c10*/  SHF.L.U32 R7, R116, 0x5, RZ ;  /* 0x0000000574077819 */ /* 0x000fe200000006ff */
[----:B------:R-:W-:Y:S01]  /*0c20*/  IMAD.HI.U32 R11, R10, -0x2daee0ad, RZ ;  /* 0xd2511f530a0b7827 */ /* 0x000fe200078e00ff */
[----:B------:R-:W-:Y:S01]  /*0c30*/  LOP3.LUT R5, R116, 0xe0, RZ, 0xc0, !PT ;  /* 0x000000e074057812 */ /* 0x000fe200078ec0ff */
[----:B------:R-:W-:Y:S01]  /*0c40*/  ULDC.U8 UR10, c[0x0][0x2a0] ;  /* 0x0000a800000a7ab9 */ /* 0x000fe20000000000 */
[----:B------:R-:W-:Y:S01]  /*0c50*/  LOP3.LUT R4, R48, 0xff, RZ, 0xc0, !PT ;  /* 0x000000ff30047812 */ /* 0x000fe200078ec0ff */
[----:B------:R-:W-:Y:S01]  /*0c60*/  IMAD.HI.U32 R13, R12, -0x326172a9, RZ ;  /* 0xcd9e8d570c0d7827 */ /* 0x000fe200078e00ff */
[----:B------:R-:W-:Y:S01]  /*0c70*/  LOP3.LUT R7, R7, 0x3e0, RZ, 0xc0, !PT ;  /* 0x000003e007077812 */ /* 0x000fe200078ec0ff */
[----:B------:R-:W-:Y:S01]  /*0c80*/  ULDC UR38, c[0x0][0x218] ;  /* 0x0000860000267ab9 */ /* 0x000fe20000000800 */
[----:B------:R-:W-:Y:S01]  /*0c90*/  SHF.R.U32.HI R48, RZ, 0x3, R48 ;  /* 0x00000003ff307819 */ /* 0x000fe20000011630 */
[----:B------:R-:W-:Y:S01]  /*0ca0*/  IMAD.MOV.U32 R80, RZ, RZ, 0x1 ;  /* 0x00000001ff507424 */ /* 0x000fe200078e00ff */
[C---:B------:R-:W-:Y:S01]  /*0cb0*/  VIADDMNMX R5, R4.reuse, -R5, RZ, !PT ;  /* 0x8000000504057246 */ /* 0x040fe200078001ff */
[----:B------:R-:W-:Y:S01]  /*0cc0*/  ULDC UR11, c[0x0][0x290] ;  /* 0x0000a400000b7ab9 */ /* 0x000fe20000000800 */
[----:B------:R-:W-:Y:S01]  /*0cd0*/  VIADDMNMX R7, R4, -R7, RZ, !PT ;  /* 0x8000000704077246 */ /* 0x000fe200078001ff */
[----:B------:R-:W-:Y:S01]  /*0ce0*/  IMAD R4, R49, -0x326172a9, RZ ;  /* 0xcd9e8d5731047824 */ /* 0x000fe200078e02ff */
[----:B------:R-:W-:Y:S01]  /*0cf0*/  LOP3.LUT R48, R48, 0x1fffffe0, RZ, 0xc0, !PT ;  /* 0x1fffffe030307812 */ /* 0x000fe200078ec0ff */
[----:B------:R-:W-:Y:S01]  /*0d00*/  ULDC.64 UR8, c[0x0][0x230] ;  /* 0x00008c0000087ab9 */ /* 0x000fe20000000a00 */
[----:B------:R-:W-:Y:S01]  /*0d10*/  VIMNMX R5, R5, 0x20, PT ;  /* 0x0000002005057848 */ /* 0x000fe20003fe0100 */
[----:B------:R-:W-:Y:S01]  /*0d20*/  UISETP.NE.AND UP0, UPT, UR10, URZ, UPT ;  /* 0x0000003f0a00728c */ /* 0x000fe2000bf05270 */
[----:B------:R-:W-:Y:S01]  /*0d30*/  VIMNMX R9, R7, 0x20, PT ;  /* 0x0000002007097848 */ /* 0x000fe20003fe0100 */
[----:B------:R-:W-:Y:S01]  /*0d40*/  ULDC.64 UR12, c[0x0][0x238] ;  /* 0x00008e00000c7ab9 */ /* 0x000fe20000000a00 */
[----:B------:R-:W-:Y:S01]  /*0d50*/  LOP3.LUT R4, R13, UR36, R4, 0x96, !PT ;  /* 0x000000240d047c12 */ /* 0x000fe2000f8e9604 */
[----:B------:R-:W-:Y:S01]  /*0d60*/  IMAD.IADD R5, R5, 0x1, R48 ;  /* 0x0000000105057824 */ /* 0x000fe200078e0230 */
[----:B------:R-:W-:Y:S01]  /*0d70*/  IADD3 R48, R48, R9, RZ ;  /* 0x0000000930307210 */ /* 0x000fe20007ffe0ff */
[----:B------:R-:W-:Y:S01]  /*0d80*/  IMAD.MOV.U32 R9, RZ, RZ, RZ ;  /* 0x000000ffff097224 */ /* 0x000fe200078e00ff */
[----:B------:R-:W-:Y:S01]  /*0d90*/  LOP3.LUT R6, R6, 0x3, RZ, 0xc0, !PT ;  /* 0x0000000306067812 */ /* 0x000fe200078ec0ff */
[----:B------:R-:W-:Y:S01]  /*0da0*/  IMAD.SHL.U32 R7, R5, 0x4, RZ ;  /* 0x0000000405077824 */ /* 0x000fe200078e00ff */
[----:B------:R-:W-:Y:S01]  /*0db0*/  LOP3.LUT R5, R11, UR37, R8, 0x96, !PT ;  /* 0x000000250b057c12 */ /* 0x000fe2000f8e9608 */
[----:B------:R-:W-:Y:S01]  /*0dc0*/  IMAD R8, R10, -0x2daee0ad, RZ ;  /* 0xd2511f530a087824 */ /* 0x000fe200078e02ff */
[----:B------:R-:W-:Y:S01]  /*0dd0*/  SHF.L.U32 R10, R48, 0x2, RZ ;  /* 0x00000002300a7819 */ /* 0x000fe200000006ff */
[----:B------:R-:W-:Y:S01]  /*0de0*/  ULDC.64 UR14, c[0x0][0x240] ;  /* 0x00009000000e7ab9 */ /* 0x000fe20000000a00 */
[----:B------:R-:W-:Y:S01]  /*0df0*/  I2FP.F32.U32 R117, R7 ;  /* 0x0000000700757245 */ /* 0x000fe20000201000 */
[----:B------:R-:W-:Y:S01]  /*0e00*/  IMAD R7, R12, -0x326172a9, RZ ;  /* 0xcd9e8d570c077824 */ /* 0x000fe200078e02ff */
[----:B------:R-:W-:Y:S01]  /*0e10*/  ULDC.64 UR16, c[0x0][0x248] ;  /* 0x0000920000107ab9 */ /* 0x000fe20000000a00 */
[----:B------:R0:W-:Y:S01]  /*0e20*/  STL [R1], R10 ;  /* 0x0000000a01007387 */ /* 0x0001e20000100800 */
[----:B------:R-:W-:-:S02]  /*0e30*/  ULDC.64 UR18, c[0x0][0x210] ;  /* 0x0000840000127ab9 */ /* 0x000fc40000000a00 */
[----:B------:R-:W1:Y:S03]  /*0e40*/  MUFU.RCP R117, R117 ;  /* 0x0000007500757308 */ /* 0x000e660000001000 */
.L_x_20123:
        /* <DEDUP_REMOVED lines=35> */
.L_x_19712:
[----:B------:R-:W-:-:S07]  /*1080*/  MOV R81, R7 ;  /* 0x0000000700517202 */ /* 0x000fce0000000f00 */
.L_x_19713:
[----:B------:R-:W-:Y:S05]  /*1090*/  BSYNC B1 ;  /* 0x0000000000017941 */ /* 0x000fea0003800000 */
.L_x_19711:
        /* <DEDUP_REMOVED lines=16> */
.L_x_19717:
[----:B------:R-:W-:Y:S05]  /*11a0*/  BSYNC B2 ;  /* 0x0000000000027941 */ /* 0x000fea0003800000 */
.L_x_19716:
        /* <DEDUP_REMOVED lines=44> */
.L_x_19715:
[----:B------:R-:W-:Y:S05]  /*1470*/  BSYNC B1 ;  /* 0x0000000000017941 */ /* 0x000fea0003800000 */
.L_x_19714:
[----:B------:R-:W2:Y:S01]  /*1480*/  LDC R109, c[0x0][0x298] ;  /* 0x0000a600ff6d7b82 */ /* 0x000ea20000000800 */
[----:B------:R-:W-:Y:S01]  /*1490*/  ISETP.NE.U32.AND P2, PT, R82, RZ, PT ;  /* 0x000000ff5200720c */ /* 0x000fe20003f45070 */
[----:B------:R-:W-:Y:S01]  /*14a0*/  IMAD.MOV.U32 R108, RZ, RZ, 0x2f800000 ;  /* 0x2f800000ff6c7424 */ /* 0x000fe200078e00ff */
[----:B------:R-:W-:Y:S02]  /*14b0*/  I2FP.F32.U32 R81, R81 ;  /* 0x0000005100517245 */ /* 0x000fe40000201000 */
[----:B------:R-:W-:-:S03]  /*14c0*/  ISETP.NE.AND.EX P2, PT, R83, RZ, PT, P2 ;  /* 0x000000ff5300720c */ /* 0x000fc60003f45320 */
[----:B------:R-:W3:Y:S01]  /*14d0*/  LDC R113, c[0x0][0x294] ;  /* 0x0000a500ff717b82 */ /* 0x000ee20000000800 */
[----:B------:R-:W-:Y:S01]  /*14e0*/  FFMA.FTZ R6, R81, R108, 1.1641532182693481445e-10 ;  /* 0x2f00000051067423 */ /* 0x000fe2000001006c */
[----:B--2--5:R-:W-:-:S04]  /*14f0*/  FMUL.FTZ R56, R56, R109 ;  /* 0x0000006d38387220 */ /* 0x024fc80000410000 */
[----:B---3--:R-:W-:-:S04]  /*1500*/  FSETP.GTU.FTZ.AND P3, PT, R6, R113, PT ;  /* 0x000000710600720b */ /* 0x008fc80003f7c000 */
        /* <DEDUP_REMOVED lines=8> */
.L_x_19718:
        /* <DEDUP_REMOVED lines=12> */
.L_x_19721:
[----:B------:R-:W-:-:S07]  /*1650*/  MOV R6, R7 ;  /* 0x0000000700067202 */ /* 0x000fce0000000f00 */
.L_x_19722:
[----:B------:R-:W-:Y:S05]  /*1660*/  BSYNC B1 ;  /* 0x0000000000017941 */ /* 0x000fea0003800000 */
.L_x_19720:
        /* <DEDUP_REMOVED lines=16> */
.L_x_19726:
[----:B------:R-:W-:Y:S05]  /*1770*/  BSYNC B2 ;  /* 0x0000000000027941 */ /* 0x000fea0003800000 */
.L_x_19725:
        /* <DEDUP_REMOVED lines=44> */
.L_x_19724:
[----:B------:R-:W-:Y:S05]  /*1a40*/  BSYNC B1 ;  /* 0x0000000000017941 */ /* 0x000fea0003800000 */
.L_x_19723:
[----:B------:R-:W-:Y:S01]  /*1a50*/  I2FP.F32.U32 R83, R6 ;  /* 0x0000000600537245 */ /* 0x000fe20000201000 */
[----:B0-----:R-:W-:-:S04]  /*1a60*/  FMUL.FTZ R10, R52, R109 ;  /* 0x0000006d340a7220 */ /* 0x001fc80000410000 */
[----:B------:R-:W-:-:S05]  /*1a70*/  FFMA.FTZ R6, R83, R108, 1.1641532182693481445e-10 ;  /* 0x2f00000053067423 */ /* 0x000fca000001006c */
[----:B------:R-:W-:-:S04]  /*1a80*/  FSETP.GTU.FTZ.AND P3, PT, R6, R113, PT ;  /* 0x000000710600720b */ /* 0x000fc80003f7c000 */
[----:B------:R-:W-:Y:S02]  /*1a90*/  FSEL R83, R10, RZ, !P3 ;  /* 0x000000ff0a537208 */ /* 0x000fe40005800000 */
[----:B------:R-:W-:-:S03]  /*1aa0*/  SEL R10, RZ, 0x1, P3 ;  /* 0x00000001ff0a7807 */ /* 0x000fc60001800000 */
[----:B------:R-:W-:-:S04]  /*1ab0*/  FADD.FTZ R56, R83, R56 ;  /* 0x0000003853387221 */ /* 0x000fc80000010000 */
[----:B------:R-:W-:-:S07]  /*1ac0*/  @P0 FADD.FTZ R56, R48, R56 ;  /* 0x0000003830380221 */ /* 0x000fce0000010000 */
.L_x_19719:
        /* <DEDUP_REMOVED lines=12> */
.L_x_19728:
[----:B------:R-:W-:-:S07]  /*1b90*/  MOV R6, R7 ;  /* 0x0000000700067202 */ /* 0x000fce0000000f00 */
.L_x_19729:
[----:B------:R-:W-:Y:S05]  /*1ba0*/  BSYNC B1 ;  /* 0x0000000000017941 */ /* 0x000fea0003800000 */
.L_x_19727:
        /* <DEDUP_REMOVED lines=16> */
.L_x_19733:
[----:B------:R-:W-:Y:S05]  /*1cb0*/  BSYNC B2 ;  /* 0x0000000000027941 */ /* 0x000fea0003800000 */
.L_x_19732:
        /* <DEDUP_REMOVED lines=44> */
.L_x_19731:
[----:B------:R-:W-:Y:S05]  /*1f80*/  BSYNC B1 ;  /* 0x0000000000017941 */ /* 0x000fea0003800000 */
.L_x_19730:
        /* <DEDUP_REMOVED lines=11> */
.L_x_19734:
        /* <DEDUP_REMOVED lines=12> */
.L_x_19737:
[----:B------:R-:W-:-:S07]  /*2100*/  IMAD.MOV.U32 R6, RZ, RZ, R7 ;  /* 0x000000ffff067224 */ /* 0x000fce00078e0007 */
.L_x_19738:
[----:B------:R-:W-:Y:S05]  /*2110*/  BSYNC B1 ;  /* 0x0000000000017941 */ /* 0x000fea0003800000 */
.L_x_19736:
        /* <DEDUP_REMOVED lines=16> */
.L_x_19742:
[----:B------:R-:W-:Y:S05]  /*2220*/  BSYNC B2 ;  /* 0x0000000000027941 */ /* 0x000fea0003800000 */
.L_x_19741:
        /* <DEDUP_REMOVED lines=44> */
.L_x_19740:
[----:B------:R-:W-:Y:S05]  /*24f0*/  BSYNC B1 ;  /* 0x0000000000017941 */ /* 0x000fea0003800000 */
.L_x_19739:
        /* <DEDUP_REMOVED lines=8> */
.L_x_19735:
        /* <DEDUP_REMOVED lines=12> */
.L_x_19744:
[----:B------:R-:W-:-:S07]  /*2640*/  IMAD.MOV.U32 R6, RZ, RZ, R7 ;  /* 0x000000ffff067224 */ /* 0x000fce00078e0007 */
.L_x_19745:
[----:B------:R-:W-:Y:S05]  /*2650*/  BSYNC B1 ;  /* 0x0000000000017941 */ /* 0x000fea0003800000 */
.L_x_19743:
        /* <DEDUP_REMOVED lines=16> */
.L_x_19749:
[----:B------:R-:W-:Y:S05]  /*2760*/  BSYNC B2 ;  /* 0x0000000000027941 */ /* 0x000fea0003800000 */
.L_x_19748:
        /* <DEDUP_REMOVED lines=44> */
.L_x_19747:
[----:B------:R-:W-:Y:S05]  /*2a30*/  BSYNC B1 ;  /* 0x0000000000017941 */ /* 0x000fea0003800000 */
.L_x_19746:
        /* <DEDUP_REMOVED lines=11> */
.L_x_19750:
        /* <DEDUP_REMOVED lines=12> */
.L_x_19753:
[----:B------:R-:W-:-:S07]  /*2bb0*/  IMAD.MOV.U32 R6, RZ, RZ, R7 ;  /* 0x000000ffff067224 */ /* 0x000fce00078e0007 */
.L_x_19754:
[----:B------:R-:W-:Y:S05]  /*2bc0*/  BSYNC B1 ;  /* 0x0000000000017941 */ /* 0x000fea0003800000 */
.L_x_19752:
        /* <DEDUP_REMOVED lines=16> */
.L_x_19758:
[----:B------:R-:W-:Y:S05]  /*2cd0*/  BSYNC B2 ;  /* 0x0000000000027941 */ /* 0x000fea0003800000 */
.L_x_19757:
        /* <DEDUP_REMOVED lines=44> */
.L_x_19756:
[----:B------:R-:W-:Y:S05]  /*2fa0*/  BSYNC B1 ;  /* 0x0000000000017941 */ /* 0x000fea0003800000 */
.L_x_19755:
        /* <DEDUP_REMOVED lines=8> */
.L_x_19751:
        /* <DEDUP_REMOVED lines=12> */
.L_x_19760:
[----:B------:R-:W-:-:S07]  /*30f0*/  IMAD.MOV.U32 R6, RZ, RZ, R7 ;  /* 0x000000ffff067224 */ /* 0x000fce00078e0007 */
.L_x_19761:
[----:B------:R-:W-:Y:S05]  /*3100*/  BSYNC B1 ;  /* 0x0000000000017941 */ /* 0x000fea0003800000 */
.L_x_19759:
        /* <DEDUP_REMOVED lines=16> */
.L_x_19765:
[----:B------:R-:W-:Y:S05]  /*3210*/  BSYNC B2 ;  /* 0x0000000000027941 */ /* 0x000fea0003800000 */
.L_x_19764:
        /* <DEDUP_REMOVED lines=44> */
.L_x_19763:
[----:B------:R-:W-:Y:S05]  /*34e0*/  BSYNC B1 ;  /* 0x0000000000017941 */ /* 0x000fea0003800000 */
.L_x_19762:
        /* <DEDUP_REMOVED lines=11> */
.L_x_19766:
        /* <DEDUP_REMOVED lines=12> */
.L_x_19769:
[----:B------:R-:W-:-:S07]  /*3660*/  MOV R13, R7 ;  /* 0x00000007000d7202 */ /* 0x000fce0000000f00 */
.L_x_19770:
[----:B------:R-:W-:Y:S05]  /*3670*/  BSYNC B1 ;  /* 0x0000000000017941 */ /* 0x000fea0003800000 */
.L_x_19768:
        /* <DEDUP_REMOVED lines=16> */
.L_x_19774:
[----:B------:R-:W-:Y:S05]  /*3780*/  BSYNC B2 ;  /* 0x0000000000027941 */ /* 0x000fea0003800000 */
.L_x_19773:
        /* <DEDUP_REMOVED lines=44> */
.L_x_19772:
[----:B------:R-:W-:Y:S05]  /*3a50*/  BSYNC B1 ;  /* 0x0000000000017941 */ /* 0x000fea0003800000 */
.L_x_19771:
        /* <DEDUP_REMOVED lines=8> */
.L_x_19767:
        /* <DEDUP_REMOVED lines=16> */
[----:B--2---:R-:W-:Y:S01]  /*3be0*/  IMAD.U32 R82, R12, 0x10000, RZ ;  /* 0x000100000c527824 */ /* 0x004fe200078e00ff */
        /* <DEDUP_REMOVED lines=10> */
.L_x_19775:
[----:B--23--:R-:W-:-:S07]  /*3c90*/  VIADD R81, R14, 0x100 ;  /* 0x000001000e517836 */ /* 0x00cfce0000000000 */
.L_x_19710:
[----:B------:R-:W-:Y:S05]  /*3ca0*/  BSYNC B0 ;  /* 0x0000000000007941 */ /* 0x000fea0003800000 */
.L_x_19709:
        /* <DEDUP_REMOVED lines=29> */
.L_x_19779:
[----:B------:R-:W-:-:S07]  /*3e80*/  IMAD.MOV.U32 R102, RZ, RZ, R7 ;  /* 0x000000ffff667224 */ /* 0x000fce00078e0007 */
.L_x_19780:
[----:B------:R-:W-:Y:S05]  /*3e90*/  BSYNC B1 ;  /* 0x0000000000017941 */ /* 0x000fea0003800000 */
.L_x_19778:
        /* <DEDUP_REMOVED lines=16> */
.L_x_19784:
[----:B------:R-:W-:Y:S05]  /*3fa0*/  BSYNC B2 ;  /* 0x0000000000027941 */ /* 0x000fea0003800000 */
.L_x_19783:
        /* <DEDUP_REMOVED lines=44> */
.L_x_19782:
[----:B------:R-:W-:Y:S05]  /*4270*/  BSYNC B1 ;  /* 0x0000000000017941 */ /* 0x000fea0003800000 */
.L_x_19781:
[----:B------:R-:W2:Y:S01]  /*4280*/  LDC R114, c[0x0][0x298] ;  /* 0x0000a600ff727b82 */ /* 0x000ea20000000800 */
[----:B------:R-:W-:Y:S01]  /*4290*/  HFMA2.MMA R113, -RZ, RZ, 0.1171875, 0 ;  /* 0x2f800000ff717435 */ /* 0x000fe200000001ff */
[----:B------:R-:W-:Y:S02]  /*42a0*/  ISETP.NE.U32.AND P2, PT, R82, RZ, PT ;  /* 0x000000ff5200720c */ /* 0x000fe40003f45070 */
[----:B------:R-:W-:Y:S02]  /*42b0*/  I2FP.F32.U32 R6, R102 ;  /* 0x0000006600067245 */ /* 0x000fe40000201000 */
[----:B------:R-:W-:Y:S02]  /*42c0*/  ISETP.NE.AND.EX P2, PT, R83, RZ, PT, P2 ;  /* 0x000000ff5300720c */ /* 0x000fe40003f45320 */
[----:B------:R-:W3:Y:S03]  /*42d0*/  LDC R115, c[0x0][0x294] ;  /* 0x0000a500ff737b82 */ /* 0x000ee60000000800 */
[----:B------:R-:W-:Y:S01]  /*42e0*/  FFMA.FTZ R6, R6, R113, 1.1641532182693481445e-10 ;  /* 0x2f00000006067423 */ /* 0x000fe20000010071 */
[----:B--2--5:R-:W-:-:S04]  /*42f0*/  FMUL.FTZ R60, R60, R114 ;  /* 0x000000723c3c7220 */ /* 0x024fc80000410000 */
[----:B---3--:R-:W-:-:S04]  /*4300*/  FSETP.GTU.FTZ.AND P3, PT, R6, R115, PT ;  /* 0x000000730600720b */ /* 0x008fc80003f7c000 */
        /* <DEDUP_REMOVED lines=8> */
.L_x_19785:
        /* <DEDUP_REMOVED lines=12> */
.L_x_19788:
[----:B------:R-:W-:-:S07]  /*4450*/  IMAD.MOV.U32 R6, RZ, RZ, R7 ;  /* 0x000000ffff067224 */ /* 0x000fce00078e0007 */
.L_x_19789:
[----:B------:R-:W-:Y:S05]  /*4460*/  BSYNC B1 ;  /* 0x0000000000017941 */ /* 0x000fea0003800000 */
.L_x_19787:
        /* <DEDUP_REMOVED lines=16> */
.L_x_19793:
[----:B------:R-:W-:Y:S05]  /*4570*/  BSYNC B2 ;  /* 0x0000000000027941 */ /* 0x000fea0003800000 */
.L_x_19792:
        /* <DEDUP_REMOVED lines=44> */
.L_x_19791:
[----:B------:R-:W-:Y:S05]  /*4840*/  BSYNC B1 ;  /* 0x0000000000017941 */ /* 0x000fea0003800000 */
.L_x_19790:
[----:B------:R-:W-:Y:S01]  /*4850*/  I2FP.F32.U32 R6, R6 ;  /* 0x0000000600067245 */ /* 0x000fe20000201000 */
[----:B------:R-:W-:-:S04]  /*4860*/  FMUL.FTZ R103, R52, R114 ;  /* 0x0000007234677220 */ /* 0x000fc80000410000 */
[----:B------:R-:W-:-:S05]  /*4870*/  FFMA.FTZ R6, R6, R113, 1.1641532182693481445e-10 ;  /* 0x2f00000006067423 */ /* 0x000fca0000010071 */
[----:B------:R-:W-:-:S04]  /*4880*/  FSETP.GTU.FTZ.AND P3, PT, R6, R115, PT ;  /* 0x000000730600720b */ /* 0x000fc80003f7c000 */
[----:B------:R-:W-:Y:S02]  /*4890*/  FSEL R103, R103, RZ, !P3 ;  /* 0x000000ff67677208 */ /* 0x000fe40005800000 */
[----:B0-----:R-:W-:-:S03]  /*48a0*/  SEL R10, RZ, 0x1, P3 ;  /* 0x00000001ff0a7807 */ /* 0x001fc60001800000 */
[----:B------:R-:W-:-:S04]  /*48b0*/  FADD.FTZ R60, R103, R60 ;  /* 0x0000003c673c7221 */ /* 0x000fc80000010000 */
[----:B------:R-:W-:-:S07]  /*48c0*/  @P0 FADD.FTZ R60, R48, R60 ;  /* 0x0000003c303c0221 */ /* 0x000fce0000010000 */
.L_x_19786:
        /* <DEDUP_REMOVED lines=12> */
.L_x_19795:
[----:B------:R-:W-:-:S07]  /*4990*/  IMAD.MOV.U32 R6, RZ, RZ, R7 ;  /* 0x000000ffff067224 */ /* 0x000fce00078e0007 */
.L_x_19796:
[----:B------:R-:W-:Y:S05]  /*49a0*/  BSYNC B1 ;  /* 0x0000000000017941 */ /* 0x000fea0003800000 */
.L_x_19794:
        /* <DEDUP_REMOVED lines=16> */
.L_x_19800:
[----:B------:R-:W-:Y:S05]  /*4ab0*/  BSYNC B2 ;  /* 0x0000000000027941 */ /* 0x000fea0003800000 */
.L_x_19799:
        /* <DEDUP_REMOVED lines=44> */
.L_x_19798:
[----:B------:R-:W-:Y:S05]  /*4d80*/  BSYNC B1 ;  /* 0x0000000000017941 */ /* 0x000fea0003800000 */
.L_x_19797:
        /* <DEDUP_REMOVED lines=11> */
.L_x_19801:
        /* <DEDUP_REMOVED lines=12> */
.L_x_19804:
[----:B------:R-:W-:-:S07]  /*4f00*/  MOV R6, R7 ;  /* 0x0000000700067202 */ /* 0x000fce0000000f00 */
.L_x_19805:
[----:B------:R-:W-:Y:S05]  /*4f10*/  BSYNC B1 ;  /* 0x0000000000017941 */ /* 0x000fea0003800000 */
.L_x_19803:
        /* <DEDUP_REMOVED lines=16> */
.L_x_19809:
[----:B------:R-:W-:Y:S05]  /*5020*/  BSYNC B2 ;  /* 0x0000000000027941 */ /* 0x000fea0003800000 */
.L_x_19808:
        /* <DEDUP_REMOVED lines=44> */
.L_x_19807:
[----:B------:R-:W-:Y:S05]  /*52f0*/  BSYNC B1 ;  /* 0x0000000000017941 */ /* 0x000fea0003800000 */
.L_x_19806:
        /* <DEDUP_REMOVED lines=8> */
.L_x_19802:
        /* <DEDUP_REMOVED lines=12> */
.L_x_19811:
[----:B------:R-:W-:-:S07]  /*5440*/  MOV R6, R7 ;  /* 0x0000000700067202 */ /* 0x000fce0000000f00 */
.L_x_19812:
[----:B------:R-:W-:Y:S05]  /*5450*/  BSYNC B1 ;  /* 0x0000000000017941 */ /* 0x000fea0003800000 */
.L_x_19810:
        /* <DEDUP_REMOVED lines=16> */
.L_x_19816:
[----:B------:R-:W-:Y:S05]  /*5560*/  BSYNC B2 ;  /* 0x0000000000027941 */ /* 0x000fea0003800000 */
.L_x_19815:
        /* <DEDUP_REMOVED lines=44> */
.L_x_19814:
[----:B------:R-:W-:Y:S05]  /*5830*/  BSYNC B1 ;  /* 0x0000000000017941 */ /* 0x000fea0003800000 */
.L_x_19813:
        /* <DEDUP_REMOVED lines=11> */
.L_x_19817:
        /* <DEDUP_REMOVED lines=12> */
.L_x_19820:
[----:B------:R-:W-:-:S07]  /*59b0*/  IMAD.MOV.U32 R6, RZ, RZ, R7 ;  /* 0x000000ffff067224 */ /* 0x000fce00078e0007 */
.L_x_19821:
[----:B------:R-:W-:Y:S05]  /*59c0*/  BSYNC B1 ;  /* 0x0000000000017941 */ /* 0x000fea0003800000 */
.L_x_19819:
        /* <DEDUP_REMOVED lines=16> */
.L_x_19825:
[----:B------:R-:W-:Y:S05]  /*5ad0*/  BSYNC B2 ;  /* 0x0000000000027941 */ /* 0x000fea0003800000 */
.L_x_19824:
        /* <DEDUP_REMOVED lines=44> */
.L_x_19823:
[----:B------:R-:W-:Y:S05]  /*5da0*/  BSYNC B1 ;  /* 0x0000000000017941 */ /* 0x000fea0003800000 */
.L_x_19822:
        /* <DEDUP_REMOVED lines=8> */
.L_x_19818:
        /* <DEDUP_REMOVED lines=12> */
.L_x_19827:
[----:B------:R-:W-:-:S07]  /*5ef0*/  IMAD.MOV.U32 R6, RZ, RZ, R7 ;  /* 0x000000ffff067224 */ /* 0x000fce00078e0007 */
.L_x_19828:
[----:B------:R-:W-:Y:S05]  /*5f00*/  BSYNC B1 ;  /* 0x0000000000017941 */ /* 0x000fea0003800000 */
.L_x_19826:
        /* <DEDUP_REMOVED lines=16> */
.L_x_19832:
[----:B------:R-:W-:Y:S05]  /*6010*/  BSYNC B2 ;  /* 0x0000000000027941 */ /* 0x000fea0003800000 */
.L_x_19831:
        /* <DEDUP_REMOVED lines=44> */
.L_x_19830:
[----:B------:R-:W-:Y:S05]  /*62e0*/  BSYNC B1 ;  /* 0x0000000000017941 */ /* 0x000fea0003800000 */
.L_x_19829:
        /* <DEDUP_REMOVED lines=11> */
.L_x_19833:
        /* <DEDUP_REMOVED lines=12> */
.L_x_19836:
[----:B------:R-:W-:-:S07]  /*6460*/  IMAD.MOV.U32 R13, RZ, RZ, R7 ;  /* 0x000000ffff0d7224 */ /* 0x000fce00078e0007 */
.L_x_19837:
[----:B------:R-:W-:Y:S05]  /*6470*/  BSYNC B1 ;  /* 0x0000000000017941 */ /* 0x000fea0003800000 */
.L_x_19835:
        /* <DEDUP_REMOVED lines=16> */
.L_x_19841:
[----:B------:R-:W-:Y:S05]  /*6580*/  BSYNC B2 ;  /* 0x0000000000027941 */ /* 0x000fea0003800000 */
.L_x_19840:
        /* <DEDUP_REMOVED lines=44> */
.L_x_19839:
[----:B------:R-:W-:Y:S05]  /*6850*/  BSYNC B1 ;  /* 0x0000000000017941 */ /* 0x000fea0003800000 */
.L_x_19838:
        /* <DEDUP_REMOVED lines=8> */
.L_x_19834:
        /* <DEDUP_REMOVED lines=16> */
[----:B--2---:R-:W-:Y:S01]  /*69e0*/  IMAD.U32 R83, R12, 0x10000, RZ ;  /* 0x000100000c537824 */ /* 0x004fe200078e00ff */
        /* <DEDUP_REMOVED lines=10> */
.L_x_19842:
[----:B------:R-:W-:-:S07]  /*6a90*/  IADD3 R81, R81, 0x100, RZ ;  /* 0x0000010051517810 */ /* 0x000fce0007ffe0ff */
.L_x_19777:
[----:B------:R-:W-:Y:S05]  /*6aa0*/  BSYNC B0 ;  /* 0x0000000000007941 */ /* 0x000fea0003800000 */
.L_x_19776:
[----:B------:R-:W-:Y:S01]  /*6ab0*/  ISETP.NE.AND P0, PT, R111, RZ, PT ;  /* 0x000000ff6f00720c */ /* 0x000fe20003f05270 */
[----:B------:R-:W-:-:S12]  /*6ac0*/  BSSY B0, `(.L_x_19843) ;  /* 0x00002de000007945 */ /* 0x000fd80003800000 */
[----:B------:R-:W-:Y:S05]  /*6ad0*/  @!P0 BRA `(.L_x_19844) ;  /* 0x0000002c00708947 */ /* 0x000fea0003800000 */
[----:B--23--:R-:W2:Y:S01]  /*6ae0*/  LDC.64 R82, c[0x0][0x228] ;  /* 0x00008a00ff527b82 */ /* 0x00cea20000000a00 */
        /* <DEDUP_REMOVED lines=25> */
.L_x_19846:
[----:B------:R-:W-:-:S07]  /*6c80*/  IMAD.MOV.U32 R102, RZ, RZ, R7 ;  /* 0x000000ffff667224 */ /* 0x000fce00078e0007 */
.L_x_19847:
[----:B------:R-:W-:Y:S05]  /*6c90*/  BSYNC B1 ;  /* 0x0000000000017941 */ /* 0x000fea0003800000 */
.L_x_19845:
        /* <DEDUP_REMOVED lines=16> */
.L_x_19851:
[----:B------:R-:W-:Y:S05]  /*6da0*/  BSYNC B2 ;  /* 0x0000000000027941 */ /* 0x000fea0003800000 */
.L_x_19850:
        /* <DEDUP_REMOVED lines=44> */
.L_x_19849:
[----:B------:R-:W-:Y:S05]  /*7070*/  BSYNC B1 ;  /* 0x0000000000017941 */ /* 0x000fea0003800000 */
.L_x_19848:
        /* <DEDUP_REMOVED lines=17> */
.L_x_19852:
        /* <DEDUP_REMOVED lines=12> */
.L_x_19855:
[----:B------:R-:W-:-:S07]  /*7250*/  IMAD.MOV.U32 R6, RZ, RZ, R7 ;  /* 0x000000ffff067224 */ /* 0x000fce00078e0007 */
.L_x_19856:
[----:B------:R-:W-:Y:S05]  /*7260*/  BSYNC B1 ;  /* 0x0000000000017941 */ /* 0x000fea0003800000 */
.L_x_19854:
        /* <DEDUP_REMOVED lines=16> */
.L_x_19860:
[----:B------:R-:W-:Y:S05]  /*7370*/  BSYNC B2 ;  /* 0x0000000000027941 */ /* 0x000fea0003800000 */
.L_x_19859:
        /* <DEDUP_REMOVED lines=44> */
.L_x_19858:
[----:B------:R-:W-:Y:S05]  /*7640*/  BSYNC B1 ;  /* 0x0000000000017941 */ /* 0x000fea0003800000 */
.L_x_19857:
        /* <DEDUP_REMOVED lines=8> */
.L_x_19853:
        /* <DEDUP_REMOVED lines=12> */
.L_x_19862:
[----:B------:R-:W-:-:S07]  /*7790*/  IMAD.MOV.U32 R6, RZ, RZ, R7 ;  /* 0x000000ffff067224 */ /* 0x000fce00078e0007 */
.L_x_19863:
[----:B------:R-:W-:Y:S05]  /*77a0*/  BSYNC B1 ;  /* 0x0000000000017941 */ /* 0x000fea0003800000 */
.L_x_19861:
        /* <DEDUP_REMOVED lines=16> */
.L_x_19867:
[----:B------:R-:W-:Y:S05]  /*78b0*/  BSYNC B2 ;  /* 0x0000000000027941 */ /* 0x000fea0003800000 */
.L_x_19866:
        /* <DEDUP_REMOVED lines=44> */
.L_x_19865:
[----:B------:R-:W-:Y:S05]  /*7b80*/  BSYNC B1 ;  /* 0x0000000000017941 */ /* 0x000fea0003800000 */
.L_x_19864:
        /* <DEDUP_REMOVED lines=11> */
.L_x_19868:
        /* <DEDUP_REMOVED lines=12> */
.L_x_19871:
[----:B------:R-:W-:-:S07]  /*7d00*/  IMAD.MOV.U32 R6, RZ, RZ, R7 ;  /* 0x000000ffff067224 */ /* 0x000fce00078e0007 */
.L_x_19872:
[----:B------:R-:W-:Y:S05]  /*7d10*/  BSYNC B1 ;  /* 0x0000000000017941 */ /* 0x000fea0003800000 */
.L_x_19870:
        /* <DEDUP_REMOVED lines=16> */
.L_x_19876:
[----:B------:R-:W-:Y:S05]  /*7e20*/  BSYNC B2 ;  /* 0x0000000000027941 */ /* 0x000fea0003800000 */
.L_x_19875:
        /* <DEDUP_REMOVED lines=44> */
.L_x_19874:
[----:B------:R-:W-:Y:S05]  /*80f0*/  BSYNC B1 ;  /* 0x0000000000017941 */ /* 0x000fea0003800000 */
.L_x_19873:
        /* <DEDUP_REMOVED lines=8> */
.L_x_19869:
        /* <DEDUP_REMOVED lines=12> */
.L_x_19878:
[----:B------:R-:W-:-:S07]  /*8240*/  IMAD.MOV.U32 R6, RZ, RZ, R7 ;  /* 0x000000ffff067224 */ /* 0x000fce00078e0007 */
.L_x_19879:
[----:B------:R-:W-:Y:S05]  /*8250*/  BSYNC B1 ;  /* 0x0000000000017941 */ /* 0x000fea0003800000 */
.L_x_19877:
        /* <DEDUP_REMOVED lines=16> */
.L_x_19883:
[----:B------:R-:W-:Y:S05]  /*8360*/  BSYNC B2 ;  /* 0x0000000000027941 */ /* 0x000fea0003800000 */
.L_x_19882:
        /* <DEDUP_REMOVED lines=44> */
.L_x_19881:
[----:B------:R-:W-:Y:S05]  /*8630*/  BSYNC B1 ;  /* 0x0000000000017941 */ /* 0x000fea0003800000 */
.L_x_19880:
        /* <DEDUP_REMOVED lines=11> */
.L_x_19884:
        /* <DEDUP_REMOVED lines=12> */
.L_x_19887:
[----:B------:R-:W-:-:S07]  /*87b0*/  MOV R6, R7 ;  /* 0x0000000700067202 */ /* 0x000fce0000000f00 */
.L_x_19888:
[----:B------:R-:W-:Y:S05]  /*87c0*/  BSYNC B1 ;  /* 0x0000000000017941 */ /* 0x000fea0003800000 */
.L_x_19886:
        /* <DEDUP_REMOVED lines=16> */
.L_x_19892:
[----:B------:R-:W-:Y:S05]  /*88d0*/  BSYNC B2 ;  /* 0x0000000000027941 */ /* 0x000fea0003800000 */
.L_x_19891:
        /* <DEDUP_REMOVED lines=44> */
.L_x_19890:
[----:B------:R-:W-:Y:S05]  /*8ba0*/  BSYNC B1 ;  /* 0x0000000000017941 */ /* 0x000fea0003800000 */
.L_x_19889:
        /* <DEDUP_REMOVED lines=8> */
.L_x_19885:
        /* <DEDUP_REMOVED lines=12> */
.L_x_19894:
[----:B------:R-:W-:-:S07]  /*8cf0*/  MOV R6, R7 ;  /* 0x0000000700067202 */ /* 0x000fce0000000f00 */
.L_x_19895:
[----:B------:R-:W-:Y:S05]  /*8d00*/  BSYNC B1 ;  /* 0x0000000000017941 */ /* 0x000fea0003800000 */
.L_x_19893:
        /* <DEDUP_REMOVED lines=16> */
.L_x_19899:
[----:B------:R-:W-:Y:S05]  /*8e10*/  BSYNC B2 ;  /* 0x0000000000027941 */ /* 0x000fea0003800000 */
.L_x_19898:
        /* <DEDUP_REMOVED lines=44> */
.L_x_19897:
[----:B------:R-:W-:Y:S05]  /*90e0*/  BSYNC B1 ;  /* 0x0000000000017941 */ /* 0x000fea0003800000 */
.L_x_19896:
        /* <DEDUP_REMOVED lines=11> */
.L_x_19900:
        /* <DEDUP_REMOVED lines=12> */
.L_x_19903:
[----:B------:R-:W-:-:S07]  /*9260*/  IMAD.MOV.U32 R13, RZ, RZ, R7 ;  /* 0x000000ffff0d7224 */ /* 0x000fce00078e0007 */
.L_x_19904:
[----:B------:R-:W-:Y:S05]  /*9270*/  BSYNC B1 ;  /* 0x0000000000017941 */ /* 0x000fea0003800000 */
.L_x_19902:
        /* <DEDUP_REMOVED lines=16> */
.L_x_19908:
[----:B------:R-:W-:Y:S05]  /*9380*/  BSYNC B2 ;  /* 0x0000000000027941 */ /* 0x000fea0003800000 */
.L_x_19907:
        /* <DEDUP_REMOVED lines=44> */
.L_x_19906:
[----:B------:R-:W-:Y:S05]  /*9650*/  BSYNC B1 ;  /* 0x0000000000017941 */ /* 0x000fea0003800000 */
.L_x_19905:
        /* <DEDUP_REMOVED lines=8> */
.L_x_19901:
        /* <DEDUP_REMOVED lines=27> */
.L_x_19909:
[----:B------:R-:W-:-:S07]  /*9890*/  VIADD R81, R81, 0x100 ;  /* 0x0000010051517836 */ /* 0x000fce0000000000 */
.L_x_19844:
[----:B------:R-:W-:Y:S05]  /*98a0*/  BSYNC B0 ;  /* 0x0000000000007941 */ /* 0x000fea0003800000 */
.L_x_19843:
        /* <DEDUP_REMOVED lines=29> */
.L_x_19913:
[----:B------:R-:W-:-:S07]  /*9a80*/  MOV R102, R7 ;  /* 0x0000000700667202 */ /* 0x000fce0000000f00 */
.L_x_19914:
[----:B------:R-:W-:Y:S05]  /*9a90*/  BSYNC B1 ;  /* 0x0000000000017941 */ /* 0x000fea0003800000 */
.L_x_19912:
        /* <DEDUP_REMOVED lines=16> */
.L_x_19918:
[----:B------:R-:W-:Y:S05]  /*9ba0*/  BSYNC B2 ;  /* 0x0000000000027941 */ /* 0x000fea0003800000 */
.L_x_19917:
        /* <DEDUP_REMOVED lines=44> */
.L_x_19916:
[----:B------:R-:W-:Y:S05]  /*9e70*/  BSYNC B1 ;  /* 0x0000000000017941 */ /* 0x000fea0003800000 */
.L_x_19915:
        /* <DEDUP_REMOVED lines=17> */
.L_x_19919:
        /* <DEDUP_REMOVED lines=12> */
.L_x_19922:
[----:B------:R-:W-:-:S07]  /*a050*/  MOV R6, R7 ;  /* 0x0000000700067202 */ /* 0x000fce0000000f00 */
.L_x_19923:
[----:B------:R-:W-:Y:S05]  /*a060*/  BSYNC B1 ;  /* 0x0000000000017941 */ /* 0x000fea0003800000 */
.L_x_19921:
        /* <DEDUP_REMOVED lines=16> */
.L_x_19927:
[----:B------:R-:W-:Y:S05]  /*a170*/  BSYNC B2 ;  /* 0x0000000000027941 */ /* 0x000fea0003800000 */
.L_x_19926:
        /* <DEDUP_REMOVED lines=44> */
.L_x_19925:
[----:B------:R-:W-:Y:S05]  /*a440*/  BSYNC B1 ;  /* 0x0000000000017941 */ /* 0x000fea0003800000 */
.L_x_19924:
        /* <DEDUP_REMOVED lines=8> */
.L_x_19920:
        /* <DEDUP_REMOVED lines=12> */
.L_x_19929:
[----:B------:R-:W-:-:S07]  /*a590*/  MOV R6, R7 ;  /* 0x0000000700067202 */ /* 0x000fce0000000f00 */
.L_x_19930:
[----:B------:R-:W-:Y:S05]  /*a5a0*/  BSYNC B1 ;  /* 0x0000000000017941 */ /* 0x000fea0003800000 */
.L_x_19928:
        /* <DEDUP_REMOVED lines=16> */
.L_x_19934:
[----:B------:R-:W-:Y:S05]  /*a6b0*/  BSYNC B2 ;  /* 0x0000000000027941 */ /* 0x000fea0003800000 */
.L_x_19933:
        /* <DEDUP_REMOVED lines=44> */
.L_x_19932:
[----:B------:R-:W-:Y:S05]  /*a980*/  BSYNC B1 ;  /* 0x0000000000017941 */ /* 0x000fea0003800000 */
.L_x_19931:
        /* <DEDUP_REMOVED lines=11> */
.L_x_19935:
        /* <DEDUP_REMOVED lines=12> */
.L_x_19938:
[----:B------:R-:W-:-:S07]  /*ab00*/  IMAD.MOV.U32 R6, RZ, RZ, R7 ;  /* 0x000000ffff067224 */ /* 0x000fce00078e0007 */
.L_x_19939:
[----:B------:R-:W-:Y:S05]  /*ab10*/  BSYNC B1 ;  /* 0x0000000000017941 */ /* 0x000fea0003800000 */
.L_x_19937:
        /* <DEDUP_REMOVED lines=16> */
.L_x_19943:
[----:B------:R-:W-:Y:S05]  /*ac20*/  BSYNC B2 ;  /* 0x0000000000027941 */ /* 0x000fea0003800000 */
.L_x_19942:
        /* <DEDUP_REMOVED lines=44> */
.L_x_19941:
[----:B------:R-:W-:Y:S05]  /*aef0*/  BSYNC B1 ;  /* 0x0000000000017941 */ /* 0x000fea0003800000 */
.L_x_19940:
        /* <DEDUP_REMOVED lines=8> */
.L_x_19936:
        /* <DEDUP_REMOVED lines=12> */
.L_x_19945:
[----:B------:R-:W-:-:S07]  /*b040*/  IMAD.MOV.U32 R6, RZ, RZ, R7 ;  /* 0x000000ffff067224 */ /* 0x000fce00078e0007 */
.L_x_19946:
[----:B------:R-:W-:Y:S05]  /*b050*/  BSYNC B1 ;  /* 0x0000000000017941 */ /* 0x000fea0003800000 */
.L_x_19944:
        /* <DEDUP_REMOVED lines=16> */
.L_x_19950:
[----:B------:R-:W-:Y:S05]  /*b160*/  BSYNC B2 ;  /* 0x0000000000027941 */ /* 0x000fea0003800000 */
.L_x_19949:
        /* <DEDUP_REMOVED lines=44> */
.L_x_19948:
[----:B------:R-:W-:Y:S05]  /*b430*/  BSYNC B1 ;  /* 0x0000000000017941 */ /* 0x000fea0003800000 */
.L_x_19947:
        /* <DEDUP_REMOVED lines=11> */
.L_x_19951:
        /* <DEDUP_REMOVED lines=12> */
.L_x_19954:
[----:B------:R-:W-:-:S07]  /*b5b0*/  IMAD.MOV.U32 R6, RZ, RZ, R7 ;  /* 0x000000ffff067224 */ /* 0x000fce00078e0007 */
.L_x_19955:
[----:B------:R-:W-:Y:S05]  /*b5c0*/  BSYNC B1 ;  /* 0x0000000000017941 */ /* 0x000fea0003800000 */
.L_x_19953:
        /* <DEDUP_REMOVED lines=16> */
.L_x_19959:
[----:B------:R-:W-:Y:S05]  /*b6d0*/  BSYNC B2 ;  /* 0x0000000000027941 */ /* 0x000fea0003800000 */
.L_x_19958:
        /* <DEDUP_REMOVED lines=44> */
.L_x_19957:
[----:B------:R-:W-:Y:S05]  /*b9a0*/  BSYNC B1 ;  /* 0x0000000000017941 */ /* 0x000fea0003800000 */
.L_x_19956:
        /* <DEDUP_REMOVED lines=8> */
.L_x_19952:
        /* <DEDUP_REMOVED lines=12> */
.L_x_19961:
[----:B------:R-:W-:-:S07]  /*baf0*/  IMAD.MOV.U32 R6, RZ, RZ, R7 ;  /* 0x000000ffff067224 */ /* 0x000fce00078e0007 */
.L_x_19962:
[----:B------:R-:W-:Y:S05]  /*bb00*/  BSYNC B1 ;  /* 0x0000000000017941 */ /* 0x000fea0003800000 */
.L_x_19960:
        /* <DEDUP_REMOVED lines=16> */
.L_x_19966:
[----:B------:R-:W-:Y:S05]  /*bc10*/  BSYNC B2 ;  /* 0x0000000000027941 */ /* 0x000fea0003800000 */
.L_x_19965:
        /* <DEDUP_REMOVED lines=44> */
.L_x_19964:
[----:B------:R-:W-:Y:S05]  /*bee0*/  BSYNC B1 ;  /* 0x0000000000017941 */ /* 0x000fea0003800000 */
.L_x_19963:
        /* <DEDUP_REMOVED lines=11> */
.L_x_19967:
        /* <DEDUP_REMOVED lines=12> */
.L_x_19970:
[----:B------:R-:W-:-:S07]  /*c060*/  MOV R13, R7 ;  /* 0x00000007000d7202 */ /* 0x000fce0000000f00 */
.L_x_19971:
[----:B------:R-:W-:Y:S05]  /*c070*/  BSYNC B1 ;  /* 0x0000000000017941 */ /* 0x000fea0003800000 */
.L_x_19969:
        /* <DEDUP_REMOVED lines=16> */
.L_x_19975:
[----:B------:R-:W-:Y:S05]  /*c180*/  BSYNC B2 ;  /* 0x0000000000027941 */ /* 0x000fea0003800000 */
.L_x_19974:
        /* <DEDUP_REMOVED lines=44> */
.L_x_19973:
[----:B------:R-:W-:Y:S05]  /*c450*/  BSYNC B1 ;  /* 0x0000000000017941 */ /* 0x000fea0003800000 */
.L_x_19972:
        /* <DEDUP_REMOVED lines=8> */
.L_x_19968:
        /* <DEDUP_REMOVED lines=27> */
.L_x_19976:
[----:B------:R-:W-:-:S07]  /*c690*/  VIADD R81, R81, 0x100 ;  /* 0x0000010051517836 */ /* 0x000fce0000000000 */
.L_x_19911:
[----:B------:R-:W-:Y:S05]  /*c6a0*/  BSYNC B0 ;  /* 0x0000000000007941 */ /* 0x000fea0003800000 */
.L_x_19910:
        /* <DEDUP_REMOVED lines=29> */
.L_x_19980:
[----:B------:R-:W-:-:S07]  /*c880*/  IMAD.MOV.U32 R102, RZ, RZ, R7 ;  /* 0x000000ffff667224 */ /* 0x000fce00078e0007 */
.L_x_19981:
[----:B------:R-:W-:Y:S05]  /*c890*/  BSYNC B1 ;  /* 0x0000000000017941 */ /* 0x000fea0003800000 */
.L_x_19979:
        /* <DEDUP_REMOVED lines=16> */
.L_x_19985:
[----:B------:R-:W-:Y:S05]  /*c9a0*/  BSYNC B2 ;  /* 0x0000000000027941 */ /* 0x000fea0003800000 */
.L_x_19984:
        /* <DEDUP_REMOVED lines=44> */
.L_x_19983:
[----:B------:R-:W-:Y:S05]  /*cc70*/  BSYNC B1 ;  /* 0x0000000000017941 */ /* 0x000fea0003800000 */
.L_x_19982:
        /* <DEDUP_REMOVED lines=17> */
.L_x_19986:
        /* <DEDUP_REMOVED lines=12> */
.L_x_19989:
[----:B------:R-:W-:-:S07]  /*ce50*/  IMAD.MOV.U32 R6, RZ, RZ, R7 ;  /* 0x000000ffff067224 */ /* 0x000fce00078e0007 */
.L_x_19990:
[----:B------:R-:W-:Y:S05]  /*ce60*/  BSYNC B1 ;  /* 0x0000000000017941 */ /* 0x000fea0003800000 */
.L_x_19988:
        /* <DEDUP_REMOVED lines=16> */
.L_x_19994:
[----:B------:R-:W-:Y:S05]  /*cf70*/  BSYNC B2 ;  /* 0x0000000000027941 */ /* 0x000fea0003800000 */
.L_x_19993:
        /* <DEDUP_REMOVED lines=44> */
.L_x_19992:
[----:B------:R-:W-:Y:S05]  /*d240*/  BSYNC B1 ;  /* 0x0000000000017941 */ /* 0x000fea0003800000 */
.L_x_19991:
        /* <DEDUP_REMOVED lines=8> */
.L_x_19987:
        /* <DEDUP_REMOVED lines=12> */
.L_x_19996:
[----:B------:R-:W-:-:S07]  /*d390*/  IMAD.MOV.U32 R6, RZ, RZ, R7 ;  /* 0x000000ffff067224 */ /* 0x000fce00078e0007 */
.L_x_19997:
[----:B------:R-:W-:Y:S05]  /*d3a0*/  BSYNC B1 ;  /* 0x0000000000017941 */ /* 0x000fea0003800000 */
.L_x_19995:
        /* <DEDUP_REMOVED lines=16> */
.L_x_20001:
[----:B------:R-:W-:Y:S05]  /*d4b0*/  BSYNC B2 ;  /* 0x0000000000027941 */ /* 0x000fea0003800000 */
.L_x_20000:
        /* <DEDUP_REMOVED lines=44> */
.L_x_19999:
[----:B------:R-:W-:Y:S05]  /*d780*/  BSYNC B1 ;  /* 0x0000000000017941 */ /* 0x000fea0003800000 */
.L_x_19998:
        /* <DEDUP_REMOVED lines=11> */
.L_x_20002:
        /* <DEDUP_REMOVED lines=12> */
.L_x_20005:
[----:B------:R-:W-:-:S07]  /*d900*/  MOV R6, R7 ;  /* 0x0000000700067202 */ /* 0x000fce0000000f00 */
.L_x_20006:
[----:B------:R-:W-:Y:S05]  /*d910*/  BSYNC B1 ;  /* 0x0000000000017941 */ /* 0x000fea0003800000 */
.L_x_20004:
        /* <DEDUP_REMOVED lines=16> */
.L_x_20010:
[----:B------:R-:W-:Y:S05]  /*da20*/  BSYNC B2 ;  /* 0x0000000000027941 */ /* 0x000fea0003800000 */
.L_x_20009:
        /* <DEDUP_REMOVED lines=44> */
.L_x_20008:
[----:B------:R-:W-:Y:S05]  /*dcf0*/  BSYNC B1 ;  /* 0x0000000000017941 */ /* 0x000fea0003800000 */
.L_x_20007:
        /* <DEDUP_REMOVED lines=8> */
.L_x_20003:
        /* <DEDUP_REMOVED lines=12> */
.L_x_20012:
[----:B------:R-:W-:-:S07]  /*de40*/  MOV R6, R7 ;  /* 0x0000000700067202 */ /* 0x000fce0000000f00 */
.L_x_20013:
[----:B------:R-:W-:Y:S05]  /*de50*/  BSYNC B1 ;  /* 0x0000000000017941 */ /* 0x000fea0003800000 */
.L_x_20011:
        /* <DEDUP_REMOVED lines=16> */
.L_x_20017:
[----:B------:R-:W-:Y:S05]  /*df60*/  BSYNC B2 ;  /* 0x0000000000027941 */ /* 0x000fea0003800000 */
.L_x_20016:
        /* <DEDUP_REMOVED lines=44> */
.L_x_20015:
[----:B------:R-:W-:Y:S05]  /*e230*/  BSYNC B1 ;  /* 0x0000000000017941 */ /* 0x000fea0003800000 */
.L_x_20014:
        /* <DEDUP_REMOVED lines=11> */
.L_x_20018:
        /* <DEDUP_REMOVED lines=12> */
.L_x_20021:
[----:B------:R-:W-:-:S07]  /*e3b0*/  IMAD.MOV.U32 R6, RZ, RZ, R7 ;  /* 0x000000ffff067224 */ /* 0x000fce00078e0007 */
.L_x_20022:
[----:B------:R-:W-:Y:S05]  /*e3c0*/  BSYNC B1 ;  /* 0x0000000000017941 */ /* 0x000fea0003800000 */
.L_x_20020:
        /* <DEDUP_REMOVED lines=16> */
.L_x_20026:
[----:B------:R-:W-:Y:S05]  /*e4d0*/  BSYNC B2 ;  /* 0x0000000000027941 */ /* 0x000fea0003800000 */
.L_x_20025:
        /* <DEDUP_REMOVED lines=44> */
.L_x_20024:
[----:B------:R-:W-:Y:S05]  /*e7a0*/  BSYNC B1 ;  /* 0x0000000000017941 */ /* 0x000fea0003800000 */
.L_x_20023:
        /* <DEDUP_REMOVED lines=8> */
.L_x_20019:
        /* <DEDUP_REMOVED lines=12> */
.L_x_20028:
[----:B------:R-:W-:-:S07]  /*e8f0*/  IMAD.MOV.U32 R6, RZ, RZ, R7 ;  /* 0x000000ffff067224 */ /* 0x000fce00078e0007 */
.L_x_20029:
[----:B------:R-:W-:Y:S05]  /*e900*/  BSYNC B1 ;  /* 0x0000000000017941 */ /* 0x000fea0003800000 */
.L_x_20027:
        /* <DEDUP_REMOVED lines=16> */
.L_x_20033:
[----:B------:R-:W-:Y:S05]  /*ea10*/  BSYNC B2 ;  /* 0x0000000000027941 */ /* 0x000fea0003800000 */
.L_x_20032:
        /* <DEDUP_REMOVED lines=44> */
.L_x_20031:
[----:B------:R-:W-:Y:S05]  /*ece0*/  BSYNC B1 ;  /* 0x0000000000017941 */ /* 0x000fea0003800000 */
.L_x_20030:
        /* <DEDUP_REMOVED lines=11> */
.L_x_20034:
        /* <DEDUP_REMOVED lines=12> */
.L_x_20037:
[----:B------:R-:W-:-:S07]  /*ee60*/  IMAD.MOV.U32 R13, RZ, RZ, R7 ;  /* 0x000000ffff0d7224 */ /* 0x000fce00078e0007 */
.L_x_20038:
[----:B------:R-:W-:Y:S05]  /*ee70*/  BSYNC B1 ;  /* 0x0000000000017941 */ /* 0x000fea0003800000 */
.L_x_20036:
        /* <DEDUP_REMOVED lines=16> */
.L_x_20042:
[----:B------:R-:W-:Y:S05]  /*ef80*/  BSYNC B2 ;  /* 0x0000000000027941 */ /* 0x000fea0003800000 */
.L_x_20041:
        /* <DEDUP_REMOVED lines=44> */
.L_x_20040:
[----:B------:R-:W-:Y:S05]  /*f250*/  BSYNC B1 ;  /* 0x0000000000017941 */ /* 0x000fea0003800000 */
.L_x_20039:
        /* <DEDUP_REMOVED lines=8> */
.L_x_20035:
        /* <DEDUP_REMOVED lines=27> */
.L_x_20043:
[----:B------:R-:W-:-:S07]  /*f490*/  IADD3 R81, R81, 0x100, RZ ;  /* 0x0000010051517810 */ /* 0x000fce0007ffe0ff */
.L_x_19978:
[----:B------:R-:W-:Y:S05]  /*f4a0*/  BSYNC B0 ;  /* 0x0000000000007941 */ /* 0x000fea0003800000 */
.L_x_19977:
        /* <DEDUP_REMOVED lines=29> */
.L_x_20047:
[----:B------:R-:W-:-:S07]  /*f680*/  IMAD.MOV.U32 R102, RZ, RZ, R7 ;  /* 0x000000ffff667224 */ /* 0x000fce00078e0007 */
.L_x_20048:
[----:B------:R-:W-:Y:S05]  /*f690*/  BSYNC B1 ;  /* 0x0000000000017941 */ /* 0x000fea0003800000 */
.L_x_20046:
        /* <DEDUP_REMOVED lines=16> */
.L_x_20052:
[----:B------:R-:W-:Y:S05]  /*f7a0*/  BSYNC B2 ;  /* 0x0000000000027941 */ /* 0x000fea0003800000 */
.L_x_20051:
        /* <DEDUP_REMOVED lines=44> */
.L_x_20050:
[----:B------:R-:W-:Y:S05]  /*fa70*/  BSYNC B1 ;  /* 0x0000000000017941 */ /* 0x000fea0003800000 */
.L_x_20049:
        /* <DEDUP_REMOVED lines=17> */
.L_x_20053:
        /* <DEDUP_REMOVED lines=12> */
.L_x_20056:
[----:B------:R-:W-:-:S07]  /*fc50*/  IMAD.MOV.U32 R6, RZ, RZ, R7 ;  /* 0x000000ffff067224 */ /* 0x000fce00078e0007 */
.L_x_20057:
[----:B------:R-:W-:Y:S05]  /*fc60*/  BSYNC B1 ;  /* 0x0000000000017941 */ /* 0x000fea0003800000 */
.L_x_20055:
        /* <DEDUP_REMOVED lines=16> */
.L_x_20061:
[----:B------:R-:W-:Y:S05]  /*fd70*/  BSYNC B2 ;  /* 0x0000000000027941 */ /* 0x000fea0003800000 */
.L_x_20060:
        /* <DEDUP_REMOVED lines=44> */
.L_x_20059:
[----:B------:R-:W-:Y:S05]  /*10040*/  BSYNC B1 ;  /* 0x0000000000017941 */ /* 0x000fea0003800000 */
.L_x_20058:
        /* <DEDUP_REMOVED lines=8> */
.L_x_20054:
        /* <DEDUP_REMOVED lines=12> */
.L_x_20063:
[----:B------:R-:W-:-:S07]  /*10190*/  IMAD.MOV.U32 R6, RZ, RZ, R7 ;  /* 0x000000ffff067224 */ /* 0x000fce00078e0007 */
.L_x_20064:
[----:B------:R-:W-:Y:S05]  /*101a0*/  BSYNC B1 ;  /* 0x0000000000017941 */ /* 0x000fea0003800000 */
.L_x_20062:
        /* <DEDUP_REMOVED lines=16> */
.L_x_20068:
[----:B------:R-:W-:Y:S05]  /*102b0*/  BSYNC B2 ;  /* 0x0000000000027941 */ /* 0x000fea0003800000 */
.L_x_20067:
        /* <DEDUP_REMOVED lines=44> */
.L_x_20066:
[----:B------:R-:W-:Y:S05]  /*10580*/  BSYNC B1 ;  /* 0x0000000000017941 */ /* 0x000fea0003800000 */
.L_x_20065:
        /* <DEDUP_REMOVED lines=11> */
.L_x_20069:
        /* <DEDUP_REMOVED lines=12> */
.L_x_20072:
[----:B------:R-:W-:-:S07]  /*10700*/  IMAD.MOV.U32 R6, RZ, RZ, R7 ;  /* 0x000000ffff067224 */ /* 0x000fce00078e0007 */
.L_x_20073:
[----:B------:R-:W-:Y:S05]  /*10710*/  BSYNC B1 ;  /* 0x0000000000017941 */ /* 0x000fea0003800000 */
.L_x_20071:
        /* <DEDUP_REMOVED lines=16> */
.L_x_20077:
[----:B------:R-:W-:Y:S05]  /*10820*/  BSYNC B2 ;  /* 0x0000000000027941 */ /* 0x000fea0003800000 */
.L_x_20076:
        /* <DEDUP_REMOVED lines=44> */
.L_x_20075:
[----:B------:R-:W-:Y:S05]  /*10af0*/  BSYNC B1 ;  /* 0x0000000000017941 */ /* 0x000fea0003800000 */
.L_x_20074:
        /* <DEDUP_REMOVED lines=8> */
.L_x_20070:
        /* <DEDUP_REMOVED lines=12> */
.L_x_20079:
[----:B------:R-:W-:-:S07]  /*10c40*/  IMAD.MOV.U32 R6, RZ, RZ, R7 ;  /* 0x000000ffff067224 */ /* 0x000fce00078e0007 */
.L_x_20080:
[----:B------:R-:W-:Y:S05]  /*10c50*/  BSYNC B1 ;  /* 0x0000000000017941 */ /* 0x000fea0003800000 */
.L_x_20078:
        /* <DEDUP_REMOVED lines=16> */
.L_x_20084:
[----:B------:R-:W-:Y:S05]  /*10d60*/  BSYNC B2 ;  /* 0x0000000000027941 */ /* 0x000fea0003800000 */
.L_x_20083:
        /* <DEDUP_REMOVED lines=44> */
.L_x_20082:
[----:B------:R-:W-:Y:S05]  /*11030*/  BSYNC B1 ;  /* 0x0000000000017941 */ /* 0x000fea0003800000 */
.L_x_20081:
        /* <DEDUP_REMOVED lines=11> */
.L_x_20085:
        /* <DEDUP_REMOVED lines=12> */
.L_x_20088:
[----:B------:R-:W-:-:S07]  /*111b0*/  MOV R6, R7 ;  /* 0x0000000700067202 */ /* 0x000fce0000000f00 */
.L_x_20089:
[----:B------:R-:W-:Y:S05]  /*111c0*/  BSYNC B1 ;  /* 0x0000000000017941 */ /* 0x000fea0003800000 */
.L_x_20087:
        /* <DEDUP_REMOVED lines=16> */
.L_x_20093:
[----:B------:R-:W-:Y:S05]  /*112d0*/  BSYNC B2 ;  /* 0x0000000000027941 */ /* 0x000fea0003800000 */
.L_x_20092:
        /* <DEDUP_REMOVED lines=44> */
.L_x_20091:
[----:B------:R-:W-:Y:S05]  /*115a0*/  BSYNC B1 ;  /* 0x0000000000017941 */ /* 0x000fea0003800000 */
.L_x_20090:
        /* <DEDUP_REMOVED lines=8> */
.L_x_20086:
        /* <DEDUP_REMOVED lines=12> */
.L_x_20095:
[----:B------:R-:W-:-:S07]  /*116f0*/  MOV R6, R7 ;  /* 0x0000000700067202 */ /* 0x000fce0000000f00 */
.L_x_20096:
[----:B------:R-:W-:Y:S05]  /*11700*/  BSYNC B1 ;  /* 0x0000000000017941 */ /* 0x000fea0003800000 */
.L_x_20094:
        /* <DEDUP_REMOVED lines=16> */
.L_x_20100:
[----:B------:R-:W-:Y:S05]  /*11810*/  BSYNC B2 ;  /* 0x0000000000027941 */ /* 0x000fea0003800000 */
.L_x_20099:
        /* <DEDUP_REMOVED lines=44> */
.L_x_20098:
[----:B------:R-:W-:Y:S05]  /*11ae0*/  BSYNC B1 ;  /* 0x0000000000017941 */ /* 0x000fea0003800000 */
.L_x_20097:
        /* <DEDUP_REMOVED lines=11> */
.L_x_20101:
        /* <DEDUP_REMOVED lines=12> */
.L_x_20104:
[----:B------:R-:W-:-:S07]  /*11c60*/  IMAD.MOV.U32 R13, RZ, RZ, R7 ;  /* 0x000000ffff0d7224 */ /* 0x000fce00078e0007 */
.L_x_20105:
[----:B------:R-:W-:Y:S05]  /*11c70*/  BSYNC B1 ;  /* 0x0000000000017941 */ /* 0x000fea0003800000 */
.L_x_20103:
        /* <DEDUP_REMOVED lines=16> */
.L_x_20109:
[----:B------:R-:W-:Y:S05]  /*11d80*/  BSYNC B2 ;  /* 0x0000000000027941 */ /* 0x000fea0003800000 */
.L_x_20108:
        /* <DEDUP_REMOVED lines=44> */
.L_x_20107:
[----:B------:R-:W-:Y:S05]  /*12050*/  BSYNC B1 ;  /* 0x0000000000017941 */ /* 0x000fea0003800000 */
.L_x_20106:
        /* <DEDUP_REMOVED lines=8> */
.L_x_20102:
        /* <DEDUP_REMOVED lines=16> */
[----:B----4-:R-:W-:Y:S02]  /*121e0*/  SHF.L.U32 R82, R12, 0x10, RZ ;  /* 0x000000100c527819 */ /* 0x010fe400000006ff */
        /* <DEDUP_REMOVED lines=10> */
.L_x_20045:
[----:B------:R-:W-:Y:S05]  /*12290*/  BSYNC B0 ;  /* 0x0000000000007941 */ /* 0x000fea0003800000 */
.L_x_20044:
[----:B--234-:R-:W-:Y:S01]  /*122a0*/  FADD.FTZ R82, RZ, R56 ;  /* 0x00000038ff527221 */ /* 0x01cfe20000010000 */
        /* <DEDUP_REMOVED lines=37> */
[----:B------:R-:W2:Y:S01]  /*12500*/  SHFL.BFLY PT, R80, R81, 0x1, 0x1f ;  /* 0x0c201f0051507f89 */ /* 0x000ea200000e0000 */
[----:B------:R-:W-:Y:S01]  /*12510*/  ISETP.NE.AND P6, PT, R101, RZ, PT ;  /* 0x000000ff6500720c */ /* 0x000fe20003fc5270 */
        /* <DEDUP_REMOVED lines=68> */
.L_x_20134:
[----:B------:R-:W-:Y:S01]  /*12960*/  LOP3.LUT P0, RZ, R116, 0x1f, RZ, 0xc0, !PT ;  /* 0x0000001f74ff7812 */ /* 0x000fe2000780c0ff */
[----:B------:R-:W-:Y:S05]  /*12970*/  WARPSYNC.ALL ;  /* 0x0000000000007948 */ /* 0x000fea0003800000 */
[----:B------:R-:W-:Y:S02]  /*12980*/  LOP3.LUT R82, R82, 0x7, RZ, 0xc0, !PT ;  /* 0x0000000752527812 */ /* 0x000fe400078ec0ff */
[----:B------:R-:W-:-:S05]  /*12990*/  LOP3.LUT R104, R116, 0x1f, RZ, 0xc0, !PT ;  /* 0x0000001f74687812 */ /* 0x000fca00078ec0ff */
[----:B------:R-:W3:Y:S01]  /*129a0*/  @!P0 S2R R102, SR_CgaCtaId ;  /* 0x0000000000668919 */ /* 0x000ee20000008800 */
[----:B------:R-:W-:-:S04]  /*129b0*/  @!P0 MOV R81, 0x400 ;  /* 0x0000040000518802 */ /* 0x000fc80000000f00 */
[----:B---3--:R-:W-:Y:S01]  /*129c0*/  @!P0 LEA R103, R102, R81, 0x18 ;  /* 0x0000005166678211 */ /* 0x008fe200078ec0ff */
[----:B------:R-:W-:Y:S02]  /*129d0*/  @!P0 IMAD.IADD R102, R83, 0x1, R82 ;  /* 0x0000000153668824 */ /* 0x000fe400078e0252 */
[----:B--2---:R-:W-:-:S03]  /*129e0*/  FADD.FTZ R81, R105, R108 ;  /* 0x0000006c69517221 */ /* 0x004fc60000010000 */
[----:B------:R-:W-:-:S05]  /*129f0*/  @!P0 LEA R102, R102, R103, 0x3 ;  /* 0x0000006766668211 */ /* 0x000fca00078e18ff */
[----:B------:R2:W-:Y:S01]  /*12a00*/  @!P0 STS.64 [R102], R80 ;  /* 0x0000005066008388 */ /* 0x0005e20000000a00 */
[----:B------:R-:W-:-:S03]  /*12a10*/  ISETP.GT.U32.AND P0, PT, R104, 0x7, PT ;  /* 0x000000076800780c */ /* 0x000fc60003f04070 */
[----:B------:R-:W3:Y:S10]  /*12a20*/  LDL R109, [R1] ;  /* 0x00000000016d7983 */ /* 0x000ef40000100800 */
[----:B--2---:R-:W-:Y:S01]  /*12a30*/  @!P0 MOV R80, 0x400 ;  /* 0x0000040000508802 */ /* 0x004fe20000000f00 */
[----:B------:R-:W-:Y:S01]  /*12a40*/  @!P0 IMAD.IADD R83, R83, 0x1, R104 ;  /* 0x0000000153538824 */ /* 0x000fe200078e0268 */
[----:B------:R-:W-:Y:S01]  /*12a50*/  BAR.SYNC.DEFER_BLOCKING 0x0 ;  /* 0x0000000000007b1d */ /* 0x000fe20000010000 */
[----:B------:R-:W-:-:S05]  /*12a60*/  ISETP.NE.AND P2, PT, R101, RZ, PT ;  /* 0x000000ff6500720c */ /* 0x000fca0003f45270 */
[----:B------:R-:W-:Y:S01]  /*12a70*/  BSSY B0, `(.L_x_20111) ;  /* 0x000005c000007945 */ /* 0x000fe20003800000 */
[----:B------:R-:W2:Y:S02]  /*12a80*/  @!P0 S2R R81, SR_CgaCtaId ;  /* 0x0000000000518919 */ /* 0x000ea40000008800 */
[----:B--2---:R-:W-:Y:S02]  /*12a90*/  @!P0 LEA R102, R81, R80, 0x18 ;  /* 0x0000005051668211 */ /* 0x004fe400078ec0ff */
[----:B------:R-:W-:Y:S02]  /*12aa0*/  CS2R R80, SRZ ;  /* 0x0000000000507805 */ /* 0x000fe4000001ff00 */
[----:B------:R-:W-:Y:S01]  /*12ab0*/  @!P0 LEA R103, R83, R102, 0x3 ;  /* 0x0000006653678211 */ /* 0x000fe200078e18ff */
[----:B------:R-:W-:-:S04]  /*12ac0*/  IMAD.MOV.U32 R102, RZ, RZ, RZ ;  /* 0x000000ffff667224 */ /* 0x000fc800078e00ff */
[----:B------:R-:W2:Y:S04]  /*12ad0*/  @!P0 LDS.64 R80, [R103] ;  /* 0x0000000067508984 */ /* 0x000ea80000000a00 */
[----:B--2---:R-:W-:Y:S01]  /*12ae0*/  SHFL.DOWN PT, R83, R80, 0x4, 0x1f ;  /* 0x08801f0050537f89 */ /* 0x004fe200000e0000 */
[----:B---3--:R-:W-:Y:S02]  /*12af0*/  @!P0 MOV R102, R109 ;  /* 0x0000006d00668202 */ /* 0x008fe40000000f00 */
[----:B------:R-:W-:Y:S02]  /*12b00*/  PLOP3.LUT P0, PT, PT, PT, UP0, 0x40, 0x0 ;  /* 0x000000000000781c */ /* 0x000fe40003f0e808 */
[----:B------:R-:W-:Y:S01]  /*12b10*/  I2FP.F32.S32 R113, R102 ;  /* 0x0000006600717245 */ /* 0x000fe20000201400 */
[----:B------:R-:W2:Y:S02]  /*12b20*/  SHFL.DOWN PT, R109, R102, 0x4, 0x1f ;  /* 0x08801f00666d7f89 */ /* 0x000ea400000e0000 */
[----:B--2---:R-:W-:Y:S01]  /*12b30*/  IMAD.IADD R104, R109, 0x1, R102 ;  /* 0x000000016d687824 */ /* 0x004fe200078e0266 */
[----:B------:R-:W-:-:S04]  /*12b40*/  I2FP.F32.S32 R109, R109 ;  /* 0x0000006d006d7245 */ /* 0x000fc80000201400 */
[----:B-1----:R-:W-:Y:S01]  /*12b50*/  I2FP.F32.S32 R105, R104 ;  /* 0x0000006800697245 */ /* 0x002fe20000201400 */
[----:B------:R-:W1:Y:S01]  /*12b60*/  SHFL.DOWN PT, R121, R104, 0x2, 0x1f ;  /* 0x08401f0068797f89 */ /* 0x000e6200000e0000 */
[----:B------:R-:W-:Y:S02]  /*12b70*/  FMUL.FTZ R114, R83, R109 ;  /* 0x0000006d53727220 */ /* 0x000fe40000410000 */
[----:B------:R-:W2:Y:S02]  /*12b80*/  MUFU.RCP R108, R105 ;  /* 0x00000069006c7308 */ /* 0x000ea40000001000 */
[----:B------:R-:W-:Y:S01]  /*12b90*/  FFMA.FTZ R103, R113, R80, R114 ;  /* 0x0000005071677223 */ /* 0x000fe20000010072 */
[----:B------:R-:W-:-:S04]  /*12ba0*/  FADD.FTZ R80, -R83, R80 ;  /* 0x0000005053507221 */ /* 0x000fc80000010100 */
[----:B------:R-:W-:-:S04]  /*12bb0*/  FMUL.FTZ R80, R80, R80 ;  /* 0x0000005050507220 */ /* 0x000fc80000410000 */
[----:B------:R-:W-:-:S04]  /*12bc0*/  FMUL.FTZ R80, R80, R113 ;  /* 0x0000007150507220 */ /* 0x000fc80000410000 */
[----:B------:R-:W-:Y:S01]  /*12bd0*/  FMUL.FTZ R80, R80, R109 ;  /* 0x0000006d50507220 */ /* 0x000fe20000410000 */
[----:B--2---:R-:W-:Y:S01]  /*12be0*/  FMUL.FTZ R114, R108, R103 ;  /* 0x000000676c727220 */ /* 0x004fe20000410000 */
[----:B------:R-:W2:Y:S01]  /*12bf0*/  LDC R109, c[0x0][0x2d8] ;  /* 0x0000b600ff6d7b82 */ /* 0x000ea20000000800 */
[----:B-1----:R-:W-:-:S03]  /*12c00*/  IADD3 R103, R104, R121, RZ ;  /* 0x0000007968677210 */ /* 0x002fc60007ffe0ff */
[----:B------:R-:W1:Y:S01]  /*12c10*/  SHFL.DOWN PT, R115, R114, 0x2, 0x1f ;  /* 0x08401f0072737f89 */ /* 0x000e6200000e0000 */
[----:B------:R-:W-:Y:S02]  /*12c20*/  I2FP.F32.S32 R120, R121 ;  /* 0x0000007900787245 */ /* 0x000fe40000201400 */
[----:B------:R-:W-:Y:S01]  /*12c30*/  I2FP.F32.S32 R118, R103 ;  /* 0x0000006700767245 */ /* 0x000fe20000201400 */
[----:B------:R-:W3:Y:S03]  /*12c40*/  SHFL.DOWN PT, R124, R103, 0x1, 0x1f ;  /* 0x08201f00677c7f89 */ /* 0x000ee600000e0000 */
[----:B------:R-:W4:Y:S01]  /*12c50*/  MUFU.RCP R119, R118 ;  /* 0x0000007600777308 */ /* 0x000f220000001000 */
[----:B-1----:R-:W-:-:S04]  /*12c60*/  FMUL.FTZ R102, R115, R120 ;  /* 0x0000007873667220 */ /* 0x002fc80000410000 */
[----:B------:R-:W-:Y:S01]  /*12c70*/  FFMA.FTZ R102, R105, R114, R102 ;  /* 0x0000007269667223 */ /* 0x000fe20000010066 */
[----:B------:R-:W-:-:S03]  /*12c80*/  FADD.FTZ R114, R114, -R115 ;  /* 0x8000007372727221 */ /* 0x000fc60000010000 */
[----:B----4-:R-:W-:Y:S01]  /*12c90*/  FMUL.FTZ R121, R119, R102 ;  /* 0x0000006677797220 */ /* 0x010fe20000410000 */
[----:B---3--:R-:W-:Y:S01]  /*12ca0*/  IMAD.IADD R102, R103, 0x1, R124 ;  /* 0x0000000167667824 */ /* 0x008fe200078e027c */
[----:B------:R-:W-:Y:S01]  /*12cb0*/  I2FP.F32.S32 R124, R124 ;  /* 0x0000007c007c7245 */ /* 0x000fe20000201400 */
[----:B------:R-:W-:Y:S02]  /*12cc0*/  FMUL.FTZ R114, R114, R114 ;  /* 0x0000007272727220 */ /* 0x000fe40000410000 */
[----:B------:R-:W1:Y:S01]  /*12cd0*/  SHFL.DOWN PT, R122, R121, 0x1, 0x1f ;  /* 0x08201f00797a7f89 */ /* 0x000e6200000e0000 */
[----:B------:R-:W-:Y:S01]  /*12ce0*/  I2FP.F32.S32 R123, R102 ;  /* 0x00000066007b7245 */ /* 0x000fe20000201400 */
[----:B------:R-:W-:-:S04]  /*12cf0*/  FMUL.FTZ R105, R105, R114 ;  /* 0x0000007269697220 */ /* 0x000fc80000410000 */
[----:B------:R-:W-:Y:S01]  /*12d00*/  FMUL.FTZ R105, R105, R120 ;  /* 0x0000007869697220 */ /* 0x000fe20000410000 */
[----:B------:R-:W3:Y:S01]  /*12d10*/  MUFU.RCP R123, R123 ;  /* 0x0000007b007b7308 */ /* 0x000ee20000001000 */
[----:B-1----:R-:W-:-:S04]  /*12d20*/  FMUL.FTZ R125, R122, R124 ;  /* 0x0000007c7a7d7220 */ /* 0x002fc80000410000 */
[----:B------:R-:W-:Y:S01]  /*12d30*/  FFMA.FTZ R102, R118, R121, R125 ;  /* 0x0000007976667223 */ /* 0x000fe2000001007d */
[----:B------:R-:W-:Y:S01]  /*12d40*/  FADD.FTZ R121, R121, -R122 ;  /* 0x8000007a79797221 */ /* 0x000fe20000010000 */
[----:B------:R-:W1:Y:S02]  /*12d50*/  SHFL.DOWN PT, R125, R81, 0x4, 0x1f ;  /* 0x08801f00517d7f89 */ /* 0x000e6400000e0000 */
[----:B---3--:R-:W-:Y:S01]  /*12d60*/  FMUL.FTZ R104, R123, R102 ;  /* 0x000000667b687220 */ /* 0x008fe20000410000 */
[----:B------:R-:W-:-:S04]  /*12d70*/  FMUL.FTZ R121, R121, R121 ;  /* 0x0000007979797220 */ /* 0x000fc80000410000 */
[----:B------:R-:W-:Y:S01]  /*12d80*/  FMUL.FTZ R121, R118, R121 ;  /* 0x0000007976797220 */ /* 0x000fe20000410000 */
[----:B------:R-:W3:Y:S03]  /*12d90*/  SHFL.IDX PT, R104, R104, RZ, 0x1f ;  /* 0x00001fff68687589 */ /* 0x000ee600000e0000 */
[----:B------:R-:W-:Y:S01]  /*12da0*/  FMUL.FTZ R121, R121, R124 ;  /* 0x0000007c79797220 */ /* 0x000fe20000410000 */
[----:B-1----:R-:W-:-:S04]  /*12db0*/  FADD.FTZ R125, R125, R81 ;  /* 0x000000517d7d7221 */ /* 0x002fc80000010000 */
[----:B------:R-:W-:Y:S01]  /*12dc0*/  FFMA.FTZ R80, R108, R80, R125 ;  /* 0x000000506c507223 */ /* 0x000fe2000001007d */
[----:B---3--:R-:W-:-:S04]  /*12dd0*/  FMUL.FTZ R102, R104, R104 ;  /* 0x0000006868667220 */ /* 0x008fc80000410000 */
[----:B------:R-:W1:Y:S01]  /*12de0*/  SHFL.DOWN PT, R83, R80, 0x2, 0x1f ;  /* 0x08401f0050537f89 */ /* 0x000e6200000e0000 */
[----:B------:R-:W-:Y:S02]  /*12df0*/  FSEL R102, R102, RZ, !P0 ;  /* 0x000000ff66667208 */ /* 0x000fe40004000000 */
[----:B------:R-:W-:-:S04]  /*12e00*/  PLOP3.LUT P0, PT, PT, PT, UP0, 0x40, 0x0 ;  /* 0x000000000000781c */ /* 0x000fc80003f0e808 */
[----:B------:R-:W-:Y:S02]  /*12e10*/  FSEL R103, R104, RZ, P0 ;  /* 0x000000ff68677208 */ /* 0x000fe40000000000 */
[----:B------:R-:W-:Y:S01]  /*12e20*/  LOP3.LUT P0, RZ, R82, 0x1f, R116, 0xf8, !PT ;  /* 0x0000001f52ff7812 */ /* 0x000fe2000780f874 */
[----:B-1----:R-:W-:-:S12]  /*12e30*/  FADD.FTZ R108, R80, R83 ;  /* 0x00000053506c7221 */ /* 0x002fd80000010000 */
[----:B------:R-:W1:Y:S01]  /*12e40*/  @!P0 LDC.64 R82, c[0x0][0x250] ;  /* 0x00009400ff528b82 */ /* 0x000e620000000a00 */
[----:B------:R-:W-:-:S05]  /*12e50*/  FFMA.FTZ R105, R119, R105, R108 ;  /* 0x0000006977697223 */ /* 0x000fca000001006c */
[----:B------:R-:W3:Y:S02]  /*12e60*/  SHFL.DOWN PT, R108, R105, 0x1, 0x1f ;  /* 0x08201f00696c7f89 */ /* 0x000ee400000e0000 */
[----:B------:R-:W4:Y:S01]  /*12e70*/  @!P0 LDC.64 R80, c[0x0][0x258] ;  /* 0x00009600ff508b82 */ /* 0x000f220000000a00 */
[----:B-1----:R-:W-:-:S05]  /*12e80*/  @!P0 IMAD.WIDE R82, R15, 0x4, R82 ;  /* 0x000000040f528825 */ /* 0x002fca00078e0252 */
[----:B------:R-:W-:Y:S01]  /*12e90*/  @!P0 STG.E desc[UR4][R82.64], R104 ;  /* 0x0000006852008986 */ /* 0x000fe2000c101904 */
[----:B---3--:R-:W-:Y:S01]  /*12ea0*/  FADD.FTZ R108, R105, R108 ;  /* 0x0000006c696c7221 */ /* 0x008fe20000010000 */
[----:B----4-:R-:W-:-:S04]  /*12eb0*/  @!P0 IMAD.WIDE R80, R15, 0x4, R80 ;  /* 0x000000040f508825 */ /* 0x010fc800078e0250 */
[----:B------:R-:W-:-:S06]  /*12ec0*/  FFMA.FTZ R108, R123, R121, R108 ;  /* 0x000000797b6c7223 */ /* 0x000fcc000001006c */
[----:B------:R-:W2:Y:S02]  /*12ed0*/  SHFL.IDX PT, R108, R108, RZ, 0x1f ;  /* 0x00001fff6c6c7589 */ /* 0x000ea400000e0000 */
[----:B--2---:R-:W-:-:S04]  /*12ee0*/  FFMA.FTZ R105, R108, UR11, R109 ;  /* 0x0000000b6c697c23 */ /* 0x004fc8000801006d */
[----:B------:R-:W-:-:S06]  /*12ef0*/  FADD.FTZ R102, R105, R102 ;  /* 0x0000006669667221 */ /* 0x000fcc0000010000 */
[----:B------:R-:W1:Y:S02]  /*12f00*/  MUFU.RSQ R102, R102 ;  /* 0x0000006600667308 */ /* 0x000e640000001400 */
[----:B-1----:R1:W-:Y:S01]  /*12f10*/  @!P0 STG.E desc[UR4][R80.64], R102 ;  /* 0x0000006650008986 */ /* 0x0023e2000c101904 */
[----:B------:R-:W-:Y:S05]  /*12f20*/  @!P2 BRA `(.L_x_20112) ;  /* 0x000000000040a947 */ /* 0x000fea0003800000 */
[----:B------:R-:W2:Y:S01]  /*12f30*/  LDC.64 R104, c[0x0][0x2b8] ;  /* 0x0000ae00ff687b82 */ /* 0x000ea20000000a00 */
[--C-:B-1----:R-:W-:Y:S01]  /*12f40*/  FADD.FTZ R81, R56, -R103.reuse ;  /* 0x8000006738517221 */ /* 0x102fe20000010000 */
[--C-:B------:R-:W-:Y:S01]  /*12f50*/  FADD.FTZ R83, R57, -R103.reuse ;  /* 0x8000006739537221 */ /* 0x100fe20000010000 */
[--C-:B------:R-:W-:Y:S01]  /*12f60*/  FADD.FTZ R109, R58, -R103.reuse ;  /* 0x800000673a6d7221 */ /* 0x100fe20000010000 */
[----:B------:R-:W-:Y:S01]  /*12f70*/  FADD.FTZ R113, R59, -R103 ;  /* 0x800000673b717221 */ /* 0x000fe20000010000 */
        /* <DEDUP_REMOVED lines=8> */
[C---:B--2---:R-:W-:Y:S01]  /*13000*/  IMAD.WIDE.U32 R104, R14.reuse, 0x10, R104 ;  /* 0x000000100e687825 */ /* 0x044fe200078e0068 */
[----:B------:R-:W-:-:S04]  /*13010*/  IADD3 R14, R14, 0x100, RZ ;  /* 0x000001000e0e7810 */ /* 0x000fc80007ffe0ff */
[----:B------:R2:W-:Y:S03]  /*13020*/  STG.E.128 desc[UR4][R104.64], R80 ;  /* 0x0000005068007986 */ /* 0x0005e6000c101d04 */
.L_x_20112:
[----:B------:R-:W-:Y:S05]  /*13030*/  BSYNC B0 ;  /* 0x0000000000007941 */ /* 0x000fea0003800000 */
.L_x_20111:
[----:B------:R-:W-:Y:S01]  /*13040*/  ISETP.NE.AND P0, PT, R112, RZ, PT ;  /* 0x000000ff7000720c */ /* 0x000fe20003f05270 */
[----:B------:R-:W-:-:S12]  /*13050*/  BSSY B0, `(.L_x_20113) ;  /* 0x0000012000007945 */ /* 0x000fd80003800000 */
[----:B------:R-:W-:Y:S05]  /*13060*/  @!P0 BRA `(.L_x_20114) ;  /* 0x0000000000408947 */ /* 0x000fea0003800000 */
[----:B--2---:R-:W2:Y:S01]  /*13070*/  LDC.64 R104, c[0x0][0x2b8] ;  /* 0x0000ae00ff687b82 */ /* 0x004ea20000000a00 */
        /* <DEDUP_REMOVED lines=12> */
[----:B--2---:R-:W-:-:S04]  /*13140*/  IMAD.WIDE.U32 R104, R14, 0x10, R104 ;  /* 0x000000100e687825 */ /* 0x004fc800078e0068 */
[----:B------:R-:W-:Y:S01]  /*13150*/  VIADD R14, R14, 0x100 ;  /* 0x000001000e0e7836 */ /* 0x000fe20000000000 */
[----:B------:R3:W-:Y:S06]  /*13160*/  STG.E.128 desc[UR4][R104.64], R80 ;  /* 0x0000005068007986 */ /* 0x0007ec000c101d04 */
.L_x_20114:
[----:B------:R-:W-:Y:S05]  /*13170*/  BSYNC B0 ;  /* 0x0000000000007941 */ /* 0x000fea0003800000 */
.L_x_20113:
[----:B------:R-:W-:Y:S01]  /*13180*/  ISETP.NE.AND P0, PT, R111, RZ, PT ;  /* 0x000000ff6f00720c */ /* 0x000fe20003f05270 */
[----:B------:R-:W-:-:S12]  /*13190*/  BSSY B0, `(.L_x_20115) ;  /* 0x0000012000007945 */ /* 0x000fd80003800000 */
[----:B------:R-:W-:Y:S05]  /*131a0*/  @!P0 BRA `(.L_x_20116) ;  /* 0x0000000000408947 */ /* 0x000fea0003800000 */
[----:B--23--:R-:W2:Y:S01]  /*131b0*/  LDC.64 R104, c[0x0][0x2b8] ;  /* 0x0000ae00ff687b82 */ /* 0x00cea20000000a00 */
        /* <DEDUP_REMOVED lines=15> */
.L_x_20116:
[----:B------:R-:W-:Y:S05]  /*132b0*/  BSYNC B0 ;  /* 0x0000000000007941 */ /* 0x000fea0003800000 */
.L_x_20115:
[----:B------:R-:W-:Y:S01]  /*132c0*/  ISETP.NE.AND P0, PT, R110, RZ, PT ;  /* 0x000000ff6e00720c */ /* 0x000fe20003f05270 */
[----:B------:R-:W-:-:S12]  /*132d0*/  BSSY B0, `(.L_x_20117) ;  /* 0x0000012000007945 */ /* 0x000fd80003800000 */
[----:B------:R-:W-:Y:S05]  /*132e0*/  @!P0 BRA `(.L_x_20118) ;  /* 0x0000000000408947 */ /* 0x000fea0003800000 */
[----:B--234-:R-:W2:Y:S01]  /*132f0*/  LDC.64 R104, c[0x0][0x2b8] ;  /* 0x0000ae00ff687b82 */ /* 0x01cea20000000a00 */
        /* <DEDUP_REMOVED lines=15> */
.L_x_20118:
[----:B------:R-:W-:Y:S05]  /*133f0*/  BSYNC B0 ;  /* 0x0000000000007941 */ /* 0x000fea0003800000 */
.L_x_20117:
[----:B------:R-:W-:Y:S01]  /*13400*/  ISETP.NE.AND P0, PT, R107, RZ, PT ;  /* 0x000000ff6b00720c */ /* 0x000fe20003f05270 */
[----:B------:R-:W-:-:S12]  /*13410*/  BSSY B0, `(.L_x_20119) ;  /* 0x0000012000007945 */ /* 0x000fd80003800000 */
[----:B------:R-:W-:Y:S05]  /*13420*/  @!P0 BRA `(.L_x_20120) ;  /* 0x0000000000408947 */ /* 0x000fea0003800000 */
[----:B-1234-:R-:W1:Y:S01]  /*13430*/  LDC.64 R104, c[0x0][0x2b8] ;  /* 0x0000ae00ff687b82 */ /* 0x01ee620000000a00 */
        /* <DEDUP_REMOVED lines=12> */
[C---:B-1----:R-:W-:Y:S01]  /*13500*/  IMAD.WIDE.U32 R104, R14.reuse, 0x10, R104 ;  /* 0x000000100e687825 */ /* 0x042fe200078e0068 */
[----:B------:R-:W-:-:S04]  /*13510*/  IADD3 R14, R14, 0x100, RZ ;  /* 0x000001000e0e7810 */ /* 0x000fc80007ffe0ff */
[----:B------:R1:W-:Y:S03]  /*13520*/  STG.E.128 desc[UR4][R104.64], R80 ;  /* 0x0000005068007986 */ /* 0x0003e6000c101d04 */
.L_x_20120:
[----:B------:R-:W-:Y:S05]  /*13530*/  BSYNC B0 ;  /* 0x0000000000007941 */ /* 0x000fea0003800000 */
.L_x_20119:
        /* <DEDUP_REMOVED lines=12> */
[----:B-1----:R-:W-:-:S04]  /*13600*/  IMAD.WIDE.U32 R102, R14, 0x10, R80 ;  /* 0x000000100e667825 */ /* 0x002fc800078e0050 */
[----:B-----5:R-:W-:Y:S01]  /*13610*/  FFMA.FTZ R80, R92, R83, R44 ;  /* 0x000000535c507223 */ /* 0x020fe2000001002c */
[----:B------:R-:W-:Y:S01]  /*13620*/  FFMA.FTZ R81, R93, R82, R45 ;  /* 0x000000525d517223 */ /* 0x000fe2000001002d */
[----:B------:R-:W-:Y:S01]  /*13630*/  FFMA.FTZ R83, R95, R104, R47 ;  /* 0x000000685f537223 */ /* 0x000fe2000001002f */
[----:B------:R-:W-:-:S05]  /*13640*/  FFMA.FTZ R82, R94, R109, R46 ;  /* 0x0000006d5e527223 */ /* 0x000fca000001002e */
[----:B------:R1:W-:Y:S02]  /*13650*/  STG.E.128 desc[UR4][R102.64], R80 ;  /* 0x0000005066007986 */ /* 0x0003e4000c101d04 */
.L_x_20122:
[----:B------:R-:W-:Y:S05]  /*13660*/  BSYNC B0 ;  /* 0x0000000000007941 */ /* 0x000fea0003800000 */
.L_x_20121:
[----:B------:R-:W-:Y:S01]  /*13670*/  VIADD R15, R15, UR18 ;  /* 0x000000120f0f7c36 */ /* 0x000fe20008000000 */
[----:B-1234-:R-:W-:-:S04]  /*13680*/  SEL R80, RZ, 0x1, P1 ;  /* 0x00000001ff507807 */ /* 0x01efc80000800000 */
[----:B------:R-:W-:-:S13]  /*13690*/  ISETP.GE.AND P0, PT, R15, UR19, PT ;  /* 0x000000130f007c0c */ /* 0x000fda000bf06270 */
[----:B------:R-:W-:Y:S05]  /*136a0*/  @!P0 BRA `(.L_x_20123) ;  /* 0xfffffed400e88947 */ /* 0x000fea000383ffff */
[----:B------:R-:W-:Y:S05]  /*136b0*/  EXIT ;  /* 0x000000000000794d */ /* 0x000fea0003800000 */
.L_x_20110:
[----:B------:R-:W-:Y:S01]  /*136c0*/  HFMA2.MMA R118, -RZ, RZ, 0, 1.847743988037109375e-06 ;  /* 0x0000001fff767435 */ /* 0x000fe200000001ff */
[----:B------:R-:W-:Y:S01]  /*136d0*/  MOV R114, R81 ;  /* 0x0000005100727202 */ /* 0x000fe20000000f00 */
[----:B------:R-:W-:Y:S02]  /*136e0*/  IMAD.MOV.U32 R113, RZ, RZ, 0x1 ;  /* 0x00000001ff717424 */ /* 0x000fe400078e00ff */
[----:B------:R-:W-:-:S07]  /*136f0*/  IMAD.MOV.U32 R109, RZ, RZ, -0x1 ;  /* 0xffffffffff6d7424 */ /* 0x000fce00078e00ff */
[----:B01---5:R-:W-:Y:S05]  /*13700*/  WARPSYNC.COLLECTIVE R109, `(.L_x_20124) ;  /* 0x000000006d087348 */ /* 0x023fea0003c00000 */
[----:B------:R2:W3:Y:S02]  /*13710*/  SHFL.BFLY P6, R108, R114, R113, R118 ;  /* 0x0c000071726c7389 */ /* 0x0004e400000c0076 */
[----:B0123-5:R-:W-:Y:S01]  /*13720*/  ENDCOLLECTIVE ;  /* 0x000000000000791b */ /* 0x02ffe20003800000 */
.L_x_20124:
[----:B------:R-:W-:Y:S01]  /*13730*/  HFMA2.MMA R113, -RZ, RZ, 0, 1.1920928955078125e-07 ;  /* 0x00000002ff717435 */ /* 0x000fe200000001ff */
[----:B------:R-:W-:-:S05]  /*13740*/  MOV R80, R108 ;  /* 0x0000006c00507202 */ /* 0x000fca0000000f00 */
[----:B------:R-:W-:-:S04]  /*13750*/  FADD.FTZ R102, R81, R80 ;  /* 0x0000005051667221 */ /* 0x000fc80000010000 */
[----:B------:R-:W-:-:S07]  /*13760*/  IMAD.MOV.U32 R114, RZ, RZ, R102 ;  /* 0x000000ffff727224 */ /* 0x000fce00078e0066 */
[----:B------:R-:W-:Y:S05]  /*13770*/  WARPSYNC.COLLECTIVE R109, `(.L_x_20125) ;  /* 0x000000006d087348 */ /* 0x000fea0003c00000 */
[----:B------:R0:W1:Y:S02]  /*13780*/  SHFL.BFLY P6, R108, R114, R113, R118 ;  /* 0x0c000071726c7389 */ /* 0x00006400000c0076 */
[----:B01----:R-:W-:Y:S01]  /*13790*/  ENDCOLLECTIVE ;  /* 0x000000000000791b */ /* 0x003fe20003800000 */
.L_x_20125:
[----:B------:R-:W-:Y:S02]  /*137a0*/  IMAD.MOV.U32 R113, RZ, RZ, 0x4 ;  /* 0x00000004ff717424 */ /* 0x000fe400078e00ff */
[----:B------:R-:W-:-:S04]  /*137b0*/  IMAD.MOV.U32 R103, RZ, RZ, R108 ;  /* 0x000000ffff677224 */ /* 0x000fc800078e006c */
[----:B------:R-:W-:-:S05]  /*137c0*/  FADD.FTZ R103, R102, R103 ;  /* 0x0000006766677221 */ /* 0x000fca0000010000 */
[----:B------:R-:W-:-:S07]  /*137d0*/  MOV R114, R103 ;  /* 0x0000006700727202 */ /* 0x000fce0000000f00 */
[----:B------:R-:W-:Y:S05]  /*137e0*/  WARPSYNC.COLLECTIVE R109, `(.L_x_20126) ;  /* 0x000000006d087348 */ /* 0x000fea0003c00000 */
[----:B------:R0:W1:Y:S02]  /*137f0*/  SHFL.BFLY P6, R108, R114, R113, R118 ;  /* 0x0c000071726c7389 */ /* 0x00006400000c0076 */
[----:B01----:R-:W-:Y:S01]  /*13800*/  ENDCOLLECTIVE ;  /* 0x000000000000791b */ /* 0x003fe20003800000 */
.L_x_20126:
[----:B------:R-:W-:Y:S01]  /*13810*/  HFMA2.MMA R113, -RZ, RZ, 0, 4.76837158203125e-07 ;  /* 0x00000008ff717435 */ /* 0x000fe200000001ff */
[----:B------:R-:W-:-:S05]  /*13820*/  MOV R80, R108 ;  /* 0x0000006c00507202 */ /* 0x000fca0000000f00 */
[----:B------:R-:W-:-:S04]  /*13830*/  FADD.FTZ R104, R103, R80 ;  /* 0x0000005067687221 */ /* 0x000fc80000010000 */
[----:B------:R-:W-:-:S07]  /*13840*/  IMAD.MOV.U32 R114, RZ, RZ, R104 ;  /* 0x000000ffff727224 */ /* 0x000fce00078e0068 */
[----:B------:R-:W-:Y:S05]  /*13850*/  WARPSYNC.COLLECTIVE R109, `(.L_x_20127) ;  /* 0x000000006d087348 */ /* 0x000fea0003c00000 */
[----:B------:R0:W1:Y:S02]  /*13860*/  SHFL.BFLY P6, R108, R114, R113, R118 ;  /* 0x0c000071726c7389 */ /* 0x00006400000c0076 */
[----:B01----:R-:W-:Y:S01]  /*13870*/  ENDCOLLECTIVE ;  /* 0x000000000000791b */ /* 0x003fe20003800000 */
.L_x_20127:
[----:B------:R-:W-:Y:S02]  /*13880*/  IMAD.MOV.U32 R113, RZ, RZ, 0x10 ;  /* 0x00000010ff717424 */ /* 0x000fe400078e00ff */
[----:B------:R-:W-:-:S04]  /*13890*/  IMAD.MOV.U32 R105, RZ, RZ, R108 ;  /* 0x000000ffff697224 */ /* 0x000fc800078e006c */
[----:B------:R-:W-:-:S05]  /*138a0*/  FADD.FTZ R105, R104, R105 ;  /* 0x0000006968697221 */ /* 0x000fca0000010000 */
[----:B------:R-:W-:-:S07]  /*138b0*/  MOV R114, R105 ;  /* 0x0000006900727202 */ /* 0x000fce0000000f00 */
[----:B------:R-:W-:Y:S05]  /*138c0*/  WARPSYNC.COLLECTIVE R109, `(.L_x_20128) ;  /* 0x000000006d087348 */ /* 0x000fea0003c00000 */
[----:B------:R0:W1:Y:S02]  /*138d0*/  SHFL.BFLY P6, R108, R114, R113, R118 ;  /* 0x0c000071726c7389 */ /* 0x00006400000c0076 */
[----:B01----:R-:W-:Y:S01]  /*138e0*/  ENDCOLLECTIVE ;  /* 0x000000000000791b */ /* 0x003fe20003800000 */
.L_x_20128:
        /* <DEDUP_REMOVED lines=58> */
.L_x_20129:
[----:B------:R-:W-:Y:S02]  /*13c90*/  IMAD.MOV.U32 R113, RZ, RZ, 0x2 ;  /* 0x00000002ff717424 */ /* 0x000fe400078e00ff */
[----:B------:R-:W-:-:S04]  /*13ca0*/  IMAD.MOV.U32 R102, RZ, RZ, R108 ;  /* 0x000000ffff667224 */ /* 0x000fc800078e006c */
[----:B------:R-:W-:-:S05]  /*13cb0*/  FADD.FTZ R102, R81, R102 ;  /* 0x0000006651667221 */ /* 0x000fca0000010000 */
[----:B------:R-:W-:-:S07]  /*13cc0*/  MOV R114, R102 ;  /* 0x0000006600727202 */ /* 0x000fce0000000f00 */
[----:B------:R-:W-:Y:S05]  /*13cd0*/  WARPSYNC.COLLECTIVE R109, `(.L_x_20130) ;  /* 0x000000006d087348 */ /* 0x000fea0003c00000 */
[----:B------:R0:W1:Y:S02]  /*13ce0*/  SHFL.BFLY P6, R108, R114, R113, R118 ;  /* 0x0c000071726c7389 */ /* 0x00006400000c0076 */
[----:B01----:R-:W-:Y:S01]  /*13cf0*/  ENDCOLLECTIVE ;  /* 0x000000000000791b */ /* 0x003fe20003800000 */
.L_x_20130:
[----:B------:R-:W-:Y:S01]  /*13d00*/  HFMA2.MMA R113, -RZ, RZ, 0, 2.384185791015625e-07 ;  /* 0x00000004ff717435 */ /* 0x000fe200000001ff */
[----:B------:R-:W-:-:S05]  /*13d10*/  MOV R103, R108 ;  /* 0x0000006c00677202 */ /* 0x000fca0000000f00 */
[----:B------:R-:W-:-:S04]  /*13d20*/  FADD.FTZ R103, R102, R103 ;  /* 0x0000006766677221 */ /* 0x000fc80000010000 */
[----:B------:R-:W-:-:S07]  /*13d30*/  IMAD.MOV.U32 R114, RZ, RZ, R103 ;  /* 0x000000ffff727224 */ /* 0x000fce00078e0067 */
[----:B------:R-:W-:Y:S05]  /*13d40*/  WARPSYNC.COLLECTIVE R109, `(.L_x_20131) ;  /* 0x000000006d087348 */ /* 0x000fea0003c00000 */
[----:B------:R0:W1:Y:S02]  /*13d50*/  SHFL.BFLY P6, R108, R114, R113, R118 ;  /* 0x0c000071726c7389 */ /* 0x00006400000c0076 */
[----:B01----:R-:W-:Y:S01]  /*13d60*/  ENDCOLLECTIVE ;  /* 0x000000000000791b */ /* 0x003fe20003800000 */
.L_x_20131:
[----:B------:R-:W-:Y:S02]  /*13d70*/  IMAD.MOV.U32 R113, RZ, RZ, 0x8 ;  /* 0x00000008ff717424 */ /* 0x000fe400078e00ff */
[----:B------:R-:W-:-:S04]  /*13d80*/  IMAD.MOV.U32 R104, RZ, RZ, R108 ;  /* 0x000000ffff687224 */ /* 0x000fc800078e006c */
[----:B------:R-:W-:-:S05]  /*13d90*/  FADD.FTZ R104, R103, R104 ;  /* 0x0000006867687221 */ /* 0x000fca0000010000 */
[----:B------:R-:W-:-:S07]  /*13da0*/  MOV R114, R104 ;  /* 0x0000006800727202 */ /* 0x000fce0000000f00 */
[----:B------:R-:W-:Y:S05]  /*13db0*/  WARPSYNC.COLLECTIVE R109, `(.L_x_20132) ;  /* 0x000000006d087348 */ /* 0x000fea0003c00000 */
[----:B------:R0:W1:Y:S02]  /*13dc0*/  SHFL.BFLY P6, R108, R114, R113, R118 ;  /* 0x0c000071726c7389 */ /* 0x00006400000c0076 */
[----:B01----:R-:W-:Y:S01]  /*13dd0*/  ENDCOLLECTIVE ;  /* 0x000000000000791b */ /* 0x003fe20003800000 */
.L_x_20132:
[----:B------:R-:W-:Y:S01]  /*13de0*/  HFMA2.MMA R113, -RZ, RZ, 0, 9.5367431640625e-07 ;  /* 0x00000010ff717435 */ /* 0x000fe200000001ff */
[----:B------:R-:W-:-:S05]  /*13df0*/  MOV R105, R108 ;  /* 0x0000006c00697202 */ /* 0x000fca0000000f00 */
[----:B------:R-:W-:-:S04]  /*13e00*/  FADD.FTZ R105, R104, R105 ;  /* 0x0000006968697221 */ /* 0x000fc80000010000 */
[----:B------:R-:W-:-:S07]  /*13e10*/  IMAD.MOV.U32 R114, RZ, RZ, R105 ;  /* 0x000000ffff727224 */ /* 0x000fce00078e0069 */
[----:B------:R-:W-:Y:S05]  /*13e20*/  WARPSYNC.COLLECTIVE R109, `(.L_x_20133) ;  /* 0x000000006d087348 */ /* 0x000fea0003c00000 */
[----:B------:R0:W1:Y:S02]  /*13e30*/  SHFL.BFLY P6, R108, R114, R113, R118 ;  /* 0x0c000071726c7389 */ /* 0x00006400000c0076 */
[----:B01----:R-:W-:Y:S01]  /*13e40*/  ENDCOLLECTIVE ;  /* 0x000000000000791b */ /* 0x003fe20003800000 */
.L_x_20133:
[----:B------:R-:W-:Y:S05]  /*13e50*/  BRA `(.L_x_20134) ;  /* 0xffffffe800c07947 */ /* 0x000fea000383ffff */
.L_x_20135:
        /* <DEDUP_REMOVED lines=10> */
.L_x_20618:


//--------------------- .text._ZN10layer_norm31ln_parallel_residual_fwd_kernelINS_13Kernel_traitsIfffffjLj6144ELj1ELj1ELj8ELj16ENS_18Kernel_traits_baseILj6144EfffffjLj256EEEEELb1ELb1ELb1EEEvNS_9FwdParamsE --------------------------
	.section	.text._ZN10layer_norm31ln_parallel_residual_fwd_kernelINS_13Kernel_traitsIfffffjLj6144ELj1ELj1ELj8ELj16ENS_18Kernel_traits_baseILj6144EfffffjLj256EEEEELb1ELb1ELb1EEEvNS_9FwdParamsE,"ax",@progbits
	.align	128
        .global         _ZN10layer_norm31ln_parallel_residual_fwd_kernelINS_13Kernel_traitsIfffffjLj6144ELj1ELj1ELj8ELj16ENS_18Kernel_traits_baseILj6144EfffffjLj256EEEEELb1ELb1ELb1EEEvNS_9FwdParamsE
        .type           _ZN10layer_norm31ln_parallel_residual_fwd_kernelINS_13Kernel_traitsIfffffjLj6144ELj1ELj1ELj8ELj16ENS_18Kernel_traits_baseILj6144EfffffjLj256EEEEELb1ELb1ELb1EEEvNS_9FwdParamsE,@function
        .size           _ZN10layer_norm31ln_parallel_residual_fwd_kernelINS_13Kernel_traitsIfffffjLj6144ELj1ELj1ELj8ELj16ENS_18Kernel_traits_baseILj6144EfffffjLj256EEEEELb1ELb1ELb1EEEvNS_9FwdParamsE,(.L_x_20619 - _ZN10layer_norm31ln_parallel_residual_fwd_kernelINS_13Kernel_traitsIfffffjLj6144ELj1ELj1ELj8ELj16ENS_18Kernel_traits_baseILj6144EfffffjLj256EEEEELb1ELb1ELb1EEEvNS_9FwdParamsE)
        .other          _ZN10layer_norm31ln_parallel_residual_fwd_kernelINS_13Kernel_traitsIfffffjLj6144ELj1ELj1ELj8ELj16ENS_18Kernel_traits_baseILj6144EfffffjLj256EEEEELb1ELb1ELb1EEEvNS_9FwdParamsE,@"STO_CUDA_ENTRY STV_DEFAULT"
_ZN10layer_norm31ln_parallel_residual_fwd_kernelINS_13Kernel_traitsIfffffjLj6144ELj1ELj1ELj8ELj16ENS_18Kernel_traits_baseILj6144EfffffjLj256EEEEELb1ELb1ELb1EEEvNS_9FwdParamsE:
.text._ZN10layer_norm31ln_parallel_residual_fwd_kernelINS_13Kernel_traitsIfffffjLj6144ELj1ELj1ELj8ELj16ENS_18Kernel_traits_baseILj6144EfffffjLj256EEEEELb1ELb1ELb1EEEvNS_9FwdParamsE:
        /* <DEDUP_REMOVED lines=117> */
[----:B0-----:R-:W-:Y:S01]  /*0750*/  IMAD.HI.U32 R5, R6, -0x326172a9, RZ ;  /* 0xcd9e8d5706057827 */ /* 0x001fe200078e00ff */
[----:B------:R-:W-:Y:S01]  /*0760*/  ULDC.64 UR8, c[0x0][0x228] ;  /* 0x00008a0000087ab9 */ /* 0x000fe20000000a00 */
[----:B------:R-:W-:Y:S01]  /*0770*/  MOV R9, R10 ;  /* 0x0000000a00097202 */ /* 0x000fe20000000f00 */
[----:B------:R-:W-:Y:S01]  /*0780*/  ULDC.U8 UR12, c[0x0][0x2a0] ;  /* 0x0000a800000c7ab9 */ /* 0x000fe20000000000 */
[----:B------:R-:W-:Y:S01]  /*0790*/  IMAD R11, R11, -0x2daee0ad, RZ ;  /* 0xd2511f530b0b7824 */ /* 0x000fe200078e02ff */
[----:B------:R-:W-:Y:S01]  /*07a0*/  ISETP.NE.U32.AND P0, PT, RZ, UR8, PT ;  /* 0x00000008ff007c0c */ /* 0x000fe2000bf05070 */
[----:B------:R-:W-:Y:S01]  /*07b0*/  IMAD.HI.U32 R0, R8, -0x2daee0ad, RZ ;  /* 0xd2511f5308007827 */ /* 0x000fe200078e00ff */
[----:B------:R-:W-:Y:S01]  /*07c0*/  LOP3.LUT R92, R5, UR41, R92, 0x96, !PT ;  /* 0x00000029055c7c12 */ /* 0x000fe2000f8e965c */
[----:B------:R-:W-:Y:S01]  /*07d0*/  UISETP.NE.AND UP0, UPT, UR12, URZ, UPT ;  /* 0x0000003f0c00728c */ /* 0x000fe2000bf05270 */
[----:B------:R-:W-:Y:S01]  /*07e0*/  LOP3.LUT R96, R96, 0x3, RZ, 0xc0, !PT ;  /* 0x0000000360607812 */ /* 0x000fe200078ec0ff */
[----:B------:R-:W-:Y:S01]  /*07f0*/  IMAD R10, R6, -0x326172a9, RZ ;  /* 0xcd9e8d57060a7824 */ /* 0x000fe200078e02ff */
[----:B------:R-:W-:Y:S01]  /*0800*/  HFMA2.MMA R6, -RZ, RZ, 0, 0 ;  /* 0x00000000ff067435 */ /* 0x000fe200000001ff */
[----:B------:R-:W-:Y:S01]  /*0810*/  LOP3.LUT R11, R0, UR42, R11, 0x96, !PT ;  /* 0x0000002a000b7c12 */ /* 0x000fe2000f8e960b */
[----:B------:R-:W-:Y:S01]  /*0820*/  IMAD.MOV.U32 R7, RZ, RZ, R13 ;  /* 0x000000ffff077224 */ /* 0x000fe200078e000d */
[----:B------:R-:W-:Y:S01]  /*0830*/  LOP3.LUT R5, R93, 0xff, RZ, 0xc0, !PT ;  /* 0x000000ff5d057812 */ /* 0x000fe200078ec0ff */
[----:B------:R-:W-:Y:S01]  /*0840*/  IMAD R8, R8, -0x2daee0ad, RZ ;  /* 0xd2511f5308087824 */ /* 0x000fe200078e02ff */
[----:B------:R-:W-:Y:S01]  /*0850*/  ISETP.NE.AND.EX P0, PT, RZ, UR9, PT, P0 ;  /* 0x00000009ff007c0c */ /* 0x000fe2000bf05300 */
[----:B------:R-:W-:Y:S01]  /*0860*/  IMAD.MOV.U32 R102, RZ, RZ, 0x1 ;  /* 0x00000001ff667424 */ /* 0x000fe200078e00ff */
[----:B------:R-:W-:Y:S01]  /*0870*/  ULDC UR23, c[0x0][0x218] ;  /* 0x0000860000177ab9 */ /* 0x000fe20000000800 */
[----:B------:R-:W-:Y:S01]  /*0880*/  ULDC UR24, c[0x0][0x290] ;  /* 0x0000a40000187ab9 */ /* 0x000fe20000000800 */
[----:B------:R-:W-:Y:S01]  /*0890*/  ULDC.64 UR8, c[0x0][0x228] ;  /* 0x00008a0000087ab9 */ /* 0x000fe20000000a00 */
[----:B------:R-:W-:Y:S01]  /*08a0*/  ULDC.64 UR10, c[0x0][0x230] ;  /* 0x00008c00000a7ab9 */ /* 0x000fe20000000a00 */
[----:B------:R-:W-:Y:S01]  /*08b0*/  ULDC.64 UR12, c[0x0][0x238] ;  /* 0x00008e00000c7ab9 */ /* 0x000fe20000000a00 */
[----:B------:R-:W-:Y:S01]  /*08c0*/  ULDC.64 UR14, c[0x0][0x240] ;  /* 0x00009000000e7ab9 */ /* 0x000fe20000000a00 */
[----:B------:R-:W-:Y:S01]  /*08d0*/  ULDC.64 UR16, c[0x0][0x248] ;  /* 0x0000920000107ab9 */ /* 0x000fe20000000a00 */
[----:B------:R-:W-:Y:S01]  /*08e0*/  ULDC.64 UR18, c[0x0][0x2b8] ;  /* 0x0000ae0000127ab9 */ /* 0x000fe20000000a00 */
[----:B-1----:R-:W-:-:S05]  /*08f0*/  ULDC.64 UR20, c[0x0][0x210] ;  /* 0x0000840000147ab9 */ /* 0x002fca0000000a00 */
.L_x_20527:
[----:B0-----:R-:W0:Y:S01]  /*0900*/  @P0 LDC.64 R16, c[0x0][0x228] ;  /* 0x00008a00ff100b82 */ /* 0x001e220000000a00 */
        /* <DEDUP_REMOVED lines=27> */
.L_x_20137:
[----:B------:R-:W-:-:S07]  /*0ac0*/  IMAD.MOV.U32 R5, RZ, RZ, R10 ;  /* 0x000000ffff057224 */ /* 0x000fce00078e000a */
.L_x_20138:
[----:B------:R-:W-:Y:S05]  /*0ad0*/  BSYNC B0 ;  /* 0x0000000000007941 */ /* 0x000fea0003800000 */
.L_x_20136:
        /* <DEDUP_REMOVED lines=16> */
.L_x_20142:
[----:B------:R-:W-:Y:S05]  /*0be0*/  BSYNC B1 ;  /* 0x0000000000017941 */ /* 0x000fea0003800000 */
.L_x_20141:
        /* <DEDUP_REMOVED lines=43> */
.L_x_20140:
[----:B------:R-:W-:Y:S05]  /*0ea0*/  BSYNC B0 ;  /* 0x0000000000007941 */ /* 0x000fea0003800000 */
.L_x_20139:
[----:B------:R-:W0:Y:S01]  /*0eb0*/  LDC R99, c[0x0][0x298] ;  /* 0x0000a600ff637b82 */ /* 0x000e220000000800 */
[----:B------:R-:W-:Y:S01]  /*0ec0*/  HFMA2.MMA R100, -RZ, RZ, 0.1171875, 0 ;  /* 0x2f800000ff647435 */ /* 0x000fe200000001ff */
[----:B------:R-:W-:Y:S02]  /*0ed0*/  ISETP.NE.U32.AND P2, PT, RZ, UR8, PT ;  /* 0x00000008ff007c0c */ /* 0x000fe4000bf45070 */
[----:B------:R-:W-:Y:S02]  /*0ee0*/  I2FP.F32.U32 R5, R5 ;  /* 0x0000000500057245 */ /* 0x000fe40000201000 */
[----:B------:R-:W-:Y:S02]  /*0ef0*/  ISETP.NE.AND.EX P2, PT, RZ, UR9, PT, P2 ;  /* 0x00000009ff007c0c */ /* 0x000fe4000bf45320 */
        /* <DEDUP_REMOVED lines=12> */
.L_x_20143:
        /* <DEDUP_REMOVED lines=12> */
.L_x_20146:
[----:B------:R-:W-:-:S07]  /*1080*/  IMAD.MOV.U32 R4, RZ, RZ, R10 ;  /* 0x000000ffff047224 */ /* 0x000fce00078e000a */
.L_x_20147:
[----:B------:R-:W-:Y:S05]  /*1090*/  BSYNC B0 ;  /* 0x0000000000007941 */ /* 0x000fea0003800000 */
.L_x_20145:
        /* <DEDUP_REMOVED lines=16> */
.L_x_20151:
[----:B------:R-:W-:Y:S05]  /*11a0*/  BSYNC B1 ;  /* 0x0000000000017941 */ /* 0x000fea0003800000 */
.L_x_20150:
        /* <DEDUP_REMOVED lines=42> */
[----:B------:R-:W-:-:S07]  /*1450*/  LOP3.LUT R11, R17, UR42, R18, 0x96, !PT ;  /* 0x0000002a110b7c12 */ /* 0x000fce000f8e9612 */
.L_x_20149:
[----:B------:R-:W-:Y:S05]  /*1460*/  BSYNC B0 ;  /* 0x0000000000007941 */ /* 0x000fea0003800000 */
.L_x_20148:
        /* <DEDUP_REMOVED lines=8> */
.L_x_20144:
        /* <DEDUP_REMOVED lines=12> */
.L_x_20153:
[----:B------:R-:W-:-:S07]  /*15b0*/  MOV R5, R10 ;  /* 0x0000000a00057202 */ /* 0x000fce0000000f00 */
.L_x_20154:
[----:B------:R-:W-:Y:S05]  /*15c0*/  BSYNC B0 ;  /* 0x0000000000007941 */ /* 0x000fea0003800000 */
.L_x_20152:
        /* <DEDUP_REMOVED lines=16> */
.L_x_20158:
[----:B------:R-:W-:Y:S05]  /*16d0*/  BSYNC B1 ;  /* 0x0000000000017941 */ /* 0x000fea0003800000 */
.L_x_20157:
        /* <DEDUP_REMOVED lines=43> */
.L_x_20156:
[----:B------:R-:W-:Y:S05]  /*1990*/  BSYNC B0 ;  /* 0x0000000000007941 */ /* 0x000fea0003800000 */
.L_x_20155:
        /* <DEDUP_REMOVED lines=11> */
.L_x_20159:
        /* <DEDUP_REMOVED lines=12> */
.L_x_20162:
[----:B------:R-:W-:-:S07]  /*1b10*/  IMAD.MOV.U32 R3, RZ, RZ, R10 ;  /* 0x000000ffff037224 */ /* 0x000fce00078e000a */
.L_x_20163:
[----:B------:R-:W-:Y:S05]  /*1b20*/  BSYNC B0 ;  /* 0x0000000000007941 */ /* 0x000fea0003800000 */
.L_x_20161:
        /* <DEDUP_REMOVED lines=16> */
.L_x_20167:
[----:B------:R-:W-:Y:S05]  /*1c30*/  BSYNC B1 ;  /* 0x0000000000017941 */ /* 0x000fea0003800000 */
.L_x_20166:
        /* <DEDUP_REMOVED lines=41> */
[----:B------:R-:W-:Y:S02]  /*1ed0*/  LOP3.LUT R11, R17, UR42, R18, 0x96, !PT ;  /* 0x0000002a110b7c12 */ /* 0x000fe4000f8e9612 */
[----:B------:R-:W-:-:S07]  /*1ee0*/  MOV R8, R16 ;  /* 0x0000001000087202 */ /* 0x000fce0000000f00 */
.L_x_20165:
[----:B------:R-:W-:Y:S05]  /*1ef0*/  BSYNC B0 ;  /* 0x0000000000007941 */ /* 0x000fea0003800000 */
.L_x_20164:
        /* <DEDUP_REMOVED lines=8> */
.L_x_20160:
        /* <DEDUP_REMOVED lines=12> */
.L_x_20169:
[----:B------:R-:W-:-:S07]  /*2040*/  MOV R5, R10 ;  /* 0x0000000a00057202 */ /* 0x000fce0000000f00 */
.L_x_20170:
[----:B------:R-:W-:Y:S05]  /*2050*/  BSYNC B0 ;  /* 0x0000000000007941 */ /* 0x000fea0003800000 */
.L_x_20168:
        /* <DEDUP_REMOVED lines=16> */
.L_x_20174:
[----:B------:R-:W-:Y:S05]  /*2160*/  BSYNC B1 ;  /* 0x0000000000017941 */ /* 0x000fea0003800000 */
.L_x_20173:
        /* <DEDUP_REMOVED lines=42> */
[----:B------:R-:W-:-:S10]  /*2410*/  LOP3.LUT R11, R17, UR42, R18, 0x96, !PT ;  /* 0x0000002a110b7c12 */ /* 0x000fd4000f8e9612 */
.L_x_20172:
[----:B------:R-:W-:Y:S05]  /*2420*/  BSYNC B0 ;  /* 0x0000000000007941 */ /* 0x000fea0003800000 */
.L_x_20171:
        /* <DEDUP_REMOVED lines=11> */
.L_x_20175:
        /* <DEDUP_REMOVED lines=12> */
.L_x_20178:
[----:B------:R-:W-:-:S07]  /*25a0*/  IMAD.MOV.U32 R2, RZ, RZ, R10 ;  /* 0x000000ffff027224 */ /* 0x000fce00078e000a */
.L_x_20179:
[----:B------:R-:W-:Y:S05]  /*25b0*/  BSYNC B0 ;  /* 0x0000000000007941 */ /* 0x000fea0003800000 */
.L_x_20177:
        /* <DEDUP_REMOVED lines=16> */
.L_x_20183:
[----:B------:R-:W-:Y:S05]  /*26c0*/  BSYNC B1 ;  /* 0x0000000000017941 */ /* 0x000fea0003800000 */
.L_x_20182:
        /* <DEDUP_REMOVED lines=43> */
.L_x_20181:
[----:B------:R-:W-:Y:S05]  /*2980*/  BSYNC B0 ;  /* 0x0000000000007941 */ /* 0x000fea0003800000 */
.L_x_20180:
        /* <DEDUP_REMOVED lines=8> */
.L_x_20176:
        /* <DEDUP_REMOVED lines=12> */
.L_x_20185:
[----:B------:R-:W-:-:S07]  /*2ad0*/  MOV R5, R10 ;  /* 0x0000000a00057202 */ /* 0x000fce0000000f00 */
.L_x_20186:
[----:B------:R-:W-:Y:S05]  /*2ae0*/  BSYNC B0 ;  /* 0x0000000000007941 */ /* 0x000fea0003800000 */
.L_x_20184:
        /* <DEDUP_REMOVED lines=16> */
.L_x_20190:
[----:B------:R-:W-:Y:S05]  /*2bf0*/  BSYNC B1 ;  /* 0x0000000000017941 */ /* 0x000fea0003800000 */
.L_x_20189:
        /* <DEDUP_REMOVED lines=43> */
.L_x_20188:
[----:B------:R-:W-:Y:S05]  /*2eb0*/  BSYNC B0 ;  /* 0x0000000000007941 */ /* 0x000fea0003800000 */
.L_x_20187:
        /* <DEDUP_REMOVED lines=11> */
.L_x_20191:
        /* <DEDUP_REMOVED lines=12> */
.L_x_20194:
[----:B------:R-:W-:-:S07]  /*3030*/  IMAD.MOV.U32 R0, RZ, RZ, R10 ;  /* 0x000000ffff007224 */ /* 0x000fce00078e000a */
.L_x_20195:
[----:B------:R-:W-:Y:S05]  /*3040*/  BSYNC B0 ;  /* 0x0000000000007941 */ /* 0x000fea0003800000 */
.L_x_20193:
        /* <DEDUP_REMOVED lines=18> */
.L_x_20199:
[----:B------:R-:W-:Y:S05]  /*3170*/  BSYNC B1 ;  /* 0x0000000000017941 */ /* 0x000fea0003800000 */
.L_x_20198:
        /* <DEDUP_REMOVED lines=43> */
.L_x_20197:
[----:B------:R-:W-:Y:S05]  /*3430*/  BSYNC B0 ;  /* 0x0000000000007941 */ /* 0x000fea0003800000 */
.L_x_20196:
        /* <DEDUP_REMOVED lines=8> */
.L_x_20192:
        /* <DEDUP_REMOVED lines=33> */
.L_x_20200:
        /* <DEDUP_REMOVED lines=16> */
.L_x_20202:
[----:B------:R-:W-:-:S07]  /*37d0*/  IMAD.MOV.U32 R16, RZ, RZ, R10 ;  /* 0x000000ffff107224 */ /* 0x000fce00078e000a */
.L_x_20203:
[----:B------:R-:W-:Y:S05]  /*37e0*/  BSYNC B0 ;  /* 0x0000000000007941 */ /* 0x000fea0003800000 */
.L_x_20201:
        /* <DEDUP_REMOVED lines=16> */
.L_x_20207:
[----:B------:R-:W-:Y:S05]  /*38f0*/  BSYNC B1 ;  /* 0x0000000000017941 */ /* 0x000fea0003800000 */
.L_x_20206:
        /* <DEDUP_REMOVED lines=41> */
[----:B------:R-:W-:Y:S02]  /*3b90*/  LOP3.LUT R11, R19, UR42, R20, 0x96, !PT ;  /* 0x0000002a130b7c12 */ /* 0x000fe4000f8e9614 */
[----:B------:R-:W-:-:S07]  /*3ba0*/  MOV R8, R18 ;  /* 0x0000001200087202 */ /* 0x000fce0000000f00 */
.L_x_20205:
[----:B------:R-:W-:Y:S05]  /*3bb0*/  BSYNC B0 ;  /* 0x0000000000007941 */ /* 0x000fea0003800000 */
.L_x_20204:
        /* <DEDUP_REMOVED lines=12> */
.L_x_20208:
        /* <DEDUP_REMOVED lines=12> */
.L_x_20211:
[----:B------:R-:W-:-:S07]  /*3d40*/  IMAD.MOV.U32 R4, RZ, RZ, R10 ;  /* 0x000000ffff047224 */ /* 0x000fce00078e000a */
.L_x_20212:
[----:B------:R-:W-:Y:S05]  /*3d50*/  BSYNC B0 ;  /* 0x0000000000007941 */ /* 0x000fea0003800000 */
.L_x_20210:
        /* <DEDUP_REMOVED lines=16> */
.L_x_20216:
[----:B------:R-:W-:Y:S05]  /*3e60*/  BSYNC B1 ;  /* 0x0000000000017941 */ /* 0x000fea0003800000 */
.L_x_20215:
        /* <DEDUP_REMOVED lines=43> */
.L_x_20214:
[----:B------:R-:W-:Y:S05]  /*4120*/  BSYNC B0 ;  /* 0x0000000000007941 */ /* 0x000fea0003800000 */
.L_x_20213:
        /* <DEDUP_REMOVED lines=8> */
.L_x_20209:
        /* <DEDUP_REMOVED lines=12> */
.L_x_20218:
[----:B------:R-:W-:-:S07]  /*4270*/  IMAD.MOV.U32 R12, RZ, RZ, R10 ;  /* 0x000000ffff0c7224 */ /* 0x000fce00078e000a */
.L_x_20219:
[----:B------:R-:W-:Y:S05]  /*4280*/  BSYNC B0 ;  /* 0x0000000000007941 */ /* 0x000fea0003800000 */
.L_x_20217:
        /* <DEDUP_REMOVED lines=16> */
.L_x_20223:
[----:B------:R-:W-:Y:S05]  /*4390*/  BSYNC B1 ;  /* 0x0000000000017941 */ /* 0x000fea0003800000 */
.L_x_20222:
        /* <DEDUP_REMOVED lines=41> */
[----:B------:R-:W-:Y:S02]  /*4630*/  LOP3.LUT R11, R21, UR42, R16, 0x96, !PT ;  /* 0x0000002a150b7c12 */ /* 0x000fe4000f8e9610 */
[----:B------:R-:W-:-:S07]  /*4640*/  MOV R8, R20 ;  /* 0x0000001400087202 */ /* 0x000fce0000000f00 */
.L_x_20221:
[----:B------:R-:W-:Y:S05]  /*4650*/  BSYNC B0 ;  /* 0x0000000000007941 */ /* 0x000fea0003800000 */
.L_x_20220:
        /* <DEDUP_REMOVED lines=11> */
.L_x_20224:
        /* <DEDUP_REMOVED lines=12> */
.L_x_20227:
[----:B------:R-:W-:-:S07]  /*47d0*/  IMAD.MOV.U32 R3, RZ, RZ, R10 ;  /* 0x000000ffff037224 */ /* 0x000fce00078e000a */
.L_x_20228:
[----:B------:R-:W-:Y:S05]  /*47e0*/  BSYNC B0 ;  /* 0x0000000000007941 */ /* 0x000fea0003800000 */
.L_x_20226:
        /* <DEDUP_REMOVED lines=16> */
.L_x_20232:
[----:B------:R-:W-:Y:S05]  /*48f0*/  BSYNC B1 ;  /* 0x0000000000017941 */ /* 0x000fea0003800000 */
.L_x_20231:
        /* <DEDUP_REMOVED lines=43> */
.L_x_20230:
[----:B------:R-:W-:Y:S05]  /*4bb0*/  BSYNC B0 ;  /* 0x0000000000007941 */ /* 0x000fea0003800000 */
.L_x_20229:
        /* <DEDUP_REMOVED lines=8> */
.L_x_20225:
        /* <DEDUP_REMOVED lines=12> */
.L_x_20234:
[----:B------:R-:W-:-:S07]  /*4d00*/  IMAD.MOV.U32 R12, RZ, RZ, R10 ;  /* 0x000000ffff0c7224 */ /* 0x000fce00078e000a */
.L_x_20235:
[----:B------:R-:W-:Y:S05]  /*4d10*/  BSYNC B0 ;  /* 0x0000000000007941 */ /* 0x000fea0003800000 */
.L_x_20233:
        /* <DEDUP_REMOVED lines=16> */
.L_x_20239:
[----:B------:R-:W-:Y:S05]  /*4e20*/  BSYNC B1 ;  /* 0x0000000000017941 */ /* 0x000fea0003800000 */
.L_x_20238:
        /* <DEDUP_REMOVED lines=43> */
.L_x_20237:
[----:B------:R-:W-:Y:S05]  /*50e0*/  BSYNC B0 ;  /* 0x0000000000007941 */ /* 0x000fea0003800000 */
.L_x_20236:
        /* <DEDUP_REMOVED lines=11> */
.L_x_20240:
        /* <DEDUP_REMOVED lines=12> */
.L_x_20243:
[----:B------:R-:W-:-:S07]  /*5260*/  IMAD.MOV.U32 R2, RZ, RZ, R10 ;  /* 0x000000ffff027224 */ /* 0x000fce00078e000a */
.L_x_20244:
[----:B------:R-:W-:Y:S05]  /*5270*/  BSYNC B0 ;  /* 0x0000000000007941 */ /* 0x000fea0003800000 */
.L_x_20242:
        /* <DEDUP_REMOVED lines=16> */
.L_x_20248:
[----:B------:R-:W-:Y:S05]  /*5380*/  BSYNC B1 ;  /* 0x0000000000017941 */ /* 0x000fea0003800000 */
.L_x_20247:
        /* <DEDUP_REMOVED lines=42> */
[----:B------:R-:W-:-:S07]  /*5630*/  LOP3.LUT R11, R21, UR42, R12, 0x96, !PT ;  /* 0x0000002a150b7c12 */ /* 0x000fce000f8e960c */
.L_x_20246:
[----:B------:R-:W-:Y:S05]  /*5640*/  BSYNC B0 ;  /* 0x0000000000007941 */ /* 0x000fea0003800000 */
.L_x_20245:
        /* <DEDUP_REMOVED lines=8> */
.L_x_20241:
        /* <DEDUP_REMOVED lines=12> */
.L_x_20250:
[----:B------:R-:W-:-:S07]  /*5790*/  IMAD.MOV.U32 R12, RZ, RZ, R10 ;  /* 0x000000ffff0c7224 */ /* 0x000fce00078e000a */
.L_x_20251:
[----:B------:R-:W-:Y:S05]  /*57a0*/  BSYNC B0 ;  /* 0x0000000000007941 */ /* 0x000fea0003800000 */
.L_x_20249:
        /* <DEDUP_REMOVED lines=16> */
.L_x_20255:
[----:B------:R-:W-:Y:S05]  /*58b0*/  BSYNC B1 ;  /* 0x0000000000017941 */ /* 0x000fea0003800000 */
.L_x_20254:
        /* <DEDUP_REMOVED lines=43> */
.L_x_20253:
[----:B------:R-:W-:Y:S05]  /*5b70*/  BSYNC B0 ;  /* 0x0000000000007941 */ /* 0x000fea0003800000 */
.L_x_20252:
        /* <DEDUP_REMOVED lines=11> */
.L_x_20256:
        /* <DEDUP_REMOVED lines=12> */
.L_x_20259:
[----:B------:R-:W-:-:S07]  /*5cf0*/  IMAD.MOV.U32 R0, RZ, RZ, R10 ;  /* 0x000000ffff007224 */ /* 0x000fce00078e000a */
.L_x_20260:
[----:B------:R-:W-:Y:S05]  /*5d00*/  BSYNC B0 ;  /* 0x0000000000007941 */ /* 0x000fea0003800000 */
.L_x_20258:
        /* <DEDUP_REMOVED lines=18> */
.L_x_20264:
[----:B------:R-:W-:Y:S05]  /*5e30*/  BSYNC B1 ;  /* 0x0000000000017941 */ /* 0x000fea0003800000 */
.L_x_20263:
        /* <DEDUP_REMOVED lines=43> */
.L_x_20262:
[----:B------:R-:W-:Y:S05]  /*60f0*/  BSYNC B0 ;  /* 0x0000000000007941 */ /* 0x000fea0003800000 */
.L_x_20261:
        /* <DEDUP_REMOVED lines=8> */
.L_x_20257:
        /* <DEDUP_REMOVED lines=27> */
[----:B------:R-:W-:-:S04]  /*6330*/  IMAD R21, R90, 0x100, R21 ;  /* 0x000001005a157824 */ /* 0x000fc800078e0215 */
[----:B------:R-:W-:Y:S02]  /*6340*/  IMAD.IADD R21, R21, 0x1, R22 ;  /* 0x0000000115157824 */ /* 0x000fe400078e0216 */
[----:B0-----:R-:W-:-:S05]  /*6350*/  IMAD.WIDE.U32 R14, R101, 0x4, R14 ;  /* 0x00000004650e7825 */ /* 0x001fca00078e000e */
[----:B------:R0:W-:Y:S02]  /*6360*/  STG.E desc[UR4][R14.64], R21 ;  /* 0x000000150e007986 */ /* 0x0001e4000c101904 */
.L_x_20265:
        /* <DEDUP_REMOVED lines=15> */
.L_x_20267:
[----:B------:R-:W-:-:S07]  /*6460*/  IMAD.MOV.U32 R16, RZ, RZ, R10 ;  /* 0x000000ffff107224 */ /* 0x000fce00078e000a */
.L_x_20268:
[----:B------:R-:W-:Y:S05]  /*6470*/  BSYNC B0 ;  /* 0x0000000000007941 */ /* 0x000fea0003800000 */
.L_x_20266:
        /* <DEDUP_REMOVED lines=16> */
.L_x_20272:
[----:B------:R-:W-:Y:S05]  /*6580*/  BSYNC B1 ;  /* 0x0000000000017941 */ /* 0x000fea0003800000 */
.L_x_20271:
        /* <DEDUP_REMOVED lines=43> */
.L_x_20270:
[----:B------:R-:W-:Y:S05]  /*6840*/  BSYNC B0 ;  /* 0x0000000000007941 */ /* 0x000fea0003800000 */
.L_x_20269:
        /* <DEDUP_REMOVED lines=12> */
.L_x_20273:
        /* <DEDUP_REMOVED lines=12> */
.L_x_20276:
[----:B------:R-:W-:-:S07]  /*69d0*/  IMAD.MOV.U32 R4, RZ, RZ, R10 ;  /* 0x000000ffff047224 */ /* 0x000fce00078e000a */
.L_x_20277:
[----:B------:R-:W-:Y:S05]  /*69e0*/  BSYNC B0 ;  /* 0x0000000000007941 */ /* 0x000fea0003800000 */
.L_x_20275:
        /* <DEDUP_REMOVED lines=16> */
.L_x_20281:
[----:B------:R-:W-:Y:S05]  /*6af0*/  BSYNC B1 ;  /* 0x0000000000017941 */ /* 0x000fea0003800000 */
.L_x_20280:
        /* <DEDUP_REMOVED lines=44> */
.L_x_20279:
[----:B------:R-:W-:Y:S05]  /*6dc0*/  BSYNC B0 ;  /* 0x0000000000007941 */ /* 0x000fea0003800000 */
.L_x_20278:
        /* <DEDUP_REMOVED lines=8> */
.L_x_20274:
        /* <DEDUP_REMOVED lines=12> */
.L_x_20283:
[----:B------:R-:W-:-:S07]  /*6f10*/  IMAD.MOV.U32 R12, RZ, RZ, R10 ;  /* 0x000000ffff0c7224 */ /* 0x000fce00078e000a */
.L_x_20284:
[----:B------:R-:W-:Y:S05]  /*6f20*/  BSYNC B0 ;  /* 0x0000000000007941 */ /* 0x000fea0003800000 */
.L_x_20282:
        /* <DEDUP_REMOVED lines=16> */
.L_x_20288:
[----:B------:R-:W-:Y:S05]  /*7030*/  BSYNC B1 ;  /* 0x0000000000017941 */ /* 0x000fea0003800000 */
.L_x_20287:
        /* <DEDUP_REMOVED lines=43> */
.L_x_20286:
[----:B------:R-:W-:Y:S05]  /*72f0*/  BSYNC B0 ;  /* 0x0000000000007941 */ /* 0x000fea0003800000 */
.L_x_20285:
        /* <DEDUP_REMOVED lines=11> */
.L_x_20289:
        /* <DEDUP_REMOVED lines=12> */
.L_x_20292:
[----:B------:R-:W-:-:S07]  /*7470*/  MOV R3, R10 ;  /* 0x0000000a00037202 */ /* 0x000fce0000000f00 */
.L_x_20293:
[----:B------:R-:W-:Y:S05]  /*7480*/  BSYNC B0 ;  /* 0x0000000000007941 */ /* 0x000fea0003800000 */
.L_x_20291:
        /* <DEDUP_REMOVED lines=16> */
.L_x_20297:
[----:B------:R-:W-:Y:S05]  /*7590*/  BSYNC B1 ;  /* 0x0000000000017941 */ /* 0x000fea0003800000 */
.L_x_20296:
        /* <DEDUP_REMOVED lines=43> */
.L_x_20295:
[----:B------:R-:W-:Y:S05]  /*7850*/  BSYNC B0 ;  /* 0x0000000000007941 */ /* 0x000fea0003800000 */
.L_x_20294:
        /* <DEDUP_REMOVED lines=8> */
.L_x_20290:
        /* <DEDUP_REMOVED lines=12> */
.L_x_20299:
[----:B------:R-:W-:-:S07]  /*79a0*/  MOV R22, R10 ;  /* 0x0000000a00167202 */ /* 0x000fce0000000f00 */
.L_x_20300:
[----:B------:R-:W-:Y:S05]  /*79b0*/  BSYNC B0 ;  /* 0x0000000000007941 */ /* 0x000fea0003800000 */
.L_x_20298:
        /* <DEDUP_REMOVED lines=16> */
.L_x_20304:
[----:B------:R-:W-:Y:S05]  /*7ac0*/  BSYNC B1 ;  /* 0x0000000000017941 */ /* 0x000fea0003800000 */
.L_x_20303:
        /* <DEDUP_REMOVED lines=43> */
.L_x_20302:
[----:B------:R-:W-:Y:S05]  /*7d80*/  BSYNC B0 ;  /* 0x0000000000007941 */ /* 0x000fea0003800000 */
.L_x_20301:
        /* <DEDUP_REMOVED lines=11> */
.L_x_20305:
        /* <DEDUP_REMOVED lines=12> */
.L_x_20308:
[----:B------:R-:W-:-:S07]  /*7f00*/  MOV R2, R10 ;  /* 0x0000000a00027202 */ /* 0x000fce0000000f00 */
.L_x_20309:
[----:B------:R-:W-:Y:S05]  /*7f10*/  BSYNC B0 ;  /* 0x0000000000007941 */ /* 0x000fea0003800000 */
.L_x_20307:
        /* <DEDUP_REMOVED lines=16> */
.L_x_20313:
[----:B------:R-:W-:Y:S05]  /*8020*/  BSYNC B1 ;  /* 0x0000000000017941 */ /* 0x000fea0003800000 */
.L_x_20312:
        /* <DEDUP_REMOVED lines=44> */
.L_x_20311:
[----:B------:R-:W-:Y:S05]  /*82f0*/  BSYNC B0 ;  /* 0x0000000000007941 */ /* 0x000fea0003800000 */
.L_x_20310:
        /* <DEDUP_REMOVED lines=8> */
.L_x_20306:
        /* <DEDUP_REMOVED lines=12> */
.L_x_20315:
[----:B------:R-:W-:-:S07]  /*8440*/  IMAD.MOV.U32 R14, RZ, RZ, R10 ;  /* 0x000000ffff0e7224 */ /* 0x000fce00078e000a */
.L_x_20316:
[----:B------:R-:W-:Y:S05]  /*8450*/  BSYNC B0 ;  /* 0x0000000000007941 */ /* 0x000fea0003800000 */
.L_x_20314:
        /* <DEDUP_REMOVED lines=16> */
.L_x_20320:
[----:B------:R-:W-:Y:S05]  /*8560*/  BSYNC B1 ;  /* 0x0000000000017941 */ /* 0x000fea0003800000 */
.L_x_20319:
        /* <DEDUP_REMOVED lines=43> */
.L_x_20318:
[----:B------:R-:W-:Y:S05]  /*8820*/  BSYNC B0 ;  /* 0x0000000000007941 */ /* 0x000fea0003800000 */
.L_x_20317:
        /* <DEDUP_REMOVED lines=11> */
.L_x_20321:
        /* <DEDUP_REMOVED lines=12> */
.L_x_20324:
[----:B------:R-:W-:-:S07]  /*89a0*/  IMAD.MOV.U32 R0, RZ, RZ, R10 ;  /* 0x000000ffff007224 */ /* 0x000fce00078e000a */
.L_x_20325:
[----:B------:R-:W-:Y:S05]  /*89b0*/  BSYNC B0 ;  /* 0x0000000000007941 */ /* 0x000fea0003800000 */
.L_x_20323:
        /* <DEDUP_REMOVED lines=18> */
.L_x_20329:
[----:B------:R-:W-:Y:S05]  /*8ae0*/  BSYNC B1 ;  /* 0x0000000000017941 */ /* 0x000fea0003800000 */
.L_x_20328:
        /* <DEDUP_REMOVED lines=43> */
.L_x_20327:
[----:B------:R-:W-:Y:S05]  /*8da0*/  BSYNC B0 ;  /* 0x0000000000007941 */ /* 0x000fea0003800000 */
.L_x_20326:
        /* <DEDUP_REMOVED lines=8> */
.L_x_20322:
        /* <DEDUP_REMOVED lines=29> */
.L_x_20330:
        /* <DEDUP_REMOVED lines=15> */
.L_x_20332:
[----:B------:R-:W-:-:S07]  /*90f0*/  IMAD.MOV.U32 R96, RZ, RZ, R10 ;  /* 0x000000ffff607224 */ /* 0x000fce00078e000a */
.L_x_20333:
[----:B------:R-:W-:Y:S05]  /*9100*/  BSYNC B0 ;  /* 0x0000000000007941 */ /* 0x000fea0003800000 */
.L_x_20331:
        /* <DEDUP_REMOVED lines=16> */
.L_x_20337:
[----:B------:R-:W-:Y:S05]  /*9210*/  BSYNC B1 ;  /* 0x0000000000017941 */ /* 0x000fea0003800000 */
.L_x_20336:
        /* <DEDUP_REMOVED lines=43> */
.L_x_20335:
[----:B------:R-:W-:Y:S05]  /*94d0*/  BSYNC B0 ;  /* 0x0000000000007941 */ /* 0x000fea0003800000 */
.L_x_20334:
        /* <DEDUP_REMOVED lines=12> */
.L_x_20338:
        /* <DEDUP_REMOVED lines=12> */
.L_x_20341:
[----:B------:R-:W-:-:S07]  /*9660*/  IMAD.MOV.U32 R4, RZ, RZ, R10 ;  /* 0x000000ffff047224 */ /* 0x000fce00078e000a */
.L_x_20342:
[----:B------:R-:W-:Y:S05]  /*9670*/  BSYNC B0 ;  /* 0x0000000000007941 */ /* 0x000fea0003800000 */
.L_x_20340:
        /* <DEDUP_REMOVED lines=16> */
.L_x_20346:
[----:B------:R-:W-:Y:S05]  /*9780*/  BSYNC B1 ;  /* 0x0000000000017941 */ /* 0x000fea0003800000 */
.L_x_20345:
        /* <DEDUP_REMOVED lines=43> */
.L_x_20344:
[----:B------:R-:W-:Y:S05]  /*9a40*/  BSYNC B0 ;  /* 0x0000000000007941 */ /* 0x000fea0003800000 */
.L_x_20343:
        /* <DEDUP_REMOVED lines=8> */
.L_x_20339:
        /* <DEDUP_REMOVED lines=12> */
.L_x_20348:
[----:B------:R-:W-:-:S07]  /*9b90*/  IMAD.MOV.U32 R12, RZ, RZ, R10 ;  /* 0x000000ffff0c7224 */ /* 0x000fce00078e000a */
.L_x_20349:
[----:B------:R-:W-:Y:S05]  /*9ba0*/  BSYNC B0 ;  /* 0x0000000000007941 */ /* 0x000fea0003800000 */
.L_x_20347:
        /* <DEDUP_REMOVED lines=16> */
.L_x_20353:
[----:B------:R-:W-:Y:S05]  /*9cb0*/  BSYNC B1 ;  /* 0x0000000000017941 */ /* 0x000fea0003800000 */
.L_x_20352:
        /* <DEDUP_REMOVED lines=43> */
.L_x_20351:
[----:B------:R-:W-:Y:S05]  /*9f70*/  BSYNC B0 ;  /* 0x0000000000007941 */ /* 0x000fea0003800000 */
.L_x_20350:
        /* <DEDUP_REMOVED lines=11> */
.L_x_20354:
        /* <DEDUP_REMOVED lines=12> */
.L_x_20357:
[----:B------:R-:W-:-:S07]  /*a0f0*/  IMAD.MOV.U32 R3, RZ, RZ, R10 ;  /* 0x000000ffff037224 */ /* 0x000fce00078e000a */
.L_x_20358:
[----:B------:R-:W-:Y:S05]  /*a100*/  BSYNC B0 ;  /* 0x0000000000007941 */ /* 0x000fea0003800000 */
.L_x_20356:
        /* <DEDUP_REMOVED lines=16> */
.L_x_20362:
[----:B------:R-:W-:Y:S05]  /*a210*/  BSYNC B1 ;  /* 0x0000000000017941 */ /* 0x000fea0003800000 */
.L_x_20361:
        /* <DEDUP_REMOVED lines=43> */
.L_x_20360:
[----:B------:R-:W-:Y:S05]  /*a4d0*/  BSYNC B0 ;  /* 0x0000000000007941 */ /* 0x000fea0003800000 */
.L_x_20359:
        /* <DEDUP_REMOVED lines=8> */
.L_x_20355:
        /* <DEDUP_REMOVED lines=12> */
.L_x_20364:
[----:B------:R-:W-:-:S07]  /*a620*/  IMAD.MOV.U32 R96, RZ, RZ, R10 ;  /* 0x000000ffff607224 */ /* 0x000fce00078e000a */
.L_x_20365:
[----:B------:R-:W-:Y:S05]  /*a630*/  BSYNC B0 ;  /* 0x0000000000007941 */ /* 0x000fea0003800000 */
.L_x_20363:
        /* <DEDUP_REMOVED lines=16> */
.L_x_20369:
[----:B------:R-:W-:Y:S05]  /*a740*/  BSYNC B1 ;  /* 0x0000000000017941 */ /* 0x000fea0003800000 */
.L_x_20368:
        /* <DEDUP_REMOVED lines=43> */
.L_x_20367:
[----:B------:R-:W-:Y:S05]  /*aa00*/  BSYNC B0 ;  /* 0x0000000000007941 */ /* 0x000fea0003800000 */
.L_x_20366:
        /* <DEDUP_REMOVED lines=11> */
.L_x_20370:
        /* <DEDUP_REMOVED lines=12> */
.L_x_20373:
[----:B------:R-:W-:-:S07]  /*ab80*/  IMAD.MOV.U32 R2, RZ, RZ, R10 ;  /* 0x000000ffff027224 */ /* 0x000fce00078e000a */
.L_x_20374:
[----:B------:R-:W-:Y:S05]  /*ab90*/  BSYNC B0 ;  /* 0x0000000000007941 */ /* 0x000fea0003800000 */
.L_x_20372:
        /* <DEDUP_REMOVED lines=16> */
.L_x_20378:
[----:B------:R-:W-:Y:S05]  /*aca0*/  BSYNC B1 ;  /* 0x0000000000017941 */ /* 0x000fea0003800000 */
.L_x_20377:
        /* <DEDUP_REMOVED lines=43> */
.L_x_20376:
[----:B------:R-:W-:Y:S05]  /*af60*/  BSYNC B0 ;  /* 0x0000000000007941 */ /* 0x000fea0003800000 */
.L_x_20375:
        /* <DEDUP_REMOVED lines=8> */
.L_x_20371:
        /* <DEDUP_REMOVED lines=12> */
.L_x_20380:
[----:B------:R-:W-:-:S07]  /*b0b0*/  IMAD.MOV.U32 R14, RZ, RZ, R10 ;  /* 0x000000ffff0e7224 */ /* 0x000fce00078e000a */
.L_x_20381:
[----:B------:R-:W-:Y:S05]  /*b0c0*/  BSYNC B0 ;  /* 0x0000000000007941 */ /* 0x000fea0003800000 */
.L_x_20379:
        /* <DEDUP_REMOVED lines=16> */
.L_x_20385:
[----:B------:R-:W-:Y:S05]  /*b1d0*/  BSYNC B1 ;  /* 0x0000000000017941 */ /* 0x000fea0003800000 */
.L_x_20384:
        /* <DEDUP_REMOVED lines=43> */
.L_x_20383:
[----:B------:R-:W-:Y:S05]  /*b490*/  BSYNC B0 ;  /* 0x0000000000007941 */ /* 0x000fea0003800000 */
.L_x_20382:
        /* <DEDUP_REMOVED lines=11> */
.L_x_20386:
        /* <DEDUP_REMOVED lines=12> */
.L_x_20389:
[----:B------:R-:W-:-:S07]  /*b610*/  IMAD.MOV.U32 R0, RZ, RZ, R10 ;  /* 0x000000ffff007224 */ /* 0x000fce00078e000a */
.L_x_20390:
[----:B------:R-:W-:Y:S05]  /*b620*/  BSYNC B0 ;  /* 0x0000000000007941 */ /* 0x000fea0003800000 */
.L_x_20388:
        /* <DEDUP_REMOVED lines=18> */
.L_x_20394:
[----:B------:R-:W-:Y:S05]  /*b750*/  BSYNC B1 ;  /* 0x0000000000017941 */ /* 0x000fea0003800000 */
.L_x_20393:
        /* <DEDUP_REMOVED lines=43> */
.L_x_20392:
[----:B------:R-:W-:Y:S05]  /*ba10*/  BSYNC B0 ;  /* 0x0000000000007941 */ /* 0x000fea0003800000 */
.L_x_20391:
        /* <DEDUP_REMOVED lines=8> */
.L_x_20387:
        /* <DEDUP_REMOVED lines=29> */
.L_x_20395:
        /* <DEDUP_REMOVED lines=15> */
.L_x_20397:
[----:B------:R-:W-:-:S07]  /*bd60*/  IMAD.MOV.U32 R114, RZ, RZ, R10 ;  /* 0x000000ffff727224 */ /* 0x000fce00078e000a */
.L_x_20398:
[----:B------:R-:W-:Y:S05]  /*bd70*/  BSYNC B0 ;  /* 0x0000000000007941 */ /* 0x000fea0003800000 */
.L_x_20396:
        /* <DEDUP_REMOVED lines=16> */
.L_x_20402:
[----:B------:R-:W-:Y:S05]  /*be80*/  BSYNC B1 ;  /* 0x0000000000017941 */ /* 0x000fea0003800000 */
.L_x_20401:
        /* <DEDUP_REMOVED lines=43> */
.L_x_20400:
[----:B------:R-:W-:Y:S05]  /*c140*/  BSYNC B0 ;  /* 0x0000000000007941 */ /* 0x000fea0003800000 */
.L_x_20399:
        /* <DEDUP_REMOVED lines=12> */
.L_x_20403:
        /* <DEDUP_REMOVED lines=12> */
.L_x_20406:
[----:B------:R-:W-:-:S07]  /*c2d0*/  IMAD.MOV.U32 R4, RZ, RZ, R10 ;  /* 0x000000ffff047224 */ /* 0x000fce00078e000a */
.L_x_20407:
[----:B------:R-:W-:Y:S05]  /*c2e0*/  BSYNC B0 ;  /* 0x0000000000007941 */ /* 0x000fea0003800000 */
.L_x_20405:
        /* <DEDUP_REMOVED lines=16> */
.L_x_20411:
[----:B------:R-:W-:Y:S05]  /*c3f0*/  BSYNC B1 ;  /* 0x0000000000017941 */ /* 0x000fea0003800000 */
.L_x_20410:
        /* <DEDUP_REMOVED lines=43> */
.L_x_20409:
[----:B------:R-:W-:Y:S05]  /*c6b0*/  BSYNC B0 ;  /* 0x0000000000007941 */ /* 0x000fea0003800000 */
.L_x_20408:
        /* <DEDUP_REMOVED lines=8> */
.L_x_20404:
        /* <DEDUP_REMOVED lines=12> */
.L_x_20413:
[----:B------:R-:W-:-:S07]  /*c800*/  IMAD.MOV.U32 R96, RZ, RZ, R10 ;  /* 0x000000ffff607224 */ /* 0x000fce00078e000a */
.L_x_20414:
[----:B------:R-:W-:Y:S05]  /*c810*/  BSYNC B0 ;  /* 0x0000000000007941 */ /* 0x000fea0003800000 */
.L_x_20412:
        /* <DEDUP_REMOVED lines=16> */
.L_x_20418:
[----:B------:R-:W-:Y:S05]  /*c920*/  BSYNC B1 ;  /* 0x0000000000017941 */ /* 0x000fea0003800000 */
.L_x_20417:
        /* <DEDUP_REMOVED lines=43> */
.L_x_20416:
[----:B------:R-:W-:Y:S05]  /*cbe0*/  BSYNC B0 ;  /* 0x0000000000007941 */ /* 0x000fea0003800000 */
.L_x_20415:
        /* <DEDUP_REMOVED lines=11> */
.L_x_20419:
        /* <DEDUP_REMOVED lines=12> */
.L_x_20422:
[----:B------:R-:W-:-:S07]  /*cd60*/  IMAD.MOV.U32 R3, RZ, RZ, R10 ;  /* 0x000000ffff037224 */ /* 0x000fce00078e000a */
.L_x_20423:
[----:B------:R-:W-:Y:S05]  /*cd70*/  BSYNC B0 ;  /* 0x0000000000007941 */ /* 0x000fea0003800000 */
.L_x_20421:
        /* <DEDUP_REMOVED lines=16> */
.L_x_20427:
[----:B------:R-:W-:Y:S05]  /*ce80*/  BSYNC B1 ;  /* 0x0000000000017941 */ /* 0x000fea0003800000 */
.L_x_20426:
        /* <DEDUP_REMOVED lines=43> */
.L_x_20425:
[----:B------:R-:W-:Y:S05]  /*d140*/  BSYNC B0 ;  /* 0x0000000000007941 */ /* 0x000fea0003800000 */
.L_x_20424:
        /* <DEDUP_REMOVED lines=8> */
.L_x_20420:
        /* <DEDUP_REMOVED lines=12> */
.L_x_20429:
[----:B------:R-:W-:-:S07]  /*d290*/  IMAD.MOV.U32 R96, RZ, RZ, R10 ;  /* 0x000000ffff607224 */ /* 0x000fce00078e000a */
.L_x_20430:
[----:B------:R-:W-:Y:S05]  /*d2a0*/  BSYNC B0 ;  /* 0x0000000000007941 */ /* 0x000fea0003800000 */
.L_x_20428:
        /* <DEDUP_REMOVED lines=16> */
.L_x_20434:
[----:B------:R-:W-:Y:S05]  /*d3b0*/  BSYNC B1 ;  /* 0x0000000000017941 */ /* 0x000fea0003800000 */
.L_x_20433:
        /* <DEDUP_REMOVED lines=43> */
.L_x_20432:
[----:B------:R-:W-:Y:S05]  /*d670*/  BSYNC B0 ;  /* 0x0000000000007941 */ /* 0x000fea0003800000 */
.L_x_20431:
        /* <DEDUP_REMOVED lines=11> */
.L_x_20435:
        /* <DEDUP_REMOVED lines=12> */
.L_x_20438:
[----:B------:R-:W-:-:S07]  /*d7f0*/  IMAD.MOV.U32 R2, RZ, RZ, R10 ;  /* 0x000000ffff027224 */ /* 0x000fce00078e000a */
.L_x_20439:
[----:B------:R-:W-:Y:S05]  /*d800*/  BSYNC B0 ;  /* 0x0000000000007941 */ /* 0x000fea0003800000 */
.L_x_20437:
        /* <DEDUP_REMOVED lines=16> */
.L_x_20443:
[----:B------:R-:W-:Y:S05]  /*d910*/  BSYNC B1 ;  /* 0x0000000000017941 */ /* 0x000fea0003800000 */
.L_x_20442:
        /* <DEDUP_REMOVED lines=43> */
.L_x_20441:
[----:B------:R-:W-:Y:S05]  /*dbd0*/  BSYNC B0 ;  /* 0x0000000000007941 */ /* 0x000fea0003800000 */
.L_x_20440:
        /* <DEDUP_REMOVED lines=8> */
.L_x_20436:
        /* <DEDUP_REMOVED lines=12> */
.L_x_20445:
[----:B------:R-:W-:-:S07]  /*dd20*/  IMAD.MOV.U32 R96, RZ, RZ, R10 ;  /* 0x000000ffff607224 */ /* 0x000fce00078e000a */
.L_x_20446:
[----:B------:R-:W-:Y:S05]  /*dd30*/  BSYNC B0 ;  /* 0x0000000000007941 */ /* 0x000fea0003800000 */
.L_x_20444:
        /* <DEDUP_REMOVED lines=16> */
.L_x_20450:
[----:B------:R-:W-:Y:S05]  /*de40*/  BSYNC B1 ;  /* 0x0000000000017941 */ /* 0x000fea0003800000 */
.L_x_20449:
        /* <DEDUP_REMOVED lines=43> */
.L_x_20448:
[----:B------:R-:W-:Y:S05]  /*e100*/  BSYNC B0 ;  /* 0x0000000000007941 */ /* 0x000fea0003800000 */
.L_x_20447:
        /* <DEDUP_REMOVED lines=11> */
.L_x_20451:
        /* <DEDUP_REMOVED lines=12> */
.L_x_20454:
[----:B------:R-:W-:-:S07]  /*e280*/  IMAD.MOV.U32 R0, RZ, RZ, R10 ;  /* 0x000000ffff007224 */ /* 0x000fce00078e000a */
.L_x_20455:
[----:B------:R-:W-:Y:S05]  /*e290*/  BSYNC B0 ;  /* 0x0000000000007941 */ /* 0x000fea0003800000 */
.L_x_20453:
        /* <DEDUP_REMOVED lines=18> */
.L_x_20459:
[----:B------:R-:W-:Y:S05]  /*e3c0*/  BSYNC B1 ;  /* 0x0000000000017941 */ /* 0x000fea0003800000 */
.L_x_20458:
        /* <DEDUP_REMOVED lines=43> */
.L_x_20457:
[----:B------:R-:W-:Y:S05]  /*e680*/  BSYNC B0 ;  /* 0x0000000000007941 */ /* 0x000fea0003800000 */
.L_x_20456:
        /* <DEDUP_REMOVED lines=8> */
.L_x_20452:
        /* <DEDUP_REMOVED lines=10> */
[----:B------:R-:W-:-:S05]  /*e7b0*/  SEL R109, RZ, 0x1, P6 ;  /* 0x00000001ff6d7807 */ /* 0x000fca0003000000 */
        /* <DEDUP_REMOVED lines=18> */
.L_x_20460:
        /* <DEDUP_REMOVED lines=15> */
.L_x_20462:
[----:B------:R-:W-:-:S07]  /*e9d0*/  IMAD.MOV.U32 R109, RZ, RZ, R10 ;  /* 0x000000ffff6d7224 */ /* 0x000fce00078e000a */
.L_x_20463:
[----:B------:R-:W-:Y:S05]  /*e9e0*/  BSYNC B0 ;  /* 0x0000000000007941 */ /* 0x000fea0003800000 */
.L_x_20461:
        /* <DEDUP_REMOVED lines=16> */
.L_x_20467:
[----:B------:R-:W-:Y:S05]  /*eaf0*/  BSYNC B1 ;  /* 0x0000000000017941 */ /* 0x000fea0003800000 */
.L_x_20466:
        /* <DEDUP_REMOVED lines=42> */
[----:B------:R-:W-:-:S08]  /*eda0*/  LOP3.LUT R11, R113, UR42, R114, 0x96, !PT ;  /* 0x0000002a710b7c12 */ /* 0x000fd0000f8e9672 */
.L_x_20465:
[----:B------:R-:W-:Y:S05]  /*edb0*/  BSYNC B0 ;  /* 0x0000000000007941 */ /* 0x000fea0003800000 */
.L_x_20464:
        /* <DEDUP_REMOVED lines=12> */
.L_x_20468:
        /* <DEDUP_REMOVED lines=12> */
.L_x_20471:
[----:B------:R-:W-:-:S07]  /*ef40*/  IMAD.MOV.U32 R4, RZ, RZ, R10 ;  /* 0x000000ffff047224 */ /* 0x000fce00078e000a */
.L_x_20472:
[----:B------:R-:W-:Y:S05]  /*ef50*/  BSYNC B0 ;  /* 0x0000000000007941 */ /* 0x000fea0003800000 */
.L_x_20470:
        /* <DEDUP_REMOVED lines=16> */
.L_x_20476:
[----:B------:R-:W-:Y:S05]  /*f060*/  BSYNC B1 ;  /* 0x0000000000017941 */ /* 0x000fea0003800000 */
.L_x_20475:
        /* <DEDUP_REMOVED lines=43> */
.L_x_20474:
[----:B------:R-:W-:Y:S05]  /*f320*/  BSYNC B0 ;  /* 0x0000000000007941 */ /* 0x000fea0003800000 */
.L_x_20473:
        /* <DEDUP_REMOVED lines=8> */
.L_x_20469:
        /* <DEDUP_REMOVED lines=12> */
.L_x_20478:
[----:B------:R-:W-:-:S07]  /*f470*/  IMAD.MOV.U32 R96, RZ, RZ, R10 ;  /* 0x000000ffff607224 */ /* 0x000fce00078e000a */
.L_x_20479:
[----:B------:R-:W-:Y:S05]  /*f480*/  BSYNC B0 ;  /* 0x0000000000007941 */ /* 0x000fea0003800000 */
.L_x_20477:
        /* <DEDUP_REMOVED lines=16> */
.L_x_20483:
[----:B------:R-:W-:Y:S05]  /*f590*/  BSYNC B1 ;  /* 0x0000000000017941 */ /* 0x000fea0003800000 */
.L_x_20482:
        /* <DEDUP_REMOVED lines=43> */
.L_x_20481:
[----:B------:R-:W-:Y:S05]  /*f850*/  BSYNC B0 ;  /* 0x0000000000007941 */ /* 0x000fea0003800000 */
.L_x_20480:
        /* <DEDUP_REMOVED lines=11> */
.L_x_20484:
        /* <DEDUP_REMOVED lines=12> */
.L_x_20487:
[----:B------:R-:W-:-:S07]  /*f9d0*/  IMAD.MOV.U32 R3, RZ, RZ, R10 ;  /* 0x000000ffff037224 */ /* 0x000fce00078e000a */
.L_x_20488:
[----:B------:R-:W-:Y:S05]  /*f9e0*/  BSYNC B0 ;  /* 0x0000000000007941 */ /* 0x000fea0003800000 */
.L_x_20486:
        /* <DEDUP_REMOVED lines=16> */
.L_x_20492:
[----:B------:R-:W-:Y:S05]  /*faf0*/  BSYNC B1 ;  /* 0x0000000000017941 */ /* 0x000fea0003800000 */
.L_x_20491:
        /* <DEDUP_REMOVED lines=43> */
.L_x_20490:
[----:B------:R-:W-:Y:S05]  /*fdb0*/  BSYNC B0 ;  /* 0x0000000000007941 */ /* 0x000fea0003800000 */
.L_x_20489:
        /* <DEDUP_REMOVED lines=8> */
.L_x_20485:
        /* <DEDUP_REMOVED lines=12> */
.L_x_20494:
[----:B------:R-:W-:-:S07]  /*ff00*/  IMAD.MOV.U32 R96, RZ, RZ, R10 ;  /* 0x000000ffff607224 */ /* 0x000fce00078e000a */
.L_x_20495:
[----:B------:R-:W-:Y:S05]  /*ff10*/  BSYNC B0 ;  /* 0x0000000000007941 */ /* 0x000fea0003800000 */
.L_x_20493:
        /* <DEDUP_REMOVED lines=16> */
.L_x_20499:
[----:B------:R-:W-:Y:S05]  /*10020*/  BSYNC B1 ;  /* 0x0000000000017941 */ /* 0x000fea0003800000 */
.L_x_20498:
        /* <DEDUP_REMOVED lines=43> */
.L_x_20497:
[----:B------:R-:W-:Y:S05]  /*102e0*/  BSYNC B0 ;  /* 0x0000000000007941 */ /* 0x000fea0003800000 */
.L_x_20496:
        /* <DEDUP_REMOVED lines=11> */
.L_x_20500:
        /* <DEDUP_REMOVED lines=12> */
.L_x_20503:
[----:B------:R-:W-:-:S07]  /*10460*/  IMAD.MOV.U32 R2, RZ, RZ, R10 ;  /* 0x000000ffff027224 */ /* 0x000fce00078e000a */
.L_x_20504:
[----:B------:R-:W-:Y:S05]  /*10470*/  BSYNC B0 ;  /* 0x0000000000007941 */ /* 0x000fea0003800000 */
.L_x_20502:
        /* <DEDUP_REMOVED lines=16> */
.L_x_20508:
[----:B------:R-:W-:Y:S05]  /*10580*/  BSYNC B1 ;  /* 0x0000000000017941 */ /* 0x000fea0003800000 */
.L_x_20507:
        /* <DEDUP_REMOVED lines=43> */
.L_x_20506:
[----:B------:R-:W-:Y:S05]  /*10840*/  BSYNC B0 ;  /* 0x0000000000007941 */ /* 0x000fea0003800000 */
.L_x_20505:
        /* <DEDUP_REMOVED lines=8> */
.L_x_20501:
        /* <DEDUP_REMOVED lines=12> */
.L_x_20510:
[----:B------:R-:W-:-:S07]  /*10990*/  IMAD.MOV.U32 R96, RZ, RZ, R10 ;  /* 0x000000ffff607224 */ /* 0x000fce00078e000a */
.L_x_20511:
[----:B------:R-:W-:Y:S05]  /*109a0*/  BSYNC B0 ;  /* 0x0000000000007941 */ /* 0x000fea0003800000 */
.L_x_20509:
        /* <DEDUP_REMOVED lines=16> */
.L_x_20515:
[----:B------:R-:W-:Y:S05]  /*10ab0*/  BSYNC B1 ;  /* 0x0000000000017941 */ /* 0x000fea0003800000 */
.L_x_20514:
        /* <DEDUP_REMOVED lines=43> */
.L_x_20513:
[----:B------:R-:W-:Y:S05]  /*10d70*/  BSYNC B0 ;  /* 0x0000000000007941 */ /* 0x000fea0003800000 */
.L_x_20512:
        /* <DEDUP_REMOVED lines=11> */
.L_x_20516:
        /* <DEDUP_REMOVED lines=12> */
.L_x_20519:
[----:B------:R-:W-:-:S07]  /*10ef0*/  IMAD.MOV.U32 R0, RZ, RZ, R10 ;  /* 0x000000ffff007224 */ /* 0x000fce00078e000a */
.L_x_20520:
[----:B------:R-:W-:Y:S05]  /*10f00*/  BSYNC B0 ;  /* 0x0000000000007941 */ /* 0x000fea0003800000 */
.L_x_20518:
        /* <DEDUP_REMOVED lines=16> */
.L_x_20524:
[----:B------:R-:W-:Y:S05]  /*11010*/  BSYNC B1 ;  /* 0x0000000000017941 */ /* 0x000fea0003800000 */
.L_x_20523:
        /* <DEDUP_REMOVED lines=43> */
.L_x_20522:
[----:B------:R-:W-:Y:S05]  /*112d0*/  BSYNC B0 ;  /* 0x0000000000007941 */ /* 0x000fea0003800000 */
.L_x_20521:
        /* <DEDUP_REMOVED lines=8> */
.L_x_20517:
        /* <DEDUP_REMOVED lines=29> */
[----:B------:R-:W-:Y:S01]  /*11530*/  SHF.R.U32.HI R102, RZ, 0x5, R93 ;  /* 0x00000005ff667819 */ /* 0x000fe2000001165d */
[----:B------:R-:W-:Y:S02]  /*11540*/  IMAD.IADD R109, R98, 0x1, R109 ;  /* 0x00000001626d7824 */ /* 0x000fe400078e026d */
[----:B------:R-:W-:-:S03]  /*11550*/  FADD.FTZ R100, R113, R14 ;  /* 0x0000000e71647221 */ /* 0x000fc60000010000 */
[----:B------:R0:W-:Y:S01]  /*11560*/  STG.E desc[UR4][R106.64], R109 ;  /* 0x0000006d6a007986 */ /* 0x0001e2000c101904 */
[----:B------:R-:W-:Y:S01]  /*11570*/  FADD.FTZ R99, R100, R15 ;  /* 0x0000000f64637221 */ /* 0x000fe20000010000 */
[----:B------:R-:W-:-:S03]  /*11580*/  LOP3.LUT R100, R102, 0x7fffff8, RZ, 0xc0, !PT ;  /* 0x07fffff866647812 */ /* 0x000fc600078ec0ff */
[----:B------:R-:W-:-:S04]  /*11590*/  FADD.FTZ R98, R99, R88 ;  /* 0x0000005863627221 */ /* 0x000fc80000010000 */
[----:B------:R-:W-:-:S04]  /*115a0*/  FADD.FTZ R99, R98, R89 ;  /* 0x0000005962637221 */ /* 0x000fc80000010000 */
[----:B------:R-:W-:Y:S01]  /*115b0*/  FADD.FTZ R112, R99, R90 ;  /* 0x0000005a63707221 */ /* 0x000fe20000010000 */
[----:B0-----:R-:W-:Y:S06]  /*115c0*/  @!P0 BRA `(.L_x_20525) ;  /* 0x00000000002c8947 */ /* 0x001fec0003800000 */
        /* <DEDUP_REMOVED lines=11> */
.L_x_20525:
        /* <DEDUP_REMOVED lines=72> */
.L_x_20538:
        /* <DEDUP_REMOVED lines=21> */
[----:B------:R-:W0:Y:S06]  /*11c50*/  SHFL.DOWN PT, R112, R109, 0x4, 0x1f ;  /* 0x08801f006d707f89 */ /* 0x000e2c00000e0000 */
        /* <DEDUP_REMOVED lines=23> */
[----:B------:R-:W-:-:S02]  /*11dd0*/  FMUL.FTZ R113, R113, R112 ;  /* 0x0000007071717220 */ /* 0x000fc40000410000 */
[----:B------:R-:W2:Y:S02]  /*11de0*/  MUFU.RCP R112, R107 ;  /* 0x0000006b00707308 */ /* 0x000ea40000001000 */
[----:B------:R-:W-:Y:S01]  /*11df0*/  FFMA.FTZ R111, R100, R113, R111 ;  /* 0x00000071646f7223 */ /* 0x000fe2000001006f */
[----:B------:R-:W-:Y:S02]  /*11e00*/  I2FP.F32.S32 R113, R99 ;  /* 0x0000006300717245 */ /* 0x000fe40000201400 */
        /* <DEDUP_REMOVED lines=10> */
[----:B------:R-:W-:Y:S01]  /*11eb0*/  FMUL.FTZ R98, R98, R113 ;  /* 0x0000007162627220 */ /* 0x000fe20000410000 */
[----:B------:R-:W-:Y:S01]  /*11ec0*/  IMAD.IADD R110, R106, 0x1, R99 ;  /* 0x000000016a6e7824 */ /* 0x000fe200078e0263 */
[----:B------:R-:W-:Y:S02]  /*11ed0*/  I2FP.F32.S32 R111, R99 ;  /* 0x00000063006f7245 */ /* 0x000fe40000201400 */
[----:B------:R-:W-:Y:S02]  /*11ee0*/  FFMA.FTZ R98, R112, R98, R109 ;  /* 0x0000006270627223 */ /* 0x000fe4000001006d */
[----:B------:R-:W-:-:S03]  /*11ef0*/  I2FP.F32.S32 R110, R110 ;  /* 0x0000006e006e7245 */ /* 0x000fc60000201400 */
[----:B------:R-:W2:Y:S03]  /*11f00*/  SHFL.DOWN PT, R109, R98, 0x1, 0x1f ;  /* 0x08201f00626d7f89 */ /* 0x000ea600000e0000 */
[----:B------:R-:W3:Y:S01]  /*11f10*/  MUFU.RCP R110, R110 ;  /* 0x0000006e006e7308 */ /* 0x000ee20000001000 */
[----:B0-----:R-:W-:Y:S01]  /*11f20*/  FADD.FTZ R99, R100, -R115 ;  /* 0x8000007364637221 */ /* 0x001fe20000010000 */
[----:B------:R-:W-:-:S03]  /*11f30*/  FMUL.FTZ R112, R115, R111 ;  /* 0x0000006f73707220 */ /* 0x000fc60000410000 */
[----:B------:R-:W-:Y:S01]  /*11f40*/  FMUL.FTZ R106, R99, R99 ;  /* 0x00000063636a7220 */ /* 0x000fe20000410000 */
[----:B------:R-:W-:-:S03]  /*11f50*/  FFMA.FTZ R99, R107, R100, R112 ;  /* 0x000000646b637223 */ /* 0x000fc60000010070 */
[----:B------:R-:W-:Y:S01]  /*11f60*/  FMUL.FTZ R106, R107, R106 ;  /* 0x0000006a6b6a7220 */ /* 0x000fe20000410000 */
[----:B---3--:R-:W-:Y:S01]  /*11f70*/  FMUL.FTZ R100, R110, R99 ;  /* 0x000000636e647220 */ /* 0x008fe20000410000 */
[----:B--2---:R-:W-:Y:S01]  /*11f80*/  FADD.FTZ R109, R98, R109 ;  /* 0x0000006d626d7221 */ /* 0x004fe20000010000 */
[----:B------:R-:W0:Y:S01]  /*11f90*/  LDC R107, c[0x0][0x2d8] ;  /* 0x0000b600ff6b7b82 */ /* 0x000e220000000800 */
[----:B------:R-:W-:Y:S02]  /*11fa0*/  FMUL.FTZ R106, R106, R111 ;  /* 0x0000006f6a6a7220 */ /* 0x000fe40000410000 */
[----:B------:R-:W2:Y:S02]  /*11fb0*/  SHFL.IDX PT, R98, R100, RZ, 0x1f ;  /* 0x00001fff64627589 */ /* 0x000ea400000e0000 */
[----:B------:R-:W-:-:S06]  /*11fc0*/  FFMA.FTZ R106, R110, R106, R109 ;  /* 0x0000006a6e6a7223 */ /* 0x000fcc000001006d */
[----:B------:R-:W0:Y:S01]  /*11fd0*/  SHFL.IDX PT, R106, R106, RZ, 0x1f ;  /* 0x00001fff6a6a7589 */ /* 0x000e2200000e0000 */
[C---:B--2---:R-:W-:Y:S01]  /*11fe0*/  FSEL R99, R98.reuse, RZ, P3 ;  /* 0x000000ff62637208 */ /* 0x044fe20001800000 */
[----:B------:R-:W-:Y:S01]  /*11ff0*/  FMUL.FTZ R102, R98, R98 ;  /* 0x0000006262667220 */ /* 0x000fe20000410000 */
[----:B------:R-:W-:-:S03]  /*12000*/  PLOP3.LUT P3, PT, PT, PT, UP0, 0x40, 0x0 ;  /* 0x000000000000781c */ /* 0x000fc60003f6e808 */
[C---:B------:R-:W-:Y:S01]  /*12010*/  FADD.FTZ R114, -R99.reuse, R12 ;  /* 0x0000000c63727221 */ /* 0x040fe20000010100 */
[----:B------:R-:W-:Y:S01]  /*12020*/  FADD.FTZ R116, -R99, R13 ;  /* 0x0000000d63747221 */ /* 0x000fe20000010100 */
[----:B-1----:R-:W-:-:S04]  /*12030*/  @!P2 IMAD.WIDE R12, R95, 0x4, R120 ;  /* 0x000000045f0ca825 */ /* 0x002fc800078e0278 */
[----:B0-----:R-:W-:Y:S01]  /*12040*/  FFMA.FTZ R100, R106, UR24, R107 ;  /* 0x000000186a647c23 */ /* 0x001fe2000801006b */
[----:B------:R-:W-:Y:S01]  /*12050*/  FSEL R107, R102, RZ, !P3 ;  /* 0x000000ff666b7208 */ /* 0x000fe20005800000 */
[C---:B------:R-:W-:Y:S01]  /*12060*/  FADD.FTZ R28, -R99.reuse, R28 ;  /* 0x0000001c631c7221 */ /* 0x040fe20000010100 */
[C---:B------:R-:W-:Y:S01]  /*12070*/  FADD.FTZ R30, -R99.reuse, R30 ;  /* 0x0000001e631e7221 */ /* 0x040fe20000010100 */
[----:B------:R0:W-:Y:S01]  /*12080*/  @!P2 STG.E desc[UR4][R12.64], R98 ;  /* 0x000000620c00a986 */ /* 0x0001e2000c101904 */
[C---:B------:R-:W-:Y:S01]  /*12090*/  FADD.FTZ R29, -R99.reuse, R29 ;  /* 0x0000001d631d7221 */ /* 0x040fe20000010100 */
[----:B------:R-:W-:Y:S01]  /*120a0*/  FADD.FTZ R107, R100, R107 ;  /* 0x0000006b646b7221 */ /* 0x000fe20000010000 */
[C---:B------:R-:W-:Y:S01]  /*120b0*/  FADD.FTZ R31, -R99.reuse, R31 ;  /* 0x0000001f631f7221 */ /* 0x040fe20000010100 */
[C---:B------:R-:W-:Y:S01]  /*120c0*/  FADD.FTZ R106, -R99.reuse, R16 ;  /* 0x00000010636a7221 */ /* 0x040fe20000010100 */
[----:B------:R-:W-:Y:S01]  /*120d0*/  FADD.FTZ R24, -R99, R24 ;  /* 0x0000001863187221 */ /* 0x000fe20000010100 */
[----:B------:R-:W-:Y:S01]  /*120e0*/  LEA R16, P3, R97, UR18, 0x4 ;  /* 0x0000001261107c11 */ /* 0x000fe2000f8620ff */
[C---:B------:R-:W-:Y:S01]  /*120f0*/  FADD.FTZ R25, -R99.reuse, R25 ;  /* 0x0000001963197221 */ /* 0x040fe20000010100 */
[----:B------:R-:W1:Y:S01]  /*12100*/  MUFU.RSQ R107, R107 ;  /* 0x0000006b006b7308 */ /* 0x000e620000001400 */
        /* <DEDUP_REMOVED lines=9> */
[----:B------:R-:W-:Y:S01]  /*121a0*/  FADD.FTZ R120, -R99, R88 ;  /* 0x0000005863787221 */ /* 0x000fe20000010100 */
[----:B------:R-:W-:Y:S01]  /*121b0*/  LEA.HI.X R17, R97, UR19, RZ, 0x4, P3 ;  /* 0x0000001361117c11 */ /* 0x000fe200098f24ff */
        /* <DEDUP_REMOVED lines=9> */
[----:B------:R-:W-:Y:S01]  /*12250*/  FMUL.FTZ R19, R107, R24 ;  /* 0x000000186b137220 */ /* 0x000fe20000410000 */
[----:B------:R-:W-:Y:S01]  /*12260*/  FADD.FTZ R88, -R99, R91 ;  /* 0x0000005b63587221 */ /* 0x000fe20000010100 */
[C---:B------:R-:W-:Y:S01]  /*12270*/  FMUL.FTZ R24, R107.reuse, R25 ;  /* 0x000000196b187220 */ /* 0x040fe20000410000 */
[C---:B------:R-:W-:Y:S01]  /*12280*/  FMUL.FTZ R97, R107.reuse, R22 ;  /* 0x000000166b617220 */ /* 0x040fe20000410000 */
[C---:B------:R-:W-:Y:S01]  /*12290*/  FMUL.FTZ R25, R107.reuse, R20 ;  /* 0x000000146b197220 */ /* 0x040fe20000410000 */
        /* <DEDUP_REMOVED lines=21> */
[----:B0-----:R-:W-:-:S04]  /*123f0*/  IMAD.WIDE.U32 R114, R101, 0x10, R12 ;  /* 0x0000001065727825 */ /* 0x001fc800078e000c */
[----:B------:R-:W-:Y:S01]  /*12400*/  FFMA.FTZ R15, R59, R26, R83 ;  /* 0x0000001a3b0f7223 */ /* 0x000fe20000010053 */
[----:B------:R-:W-:Y:S01]  /*12410*/  FFMA.FTZ R14, R58, R99, R82 ;  /* 0x000000633a0e7223 */ /* 0x000fe20000010052 */
[----:B------:R0:W-:Y:S01]  /*12420*/  STG.E.128 desc[UR4][R16.64], R20 ;  /* 0x0000001410007986 */ /* 0x0001e2000c101d04 */
[----:B------:R-:W-:-:S04]  /*12430*/  IMAD.WIDE.U32 R120, R103, 0x10, R12 ;  /* 0x0000001067787825 */ /* 0x000fc800078e000c */
[----:B------:R-:W-:Y:S01]  /*12440*/  FFMA.FTZ R18, R54, R97, R78 ;  /* 0x0000006136127223 */ /* 0x000fe2000001004e */
[----:B------:R-:W-:Y:S01]  /*12450*/  FFMA.FTZ R26, R46, R31, R70 ;  /* 0x0000001f2e1a7223 */ /* 0x000fe20000010046 */
[----:B------:R-:W-:Y:S01]  /*12460*/  FFMA.FTZ R31, R43, R88, R67 ;  /* 0x000000582b1f7223 */ /* 0x000fe20000010043 */
[----:B------:R-:W-:Y:S01]  /*12470*/  FFMA.FTZ R30, R42, R109, R66 ;  /* 0x0000006d2a1e7223 */ /* 0x000fe20000010042 */
[----:B------:R-:W-:Y:S01]  /*12480*/  FFMA.FTZ R28, R40, R89, R64 ;  /* 0x00000059281c7223 */ /* 0x000fe20000010040 */
[----:B------:R-:W-:Y:S01]  /*12490*/  IADD3 R95, R95, UR20, RZ ;  /* 0x000000145f5f7c10 */ /* 0x000fe2000fffe0ff */
[----:B-1----:R-:W-:-:S03]  /*124a0*/  IMAD.WIDE.U32 R106, R104, 0x10, R12 ;  /* 0x00000010686a7825 */ /* 0x002fc600078e000c */
[----:B------:R-:W-:Y:S01]  /*124b0*/  ISETP.GE.AND P2, PT, R95, UR21, PT ;  /* 0x000000155f007c0c */ /* 0x000fe2000bf46270 */
[----:B------:R-:W-:-:S04]  /*124c0*/  IMAD.WIDE.U32 R104, R105, 0x10, R12 ;  /* 0x0000001069687825 */ /* 0x000fc800078e000c */
[----:B------:R-:W-:-:S04]  /*124d0*/  IMAD.WIDE.U32 R124, R108, 0x10, R12 ;  /* 0x000000106c7c7825 */ /* 0x000fc800078e000c */
        /* <DEDUP_REMOVED lines=21> */
.L_x_20526:
[----:B------:R-:W-:Y:S01]  /*12630*/  HFMA2.MMA R115, -RZ, RZ, 0, 5.9604644775390625e-08 ;  /* 0x00000001ff737435 */ /* 0x000fe200000001ff */
[----:B------:R-:W-:Y:S01]  /*12640*/  IMAD.MOV.U32 R114, RZ, RZ, R112 ;  /* 0x000000ffff727224 */ /* 0x000fe200078e0070 */
[----:B------:R-:W-:Y:S01]  /*12650*/  MOV R111, 0xffffffff ;  /* 0xffffffff006f7802 */ /* 0x000fe20000000f00 */
[----:B------:R-:W-:-:S08]  /*12660*/  IMAD.MOV.U32 R116, RZ, RZ, 0x1f ;  /* 0x0000001fff747424 */ /* 0x000fd000078e00ff */
[----:B0-----:R-:W-:Y:S05]  /*12670*/  WARPSYNC.COLLECTIVE R111, `(.L_x_20528) ;  /* 0x000000006f087348 */ /* 0x001fea0003c00000 */
[----:B------:R1:W2:Y:S02]  /*12680*/  SHFL.BFLY P3, R113, R114, R115, R116 ;  /* 0x0c00007372717389 */ /* 0x0002a40000060074 */
[----:B012---:R-:W-:Y:S01]  /*12690*/  ENDCOLLECTIVE ;  /* 0x000000000000791b */ /* 0x007fe20003800000 */
.L_x_20528:
[----:B------:R-:W-:Y:S02]  /*126a0*/  IMAD.MOV.U32 R115, RZ, RZ, 0x2 ;  /* 0x00000002ff737424 */ /* 0x000fe400078e00ff */
[----:B------:R-:W-:-:S04]  /*126b0*/  IMAD.MOV.U32 R99, RZ, RZ, R113 ;  /* 0x000000ffff637224 */ /* 0x000fc800078e0071 */
[----:B------:R-:W-:-:S05]  /*126c0*/  FADD.FTZ R106, R112, R99 ;  /* 0x00000063706a7221 */ /* 0x000fca0000010000 */
[----:B------:R-:W-:-:S07]  /*126d0*/  MOV R114, R106 ;  /* 0x0000006a00727202 */ /* 0x000fce0000000f00 */
[----:B------:R-:W-:Y:S05]  /*126e0*/  WARPSYNC.COLLECTIVE R111, `(.L_x_20529) ;  /* 0x000000006f087348 */ /* 0x000fea0003c00000 */
[----:B------:R0:W1:Y:S02]  /*126f0*/  SHFL.BFLY P3, R113, R114, R115, R116 ;  /* 0x0c00007372717389 */ /* 0x0000640000060074 */
[----:B01----:R-:W-:Y:S01]  /*12700*/  ENDCOLLECTIVE ;  /* 0x000000000000791b */ /* 0x003fe20003800000 */
.L_x_20529:
[----:B------:R-:W-:Y:S01]  /*12710*/  HFMA2.MMA R115, -RZ, RZ, 0, 2.384185791015625e-07 ;  /* 0x00000004ff737435 */ /* 0x000fe200000001ff */
[----:B------:R-:W-:-:S05]  /*12720*/  MOV R99, R113 ;  /* 0x0000007100637202 */ /* 0x000fca0000000f00 */
[----:B------:R-:W-:-:S04]  /*12730*/  FADD.FTZ R107, R106, R99 ;  /* 0x000000636a6b7221 */ /* 0x000fc80000010000 */
[----:B------:R-:W-:-:S07]  /*12740*/  IMAD.MOV.U32 R114, RZ, RZ, R107 ;  /* 0x000000ffff727224 */ /* 0x000fce00078e006b */
[----:B------:R-:W-:Y:S05]  /*12750*/  WARPSYNC.COLLECTIVE R111, `(.L_x_20530) ;  /* 0x000000006f087348 */ /* 0x000fea0003c00000 */
[----:B------:R0:W1:Y:S02]  /*12760*/  SHFL.BFLY P3, R113, R114, R115, R116 ;  /* 0x0c00007372717389 */ /* 0x0000640000060074 */
[----:B01----:R-:W-:Y:S01]  /*12770*/  ENDCOLLECTIVE ;  /* 0x000000000000791b */ /* 0x003fe20003800000 */
.L_x_20530:
[----:B------:R-:W-:Y:S02]  /*12780*/  IMAD.MOV.U32 R115, RZ, RZ, 0x8 ;  /* 0x00000008ff737424 */ /* 0x000fe400078e00ff */
[----:B------:R-:W-:-:S04]  /*12790*/  IMAD.MOV.U32 R98, RZ, RZ, R113 ;  /* 0x000000ffff627224 */ /* 0x000fc800078e0071 */
[----:B------:R-:W-:-:S05]  /*127a0*/  FADD.FTZ R109, R107, R98 ;  /* 0x000000626b6d7221 */ /* 0x000fca0000010000 */
[----:B------:R-:W-:-:S07]  /*127b0*/  MOV R114, R109 ;  /* 0x0000006d00727202 */ /* 0x000fce0000000f00 */
[----:B------:R-:W-:Y:S05]  /*127c0*/  WARPSYNC.COLLECTIVE R111, `(.L_x_20531) ;  /* 0x000000006f087348 */ /* 0x000fea0003c00000 */
[----:B------:R0:W1:Y:S02]  /*127d0*/  SHFL.BFLY P3, R113, R114, R115, R116 ;  /* 0x0c00007372717389 */ /* 0x0000640000060074 */
[----:B01----:R-:W-:Y:S01]  /*127e0*/  ENDCOLLECTIVE ;  /* 0x000000000000791b */ /* 0x003fe20003800000 */
.L_x_20531:
[----:B------:R-:W-:Y:S01]  /*127f0*/  HFMA2.MMA R115, -RZ, RZ, 0, 9.5367431640625e-07 ;  /* 0x00000010ff737435 */ /* 0x000fe200000001ff */
[----:B------:R-:W-:-:S05]  /*12800*/  MOV R98, R113 ;  /* 0x0000007100627202 */ /* 0x000fca0000000f00 */
[----:B------:R-:W-:-:S04]  /*12810*/  FADD.FTZ R110, R109, R98 ;  /* 0x000000626d6e7221 */ /* 0x000fc80000010000 */
[----:B------:R-:W-:-:S07]  /*12820*/  IMAD.MOV.U32 R114, RZ, RZ, R110 ;  /* 0x000000ffff727224 */ /* 0x000fce00078e006e */
[----:B------:R-:W-:Y:S05]  /*12830*/  WARPSYNC.COLLECTIVE R111, `(.L_x_20532) ;  /* 0x000000006f087348 */ /* 0x000fea0003c00000 */
[----:B------:R0:W1:Y:S02]  /*12840*/  SHFL.BFLY P3, R113, R114, R115, R116 ;  /* 0x0c00007372717389 */ /* 0x0000640000060074 */
[----:B01----:R-:W-:Y:S01]  /*12850*/  ENDCOLLECTIVE ;  /* 0x000000000000791b */ /* 0x003fe20003800000 */
.L_x_20532:
        /* <DEDUP_REMOVED lines=56> */
.L_x_20533:
[----:B------:R-:W-:Y:S01]  /*12be0*/  HFMA2.MMA R115, -RZ, RZ, 0, 1.1920928955078125e-07 ;  /* 0x00000002ff737435 */ /* 0x000fe200000001ff */
[----:B------:R-:W-:-:S05]  /*12bf0*/  MOV R106, R113 ;  /* 0x00000071006a7202 */ /* 0x000fca0000000f00 */
[----:B------:R-:W-:-:S04]  /*12c00*/  FADD.FTZ R106, R99, R106 ;  /* 0x0000006a636a7221 */ /* 0x000fc80000010000 */
[----:B------:R-:W-:-:S07]  /*12c10*/  IMAD.MOV.U32 R114, RZ, RZ, R106 ;  /* 0x000000ffff727224 */ /* 0x000fce00078e006a */
[----:B------:R-:W-:Y:S05]  /*12c20*/  WARPSYNC.COLLECTIVE R111, `(.L_x_20534) ;  /* 0x000000006f087348 */ /* 0x000fea0003c00000 */
[----:B------:R0:W1:Y:S02]  /*12c30*/  SHFL.BFLY P3, R113, R114, R115, R116 ;  /* 0x0c00007372717389 */ /* 0x0000640000060074 */
[----:B01----:R-:W-:Y:S01]  /*12c40*/  ENDCOLLECTIVE ;  /* 0x000000000000791b */ /* 0x003fe20003800000 */
.L_x_20534:
[----:B------:R-:W-:Y:S02]  /*12c50*/  IMAD.MOV.U32 R115, RZ, RZ, 0x4 ;  /* 0x00000004ff737424 */ /* 0x000fe400078e00ff */
[----:B------:R-:W-:-:S04]  /*12c60*/  IMAD.MOV.U32 R107, RZ, RZ, R113 ;  /* 0x000000ffff6b7224 */ /* 0x000fc800078e0071 */
[----:B------:R-:W-:-:S05]  /*12c70*/  FADD.FTZ R107, R106, R107 ;  /* 0x0000006b6a6b7221 */ /* 0x000fca0000010000 */
[----:B------:R-:W-:-:S07]  /*12c80*/  MOV R114, R107 ;  /* 0x0000006b00727202 */ /* 0x000fce0000000f00 */
[----:B------:R-:W-:Y:S05]  /*12c90*/  WARPSYNC.COLLECTIVE R111, `(.L_x_20535) ;  /* 0x000000006f087348 */ /* 0x000fea0003c00000 */
[----:B------:R0:W1:Y:S02]  /*12ca0*/  SHFL.BFLY P3, R113, R114, R115, R116 ;  /* 0x0c00007372717389 */ /* 0x0000640000060074 */
[----:B01----:R-:W-:Y:S01]  /*12cb0*/  ENDCOLLECTIVE ;  /* 0x000000000000791b */ /* 0x003fe20003800000 */
.L_x_20535:
[----:B------:R-:W-:Y:S01]  /*12cc0*/  HFMA2.MMA R115, -RZ, RZ, 0, 4.76837158203125e-07 ;  /* 0x00000008ff737435 */ /* 0x000fe200000001ff */
[----:B------:R-:W-:-:S05]  /*12cd0*/  MOV R110, R113 ;  /* 0x00000071006e7202 */ /* 0x000fca0000000f00 */
[----:B------:R-:W-:-:S04]  /*12ce0*/  FADD.FTZ R110, R107, R110 ;  /* 0x0000006e6b6e7221 */ /* 0x000fc80000010000 */
[----:B------:R-:W-:-:S07]  /*12cf0*/  IMAD.MOV.U32 R114, RZ, RZ, R110 ;  /* 0x000000ffff727224 */ /* 0x000fce00078e006e */
[----:B------:R-:W-:Y:S05]  /*12d00*/  WARPSYNC.COLLECTIVE R111, `(.L_x_20536) ;  /* 0x000000006f087348 */ /* 0x000fea0003c00000 */
[----:B------:R0:W1:Y:S02]  /*12d10*/  SHFL.BFLY P3, R113, R114, R115, R116 ;  /* 0x0c00007372717389 */ /* 0x0000640000060074 */
[----:B01----:R-:W-:Y:S01]  /*12d20*/  ENDCOLLECTIVE ;  /* 0x000000000000791b */ /* 0x003fe20003800000 */
.L_x_20536:
[----:B------:R-:W-:Y:S02]  /*12d30*/  IMAD.MOV.U32 R115, RZ, RZ, 0x10 ;  /* 0x00000010ff737424 */ /* 0x000fe400078e00ff */
[----:B------:R-:W-:-:S04]  /*12d40*/  IMAD.MOV.U32 R109, RZ, RZ, R113 ;  /* 0x000000ffff6d7224 */ /* 0x000fc800078e0071 */
[----:B------:R-:W-:-:S05]  /*12d50*/  FADD.FTZ R109, R110, R109 ;  /* 0x0000006d6e6d7221 */ /* 0x000fca0000010000 */
[----:B------:R-:W-:-:S07]  /*12d60*/  MOV R114, R109 ;  /* 0x0000006d00727202 */ /* 0x000fce0000000f00 */
[----:B------:R-:W-:Y:S05]  /*12d70*/  WARPSYNC.COLLECTIVE R111, `(.L_x_20537) ;  /* 0x000000006f087348 */ /* 0x000fea0003c00000 */
[----:B------:R0:W1:Y:S02]  /*12d80*/  SHFL.BFLY P3, R113, R114, R115, R116 ;  /* 0x0c00007372717389 */ /* 0x0000640000060074 */
[----:B01----:R-:W-:Y:S01]  /*12d90*/  ENDCOLLECTIVE ;  /* 0x000000000000791b */ /* 0x003fe20003800000 */
.L_x_20537:
[----:B------:R-:W-:Y:S01]  /*12da0*/  MOV R112, R113 ;  /* 0x0000007100707202 */ /* 0x000fe20000000f00 */
[----:B------:R-:W-:Y:S06]  /*12db0*/  BRA `(.L_x_20538) ;  /* 0xffffffec00507947 */ /* 0x000fec000383ffff */
.L_x_20539:
        /* <DEDUP_REMOVED lines=12> */
.L_x_20619:


//--------------------- .nv.global.init           --------------------------
	.section	.nv.global.init,"aw",@progbits
	.align	4
.nv.global.init:
	.type		mrg32k3aM1SubSeq,@object
	.size		mrg32k3aM1SubSeq,(mrg32k3aM2SubSeq - mrg32k3aM1SubSeq)
mrg32k3aM1SubSeq:
        /*0000*/ 	.byte	0x0b, 0xcc, 0xee, 0x04, 0x73, 0x29, 0x8b, 0x6f, 0xf6, 0x53, 0x03, 0xf6, 0x23, 0xf6, 0xea, 0xda
        /* <DEDUP_REMOVED lines=125> */
	.type		mrg32k3aM2SubSeq,@object
	.size		mrg32k3aM2SubSeq,(mrg32k3aM1 - mrg32k3aM2SubSeq)
mrg32k3aM2SubSeq:
        /* <DEDUP_REMOVED lines=126> */
	.type		mrg32k3aM1,@object
	.size		mrg32k3aM1,(mrg32k3aM1Seq - mrg32k3aM1)
mrg32k3aM1:
        /* <DEDUP_REMOVED lines=144> */
	.type		mrg32k3aM1Seq,@object
	.size		mrg32k3aM1Seq,(mrg32k3aM2 - mrg32k3aM1Seq)
mrg32k3aM1Seq:
        /* <DEDUP_REMOVED lines=144> */
	.type		mrg32k3aM2,@object
	.size		mrg32k3aM2,(mrg32k3aM2Seq - mrg32k3aM2)
mrg32k3aM2:
        /* <DEDUP_REMOVED lines=144> */
	.type		mrg32k3aM2Seq,@object
	.size		mrg32k3aM2Seq,(precalc_xorwow_matrix - mrg32k3aM2Seq)
mrg32k3aM2Seq:
        /* <DEDUP_REMOVED lines=144> */
	.type		precalc_xorwow_matrix,@object
	.size		precalc_xorwow_matrix,(precalc_xorwow_offset_matrix - precalc_xorwow_matrix)
precalc_xorwow_matrix:
        /* <DEDUP_REMOVED lines=6400> */
	.type		precalc_xorwow_offset_matrix,@object
	.size		precalc_xorwow_offset_matrix,(.L_1 - precalc_xorwow_offset_matrix)
precalc_xorwow_offset_matrix:
        /* <DEDUP_REMOVED lines=6400> */
.L_1:


//--------------------- .nv.shared._ZN10layer_norm31ln_parallel_residual_fwd_kernelINS_13Kernel_traitsI13__nv_bfloat16S2_S2_S2_fjLj6144ELj1ELj1ELj8ELj16ENS_18Kernel_traits_baseILj6144ES2_S2_S2_S2_fjLj256EEEEELb0ELb0ELb0EEEvNS_9FwdParamsE --------------------------
	.section	.nv.shared._ZN10layer_norm31ln_parallel_residual_fwd_kernelINS_13Kernel_traitsI13__nv_bfloat16S2_S2_S2_fjLj6144ELj1ELj1ELj8ELj16ENS_18Kernel_traits_baseILj6144ES2_S2_S2_S2_fjLj256EEEEELb0ELb0ELb0EEEvNS_9FwdParamsE,"aw",@nobits
	.sectionflags	@""
	.align	16
	.zero		1024


//--------------------- .nv.shared.reserved.0     --------------------------
	.section	.nv.shared.reserved.0,"aw",@nobits
	.weak		__nv_reservedSMEM_offset_0_alias
	.size		__nv_reservedSMEM_offset_0_alias, 0, 0
	.other		__nv_reservedSMEM_offset_0_alias,@"STO_CUDA_RESERVED_SHARED STV_DEFAULT"
__nv_reservedSMEM_offset_0_alias:
	.zero		0


//--------------------- .nv.shared._ZN10layer_norm31ln_parallel_residual_fwd_kernelINS_13Kernel_traitsI13__nv_bfloat16S2_S2_S2_fjLj6144ELj1ELj1ELj8ELj16ENS_18Kernel_traits_baseILj6144ES2_S2_S2_S2_fjLj256EEEEELb0ELb0ELb1EEEvNS_9FwdParamsE --------------------------
	.section	.nv.shared._ZN10layer_norm31ln_parallel_residual_fwd_kernelINS_13Kernel_traitsI13__nv_bfloat16S2_S2_S2_fjLj6144ELj1ELj1ELj8ELj16ENS_18Kernel_traits_baseILj6144ES2_S2_S2_S2_fjLj256EEEEELb0ELb0ELb1EEEvNS_9FwdParamsE,"aw",@nobits
	.sectionflags	@""
	.align	16
	.zero		1024


//--------------------- .nv.shared._ZN10layer_norm31ln_parallel_residual_fwd_kernelINS_13Kernel_traitsI13__nv_bfloat16S2_S2_S2_fjLj6144ELj1ELj1ELj8ELj16ENS_18Kernel_traits_baseILj6144ES2_S2_S2_S2_fjLj256EEEEELb0ELb1ELb0EEEvNS_9FwdParamsE --------------------------
	.section	.nv.shared._ZN10layer_norm31ln_parallel_residual_fwd_kernelINS_13Kernel_traitsI13__nv_bfloat16S2_S2_S2_fjLj6144ELj1ELj1ELj8ELj16ENS_18Kernel_traits_baseILj6144ES2_S2_S2_S2_fjLj256EEEEELb0ELb1ELb0EEEvNS_9FwdParamsE,"aw",@nobits
	.sectionflags	@""
	.align	16
	.zero		1024


//--------------------- .nv.shared._ZN10layer_norm31ln_parallel_residual_fwd_kernelINS_13Kernel_traitsI13__nv_bfloat16S2_S2_S2_fjLj6144ELj1ELj1ELj8ELj16ENS_18Kernel_traits_baseILj6144ES2_S2_S2_S2_fjLj256EEEEELb0ELb1ELb1EEEvNS_9FwdParamsE --------------------------
	.section	.nv.shared._ZN10layer_norm31ln_parallel_residual_fwd_kernelINS_13Kernel_traitsI13__nv_bfloat16S2_S2_S2_fjLj6144ELj1ELj1ELj8ELj16ENS_18Kernel_traits_baseILj6144ES2_S2_S2_S2_fjLj256EEEEELb0ELb1ELb1EEEvNS_9FwdParamsE,"aw",@nobits
	.sectionflags	@""
	.align	16
	.zero		1024


//--------------------- .nv.shared._ZN10layer_norm31ln_parallel_residual_fwd_kernelINS_13Kernel_traitsI13__nv_bfloat16S2_S2_S2_fjLj6144ELj1ELj1ELj8ELj16ENS_18Kernel_traits_baseILj6144ES2_S2_S2_S2_fjLj256EEEEELb1ELb0ELb0EEEvNS_9FwdParamsE --------------------------
	.section	.nv.shared._ZN10layer_norm31ln_parallel_residual_fwd_kernelINS_13Kernel_traitsI13__nv_bfloat16S2_S2_S2_fjLj6144ELj1ELj1ELj8ELj16ENS_18Kernel_traits_baseILj6144ES2_S2_S2_S2_fjLj256EEEEELb1ELb0ELb0EEEvNS_9FwdParamsE,"aw",@nobits
	.sectionflags	@""
	.align	16
	.zero		1024


//--------------------- .nv.shared._ZN10layer_norm31ln_parallel_residual_fwd_kernelINS_13Kernel_traitsI13__nv_bfloat16S2_S2_S2_fjLj6144ELj1ELj1ELj8ELj16ENS_18Kernel_traits_baseILj6144ES2_S2_S2_S2_fjLj256EEEEELb1ELb0ELb1EEEvNS_9FwdParamsE --------------------------
	.section	.nv.shared._ZN10layer_norm31ln_parallel_residual_fwd_kernelINS_13Kernel_traitsI13__nv_bfloat16S2_S2_S2_fjLj6144ELj1ELj1ELj8ELj16ENS_18Kernel_traits_baseILj6144ES2_S2_S2_S2_fjLj256EEEEELb1ELb0ELb1EEEvNS_9FwdParamsE,"aw",@nobits
	.sectionflags	@""
	.align	16
	.zero		1024


//--------------------- .nv.shared._ZN10layer_norm31ln_parallel_residual_fwd_kernelINS_13Kernel_traitsI13__nv_bfloat16S2_S2_S2_fjLj6144ELj1ELj1ELj8ELj16ENS_18Kernel_traits_baseILj6144ES2_S2_S2_S2_fjLj256EEEEELb1ELb1ELb0EEEvNS_9FwdParamsE --------------------------
	.section	.nv.shared._ZN10layer_norm31ln_parallel_residual_fwd_kernelINS_13Kernel_traitsI13__nv_bfloat16S2_S2_S2_fjLj6144ELj1ELj1ELj8ELj16ENS_18Kernel_traits_baseILj6144ES2_S2_S2_S2_fjLj256EEEEELb1ELb1ELb0EEEvNS_9FwdParamsE,"aw",@nobits
	.sectionflags	@""
	.align	16
	.zero		1024


//--------------------- .nv.shared._ZN10layer_norm31ln_parallel_residual_fwd_kernelINS_13Kernel_traitsI13__nv_bfloat16S2_S2_S2_fjLj6144ELj1ELj1ELj8ELj16ENS_18Kernel_traits_baseILj6144ES2_S2_S2_S2_fjLj256EEEEELb1ELb1ELb1EEEvNS_9FwdParamsE --------------------------
	.section	.nv.shared._ZN10layer_norm31ln_parallel_residual_fwd_kernelINS_13Kernel_traitsI13__nv_bfloat16S2_S2_S2_fjLj6144ELj1ELj1ELj8ELj16ENS_18Kernel_traits_baseILj6144ES2_S2_S2_S2_fjLj256EEEEELb1ELb1ELb1EEEvNS_9FwdParamsE,"aw",@nobits
	.sectionflags	@""
	.align	16
	.zero		1024


//--------------------- .nv.shared._ZN10layer_norm31ln_parallel_residual_fwd_kernelINS_13Kernel_traitsI6__halfS2_S2_S2_fjLj6144ELj1ELj1ELj8ELj16ENS_18Kernel_traits_baseILj6144ES2_S2_S2_S2_fjLj256EEEEELb0ELb0ELb0EEEvNS_9FwdParamsE --------------------------
	.section	.nv.shared._ZN10layer_norm31ln_parallel_residual_fwd_kernelINS_13Kernel_traitsI6__halfS2_S2_S2_fjLj6144ELj1ELj1ELj8ELj16ENS_18Kernel_traits_baseILj6144ES2_S2_S2_S2_fjLj256EEEEELb0ELb0ELb0EEEvNS_9FwdParamsE,"aw",@nobits
	.sectionflags	@""
	.align	16
	.zero		1024


//--------------------- .nv.shared._ZN10layer_norm31ln_parallel_residual_fwd_kernelINS_13Kernel_traitsI6__halfS2_S2_S2_fjLj6144ELj1ELj1ELj8ELj16ENS_18Kernel_traits_baseILj6144ES2_S2_S2_S2_fjLj256EEEEELb0ELb0ELb1EEEvNS_9FwdParamsE --------------------------
	.section	.nv.shared._ZN10layer_norm31ln_parallel_residual_fwd_kernelINS_13Kernel_traitsI6__halfS2_S2_S2_fjLj6144ELj1ELj1ELj8ELj16ENS_18Kernel_traits_baseILj6144ES2_S2_S2_S2_fjLj256EEEEELb0ELb0ELb1EEEvNS_9FwdParamsE,"aw",@nobits
	.sectionflags	@""
	.align	16
	.zero		1024


//--------------------- .nv.shared._ZN10layer_norm31ln_parallel_residual_fwd_kernelINS_13Kernel_traitsI6__halfS2_S2_S2_fjLj6144ELj1ELj1ELj8ELj16ENS_18Kernel_traits_baseILj6144ES2_S2_S2_S2_fjLj256EEEEELb0ELb1ELb0EEEvNS_9FwdParamsE --------------------------
	.section	.nv.shared._ZN10layer_norm31ln_parallel_residual_fwd_kernelINS_13Kernel_traitsI6__halfS2_S2_S2_fjLj6144ELj1ELj1ELj8ELj16ENS_18Kernel_traits_baseILj6144ES2_S2_S2_S2_fjLj256EEEEELb0ELb1ELb0EEEvNS_9FwdParamsE,"aw",@nobits
	.sectionflags	@""
	.align	16
	.zero		1024


//--------------------- .nv.shared._ZN10layer_norm31ln_parallel_residual_fwd_kernelINS_13Kernel_traitsI6__halfS2_S2_S2_fjLj6144ELj1ELj1ELj8ELj16ENS_18Kernel_traits_baseILj6144ES2_S2_S2_S2_fjLj256EEEEELb0ELb1ELb1EEEvNS_9FwdParamsE --------------------------
	.section	.nv.shared._ZN10layer_norm31ln_parallel_residual_fwd_kernelINS_13Kernel_traitsI6__halfS2_S2_S2_fjLj6144ELj1ELj1ELj8ELj16ENS_18Kernel_traits_baseILj6144ES2_S2_S2_S2_fjLj256EEEEELb0ELb1ELb1EEEvNS_9FwdParamsE,"aw",@nobits
	.sectionflags	@""
	.align	16
	.zero		1024


//--------------------- .nv.shared._ZN10layer_norm31ln_parallel_residual_fwd_kernelINS_13Kernel_traitsI6__halfS2_S2_S2_fjLj6144ELj1ELj1ELj8ELj16ENS_18Kernel_traits_baseILj6144ES2_S2_S2_S2_fjLj256EEEEELb1ELb0ELb0EEEvNS_9FwdParamsE --------------------------
	.section	.nv.shared._ZN10layer_norm31ln_parallel_residual_fwd_kernelINS_13Kernel_traitsI6__halfS2_S2_S2_fjLj6144ELj1ELj1ELj8ELj16ENS_18Kernel_traits_baseILj6144ES2_S2_S2_S2_fjLj256EEEEELb1ELb0ELb0EEEvNS_9FwdParamsE,"aw",@nobits
	.sectionflags	@""
	.align	16
	.zero		1024


//--------------------- .nv.shared._ZN10layer_norm31ln_parallel_residual_fwd_kernelINS_13Kernel_traitsI6__halfS2_S2_S2_fjLj6144ELj1ELj1ELj8ELj16ENS_18Kernel_traits_baseILj6144ES2_S2_S2_S2_fjLj256EEEEELb1ELb0ELb1EEEvNS_9FwdParamsE --------------------------
	.section	.nv.shared._ZN10layer_norm31ln_parallel_residual_fwd_kernelINS_13Kernel_traitsI6__halfS2_S2_S2_fjLj6144ELj1ELj1ELj8ELj16ENS_18Kernel_traits_baseILj6144ES2_S2_S2_S2_fjLj256EEEEELb1ELb0ELb1EEEvNS_9FwdParamsE,"aw",@nobits
	.sectionflags	@""
	.align	16
	.zero		1024


//--------------------- .nv.shared._ZN10layer_norm31ln_parallel_residual_fwd_kernelINS_13Kernel_traitsI6__halfS2_S2_S2_fjLj6144ELj1ELj1ELj8ELj16ENS_18Kernel_traits_baseILj6144ES2_S2_S2_S2_fjLj256EEEEELb1ELb1ELb0EEEvNS_9FwdParamsE --------------------------
	.section	.nv.shared._ZN10layer_norm31ln_parallel_residual_fwd_kernelINS_13Kernel_traitsI6__halfS2_S2_S2_fjLj6144ELj1ELj1ELj8ELj16ENS_18Kernel_traits_baseILj6144ES2_S2_S2_S2_fjLj256EEEEELb1ELb1ELb0EEEvNS_9FwdParamsE,"aw",@nobits
	.sectionflags	@""
	.align	16
	.zero		1024


//--------------------- .nv.shared._ZN10layer_norm31ln_parallel_residual_fwd_kernelINS_13Kernel_traitsI6__halfS2_S2_S2_fjLj6144ELj1ELj1ELj8ELj16ENS_18Kernel_traits_baseILj6144ES2_S2_S2_S2_fjLj256EEEEELb1ELb1ELb1EEEvNS_9FwdParamsE --------------------------
	.section	.nv.shared._ZN10layer_norm31ln_parallel_residual_fwd_kernelINS_13Kernel_traitsI6__halfS2_S2_S2_fjLj6144ELj1ELj1ELj8ELj16ENS_18Kernel_traits_baseILj6144ES2_S2_S2_S2_fjLj256EEEEELb1ELb1ELb1EEEvNS_9FwdParamsE,"aw",@nobits
	.sectionflags	@""
	.align	16
	.zero		1024


//--------------------- .nv.shared._ZN10layer_norm31ln_parallel_residual_fwd_kernelINS_13Kernel_traitsIf13__nv_bfloat16S2_S2_fjLj6144ELj1ELj1ELj8ELj16ENS_18Kernel_traits_baseILj6144EfS2_S2_S2_fjLj256EEEEELb0ELb0ELb0EEEvNS_9FwdParamsE --------------------------
	.section	.nv.shared._ZN10layer_norm31ln_parallel_residual_fwd_kernelINS_13Kernel_traitsIf13__nv_bfloat16S2_S2_fjLj6144ELj1ELj1ELj8ELj16ENS_18Kernel_traits_baseILj6144EfS2_S2_S2_fjLj256EEEEELb0ELb0ELb0EEEvNS_9FwdParamsE,"aw",@nobits
	.sectionflags	@""
	.align	16
	.zero		1024


//--------------------- .nv.shared._ZN10layer_norm31ln_parallel_residual_fwd_kernelINS_13Kernel_traitsIf13__nv_bfloat16S2_S2_fjLj6144ELj1ELj1ELj8ELj16ENS_18Kernel_traits_baseILj6144EfS2_S2_S2_fjLj256EEEEELb0ELb0ELb1EEEvNS_9FwdParamsE --------------------------
	.section	.nv.shared._ZN10layer_norm31ln_parallel_residual_fwd_kernelINS_13Kernel_traitsIf13__nv_bfloat16S2_S2_fjLj6144ELj1ELj1ELj8ELj16ENS_18Kernel_traits_baseILj6144EfS2_S2_S2_fjLj256EEEEELb0ELb0ELb1EEEvNS_9FwdParamsE,"aw",@nobits
	.sectionflags	@""
	.align	16
	.zero		1024


//--------------------- .nv.shared._ZN10layer_norm31ln_parallel_residual_fwd_kernelINS_13Kernel_traitsIf13__nv_bfloat16S2_S2_fjLj6144ELj1ELj1ELj8ELj16ENS_18Kernel_traits_baseILj6144EfS2_S2_S2_fjLj256EEEEELb0ELb1ELb0EEEvNS_9FwdParamsE --------------------------
	.section	.nv.shared._ZN10layer_norm31ln_parallel_residual_fwd_kernelINS_13Kernel_traitsIf13__nv_bfloat16S2_S2_fjLj6144ELj1ELj1ELj8ELj16ENS_18Kernel_traits_baseILj6144EfS2_S2_S2_fjLj256EEEEELb0ELb1ELb0EEEvNS_9FwdParamsE,"aw",@nobits
	.sectionflags	@""
	.align	16
	.zero		1024


//--------------------- .nv.shared._ZN10layer_norm31ln_parallel_residual_fwd_kernelINS_13Kernel_traitsIf13__nv_bfloat16S2_S2_fjLj6144ELj1ELj1ELj8ELj16ENS_18Kernel_traits_baseILj6144EfS2_S2_S2_fjLj256EEEEELb0ELb1ELb1EEEvNS_9FwdParamsE --------------------------
	.section	.nv.shared._ZN10layer_norm31ln_parallel_residual_fwd_kernelINS_13Kernel_traitsIf13__nv_bfloat16S2_S2_fjLj6144ELj1ELj1ELj8ELj16ENS_18Kernel_traits_baseILj6144EfS2_S2_S2_fjLj256EEEEELb0ELb1ELb1EEEvNS_9FwdParamsE,"aw",@nobits
	.sectionflags	@""
	.align	16
	.zero		1024


//--------------------- .nv.shared._ZN10layer_norm31ln_parallel_residual_fwd_kernelINS_13Kernel_traitsIf13__nv_bfloat16S2_S2_fjLj6144ELj1ELj1ELj8ELj16ENS_18Kernel_traits_baseILj6144EfS2_S2_S2_fjLj256EEEEELb1ELb0ELb0EEEvNS_9FwdParamsE --------------------------
	.section	.nv.shared._ZN10layer_norm31ln_parallel_residual_fwd_kernelINS_13Kernel_traitsIf13__nv_bfloat16S2_S2_fjLj6144ELj1ELj1ELj8ELj16ENS_18Kernel_traits_baseILj6144EfS2_S2_S2_fjLj256EEEEELb1ELb0ELb0EEEvNS_9FwdParamsE,"aw",@nobits
	.sectionflags	@""
	.align	16
	.zero		1024


//--------------------- .nv.shared._ZN10layer_norm31ln_parallel_residual_fwd_kernelINS_13Kernel_traitsIf13__nv_bfloat16S2_S2_fjLj6144ELj1ELj1ELj8ELj16ENS_18Kernel_traits_baseILj6144EfS2_S2_S2_fjLj256EEEEELb1ELb0ELb1EEEvNS_9FwdParamsE --------------------------
	.section	.nv.shared._ZN10layer_norm31ln_parallel_residual_fwd_kernelINS_13Kernel_traitsIf13__nv_bfloat16S2_S2_fjLj6144ELj1ELj1ELj8ELj16ENS_18Kernel_traits_baseILj6144EfS2_S2_S2_fjLj256EEEEELb1ELb0ELb1EEEvNS_9FwdParamsE,"aw",@nobits
	.sectionflags	@""
	.align	16
	.zero		1024


//--------------------- .nv.shared._ZN10layer_norm31ln_parallel_residual_fwd_kernelINS_13Kernel_traitsIf13__nv_bfloat16S2_S2_fjLj6144ELj1ELj1ELj8ELj16ENS_18Kernel_traits_baseILj6144EfS2_S2_S2_fjLj256EEEEELb1ELb1ELb0EEEvNS_9FwdParamsE --------------------------
	.section	.nv.shared._ZN10layer_norm31ln_parallel_residual_fwd_kernelINS_13Kernel_traitsIf13__nv_bfloat16S2_S2_fjLj6144ELj1ELj1ELj8ELj16ENS_18Kernel_traits_baseILj6144EfS2_S2_S2_fjLj256EEEEELb1ELb1ELb0EEEvNS_9FwdParamsE,"aw",@nobits
	.sectionflags	@""
	.align	16
	.zero		1024


//--------------------- .nv.shared._ZN10layer_norm31ln_parallel_residual_fwd_kernelINS_13Kernel_traitsIf13__nv_bfloat16S2_S2_fjLj6144ELj1ELj1ELj8ELj16ENS_18Kernel_traits_baseILj6144EfS2_S2_S2_fjLj256EEEEELb1ELb1ELb1EEEvNS_9FwdParamsE --------------------------
	.section	.nv.shared._ZN10layer_norm31ln_parallel_residual_fwd_kernelINS_13Kernel_traitsIf13__nv_bfloat16S2_S2_fjLj6144ELj1ELj1ELj8ELj16ENS_18Kernel_traits_baseILj6144EfS2_S2_S2_fjLj256EEEEELb1ELb1ELb1EEEvNS_9FwdParamsE,"aw",@nobits
	.sectionflags	@""
	.align	16
	.zero		1024


//--------------------- .nv.shared._ZN10layer_norm31ln_parallel_residual_fwd_kernelINS_13Kernel_traitsI13__nv_bfloat16S2_fS2_fjLj6144ELj1ELj1ELj8ELj16ENS_18Kernel_traits_baseILj6144ES2_S2_fS2_fjLj256EEEEELb0ELb0ELb0EEEvNS_9FwdParamsE --------------------------
	.section	.nv.shared._ZN10layer_norm31ln_parallel_residual_fwd_kernelINS_13Kernel_traitsI13__nv_bfloat16S2_fS2_fjLj6144ELj1ELj1ELj8ELj16ENS_18Kernel_traits_baseILj6144ES2_S2_fS2_fjLj256EEEEELb0ELb0ELb0EEEvNS_9FwdParamsE,"aw",@nobits
	.sectionflags	@""
	.align	16
	.zero		1024


//--------------------- .nv.shared._ZN10layer_norm31ln_parallel_residual_fwd_kernelINS_13Kernel_traitsI13__nv_bfloat16S2_fS2_fjLj6144ELj1ELj1ELj8ELj16ENS_18Kernel_traits_baseILj6144ES2_S2_fS2_fjLj256EEEEELb0ELb0ELb1EEEvNS_9FwdParamsE --------------------------
	.section	.nv.shared._ZN10layer_norm31ln_parallel_residual_fwd_kernelINS_13Kernel_traitsI13__nv_bfloat16S2_fS2_fjLj6144ELj1ELj1ELj8ELj16ENS_18Kernel_traits_baseILj6144ES2_S2_fS2_fjLj256EEEEELb0ELb0ELb1EEEvNS_9FwdParamsE,"aw",@nobits
	.sectionflags	@""
	.align	16
	.zero		1024


//--------------------- .nv.shared._ZN10layer_norm31ln_parallel_residual_fwd_kernelINS_13Kernel_traitsI13__nv_bfloat16S2_fS2_fjLj6144ELj1ELj1ELj8ELj16ENS_18Kernel_traits_baseILj6144ES2_S2_fS2_fjLj256EEEEELb0ELb1ELb0EEEvNS_9FwdParamsE --------------------------
	.section	.nv.shared._ZN10layer_norm31ln_parallel_residual_fwd_kernelINS_13Kernel_traitsI13__nv_bfloat16S2_fS2_fjLj6144ELj1ELj1ELj8ELj16ENS_18Kernel_traits_baseILj6144ES2_S2_fS2_fjLj256EEEEELb0ELb1ELb0EEEvNS_9FwdParamsE,"aw",@nobits
	.sectionflags	@""
	.align	16
	.zero		1024


//--------------------- .nv.shared._ZN10layer_norm31ln_parallel_residual_fwd_kernelINS_13Kernel_traitsI13__nv_bfloat16S2_fS2_fjLj6144ELj1ELj1ELj8ELj16ENS_18Kernel_traits_baseILj6144ES2_S2_fS2_fjLj256EEEEELb0ELb1ELb1EEEvNS_9FwdParamsE --------------------------
	.section	.nv.shared._ZN10layer_norm31ln_parallel_residual_fwd_kernelINS_13Kernel_traitsI13__nv_bfloat16S2_fS2_fjLj6144ELj1ELj1ELj8ELj16ENS_18Kernel_traits_baseILj6144ES2_S2_fS2_fjLj256EEEEELb0ELb1ELb1EEEvNS_9FwdParamsE,"aw",@nobits
	.sectionflags	@""
	.align	16
	.zero		1024


//--------------------- .nv.shared._ZN10layer_norm31ln_parallel_residual_fwd_kernelINS_13Kernel_traitsI13__nv_bfloat16S2_fS2_fjLj6144ELj1ELj1ELj8ELj16ENS_18Kernel_traits_baseILj6144ES2_S2_fS2_fjLj256EEEEELb1ELb0ELb0EEEvNS_9FwdParamsE --------------------------
	.section	.nv.shared._ZN10layer_norm31ln_parallel_residual_fwd_kernelINS_13Kernel_traitsI13__nv_bfloat16S2_fS2_fjLj6144ELj1ELj1ELj8ELj16ENS_18Kernel_traits_baseILj6144ES2_S2_fS2_fjLj256EEEEELb1ELb0ELb0EEEvNS_9FwdParamsE,"aw",@nobits
	.sectionflags	@""
	.align	16
	.zero		1024


//--------------------- .nv.shared._ZN10layer_norm31ln_parallel_residual_fwd_kernelINS_13Kernel_traitsI13__nv_bfloat16S2_fS2_fjLj6144ELj1ELj1ELj8ELj16ENS_18Kernel_traits_baseILj6144ES2_S2_fS2_fjLj256EEEEELb1ELb0ELb1EEEvNS_9FwdParamsE --------------------------
	.section	.nv.shared._ZN10layer_norm31ln_parallel_residual_fwd_kernelINS_13Kernel_traitsI13__nv_bfloat16S2_fS2_fjLj6144ELj1ELj1ELj8ELj16ENS_18Kernel_traits_baseILj6144ES2_S2_fS2_fjLj256EEEEELb1ELb0ELb1EEEvNS_9FwdParamsE,"aw",@nobits
	.sectionflags	@""
	.align	16
	.zero		1024


//--------------------- .nv.shared._ZN10layer_norm31ln_parallel_residual_fwd_kernelINS_13Kernel_traitsI13__nv_bfloat16S2_fS2_fjLj6144ELj1ELj1ELj8ELj16ENS_18Kernel_traits_baseILj6144ES2_S2_fS2_fjLj256EEEEELb1ELb1ELb0EEEvNS_9FwdParamsE --------------------------
	.section	.nv.shared._ZN10layer_norm31ln_parallel_residual_fwd_kernelINS_13Kernel_traitsI13__nv_bfloat16S2_fS2_fjLj6144ELj1ELj1ELj8ELj16ENS_18Kernel_traits_baseILj6144ES2_S2_fS2_fjLj256EEEEELb1ELb1ELb0EEEvNS_9FwdParamsE,"aw",@nobits
	.sectionflags	@""
	.align	16
	.zero		1024


//--------------------- .nv.shared._ZN10layer_norm31ln_parallel_residual_fwd_kernelINS_13Kernel_traitsI13__nv_bfloat16S2_fS2_fjLj6144ELj1ELj1ELj8ELj16ENS_18Kernel_traits_baseILj6144ES2_S2_fS2_fjLj256EEEEELb1ELb1ELb1EEEvNS_9FwdParamsE --------------------------
	.section	.nv.shared._ZN10layer_norm31ln_parallel_residual_fwd_kernelINS_13Kernel_traitsI13__nv_bfloat16S2_fS2_fjLj6144ELj1ELj1ELj8ELj16ENS_18Kernel_traits_baseILj6144ES2_S2_fS2_fjLj256EEEEELb1ELb1ELb1EEEvNS_9FwdParamsE,"aw",@nobits
	.sectionflags	@""
	.align	16
	.zero		1024


//--------------------- .nv.shared._ZN10layer_norm31ln_parallel_residual_fwd_kernelINS_13Kernel_traitsIf13__nv_bfloat16fS2_fjLj6144ELj1ELj1ELj8ELj16ENS_18Kernel_traits_baseILj6144EfS2_fS2_fjLj256EEEEELb0ELb0ELb0EEEvNS_9FwdParamsE --------------------------
	.section	.nv.shared._ZN10layer_norm31ln_parallel_residual_fwd_kernelINS_13Kernel_traitsIf13__nv_bfloat16fS2_fjLj6144ELj1ELj1ELj8ELj16ENS_18Kernel_traits_baseILj6144EfS2_fS2_fjLj256EEEEELb0ELb0ELb0EEEvNS_9FwdParamsE,"aw",@nobits
	.sectionflags	@""
	.align	16
	.zero		1024


//--------------------- .nv.shared._ZN10layer_norm31ln_parallel_residual_fwd_kernelINS_13Kernel_traitsIf13__nv_bfloat16fS2_fjLj6144ELj1ELj1ELj8ELj16ENS_18Kernel_traits_baseILj6144EfS2_fS2_fjLj256EEEEELb0ELb0ELb1EEEvNS_9FwdParamsE --------------------------
	.section	.nv.shared._ZN10layer_norm31ln_parallel_residual_fwd_kernelINS_13Kernel_traitsIf13__nv_bfloat16fS2_fjLj6144ELj1ELj1ELj8ELj16ENS_18Kernel_traits_baseILj6144EfS2_fS2_fjLj256EEEEELb0ELb0ELb1EEEvNS_9FwdParamsE,"aw",@nobits
	.sectionflags	@""
	.align	16
	.zero		1024


//--------------------- .nv.shared._ZN10layer_norm31ln_parallel_residual_fwd_kernelINS_13Kernel_traitsIf13__nv_bfloat16fS2_fjLj6144ELj1ELj1ELj8ELj16ENS_18Kernel_traits_baseILj6144EfS2_fS2_fjLj256EEEEELb0ELb1ELb0EEEvNS_9FwdParamsE --------------------------
	.section	.nv.shared._ZN10layer_norm31ln_parallel_residual_fwd_kernelINS_13Kernel_traitsIf13__nv_bfloat16fS2_fjLj6144ELj1ELj1ELj8ELj16ENS_18Kernel_traits_baseILj6144EfS2_fS2_fjLj256EEEEELb0ELb1ELb0EEEvNS_9FwdParamsE,"aw",@nobits
	.sectionflags	@""
	.align	16
	.zero		1024


//--------------------- .nv.shared._ZN10layer_norm31ln_parallel_residual_fwd_kernelINS_13Kernel_traitsIf13__nv_bfloat16fS2_fjLj6144ELj1ELj1ELj8ELj16ENS_18Kernel_traits_baseILj6144EfS2_fS2_fjLj256EEEEELb0ELb1ELb1EEEvNS_9FwdParamsE --------------------------
	.section	.nv.shared._ZN10layer_norm31ln_parallel_residual_fwd_kernelINS_13Kernel_traitsIf13__nv_bfloat16fS2_fjLj6144ELj1ELj1ELj8ELj16ENS_18Kernel_traits_baseILj6144EfS2_fS2_fjLj256EEEEELb0ELb1ELb1EEEvNS_9FwdParamsE,"aw",@nobits
	.sectionflags	@""
	.align	16
	.zero		1024


//--------------------- .nv.shared._ZN10layer_norm31ln_parallel_residual_fwd_kernelINS_13Kernel_traitsIf13__nv_bfloat16fS2_fjLj6144ELj1ELj1ELj8ELj16ENS_18Kernel_traits_baseILj6144EfS2_fS2_fjLj256EEEEELb1ELb0ELb0EEEvNS_9FwdParamsE --------------------------
	.section	.nv.shared._ZN10layer_norm31ln_parallel_residual_fwd_kernelINS_13Kernel_traitsIf13__nv_bfloat16fS2_fjLj6144ELj1ELj1ELj8ELj16ENS_18Kernel_traits_baseILj6144EfS2_fS2_fjLj256EEEEELb1ELb0ELb0EEEvNS_9FwdParamsE,"aw",@nobits
	.sectionflags	@""
	.align	16
	.zero		1024


//--------------------- .nv.shared._ZN10layer_norm31ln_parallel_residual_fwd_kernelINS_13Kernel_traitsIf13__nv_bfloat16fS2_fjLj6144ELj1ELj1ELj8ELj16ENS_18Kernel_traits_baseILj6144EfS2_fS2_fjLj256EEEEELb1ELb0ELb1EEEvNS_9FwdParamsE --------------------------
	.section	.nv.shared._ZN10layer_norm31ln_parallel_residual_fwd_kernelINS_13Kernel_traitsIf13__nv_bfloat16fS2_fjLj6144ELj1ELj1ELj8ELj16ENS_18Kernel_traits_baseILj6144EfS2_fS2_fjLj256EEEEELb1ELb0ELb1EEEvNS_9FwdParamsE,"aw",@nobits
	.sectionflags	@""
	.align	16
	.zero		1024


//--------------------- .nv.shared._ZN10layer_norm31ln_parallel_residual_fwd_kernelINS_13Kernel_traitsIf13__nv_bfloat16fS2_fjLj6144ELj1ELj1ELj8ELj16ENS_18Kernel_traits_baseILj6144EfS2_fS2_fjLj256EEEEELb1ELb1ELb0EEEvNS_9FwdParamsE --------------------------
	.section	.nv.shared._ZN10layer_norm31ln_parallel_residual_fwd_kernelINS_13Kernel_traitsIf13__nv_bfloat16fS2_fjLj6144ELj1ELj1ELj8ELj16ENS_18Kernel_traits_baseILj6144EfS2_fS2_fjLj256EEEEELb1ELb1ELb0EEEvNS_9FwdParamsE,"aw",@nobits
	.sectionflags	@""
	.align	16
	.zero		1024


//--------------------- .nv.shared._ZN10layer_norm31ln_parallel_residual_fwd_kernelINS_13Kernel_traitsIf13__nv_bfloat16fS2_fjLj6144ELj1ELj1ELj8ELj16ENS_18Kernel_traits_baseILj6144EfS2_fS2_fjLj256EEEEELb1ELb1ELb1EEEvNS_9FwdParamsE --------------------------
	.section	.nv.shared._ZN10layer_norm31ln_parallel_residual_fwd_kernelINS_13Kernel_traitsIf13__nv_bfloat16fS2_fjLj6144ELj1ELj1ELj8ELj16ENS_18Kernel_traits_baseILj6144EfS2_fS2_fjLj256EEEEELb1ELb1ELb1EEEvNS_9FwdParamsE,"aw",@nobits
	.sectionflags	@""
	.align	16
	.zero		1024


//--------------------- .nv.shared._ZN10layer_norm31ln_parallel_residual_fwd_kernelINS_13Kernel_traitsIf6__halfS2_S2_fjLj6144ELj1ELj1ELj8ELj16ENS_18Kernel_traits_baseILj6144EfS2_S2_S2_fjLj256EEEEELb0ELb0ELb0EEEvNS_9FwdParamsE --------------------------
	.section	.nv.shared._ZN10layer_norm31ln_parallel_residual_fwd_kernelINS_13Kernel_traitsIf6__halfS2_S2_fjLj6144ELj1ELj1ELj8ELj16ENS_18Kernel_traits_baseILj6144EfS2_S2_S2_fjLj256EEEEELb0ELb0ELb0EEEvNS_9FwdParamsE,"aw",@nobits
	.sectionflags	@""
	.align	16
	.zero		1024


//--------------------- .nv.shared._ZN10layer_norm31ln_parallel_residual_fwd_kernelINS_13Kernel_traitsIf6__halfS2_S2_fjLj6144ELj1ELj1ELj8ELj16ENS_18Kernel_traits_baseILj6144EfS2_S2_S2_fjLj256EEEEELb0ELb0ELb1EEEvNS_9FwdParamsE --------------------------
	.section	.nv.shared._ZN10layer_norm31ln_parallel_residual_fwd_kernelINS_13Kernel_traitsIf6__halfS2_S2_fjLj6144ELj1ELj1ELj8ELj16ENS_18Kernel_traits_baseILj6144EfS2_S2_S2_fjLj256EEEEELb0ELb0ELb1EEEvNS_9FwdParamsE,"aw",@nobits
	.sectionflags	@""
	.align	16
	.zero		1024


//--------------------- .nv.shared._ZN10layer_norm31ln_parallel_residual_fwd_kernelINS_13Kernel_traitsIf6__halfS2_S2_fjLj6144ELj1ELj1ELj8ELj16ENS_18Kernel_traits_baseILj6144EfS2_S2_S2_fjLj256EEEEELb0ELb1ELb0EEEvNS_9FwdParamsE --------------------------
	.section	.nv.shared._ZN10layer_norm31ln_parallel_residual_fwd_kernelINS_13Kernel_traitsIf6__halfS2_S2_fjLj6144ELj1ELj1ELj8ELj16ENS_18Kernel_traits_baseILj6144EfS2_S2_S2_fjLj256EEEEELb0ELb1ELb0EEEvNS_9FwdParamsE,"aw",@nobits
	.sectionflags	@""
	.align	16
	.zero		1024


//--------------------- .nv.shared._ZN10layer_norm31ln_parallel_residual_fwd_kernelINS_13Kernel_traitsIf6__halfS2_S2_fjLj6144ELj1ELj1ELj8ELj16ENS_18Kernel_traits_baseILj6144EfS2_S2_S2_fjLj256EEEEELb0ELb1ELb1EEEvNS_9FwdParamsE --------------------------
	.section	.nv.shared._ZN10layer_norm31ln_parallel_residual_fwd_kernelINS_13Kernel_traitsIf6__halfS2_S2_fjLj6144ELj1ELj1ELj8ELj16ENS_18Kernel_traits_baseILj6144EfS2_S2_S2_fjLj256EEEEELb0ELb1ELb1EEEvNS_9FwdParamsE,"aw",@nobits
	.sectionflags	@""
	.align	16
	.zero		1024


//--------------------- .nv.shared._ZN10layer_norm31ln_parallel_residual_fwd_kernelINS_13Kernel_traitsIf6__halfS2_S2_fjLj6144ELj1ELj1ELj8ELj16ENS_18Kernel_traits_baseILj6144EfS2_S2_S2_fjLj256EEEEELb1ELb0ELb0EEEvNS_9FwdParamsE --------------------------
	.section	.nv.shared._ZN10layer_norm31ln_parallel_residual_fwd_kernelINS_13Kernel_traitsIf6__halfS2_S2_fjLj6144ELj1ELj1ELj8ELj16ENS_18Kernel_traits_baseILj6144EfS2_S2_S2_fjLj256EEEEELb1ELb0ELb0EEEvNS_9FwdParamsE,"aw",@nobits
	.sectionflags	@""
	.align	16
	.zero		1024


//--------------------- .nv.shared._ZN10layer_norm31ln_parallel_residual_fwd_kernelINS_13Kernel_traitsIf6__halfS2_S2_fjLj6144ELj1ELj1ELj8ELj16ENS_18Kernel_traits_baseILj6144EfS2_S2_S2_fjLj256EEEEELb1ELb0ELb1EEEvNS_9FwdParamsE --------------------------
	.section	.nv.shared._ZN10layer_norm31ln_parallel_residual_fwd_kernelINS_13Kernel_traitsIf6__halfS2_S2_fjLj6144ELj1ELj1ELj8ELj16ENS_18Kernel_traits_baseILj6144EfS2_S2_S2_fjLj256EEEEELb1ELb0ELb1EEEvNS_9FwdParamsE,"aw",@nobits
	.sectionflags	@""
	.align	16
	.zero		1024


//--------------------- .nv.shared._ZN10layer_norm31ln_parallel_residual_fwd_kernelINS_13Kernel_traitsIf6__halfS2_S2_fjLj6144ELj1ELj1ELj8ELj16ENS_18Kernel_traits_baseILj6144EfS2_S2_S2_fjLj256EEEEELb1ELb1ELb0EEEvNS_9FwdParamsE --------------------------
	.section	.nv.shared._ZN10layer_norm31ln_parallel_residual_fwd_kernelINS_13Kernel_traitsIf6__halfS2_S2_fjLj6144ELj1ELj1ELj8ELj16ENS_18Kernel_traits_baseILj6144EfS2_S2_S2_fjLj256EEEEELb1ELb1ELb0EEEvNS_9FwdParamsE,"aw",@nobits
	.sectionflags	@""
	.align	16
	.zero		1024


//--------------------- .nv.shared._ZN10layer_norm31ln_parallel_residual_fwd_kernelINS_13Kernel_traitsIf6__halfS2_S2_fjLj6144ELj1ELj1ELj8ELj16ENS_18Kernel_traits_baseILj6144EfS2_S2_S2_fjLj256EEEEELb1ELb1ELb1EEEvNS_9FwdParamsE --------------------------
	.section	.nv.shared._ZN10layer_norm31ln_parallel_residual_fwd_kernelINS_13Kernel_traitsIf6__halfS2_S2_fjLj6144ELj1ELj1ELj8ELj16ENS_18Kernel_traits_baseILj6144EfS2_S2_S2_fjLj256EEEEELb1ELb1ELb1EEEvNS_9FwdParamsE,"aw",@nobits
	.sectionflags	@""
	.align	16
	.zero		1024


//--------------------- .nv.shared._ZN10layer_norm31ln_parallel_residual_fwd_kernelINS_13Kernel_traitsI6__halfS2_fS2_fjLj6144ELj1ELj1ELj8ELj16ENS_18Kernel_traits_baseILj6144ES2_S2_fS2_fjLj256EEEEELb0ELb0ELb0EEEvNS_9FwdParamsE --------------------------
	.section	.nv.shared._ZN10layer_norm31ln_parallel_residual_fwd_kernelINS_13Kernel_traitsI6__halfS2_fS2_fjLj6144ELj1ELj1ELj8ELj16ENS_18Kernel_traits_baseILj6144ES2_S2_fS2_fjLj256EEEEELb0ELb0ELb0EEEvNS_9FwdParamsE,"aw",@nobits
	.sectionflags	@""
	.align	16
	.zero		1024


//--------------------- .nv.shared._ZN10layer_norm31ln_parallel_residual_fwd_kernelINS_13Kernel_traitsI6__halfS2_fS2_fjLj6144ELj1ELj1ELj8ELj16ENS_18Kernel_traits_baseILj6144ES2_S2_fS2_fjLj256EEEEELb0ELb0ELb1EEEvNS_9FwdParamsE --------------------------
	.section	.nv.shared._ZN10layer_norm31ln_parallel_residual_fwd_kernelINS_13Kernel_traitsI6__halfS2_fS2_fjLj6144ELj1ELj1ELj8ELj16ENS_18Kernel_traits_baseILj6144ES2_S2_fS2_fjLj256EEEEELb0ELb0ELb1EEEvNS_9FwdParamsE,"aw",@nobits
	.sectionflags	@""
	.align	16
	.zero		1024


//--------------------- .nv.shared._ZN10layer_norm31ln_parallel_residual_fwd_kernelINS_13Kernel_traitsI6__halfS2_fS2_fjLj6144ELj1ELj1ELj8ELj16ENS_18Kernel_traits_baseILj6144ES2_S2_fS2_fjLj256EEEEELb0ELb1ELb0EEEvNS_9FwdParamsE --------------------------
	.section	.nv.shared._ZN10layer_norm31ln_parallel_residual_fwd_kernelINS_13Kernel_traitsI6__halfS2_fS2_fjLj6144ELj1ELj1ELj8ELj16ENS_18Kernel_traits_baseILj6144ES2_S2_fS2_fjLj256EEEEELb0ELb1ELb0EEEvNS_9FwdParamsE,"aw",@nobits
	.sectionflags	@""
	.align	16
	.zero		1024


//--------------------- .nv.shared._ZN10layer_norm31ln_parallel_residual_fwd_kernelINS_13Kernel_traitsI6__halfS2_fS2_fjLj6144ELj1ELj1ELj8ELj16ENS_18Kernel_traits_baseILj6144ES2_S2_fS2_fjLj256EEEEELb0ELb1ELb1EEEvNS_9FwdParamsE --------------------------
	.section	.nv.shared._ZN10layer_norm31ln_parallel_residual_fwd_kernelINS_13Kernel_traitsI6__halfS2_fS2_fjLj6144ELj1ELj1ELj8ELj16ENS_18Kernel_traits_baseILj6144ES2_S2_fS2_fjLj256EEEEELb0ELb1ELb1EEEvNS_9FwdParamsE,"aw",@nobits
	.sectionflags	@""
	.align	16
	.zero		1024


//--------------------- .nv.shared._ZN10layer_norm31ln_parallel_residual_fwd_kernelINS_13Kernel_traitsI6__halfS2_fS2_fjLj6144ELj1ELj1ELj8ELj16ENS_18Kernel_traits_baseILj6144ES2_S2_fS2_fjLj256EEEEELb1ELb0ELb0EEEvNS_9FwdParamsE --------------------------
	.section	.nv.shared._ZN10layer_norm31ln_parallel_residual_fwd_kernelINS_13Kernel_traitsI6__halfS2_fS2_fjLj6144ELj1ELj1ELj8ELj16ENS_18Kernel_traits_baseILj6144ES2_S2_fS2_fjLj256EEEEELb1ELb0ELb0EEEvNS_9FwdParamsE,"aw",@nobits
	.sectionflags	@""
	.align	16
	.zero		1024


//--------------------- .nv.shared._ZN10layer_norm31ln_parallel_residual_fwd_kernelINS_13Kernel_traitsI6__halfS2_fS2_fjLj6144ELj1ELj1ELj8ELj16ENS_18Kernel_traits_baseILj6144ES2_S2_fS2_fjLj256EEEEELb1ELb0ELb1EEEvNS_9FwdParamsE --------------------------
	.section	.nv.shared._ZN10layer_norm31ln_parallel_residual_fwd_kernelINS_13Kernel_traitsI6__halfS2_fS2_fjLj6144ELj1ELj1ELj8ELj16ENS_18Kernel_traits_baseILj6144ES2_S2_fS2_fjLj256EEEEELb1ELb0ELb1EEEvNS_9FwdParamsE,"aw",@nobits
	.sectionflags	@""
	.align	16
	.zero		1024


//--------------------- .nv.shared._ZN10layer_norm31ln_parallel_residual_fwd_kernelINS_13Kernel_traitsI6__halfS2_fS2_fjLj6144ELj1ELj1ELj8ELj16ENS_18Kernel_traits_baseILj6144ES2_S2_fS2_fjLj256EEEEELb1ELb1ELb0EEEvNS_9FwdParamsE --------------------------
	.section	.nv.shared._ZN10layer_norm31ln_parallel_residual_fwd_kernelINS_13Kernel_traitsI6__halfS2_fS2_fjLj6144ELj1ELj1ELj8ELj16ENS_18Kernel_traits_baseILj6144ES2_S2_fS2_fjLj256EEEEELb1ELb1ELb0EEEvNS_9FwdParamsE,"aw",@nobits
	.sectionflags	@""
	.align	16
	.zero		1024


//--------------------- .nv.shared._ZN10layer_norm31ln_parallel_residual_fwd_kernelINS_13Kernel_traitsI6__halfS2_fS2_fjLj6144ELj1ELj1ELj8ELj16ENS_18Kernel_traits_baseILj6144ES2_S2_fS2_fjLj256EEEEELb1ELb1ELb1EEEvNS_9FwdParamsE --------------------------
	.section	.nv.shared._ZN10layer_norm31ln_parallel_residual_fwd_kernelINS_13Kernel_traitsI6__halfS2_fS2_fjLj6144ELj1ELj1ELj8ELj16ENS_18Kernel_traits_baseILj6144ES2_S2_fS2_fjLj256EEEEELb1ELb1ELb1EEEvNS_9FwdParamsE,"aw",@nobits
	.sectionflags	@""
	.align	16
	.zero		1024


//--------------------- .nv.shared._ZN10layer_norm31ln_parallel_residual_fwd_kernelINS_13Kernel_traitsIf6__halffS2_fjLj6144ELj1ELj1ELj8ELj16ENS_18Kernel_traits_baseILj6144EfS2_fS2_fjLj256EEEEELb0ELb0ELb0EEEvNS_9FwdParamsE --------------------------
	.section	.nv.shared._ZN10layer_norm31ln_parallel_residual_fwd_kernelINS_13Kernel_traitsIf6__halffS2_fjLj6144ELj1ELj1ELj8ELj16ENS_18Kernel_traits_baseILj6144EfS2_fS2_fjLj256EEEEELb0ELb0ELb0EEEvNS_9FwdParamsE,"aw",@nobits
	.sectionflags	@""
	.align	16
	.zero		1024


//--------------------- .nv.shared._ZN10layer_norm31ln_parallel_residual_fwd_kernelINS_13Kernel_traitsIf6__halffS2_fjLj6144ELj1ELj1ELj8ELj16ENS_18Kernel_traits_baseILj6144EfS2_fS2_fjLj256EEEEELb0ELb0ELb1EEEvNS_9FwdParamsE --------------------------
	.section	.nv.shared._ZN10layer_norm31ln_parallel_residual_fwd_kernelINS_13Kernel_traitsIf6__halffS2_fjLj6144ELj1ELj1ELj8ELj16ENS_18Kernel_traits_baseILj6144EfS2_fS2_fjLj256EEEEELb0ELb0ELb1EEEvNS_9FwdParamsE,"aw",@nobits
	.sectionflags	@""
	.align	16
	.zero		1024


//--------------------- .nv.shared._ZN10layer_norm31ln_parallel_residual_fwd_kernelINS_13Kernel_traitsIf6__halffS2_fjLj6144ELj1ELj1ELj8ELj16ENS_18Kernel_traits_baseILj6144EfS2_fS2_fjLj256EEEEELb0ELb1ELb0EEEvNS_9FwdParamsE --------------------------
	.section	.nv.shared._ZN10layer_norm31ln_parallel_residual_fwd_kernelINS_13Kernel_traitsIf6__halffS2_fjLj6144ELj1ELj1ELj8ELj16ENS_18Kernel_traits_baseILj6144EfS2_fS2_fjLj256EEEEELb0ELb1ELb0EEEvNS_9FwdParamsE,"aw",@nobits
	.sectionflags	@""
	.align	16
	.zero		1024


//--------------------- .nv.shared._ZN10layer_norm31ln_parallel_residual_fwd_kernelINS_13Kernel_traitsIf6__halffS2_fjLj6144ELj1ELj1ELj8ELj16ENS_18Kernel_traits_baseILj6144EfS2_fS2_fjLj256EEEEELb0ELb1ELb1EEEvNS_9FwdParamsE --------------------------
	.section	.nv.shared._ZN10layer_norm31ln_parallel_residual_fwd_kernelINS_13Kernel_traitsIf6__halffS2_fjLj6144ELj1ELj1ELj8ELj16ENS_18Kernel_traits_baseILj6144EfS2_fS2_fjLj256EEEEELb0ELb1ELb1EEEvNS_9FwdParamsE,"aw",@nobits
	.sectionflags	@""
	.align	16
	.zero		1024


//--------------------- .nv.shared._ZN10layer_norm31ln_parallel_residual_fwd_kernelINS_13Kernel_traitsIf6__halffS2_fjLj6144ELj1ELj1ELj8ELj16ENS_18Kernel_traits_baseILj6144EfS2_fS2_fjLj256EEEEELb1ELb0ELb0EEEvNS_9FwdParamsE --------------------------
	.section	.nv.shared._ZN10layer_norm31ln_parallel_residual_fwd_kernelINS_13Kernel_traitsIf6__halffS2_fjLj6144ELj1ELj1ELj8ELj16ENS_18Kernel_traits_baseILj6144EfS2_fS2_fjLj256EEEEELb1ELb0ELb0EEEvNS_9FwdParamsE,"aw",@nobits
	.sectionflags	@""
	.align	16
	.zero		1024


//--------------------- .nv.shared._ZN10layer_norm31ln_parallel_residual_fwd_kernelINS_13Kernel_traitsIf6__halffS2_fjLj6144ELj1ELj1ELj8ELj16ENS_18Kernel_traits_baseILj6144EfS2_fS2_fjLj256EEEEELb1ELb0ELb1EEEvNS_9FwdParamsE --------------------------
	.section	.nv.shared._ZN10layer_norm31ln_parallel_residual_fwd_kernelINS_13Kernel_traitsIf6__halffS2_fjLj6144ELj1ELj1ELj8ELj16ENS_18Kernel_traits_baseILj6144EfS2_fS2_fjLj256EEEEELb1ELb0ELb1EEEvNS_9FwdParamsE,"aw",@nobits
	.sectionflags	@""
	.align	16
	.zero		1024


//--------------------- .nv.shared._ZN10layer_norm31ln_parallel_residual_fwd_kernelINS_13Kernel_traitsIf6__halffS2_fjLj6144ELj1ELj1ELj8ELj16ENS_18Kernel_traits_baseILj6144EfS2_fS2_fjLj256EEEEELb1ELb1ELb0EEEvNS_9FwdParamsE --------------------------
	.section	.nv.shared._ZN10layer_norm31ln_parallel_residual_fwd_kernelINS_13Kernel_traitsIf6__halffS2_fjLj6144ELj1ELj1ELj8ELj16ENS_18Kernel_traits_baseILj6144EfS2_fS2_fjLj256EEEEELb1ELb1ELb0EEEvNS_9FwdParamsE,"aw",@nobits
	.sectionflags	@""
	.align	16
	.zero		1024


//--------------------- .nv.shared._ZN10layer_norm31ln_parallel_residual_fwd_kernelINS_13Kernel_traitsIf6__halffS2_fjLj6144ELj1ELj1ELj8ELj16ENS_18Kernel_traits_baseILj6144EfS2_fS2_fjLj256EEEEELb1ELb1ELb1EEEvNS_9FwdParamsE --------------------------
	.section	.nv.shared._ZN10layer_norm31ln_parallel_residual_fwd_kernelINS_13Kernel_traitsIf6__halffS2_fjLj6144ELj1ELj1ELj8ELj16ENS_18Kernel_traits_baseILj6144EfS2_fS2_fjLj256EEEEELb1ELb1ELb1EEEvNS_9FwdParamsE,"aw",@nobits
	.sectionflags	@""
	.align	16
	.zero		1024


//--------------------- .nv.shared._ZN10layer_norm31ln_parallel_residual_fwd_kernelINS_13Kernel_traitsI6__halfffffjLj6144ELj1ELj1ELj8ELj16ENS_18Kernel_traits_baseILj6144ES2_ffffjLj256EEEEELb0ELb0ELb0EEEvNS_9FwdParamsE --------------------------
	.section	.nv.shared._ZN10layer_norm31ln_parallel_residual_fwd_kernelINS_13Kernel_traitsI6__halfffffjLj6144ELj1ELj1ELj8ELj16ENS_18Kernel_traits_baseILj6144ES2_ffffjLj256EEEEELb0ELb0ELb0EEEvNS_9FwdParamsE,"aw",@nobits
	.sectionflags	@""
	.align	16
	.zero		1024


//--------------------- .nv.shared._ZN10layer_norm31ln_parallel_residual_fwd_kernelINS_13Kernel_traitsI6__halfffffjLj6144ELj1ELj1ELj8ELj16ENS_18Kernel_traits_baseILj6144ES2_ffffjLj256EEEEELb0ELb0ELb1EEEvNS_9FwdParamsE --------------------------
	.section	.nv.shared._ZN10layer_norm31ln_parallel_residual_fwd_kernelINS_13Kernel_traitsI6__halfffffjLj6144ELj1ELj1ELj8ELj16ENS_18Kernel_traits_baseILj6144ES2_ffffjLj256EEEEELb0ELb0ELb1EEEvNS_9FwdParamsE,"aw",@nobits
	.sectionflags	@""
	.align	16
	.zero		1024


//--------------------- .nv.shared._ZN10layer_norm31ln_parallel_residual_fwd_kernelINS_13Kernel_traitsI6__halfffffjLj6144ELj1ELj1ELj8ELj16ENS_18Kernel_traits_baseILj6144ES2_ffffjLj256EEEEELb0ELb1ELb0EEEvNS_9FwdParamsE --------------------------
	.section	.nv.shared._ZN10layer_norm31ln_parallel_residual_fwd_kernelINS_13Kernel_traitsI6__halfffffjLj6144ELj1ELj1ELj8ELj16ENS_18Kernel_traits_baseILj6144ES2_ffffjLj256EEEEELb0ELb1ELb0EEEvNS_9FwdParamsE,"aw",@nobits
	.sectionflags	@""
	.align	16
	.zero		1024


//--------------------- .nv.shared._ZN10layer_norm31ln_parallel_residual_fwd_kernelINS_13Kernel_traitsI6__halfffffjLj6144ELj1ELj1ELj8ELj16ENS_18Kernel_traits_baseILj6144ES2_ffffjLj256EEEEELb0ELb1ELb1EEEvNS_9FwdParamsE --------------------------
	.section	.nv.shared._ZN10layer_norm31ln_parallel_residual_fwd_kernelINS_13Kernel_traitsI6__halfffffjLj6144ELj1ELj1ELj8ELj16ENS_18Kernel_traits_baseILj6144ES2_ffffjLj256EEEEELb0ELb1ELb1EEEvNS_9FwdParamsE,"aw",@nobits
	.sectionflags	@""
	.align	16
	.zero		1024


//--------------------- .nv.shared._ZN10layer_norm31ln_parallel_residual_fwd_kernelINS_13Kernel_traitsI6__halfffffjLj6144ELj1ELj1ELj8ELj16ENS_18Kernel_traits_baseILj6144ES2_ffffjLj256EEEEELb1ELb0ELb0EEEvNS_9FwdParamsE --------------------------
	.section	.nv.shared._ZN10layer_norm31ln_parallel_residual_fwd_kernelINS_13Kernel_traitsI6__halfffffjLj6144ELj1ELj1ELj8ELj16ENS_18Kernel_traits_baseILj6144ES2_ffffjLj256EEEEELb1ELb0ELb0EEEvNS_9FwdParamsE,"aw",@nobits
	.sectionflags	@""
	.align	16
	.zero		1024


//--------------------- .nv.shared._ZN10layer_norm31ln_parallel_residual_fwd_kernelINS_13Kernel_traitsI6__halfffffjLj6144ELj1ELj1ELj8ELj16ENS_18Kernel_traits_baseILj6144ES2_ffffjLj256EEEEELb1ELb0ELb1EEEvNS_9FwdParamsE --------------------------
	.section	.nv.shared._ZN10layer_norm31ln_parallel_residual_fwd_kernelINS_13Kernel_traitsI6__halfffffjLj6144ELj1ELj1ELj8ELj16ENS_18Kernel_traits_baseILj6144ES2_ffffjLj256EEEEELb1ELb0ELb1EEEvNS_9FwdParamsE,"aw",@nobits
	.sectionflags	@""
	.align	16
	.zero		1024


//--------------------- .nv.shared._ZN10layer_norm31ln_parallel_residual_fwd_kernelINS_13Kernel_traitsI6__halfffffjLj6144ELj1ELj1ELj8ELj16ENS_18Kernel_traits_baseILj6144ES2_ffffjLj256EEEEELb1ELb1ELb0EEEvNS_9FwdParamsE --------------------------
	.section	.nv.shared._ZN10layer_norm31ln_parallel_residual_fwd_kernelINS_13Kernel_traitsI6__halfffffjLj6144ELj1ELj1ELj8ELj16ENS_18Kernel_traits_baseILj6144ES2_ffffjLj256EEEEELb1ELb1ELb0EEEvNS_9FwdParamsE,"aw",@nobits
	.sectionflags	@""
	.align	16
	.zero		1024


//--------------------- .nv.shared._ZN10layer_norm31ln_parallel_residual_fwd_kernelINS_13Kernel_traitsI6__halfffffjLj6144ELj1ELj1ELj8ELj16ENS_18Kernel_traits_baseILj6144ES2_ffffjLj256EEEEELb1ELb1ELb1EEEvNS_9FwdParamsE --------------------------
	.section	.nv.shared._ZN10layer_norm31ln_parallel_residual_fwd_kernelINS_13Kernel_traitsI6__halfffffjLj6144ELj1ELj1ELj8ELj16ENS_18Kernel_traits_baseILj6144ES2_ffffjLj256EEEEELb1ELb1ELb1EEEvNS_9FwdParamsE,"aw",@nobits
	.sectionflags	@""
	.align	16
	.zero		1024


//--------------------- .nv.shared._ZN10layer_norm31ln_parallel_residual_fwd_kernelINS_13Kernel_traitsIfffffjLj6144ELj1ELj1ELj8ELj16ENS_18Kernel_traits_baseILj6144EfffffjLj256EEEEELb0ELb0ELb0EEEvNS_9FwdParamsE --------------------------
	.section	.nv.shared._ZN10layer_norm31ln_parallel_residual_fwd_kernelINS_13Kernel_traitsIfffffjLj6144ELj1ELj1ELj8ELj16ENS_18Kernel_traits_baseILj6144EfffffjLj256EEEEELb0ELb0ELb0EEEvNS_9FwdParamsE,"aw",@nobits
	.sectionflags	@""
	.align	16
	.zero		1024


//--------------------- .nv.shared._ZN10layer_norm31ln_parallel_residual_fwd_kernelINS_13Kernel_traitsIfffffjLj6144ELj1ELj1ELj8ELj16ENS_18Kernel_traits_baseILj6144EfffffjLj256EEEEELb0ELb0ELb1EEEvNS_9FwdParamsE --------------------------
	.section	.nv.shared._ZN10layer_norm31ln_parallel_residual_fwd_kernelINS_13Kernel_traitsIfffffjLj6144ELj1ELj1ELj8ELj16ENS_18Kernel_traits_baseILj6144EfffffjLj256EEEEELb0ELb0ELb1EEEvNS_9FwdParamsE,"aw",@nobits
	.sectionflags	@""
	.align	16
	.zero		1024


//--------------------- .nv.shared._ZN10layer_norm31ln_parallel_residual_fwd_kernelINS_13Kernel_traitsIfffffjLj6144ELj1ELj1ELj8ELj16ENS_18Kernel_traits_baseILj6144EfffffjLj256EEEEELb0ELb1ELb0EEEvNS_9FwdParamsE --------------------------
	.section	.nv.shared._ZN10layer_norm31ln_parallel_residual_fwd_kernelINS_13Kernel_traitsIfffffjLj6144ELj1ELj1ELj8ELj16ENS_18Kernel_traits_baseILj6144EfffffjLj256EEEEELb0ELb1ELb0EEEvNS_9FwdParamsE,"aw",@nobits
	.sectionflags	@""
	.align	16
	.zero		1024


//--------------------- .nv.shared._ZN10layer_norm31ln_parallel_residual_fwd_kernelINS_13Kernel_traitsIfffffjLj6144ELj1ELj1ELj8ELj16ENS_18Kernel_traits_baseILj6144EfffffjLj256EEEEELb0ELb1ELb1EEEvNS_9FwdParamsE --------------------------
	.section	.nv.shared._ZN10layer_norm31ln_parallel_residual_fwd_kernelINS_13Kernel_traitsIfffffjLj6144ELj1ELj1ELj8ELj16ENS_18Kernel_traits_baseILj6144EfffffjLj256EEEEELb0ELb1ELb1EEEvNS_9FwdParamsE,"aw",@nobits
	.sectionflags	@""
	.align	16
	.zero		1024


//--------------------- .nv.shared._ZN10layer_norm31ln_parallel_residual_fwd_kernelINS_13Kernel_traitsIfffffjLj6144ELj1ELj1ELj8ELj16ENS_18Kernel_traits_baseILj6144EfffffjLj256EEEEELb1ELb0ELb0EEEvNS_9FwdParamsE --------------------------
	.section	.nv.shared._ZN10layer_norm31ln_parallel_residual_fwd_kernelINS_13Kernel_traitsIfffffjLj6144ELj1ELj1ELj8ELj16ENS_18Kernel_traits_baseILj6144EfffffjLj256EEEEELb1ELb0ELb0EEEvNS_9FwdParamsE,"aw",@nobits
	.sectionflags	@""
	.align	16
	.zero		1024


//--------------------- .nv.shared._ZN10layer_norm31ln_parallel_residual_fwd_kernelINS_13Kernel_traitsIfffffjLj6144ELj1ELj1ELj8ELj16ENS_18Kernel_traits_baseILj6144EfffffjLj256EEEEELb1ELb0ELb1EEEvNS_9FwdParamsE --------------------------
	.section	.nv.shared._ZN10layer_norm31ln_parallel_residual_fwd_kernelINS_13Kernel_traitsIfffffjLj6144ELj1ELj1ELj8ELj16ENS_18Kernel_traits_baseILj6144EfffffjLj256EEEEELb1ELb0ELb1EEEvNS_9FwdParamsE,"aw",@nobits
	.sectionflags	@""
	.align	16
	.zero		1024


//--------------------- .nv.shared._ZN10layer_norm31ln_parallel_residual_fwd_kernelINS_13Kernel_traitsIfffffjLj6144ELj1ELj1ELj8ELj16ENS_18Kernel_traits_baseILj6144EfffffjLj256EEEEELb1ELb1ELb0EEEvNS_9FwdParamsE --------------------------
	.section	.nv.shared._ZN10layer_norm31ln_parallel_residual_fwd_kernelINS_13Kernel_traitsIfffffjLj6144ELj1ELj1ELj8ELj16ENS_18Kernel_traits_baseILj6144EfffffjLj256EEEEELb1ELb1ELb0EEEvNS_9FwdParamsE,"aw",@nobits
	.sectionflags	@""
	.align	16
	.zero		1024


//--------------------- .nv.shared._ZN10layer_norm31ln_parallel_residual_fwd_kernelINS_13Kernel_traitsIfffffjLj6144ELj1ELj1ELj8ELj16ENS_18Kernel_traits_baseILj6144EfffffjLj256EEEEELb1ELb1ELb1EEEvNS_9FwdParamsE --------------------------
	.section	.nv.shared._ZN10layer_norm31ln_parallel_residual_fwd_kernelINS_13Kernel_traitsIfffffjLj6144ELj1ELj1ELj8ELj16ENS_18Kernel_traits_baseILj6144EfffffjLj256EEEEELb1ELb1ELb1EEEvNS_9FwdParamsE,"aw",@nobits
	.sectionflags	@""
	.align	16
	.zero		1024


//--------------------- .nv.constant0._ZN10layer_norm31ln_parallel_residual_fwd_kernelINS_13Kernel_traitsI13__nv_bfloat16S2_S2_S2_fjLj6144ELj1ELj1ELj8ELj16ENS_18Kernel_traits_baseILj6144ES2_S2_S2_S2_fjLj256EEEEELb0ELb0ELb0EEEvNS_9FwdParamsE --------------------------
	.section	.nv.constant0._ZN10layer_norm31ln_parallel_residual_fwd_kernelINS_13Kernel_traitsI13__nv_bfloat16S2_S2_S2_fjLj6144ELj1ELj1ELj8ELj16ENS_18Kernel_traits_baseILj6144ES2_S2_S2_S2_fjLj256EEEEELb0ELb0ELb0EEEvNS_9FwdParamsE,"a",@progbits
	.sectionflags	@""
	.align	4
.nv.constant0._ZN10layer_norm31ln_parallel_residual_fwd_kernelINS_13Kernel_traitsI13__nv_bfloat16S2_S2_S2_fjLj6144ELj1ELj1ELj8ELj16ENS_18Kernel_traits_baseILj6144ES2_S2_S2_S2_fjLj256EEEEELb0ELb0ELb0EEEvNS_9FwdParamsE:
	.zero		760


//--------------------- .nv.constant0._ZN10layer_norm31ln_parallel_residual_fwd_kernelINS_13Kernel_traitsI13__nv_bfloat16S2_S2_S2_fjLj6144ELj1ELj1ELj8ELj16ENS_18Kernel_traits_baseILj6144ES2_S2_S2_S2_fjLj256EEEEELb0ELb0ELb1EEEvNS_9FwdParamsE --------------------------
	.section	.nv.constant0._ZN10layer_norm31ln_parallel_residual_fwd_kernelINS_13Kernel_traitsI13__nv_bfloat16S2_S2_S2_fjLj6144ELj1ELj1ELj8ELj16ENS_18Kernel_traits_baseILj6144ES2_S2_S2_S2_fjLj256EEEEELb0ELb0ELb1EEEvNS_9FwdParamsE,"a",@progbits
	.sectionflags	@""
	.align	4
.nv.constant0._ZN10layer_norm31ln_parallel_residual_fwd_kernelINS_13Kernel_traitsI13__nv_bfloat16S2_S2_S2_fjLj6144ELj1ELj1ELj8ELj16ENS_18Kernel_traits_baseILj6144ES2_S2_S2_S2_fjLj256EEEEELb0ELb0ELb1EEEvNS_9FwdParamsE:
	.zero		760


//--------------------- .nv.constant0._ZN10layer_norm31ln_parallel_residual_fwd_kernelINS_13Kernel_traitsI13__nv_bfloat16S2_S2_S2_fjLj6144ELj1ELj1ELj8ELj16ENS_18Kernel_traits_baseILj6144ES2_S2_S2_S2_fjLj256EEEEELb0ELb1ELb0EEEvNS_9FwdParamsE --------------------------
	.section	.nv.constant0._ZN10layer_norm31ln_parallel_residual_fwd_kernelINS_13Kernel_traitsI13__nv_bfloat16S2_S2_S2_fjLj6144ELj1ELj1ELj8ELj16ENS_18Kernel_traits_baseILj6144ES2_S2_S2_S2_fjLj256EEEEELb0ELb1ELb0EEEvNS_9FwdParamsE,"a",@progbits
	.sectionflags	@""
	.align	4
.nv.constant0._ZN10layer_norm31ln_parallel_residual_fwd_kernelINS_13Kernel_traitsI13__nv_bfloat16S2_S2_S2_fjLj6144ELj1ELj1ELj8ELj16ENS_18Kernel_traits_baseILj6144ES2_S2_S2_S2_fjLj256EEEEELb0ELb1ELb0EEEvNS_9FwdParamsE:
	.zero		760


//--------------------- .nv.constant0._ZN10layer_norm31ln_parallel_residual_fwd_kernelINS_13Kernel_traitsI13__nv_bfloat16S2_S2_S2_fjLj6144ELj1ELj1ELj8ELj16ENS_18Kernel_traits_baseILj6144ES2_S2_S2_S2_fjLj256EEEEELb0ELb1ELb1EEEvNS_9FwdParamsE --------------------------
	.section	.nv.constant0._ZN10layer_norm31ln_parallel_residual_fwd_kernelINS_13Kernel_traitsI13__nv_bfloat16S2_S2_S2_fjLj6144ELj1ELj1ELj8ELj16ENS_18Kernel_traits_baseILj6144ES2_S2_S2_S2_fjLj256EEEEELb0ELb1ELb1EEEvNS_9FwdParamsE,"a",@progbits
	.sectionflags	@""
	.align	4
.nv.constant0._ZN10layer_norm31ln_parallel_residual_fwd_kernelINS_13Kernel_traitsI13__nv_bfloat16S2_S2_S2_fjLj6144ELj1ELj1ELj8ELj16ENS_18Kernel_traits_baseILj6144ES2_S2_S2_S2_fjLj256EEEEELb0ELb1ELb1EEEvNS_9FwdParamsE:
	.zero		760


//--------------------- .nv.constant0._ZN10layer_norm31ln_parallel_residual_fwd_kernelINS_13Kernel_traitsI13__nv_bfloat16S2_S2_S2_fjLj6144ELj1ELj1ELj8ELj16ENS_18Kernel_traits_baseILj6144ES2_S2_S2_S2_fjLj256EEEEELb1ELb0ELb0EEEvNS_9FwdParamsE --------------------------
	.section	.nv.constant0._ZN10layer_norm31ln_parallel_residual_fwd_kernelINS_13Kernel_traitsI13__nv_bfloat16S2_S2_S2_fjLj6144ELj1ELj1ELj8ELj16ENS_18Kernel_traits_baseILj6144ES2_S2_S2_S2_fjLj256EEEEELb1ELb0ELb0EEEvNS_9FwdParamsE,"a",@progbits
	.sectionflags	@""
	.align	4
.nv.constant0._ZN10layer_norm31ln_parallel_residual_fwd_kernelINS_13Kernel_traitsI13__nv_bfloat16S2_S2_S2_fjLj6144ELj1ELj1ELj8ELj16ENS_18Kernel_traits_baseILj6144ES2_S2_S2_S2_fjLj256EEEEELb1ELb0ELb0EEEvNS_9FwdParamsE:
	.zero		760


//--------------------- .nv.constant0._ZN10layer_norm31ln_parallel_residual_fwd_kernelINS_13Kernel_traitsI13__nv_bfloat16S2_S2_S2_fjLj6144ELj1ELj1ELj8ELj16ENS_18Kernel_traits_baseILj6144ES2_S2_S2_S2_fjLj256EEEEELb1ELb0ELb1EEEvNS_9FwdParamsE --------------------------
	.section	.nv.constant0._ZN10layer_norm31ln_parallel_residual_fwd_kernelINS_13Kernel_traitsI13__nv_bfloat16S2_S2_S2_fjLj6144ELj1ELj1ELj8ELj16ENS_18Kernel_traits_baseILj6144ES2_S2_S2_S2_fjLj256EEEEELb1ELb0ELb1EEEvNS_9FwdParamsE,"a",@progbits
	.sectionflags	@""
	.align	4
.nv.constant0._ZN10layer_norm31ln_parallel_residual_fwd_kernelINS_13Kernel_traitsI13__nv_bfloat16S2_S2_S2_fjLj6144ELj1ELj1ELj8ELj16ENS_18Kernel_traits_baseILj6144ES2_S2_S2_S2_fjLj256EEEEELb1ELb0ELb1EEEvNS_9FwdParamsE:
	.zero		760


//--------------------- .nv.constant0._ZN10layer_norm31ln_parallel_residual_fwd_kernelINS_13Kernel_traitsI13__nv_bfloat16S2_S2_S2_fjLj6144ELj1ELj1ELj8ELj16ENS_18Kernel_traits_baseILj6144ES2_S2_S2_S2_fjLj256EEEEELb1ELb1ELb0EEEvNS_9FwdParamsE --------------------------
	.section	.nv.constant0._ZN10layer_norm31ln_parallel_residual_fwd_kernelINS_13Kernel_traitsI13__nv_bfloat16S2_S2_S2_fjLj6144ELj1ELj1ELj8ELj16ENS_18Kernel_traits_baseILj6144ES2_S2_S2_S2_fjLj256EEEEELb1ELb1ELb0EEEvNS_9FwdParamsE,"a",@progbits
	.sectionflags	@""
	.align	4
.nv.constant0._ZN10layer_norm31ln_parallel_residual_fwd_kernelINS_13Kernel_traitsI13__nv_bfloat16S2_S2_S2_fjLj6144ELj1ELj1ELj8ELj16ENS_18Kernel_traits_baseILj6144ES2_S2_S2_S2_fjLj256EEEEELb1ELb1ELb0EEEvNS_9FwdParamsE:
	.zero		760


//--------------------- .nv.constant0._ZN10layer_norm31ln_parallel_residual_fwd_kernelINS_13Kernel_traitsI13__nv_bfloat16S2_S2_S2_fjLj6144ELj1ELj1ELj8ELj16ENS_18Kernel_traits_baseILj6144ES2_S2_S2_S2_fjLj256EEEEELb1ELb1ELb1EEEvNS_9FwdParamsE --------------------------
	.section	.nv.constant0._ZN10layer_norm31ln_parallel_residual_fwd_kernelINS_13Kernel_traitsI13__nv_bfloat16S2_S2_S2_fjLj6144ELj1ELj1ELj8ELj16ENS_18Kernel_traits_baseILj6144ES2_S2_S2_S2_fjLj256EEEEELb1ELb1ELb1EEEvNS_9FwdParamsE,"a",@progbits
	.sectionflags	@""
	.align	4
.nv.constant0._ZN10layer_norm31ln_parallel_residual_fwd_kernelINS_13Kernel_traitsI13__nv_bfloat16S2_S2_S2_fjLj6144ELj1ELj1ELj8ELj16ENS_18Kernel_traits_baseILj6144ES2_S2_S2_S2_fjLj256EEEEELb1ELb1ELb1EEEvNS_9FwdParamsE:
	.zero		760


//--------------------- .nv.constant0._ZN10layer_norm31ln_parallel_residual_fwd_kernelINS_13Kernel_traitsI6__halfS2_S2_S2_fjLj6144ELj1ELj1ELj8ELj16ENS_18Kernel_traits_baseILj6144ES2_S2_S2_S2_fjLj256EEEEELb0ELb0ELb0EEEvNS_9FwdParamsE --------------------------
	.section	.nv.constant0._ZN10layer_norm31ln_parallel_residual_fwd_kernelINS_13Kernel_traitsI6__halfS2_S2_S2_fjLj6144ELj1ELj1ELj8ELj16ENS_18Kernel_traits_baseILj6144ES2_S2_S2_S2_fjLj256EEEEELb0ELb0ELb0EEEvNS_9FwdParamsE,"a",@progbits
	.sectionflags	@""
	.align	4
.nv.constant0._ZN10layer_norm31ln_parallel_residual_fwd_kernelINS_13Kernel_traitsI6__halfS2_S2_S2_fjLj6144ELj1ELj1ELj8ELj16ENS_18Kernel_traits_baseILj6144ES2_S2_S2_S2_fjLj256EEEEELb0ELb0ELb0EEEvNS_9FwdParamsE:
	.zero		760


//--------------------- .nv.constant0._ZN10layer_norm31ln_parallel_residual_fwd_kernelINS_13Kernel_traitsI6__halfS2_S2_S2_fjLj6144ELj1ELj1ELj8ELj16ENS_18Kernel_traits_baseILj6144ES2_S2_S2_S2_fjLj256EEEEELb0ELb0ELb1EEEvNS_9FwdParamsE --------------------------
	.section	.nv.constant0._ZN10layer_norm31ln_parallel_residual_fwd_kernelINS_13Kernel_traitsI6__halfS2_S2_S2_fjLj6144ELj1ELj1ELj8ELj16ENS_18Kernel_traits_baseILj6144ES2_S2_S2_S2_fjLj256EEEEELb0ELb0ELb1EEEvNS_9FwdParamsE,"a",@progbits
	.sectionflags	@""
	.align	4
.nv.constant0._ZN10layer_norm31ln_parallel_residual_fwd_kernelINS_13Kernel_traitsI6__halfS2_S2_S2_fjLj6144ELj1ELj1ELj8ELj16ENS_18Kernel_traits_baseILj6144ES2_S2_S2_S2_fjLj256EEEEELb0ELb0ELb1EEEvNS_9FwdParamsE:
	.zero		760


//--------------------- .nv.constant0._ZN10layer_norm31ln_parallel_residual_fwd_kernelINS_13Kernel_traitsI6__halfS2_S2_S2_fjLj6144ELj1ELj1ELj8ELj16ENS_18Kernel_traits_baseILj6144ES2_S2_S2_S2_fjLj256EEEEELb0ELb1ELb0EEEvNS_9FwdParamsE --------------------------
	.section	.nv.constant0._ZN10layer_norm31ln_parallel_residual_fwd_kernelINS_13Kernel_traitsI6__halfS2_S2_S2_fjLj6144ELj1ELj1ELj8ELj16ENS_18Kernel_traits_baseILj6144ES2_S2_S2_S2_fjLj256EEEEELb0ELb1ELb0EEEvNS_9FwdParamsE,"a",@progbits
	.sectionflags	@""
	.align	4
.nv.constant0._ZN10layer_norm31ln_parallel_residual_fwd_kernelINS_13Kernel_traitsI6__halfS2_S2_S2_fjLj6144ELj1ELj1ELj8ELj16ENS_18Kernel_traits_baseILj6144ES2_S2_S2_S2_fjLj256EEEEELb0ELb1ELb0EEEvNS_9FwdParamsE:
	.zero		760


//--------------------- .nv.constant0._ZN10layer_norm31ln_parallel_residual_fwd_kernelINS_13Kernel_traitsI6__halfS2_S2_S2_fjLj6144ELj1ELj1ELj8ELj16ENS_18Kernel_traits_baseILj6144ES2_S2_S2_S2_fjLj256EEEEELb0ELb1ELb1EEEvNS_9FwdParamsE --------------------------
	.section	.nv.constant0._ZN10layer_norm31ln_parallel_residual_fwd_kernelINS_13Kernel_traitsI6__halfS2_S2_S2_fjLj6144ELj1ELj1ELj8ELj16ENS_18Kernel_traits_baseILj6144ES2_S2_S2_S2_fjLj256EEEEELb0ELb1ELb1EEEvNS_9FwdParamsE,"a",@progbits
	.sectionflags	@""
	.align	4
.nv.constant0._ZN10layer_norm31ln_parallel_residual_fwd_kernelINS_13Kernel_traitsI6__halfS2_S2_S2_fjLj6144ELj1ELj1ELj8ELj16ENS_18Kernel_traits_baseILj6144ES2_S2_S2_S2_fjLj256EEEEELb0ELb1ELb1EEEvNS_9FwdParamsE:
	.zero		760


//--------------------- .nv.constant0._ZN10layer_norm31ln_parallel_residual_fwd_kernelINS_13Kernel_traitsI6__halfS2_S2_S2_fjLj6144ELj1ELj1ELj8ELj16ENS_18Kernel_traits_baseILj6144ES2_S2_S2_S2_fjLj256EEEEELb1ELb0ELb0EEEvNS_9FwdParamsE --------------------------
	.section	.nv.constant0._ZN10layer_norm31ln_parallel_residual_fwd_kernelINS_13Kernel_traitsI6__halfS2_S2_S2_fjLj6144ELj1ELj1ELj8ELj16ENS_18Kernel_traits_baseILj6144ES2_S2_S2_S2_fjLj256EEEEELb1ELb0ELb0EEEvNS_9FwdParamsE,"a",@progbits
	.sectionflags	@""
	.align	4
.nv.constant0._ZN10layer_norm31ln_parallel_residual_fwd_kernelINS_13Kernel_traitsI6__halfS2_S2_S2_fjLj6144ELj1ELj1ELj8ELj16ENS_18Kernel_traits_baseILj6144ES2_S2_S2_S2_fjLj256EEEEELb1ELb0ELb0EEEvNS_9FwdParamsE:
	.zero		760


//--------------------- .nv.constant0._ZN10layer_norm31ln_parallel_residual_fwd_kernelINS_13Kernel_traitsI6__halfS2_S2_S2_fjLj6144ELj1ELj1ELj8ELj16ENS_18Kernel_traits_baseILj6144ES2_S2_S2_S2_fjLj256EEEEELb1ELb0ELb1EEEvNS_9FwdParamsE --------------------------
	.section	.nv.constant0._ZN10layer_norm31ln_parallel_residual_fwd_kernelINS_13Kernel_traitsI6__halfS2_S2_S2_fjLj6144ELj1ELj1ELj8ELj16ENS_18Kernel_traits_baseILj6144ES2_S2_S2_S2_fjLj256EEEEELb1ELb0ELb1EEEvNS_9FwdParamsE,"a",@progbits
	.sectionflags	@""
	.align	4
.nv.constant0._ZN10layer_norm31ln_parallel_residual_fwd_kernelINS_13Kernel_traitsI6__halfS2_S2_S2_fjLj6144ELj1ELj1ELj8ELj16ENS_18Kernel_traits_baseILj6144ES2_S2_S2_S2_fjLj256EEEEELb1ELb0ELb1EEEvNS_9FwdParamsE:
	.zero		760


//--------------------- .nv.constant0._ZN10layer_norm31ln_parallel_residual_fwd_kernelINS_13Kernel_traitsI6__halfS2_S2_S2_fjLj6144ELj1ELj1ELj8ELj16ENS_18Kernel_traits_baseILj6144ES2_S2_S2_S2_fjLj256EEEEELb1ELb1ELb0EEEvNS_9FwdParamsE --------------------------
	.section	.nv.constant0._ZN10layer_norm31ln_parallel_residual_fwd_kernelINS_13Kernel_traitsI6__halfS2_S2_S2_fjLj6144ELj1ELj1ELj8ELj16ENS_18Kernel_traits_baseILj6144ES2_S2_S2_S2_fjLj256EEEEELb1ELb1ELb0EEEvNS_9FwdParamsE,"a",@progbits
	.sectionflags	@""
	.align	4
.nv.constant0._ZN10layer_norm31ln_parallel_residual_fwd_kernelINS_13Kernel_traitsI6__halfS2_S2_S2_fjLj6144ELj1ELj1ELj8ELj16ENS_18Kernel_traits_baseILj6144ES2_S2_S2_S2_fjLj256EEEEELb1ELb1ELb0EEEvNS_9FwdParamsE:
	.zero		760


//--------------------- .nv.constant0._ZN10layer_norm31ln_parallel_residual_fwd_kernelINS_13Kernel_traitsI6__halfS2_S2_S2_fjLj6144ELj1ELj1ELj8ELj16ENS_18Kernel_traits_baseILj6144ES2_S2_S2_S2_fjLj256EEEEELb1ELb1ELb1EEEvNS_9FwdParamsE --------------------------
	.section	.nv.constant0._ZN10layer_norm31ln_parallel_residual_fwd_kernelINS_13Kernel_traitsI6__halfS2_S2_S2_fjLj6144ELj1ELj1ELj8ELj16ENS_18Kernel_traits_baseILj6144ES2_S2_S2_S2_fjLj256EEEEELb1ELb1ELb1EEEvNS_9FwdParamsE,"a",@progbits
	.sectionflags	@""
	.align	4
.nv.constant0._ZN10layer_norm31ln_parallel_residual_fwd_kernelINS_13Kernel_traitsI6__halfS2_S2_S2_fjLj6144ELj1ELj1ELj8ELj16ENS_18Kernel_traits_baseILj6144ES2_S2_S2_S2_fjLj256EEEEELb1ELb1ELb1EEEvNS_9FwdParamsE:
	.zero		760


//--------------------- .nv.constant0._ZN10layer_norm31ln_parallel_residual_fwd_kernelINS_13Kernel_traitsIf13__nv_bfloat16S2_S2_fjLj6144ELj1ELj1ELj8ELj16ENS_18Kernel_traits_baseILj6144EfS2_S2_S2_fjLj256EEEEELb0ELb0ELb0EEEvNS_9FwdParamsE --------------------------
	.section	.nv.constant0._ZN10layer_norm31ln_parallel_residual_fwd_kernelINS_13Kernel_traitsIf13__nv_bfloat16S2_S2_fjLj6144ELj1ELj1ELj8ELj16ENS_18Kernel_traits_baseILj6144EfS2_S2_S2_fjLj256EEEEELb0ELb0ELb0EEEvNS_9FwdParamsE,"a",@progbits
	.sectionflags	@""
	.align	4
.nv.constant0._ZN10layer_norm31ln_parallel_residual_fwd_kernelINS_13Kernel_traitsIf13__nv_bfloat16S2_S2_fjLj6144ELj1ELj1ELj8ELj16ENS_18Kernel_traits_baseILj6144EfS2_S2_S2_fjLj256EEEEELb0ELb0ELb0EEEvNS_9FwdParamsE:
	.zero		760


//--------------------- .nv.constant0._ZN10layer_norm31ln_parallel_residual_fwd_kernelINS_13Kernel_traitsIf13__nv_bfloat16S2_S2_fjLj6144ELj1ELj1ELj8ELj16ENS_18Kernel_traits_baseILj6144EfS2_S2_S2_fjLj256EEEEELb0ELb0ELb1EEEvNS_9FwdParamsE --------------------------
	.section	.nv.constant0._ZN10layer_norm31ln_parallel_residual_fwd_kernelINS_13Kernel_traitsIf13__nv_bfloat16S2_S2_fjLj6144ELj1ELj1ELj8ELj16ENS_18Kernel_traits_baseILj6144EfS2_S2_S2_fjLj256EEEEELb0ELb0ELb1EEEvNS_9FwdParamsE,"a",@progbits
	.sectionflags	@""
	.align	4
.nv.constant0._ZN10layer_norm31ln_parallel_residual_fwd_kernelINS_13Kernel_traitsIf13__nv_bfloat16S2_S2_fjLj6144ELj1ELj1ELj8ELj16ENS_18Kernel_traits_baseILj6144EfS2_S2_S2_fjLj256EEEEELb0ELb0ELb1EEEvNS_9FwdParamsE:
	.zero		760


//--------------------- .nv.constant0._ZN10layer_norm31ln_parallel_residual_fwd_kernelINS_13Kernel_traitsIf13__nv_bfloat16S2_S2_fjLj6144ELj1ELj1ELj8ELj16ENS_18Kernel_traits_baseILj6144EfS2_S2_S2_fjLj256EEEEELb0ELb1ELb0EEEvNS_9FwdParamsE --------------------------
	.section	.nv.constant0._ZN10layer_norm31ln_parallel_residual_fwd_kernelINS_13Kernel_traitsIf13__nv_bfloat16S2_S2_fjLj6144ELj1ELj1ELj8ELj16ENS_18Kernel_traits_baseILj6144EfS2_S2_S2_fjLj256EEEEELb0ELb1ELb0EEEvNS_9FwdParamsE,"a",@progbits
	.sectionflags	@""
	.align	4
.nv.constant0._ZN10layer_norm31ln_parallel_residual_fwd_kernelINS_13Kernel_traitsIf13__nv_bfloat16S2_S2_fjLj6144ELj1ELj1ELj8ELj16ENS_18Kernel_traits_baseILj6144EfS2_S2_S2_fjLj256EEEEELb0ELb1ELb0EEEvNS_9FwdParamsE:
	.zero		760


//--------------------- .nv.constant0._ZN10layer_norm31ln_parallel_residual_fwd_kernelINS_13Kernel_traitsIf13__nv_bfloat16S2_S2_fjLj6144ELj1ELj1ELj8ELj16ENS_18Kernel_traits_baseILj6144EfS2_S2_S2_fjLj256EEEEELb0ELb1ELb1EEEvNS_9FwdParamsE --------------------------
	.section	.nv.constant0._ZN10layer_norm31ln_parallel_residual_fwd_kernelINS_13Kernel_traitsIf13__nv_bfloat16S2_S2_fjLj6144ELj1ELj1ELj8ELj16ENS_18Kernel_traits_baseILj6144EfS2_S2_S2_fjLj256EEEEELb0ELb1ELb1EEEvNS_9FwdParamsE,"a",@progbits
	.sectionflags	@""
	.align	4
.nv.constant0._ZN10layer_norm31ln_parallel_residual_fwd_kernelINS_13Kernel_traitsIf13__nv_bfloat16S2_S2_fjLj6144ELj1ELj1ELj8ELj16ENS_18Kernel_traits_baseILj6144EfS2_S2_S2_fjLj256EEEEELb0ELb1ELb1EEEvNS_9FwdParamsE:
	.zero		760


//--------------------- .nv.constant0._ZN10layer_norm31ln_parallel_residual_fwd_kernelINS_13Kernel_traitsIf13__nv_bfloat16S2_S2_fjLj6144ELj1ELj1ELj8ELj16ENS_18Kernel_traits_baseILj6144EfS2_S2_S2_fjLj256EEEEELb1ELb0ELb0EEEvNS_9FwdParamsE --------------------------
	.section	.nv.constant0._ZN10layer_norm31ln_parallel_residual_fwd_kernelINS_13Kernel_traitsIf13__nv_bfloat16S2_S2_fjLj6144ELj1ELj1ELj8ELj16ENS_18Kernel_traits_baseILj6144EfS2_S2_S2_fjLj256EEEEELb1ELb0ELb0EEEvNS_9FwdParamsE,"a",@progbits
	.sectionflags	@""
	.align	4
.nv.constant0._ZN10layer_norm31ln_parallel_residual_fwd_kernelINS_13Kernel_traitsIf13__nv_bfloat16S2_S2_fjLj6144ELj1ELj1ELj8ELj16ENS_18Kernel_traits_baseILj6144EfS2_S2_S2_fjLj256EEEEELb1ELb0ELb0EEEvNS_9FwdParamsE:
	.zero		760


//--------------------- .nv.constant0._ZN10layer_norm31ln_parallel_residual_fwd_kernelINS_13Kernel_traitsIf13__nv_bfloat16S2_S2_fjLj6144ELj1ELj1ELj8ELj16ENS_18Kernel_traits_baseILj6144EfS2_S2_S2_fjLj256EEEEELb1ELb0ELb1EEEvNS_9FwdParamsE --------------------------
	.section	.nv.constant0._ZN10layer_norm31ln_parallel_residual_fwd_kernelINS_13Kernel_traitsIf13__nv_bfloat16S2_S2_fjLj6144ELj1ELj1ELj8ELj16ENS_18Kernel_traits_baseILj6144EfS2_S2_S2_fjLj256EEEEELb1ELb0ELb1EEEvNS_9FwdParamsE,"a",@progbits
	.sectionflags	@""
	.align	4
.nv.constant0._ZN10layer_norm31ln_parallel_residual_fwd_kernelINS_13Kernel_traitsIf13__nv_bfloat16S2_S2_fjLj6144ELj1ELj1ELj8ELj16ENS_18Kernel_traits_baseILj6144EfS2_S2_S2_fjLj256EEEEELb1ELb0ELb1EEEvNS_9FwdParamsE:
	.zero		760


//--------------------- .nv.constant0._ZN10layer_norm31ln_parallel_residual_fwd_kernelINS_13Kernel_traitsIf13__nv_bfloat16S2_S2_fjLj6144ELj1ELj1ELj8ELj16ENS_18Kernel_traits_baseILj6144EfS2_S2_S2_fjLj256EEEEELb1ELb1ELb0EEEvNS_9FwdParamsE --------------------------
	.section	.nv.constant0._ZN10layer_norm31ln_parallel_residual_fwd_kernelINS_13Kernel_traitsIf13__nv_bfloat16S2_S2_fjLj6144ELj1ELj1ELj8ELj16ENS_18Kernel_traits_baseILj6144EfS2_S2_S2_fjLj256EEEEELb1ELb1ELb0EEEvNS_9FwdParamsE,"a",@progbits
	.sectionflags	@""
	.align	4
.nv.constant0._ZN10layer_norm31ln_parallel_residual_fwd_kernelINS_13Kernel_traitsIf13__nv_bfloat16S2_S2_fjLj6144ELj1ELj1ELj8ELj16ENS_18Kernel_traits_baseILj6144EfS2_S2_S2_fjLj256EEEEELb1ELb1ELb0EEEvNS_9FwdParamsE:
	.zero		760


//--------------------- .nv.constant0._ZN10layer_norm31ln_parallel_residual_fwd_kernelINS_13Kernel_traitsIf13__nv_bfloat16S2_S2_fjLj6144ELj1ELj1ELj8ELj16ENS_18Kernel_traits_baseILj6144EfS2_S2_S2_fjLj256EEEEELb1ELb1ELb1EEEvNS_9FwdParamsE --------------------------
	.section	.nv.constant0._ZN10layer_norm31ln_parallel_residual_fwd_kernelINS_13Kernel_traitsIf13__nv_bfloat16S2_S2_fjLj6144ELj1ELj1ELj8ELj16ENS_18Kernel_traits_baseILj6144EfS2_S2_S2_fjLj256EEEEELb1ELb1ELb1EEEvNS_9FwdParamsE,"a",@progbits
	.sectionflags	@""
	.align	4
.nv.constant0._ZN10layer_norm31ln_parallel_residual_fwd_kernelINS_13Kernel_traitsIf13__nv_bfloat16S2_S2_fjLj6144ELj1ELj1ELj8ELj16ENS_18Kernel_traits_baseILj6144EfS2_S2_S2_fjLj256EEEEELb1ELb1ELb1EEEvNS_9FwdParamsE:
	.zero		760


//--------------------- .nv.constant0._ZN10layer_norm31ln_parallel_residual_fwd_kernelINS_13Kernel_traitsI13__nv_bfloat16S2_fS2_fjLj6144ELj1ELj1ELj8ELj16ENS_18Kernel_traits_baseILj6144ES2_S2_fS2_fjLj256EEEEELb0ELb0ELb0EEEvNS_9FwdParamsE --------------------------
	.section	.nv.constant0._ZN10layer_norm31ln_parallel_residual_fwd_kernelINS_13Kernel_traitsI13__nv_bfloat16S2_fS2_fjLj6144ELj1ELj1ELj8ELj16ENS_18Kernel_traits_baseILj6144ES2_S2_fS2_fjLj256EEEEELb0ELb0ELb0EEEvNS_9FwdParamsE,"a",@progbits
	.sectionflags	@""
	.align	4
.nv.constant0._ZN10layer_norm31ln_parallel_residual_fwd_kernelINS_13Kernel_traitsI13__nv_bfloat16S2_fS2_fjLj6144ELj1ELj1ELj8ELj16ENS_18Kernel_traits_baseILj6144ES2_S2_fS2_fjLj256EEEEELb0ELb0ELb0EEEvNS_9FwdParamsE:
	.zero		760


//--------------------- .nv.constant0._ZN10layer_norm31ln_parallel_residual_fwd_kernelINS_13Kernel_traitsI13__nv_bfloat16S2_fS2_fjLj6144ELj1ELj1ELj8ELj16ENS_18Kernel_traits_baseILj6144ES2_S2_fS2_fjLj256EEEEELb0ELb0ELb1EEEvNS_9FwdParamsE --------------------------
	.section	.nv.constant0._ZN10layer_norm31ln_parallel_residual_fwd_kernelINS_13Kernel_traitsI13__nv_bfloat16S2_fS2_fjLj6144ELj1ELj1ELj8ELj16ENS_18Kernel_traits_baseILj6144ES2_S2_fS2_fjLj256EEEEELb0ELb0ELb1EEEvNS_9FwdParamsE,"a",@progbits
	.sectionflags	@""
	.align	4
.nv.constant0._ZN10layer_norm31ln_parallel_residual_fwd_kernelINS_13Kernel_traitsI13__nv_bfloat16S2_fS2_fjLj6144ELj1ELj1ELj8ELj16ENS_18Kernel_traits_baseILj6144ES2_S2_fS2_fjLj256EEEEELb0ELb0ELb1EEEvNS_9FwdParamsE:
	.zero		760


//--------------------- .nv.constant0._ZN10layer_norm31ln_parallel_residual_fwd_kernelINS_13Kernel_traitsI13__nv_bfloat16S2_fS2_fjLj6144ELj1ELj1ELj8ELj16ENS_18Kernel_traits_baseILj6144ES2_S2_fS2_fjLj256EEEEELb0ELb1ELb0EEEvNS_9FwdParamsE --------------------------
	.section	.nv.constant0._ZN10layer_norm31ln_parallel_residual_fwd_kernelINS_13Kernel_traitsI13__nv_bfloat16S2_fS2_fjLj6144ELj1ELj1ELj8ELj16ENS_18Kernel_traits_baseILj6144ES2_S2_fS2_fjLj256EEEEELb0ELb1ELb0EEEvNS_9FwdParamsE,"a",@progbits
	.sectionflags	@""
	.align	4
.nv.constant0._ZN10layer_norm31ln_parallel_residual_fwd_kernelINS_13Kernel_traitsI13__nv_bfloat16S2_fS2_fjLj6144ELj1ELj1ELj8ELj16ENS_18Kernel_traits_baseILj6144ES2_S2_fS2_fjLj256EEEEELb0ELb1ELb0EEEvNS_9FwdParamsE:
	.zero		760


//--------------------- .nv.constant0._ZN10layer_norm31ln_parallel_residual_fwd_kernelINS_13Kernel_traitsI13__nv_bfloat16S2_fS2_fjLj6144ELj1ELj1ELj8ELj16ENS_18Kernel_traits_baseILj6144ES2_S2_fS2_fjLj256EEEEELb0ELb1ELb1EEEvNS_9FwdParamsE --------------------------
	.section	.nv.constant0._ZN10layer_norm31ln_parallel_residual_fwd_kernelINS_13Kernel_traitsI13__nv_bfloat16S2_fS2_fjLj6144ELj1ELj1ELj8ELj16ENS_18Kernel_traits_baseILj6144ES2_S2_fS2_fjLj256EEEEELb0ELb1ELb1EEEvNS_9FwdParamsE,"a",@progbits
	.sectionflags	@""
	.align	4
.nv.constant0._ZN10layer_norm31ln_parallel_residual_fwd_kernelINS_13Kernel_traitsI13__nv_bfloat16S2_fS2_fjLj6144ELj1ELj1ELj8ELj16ENS_18Kernel_traits_baseILj6144ES2_S2_fS2_fjLj256EEEEELb0ELb1ELb1EEEvNS_9FwdParamsE:
	.zero		760


//--------------------- .nv.constant0._ZN10layer_norm31ln_parallel_residual_fwd_kernelINS_13Kernel_traitsI13__nv_bfloat16S2_fS2_fjLj6144ELj1ELj1ELj8ELj16ENS_18Kernel_traits_baseILj6144ES2_S2_fS2_fjLj256EEEEELb1ELb0ELb0EEEvNS_9FwdParamsE --------------------------
	.section	.nv.constant0._ZN10layer_norm31ln_parallel_residual_fwd_kernelINS_13Kernel_traitsI13__nv_bfloat16S2_fS2_fjLj6144ELj1ELj1ELj8ELj16ENS_18Kernel_traits_baseILj6144ES2_S2_fS2_fjLj256EEEEELb1ELb0ELb0EEEvNS_9FwdParamsE,"a",@progbits
	.sectionflags	@""
	.align	4
.nv.constant0._ZN10layer_norm31ln_parallel_residual_fwd_kernelINS_13Kernel_traitsI13__nv_bfloat16S2_fS2_fjLj6144ELj1ELj1ELj8ELj16ENS_18Kernel_traits_baseILj6144ES2_S2_fS2_fjLj256EEEEELb1ELb0ELb0EEEvNS_9FwdParamsE:
	.zero		760


//--------------------- .nv.constant0._ZN10layer_norm31ln_parallel_residual_fwd_kernelINS_13Kernel_traitsI13__nv_bfloat16S2_fS2_fjLj6144ELj1ELj1ELj8ELj16ENS_18Kernel_traits_baseILj6144ES2_S2_fS2_fjLj256EEEEELb1ELb0ELb1EEEvNS_9FwdParamsE --------------------------
	.section	.nv.constant0._ZN10layer_norm31ln_parallel_residual_fwd_kernelINS_13Kernel_traitsI13__nv_bfloat16S2_fS2_fjLj6144ELj1ELj1ELj8ELj16ENS_18Kernel_traits_baseILj6144ES2_S2_fS2_fjLj256EEEEELb1ELb0ELb1EEEvNS_9FwdParamsE,"a",@progbits
	.sectionflags	@""
	.align	4
.nv.constant0._ZN10layer_norm31ln_parallel_residual_fwd_kernelINS_13Kernel_traitsI13__nv_bfloat16S2_fS2_fjLj6144ELj1ELj1ELj8ELj16ENS_18Kernel_traits_baseILj6144ES2_S2_fS2_fjLj256EEEEELb1ELb0ELb1EEEvNS_9FwdParamsE:
	.zero		760


//--------------------- .nv.constant0._ZN10layer_norm31ln_parallel_residual_fwd_kernelINS_13Kernel_traitsI13__nv_bfloat16S2_fS2_fjLj6144ELj1ELj1ELj8ELj16ENS_18Kernel_traits_baseILj6144ES2_S2_fS2_fjLj256EEEEELb1ELb1ELb0EEEvNS_9FwdParamsE --------------------------
	.section	.nv.constant0._ZN10layer_norm31ln_parallel_residual_fwd_kernelINS_13Kernel_traitsI13__nv_bfloat16S2_fS2_fjLj6144ELj1ELj1ELj8ELj16ENS_18Kernel_traits_baseILj6144ES2_S2_fS2_fjLj256EEEEELb1ELb1ELb0EEEvNS_9FwdParamsE,"a",@progbits
	.sectionflags	@""
	.align	4
.nv.constant0._ZN10layer_norm31ln_parallel_residual_fwd_kernelINS_13Kernel_traitsI13__nv_bfloat16S2_fS2_fjLj6144ELj1ELj1ELj8ELj16ENS_18Kernel_traits_baseILj6144ES2_S2_fS2_fjLj256EEEEELb1ELb1ELb0EEEvNS_9FwdParamsE:
	.zero		760


//--------------------- .nv.constant0._ZN10layer_norm31ln_parallel_residual_fwd_kernelINS_13Kernel_traitsI13__nv_bfloat16S2_fS2_fjLj6144ELj1ELj1ELj8ELj16ENS_18Kernel_traits_baseILj6144ES2_S2_fS2_fjLj256EEEEELb1ELb1ELb1EEEvNS_9FwdParamsE --------------------------
	.section	.nv.constant0._ZN10layer_norm31ln_parallel_residual_fwd_kernelINS_13Kernel_traitsI13__nv_bfloat16S2_fS2_fjLj6144ELj1ELj1ELj8ELj16ENS_18Kernel_traits_baseILj6144ES2_S2_fS2_fjLj256EEEEELb1ELb1ELb1EEEvNS_9FwdParamsE,"a",@progbits
	.sectionflags	@""
	.align	4
.nv.constant0._ZN10layer_norm31ln_parallel_residual_fwd_kernelINS_13Kernel_traitsI13__nv_bfloat16S2_fS2_fjLj6144ELj1ELj1ELj8ELj16ENS_18Kernel_traits_baseILj6144ES2_S2_fS2_fjLj256EEEEELb1ELb1ELb1EEEvNS_9FwdParamsE:
	.zero		760


//--------------------- .nv.constant0._ZN10layer_norm31ln_parallel_residual_fwd_kernelINS_13Kernel_traitsIf13__nv_bfloat16fS2_fjLj6144ELj1ELj1ELj8ELj16ENS_18Kernel_traits_baseILj6144EfS2_fS2_fjLj256EEEEELb0ELb0ELb0EEEvNS_9FwdParamsE --------------------------
	.section	.nv.constant0._ZN10layer_norm31ln_parallel_residual_fwd_kernelINS_13Kernel_traitsIf13__nv_bfloat16fS2_fjLj6144ELj1ELj1ELj8ELj16ENS_18Kernel_traits_baseILj6144EfS2_fS2_fjLj256EEEEELb0ELb0ELb0EEEvNS_9FwdParamsE,"a",@progbits
	.sectionflags	@""
	.align	4
.nv.constant0._ZN10layer_norm31ln_parallel_residual_fwd_kernelINS_13Kernel_traitsIf13__nv_bfloat16fS2_fjLj6144ELj1ELj1ELj8ELj16ENS_18Kernel_traits_baseILj6144EfS2_fS2_fjLj256EEEEELb0ELb0ELb0EEEvNS_9FwdParamsE:
	.zero		760


//--------------------- .nv.constant0._ZN10layer_norm31ln_parallel_residual_fwd_kernelINS_13Kernel_traitsIf13__nv_bfloat16fS2_fjLj6144ELj1ELj1ELj8ELj16ENS_18Kernel_traits_baseILj6144EfS2_fS2_fjLj256EEEEELb0ELb0ELb1EEEvNS_9FwdParamsE --------------------------
	.section	.nv.constant0._ZN10layer_norm31ln_parallel_residual_fwd_kernelINS_13Kernel_traitsIf13__nv_bfloat16fS2_fjLj6144ELj1ELj1ELj8ELj16ENS_18Kernel_traits_baseILj6144EfS2_fS2_fjLj256EEEEELb0ELb0ELb1EEEvNS_9FwdParamsE,"a",@progbits
	.sectionflags	@""
	.align	4
.nv.constant0._ZN10layer_norm31ln_parallel_residual_fwd_kernelINS_13Kernel_traitsIf13__nv_bfloat16fS2_fjLj6144ELj1ELj1ELj8ELj16ENS_18Kernel_traits_baseILj6144EfS2_fS2_fjLj256EEEEELb0ELb0ELb1EEEvNS_9FwdParamsE:
	.zero		760


//--------------------- .nv.constant0._ZN10layer_norm31ln_parallel_residual_fwd_kernelINS_13Kernel_traitsIf13__nv_bfloat16fS2_fjLj6144ELj1ELj1ELj8ELj16ENS_18Kernel_traits_baseILj6144EfS2_fS2_fjLj256EEEEELb0ELb1ELb0EEEvNS_9FwdParamsE --------------------------
	.section	.nv.constant0._ZN10layer_norm31ln_parallel_residual_fwd_kernelINS_13Kernel_traitsIf13__nv_bfloat16fS2_fjLj6144ELj1ELj1ELj8ELj16ENS_18Kernel_traits_baseILj6144EfS2_fS2_fjLj256EEEEELb0ELb1ELb0EEEvNS_9FwdParamsE,"a",@progbits
	.sectionflags	@""
	.align	4
.nv.constant0._ZN10layer_norm31ln_parallel_residual_fwd_kernelINS_13Kernel_traitsIf13__nv_bfloat16fS2_fjLj6144ELj1ELj1ELj8ELj16ENS_18Kernel_traits_baseILj6144EfS2_fS2_fjLj256EEEEELb0ELb1ELb0EEEvNS_9FwdParamsE:
	.zero		760


//--------------------- .nv.constant0._ZN10layer_norm31ln_parallel_residual_fwd_kernelINS_13Kernel_traitsIf13__nv_bfloat16fS2_fjLj6144ELj1ELj1ELj8ELj16ENS_18Kernel_traits_baseILj6144EfS2_fS2_fjLj256EEEEELb0ELb1ELb1EEEvNS_9FwdParamsE --------------------------
	.section	.nv.constant0._ZN10layer_norm31ln_parallel_residual_fwd_kernelINS_13Kernel_traitsIf13__nv_bfloat16fS2_fjLj6144ELj1ELj1ELj8ELj16ENS_18Kernel_traits_baseILj6144EfS2_fS2_fjLj256EEEEELb0ELb1ELb1EEEvNS_9FwdParamsE,"a",@progbits
	.sectionflags	@""
	.align	4
.nv.constant0._ZN10layer_norm31ln_parallel_residual_fwd_kernelINS_13Kernel_traitsIf13__nv_bfloat16fS2_fjLj6144ELj1ELj1ELj8ELj16ENS_18Kernel_traits_baseILj6144EfS2_fS2_fjLj256EEEEELb0ELb1ELb1EEEvNS_9FwdParamsE:
	.zero		760


//--------------------- .nv.constant0._ZN10layer_norm31ln_parallel_residual_fwd_kernelINS_13Kernel_traitsIf13__nv_bfloat16fS2_fjLj6144ELj1ELj1ELj8ELj16ENS_18Kernel_traits_baseILj6144EfS2_fS2_fjLj256EEEEELb1ELb0ELb0EEEvNS_9FwdParamsE --------------------------
	.section	.nv.constant0._ZN10layer_norm31ln_parallel_residual_fwd_kernelINS_13Kernel_traitsIf13__nv_bfloat16fS2_fjLj6144ELj1ELj1ELj8ELj16ENS_18Kernel_traits_baseILj6144EfS2_fS2_fjLj256EEEEELb1ELb0ELb0EEEvNS_9FwdParamsE,"a",@progbits
	.sectionflags	@""
	.align	4
.nv.constant0._ZN10layer_norm31ln_parallel_residual_fwd_kernelINS_13Kernel_traitsIf13__nv_bfloat16fS2_fjLj6144ELj1ELj1ELj8ELj16ENS_18Kernel_traits_baseILj6144EfS2_fS2_fjLj256EEEEELb1ELb0ELb0EEEvNS_9FwdParamsE:
	.zero		760


//--------------------- .nv.constant0._ZN10layer_norm31ln_parallel_residual_fwd_kernelINS_13Kernel_traitsIf13__nv_bfloat16fS2_fjLj6144ELj1ELj1ELj8ELj16ENS_18Kernel_traits_baseILj6144EfS2_fS2_fjLj256EEEEELb1ELb0ELb1EEEvNS_9FwdParamsE --------------------------
	.section	.nv.constant0._ZN10layer_norm31ln_parallel_residual_fwd_kernelINS_13Kernel_traitsIf13__nv_bfloat16fS2_fjLj6144ELj1ELj1ELj8ELj16ENS_18Kernel_traits_baseILj6144EfS2_fS2_fjLj256EEEEELb1ELb0ELb1EEEvNS_9FwdParamsE,"a",@progbits
	.sectionflags	@""
	.align	4
.nv.constant0._ZN10layer_norm31ln_parallel_residual_fwd_kernelINS_13Kernel_traitsIf13__nv_bfloat16fS2_fjLj6144ELj1ELj1ELj8ELj16ENS_18Kernel_traits_baseILj6144EfS2_fS2_fjLj256EEEEELb1ELb0ELb1EEEvNS_9FwdParamsE:
	.zero		760


//--------------------- .nv.constant0._ZN10layer_norm31ln_parallel_residual_fwd_kernelINS_13Kernel_traitsIf13__nv_bfloat16fS2_fjLj6144ELj1ELj1ELj8ELj16ENS_18Kernel_traits_baseILj6144EfS2_fS2_fjLj256EEEEELb1ELb1ELb0EEEvNS_9FwdParamsE --------------------------
	.section	.nv.constant0._ZN10layer_norm31ln_parallel_residual_fwd_kernelINS_13Kernel_traitsIf13__nv_bfloat16fS2_fjLj6144ELj1ELj1ELj8ELj16ENS_18Kernel_traits_baseILj6144EfS2_fS2_fjLj256EEEEELb1ELb1ELb0EEEvNS_9FwdParamsE,"a",@progbits
	.sectionflags	@""
	.align	4
.nv.constant0._ZN10layer_norm31ln_parallel_residual_fwd_kernelINS_13Kernel_traitsIf13__nv_bfloat16fS2_fjLj6144ELj1ELj1ELj8ELj16ENS_18Kernel_traits_baseILj6144EfS2_fS2_fjLj256EEEEELb1ELb1ELb0EEEvNS_9FwdParamsE:
	.zero		760


//--------------------- .nv.constant0._ZN10layer_norm31ln_parallel_residual_fwd_kernelINS_13Kernel_traitsIf13__nv_bfloat16fS2_fjLj6144ELj1ELj1ELj8ELj16ENS_18Kernel_traits_baseILj6144EfS2_fS2_fjLj256EEEEELb1ELb1ELb1EEEvNS_9FwdParamsE --------------------------
	.section	.nv.constant0._ZN10layer_norm31ln_parallel_residual_fwd_kernelINS_13Kernel_traitsIf13__nv_bfloat16fS2_fjLj6144ELj1ELj1ELj8ELj16ENS_18Kernel_traits_baseILj6144EfS2_fS2_fjLj256EEEEELb1ELb1ELb1EEEvNS_9FwdParamsE,"a",@progbits
	.sectionflags	@""
	.align	4
.nv.constant0._ZN10layer_norm31ln_parallel_residual_fwd_kernelINS_13Kernel_traitsIf13__nv_bfloat16fS2_fjLj6144ELj1ELj1ELj8ELj16ENS_18Kernel_traits_baseILj6144EfS2_fS2_fjLj256EEEEELb1ELb1ELb1EEEvNS_9FwdParamsE:
	.zero		760


//--------------------- .nv.constant0._ZN10layer_norm31ln_parallel_residual_fwd_kernelINS_13Kernel_traitsIf6__halfS2_S2_fjLj6144ELj1ELj1ELj8ELj16ENS_18Kernel_traits_baseILj6144EfS2_S2_S2_fjLj256EEEEELb0ELb0ELb0EEEvNS_9FwdParamsE --------------------------
	.section	.nv.constant0._ZN10layer_norm31ln_parallel_residual_fwd_kernelINS_13Kernel_traitsIf6__halfS2_S2_fjLj6144ELj1ELj1ELj8ELj16ENS_18Kernel_traits_baseILj6144EfS2_S2_S2_fjLj256EEEEELb0ELb0ELb0EEEvNS_9FwdParamsE,"a",@progbits
	.sectionflags	@""
	.align	4
.nv.constant0._ZN10layer_norm31ln_parallel_residual_fwd_kernelINS_13Kernel_traitsIf6__halfS2_S2_fjLj6144ELj1ELj1ELj8ELj16ENS_18Kernel_traits_baseILj6144EfS2_S2_S2_fjLj256EEEEELb0ELb0ELb0EEEvNS_9FwdParamsE:
	.zero		760


//--------------------- .nv.constant0._ZN10layer_norm31ln_parallel_residual_fwd_kernelINS_13Kernel_traitsIf6__halfS2_S2_fjLj6144ELj1ELj1ELj8ELj16ENS_18Kernel_traits_baseILj6144EfS2_S2_S2_fjLj256EEEEELb0ELb0ELb1EEEvNS_9FwdParamsE --------------------------
	.section	.nv.constant0._ZN10layer_norm31ln_parallel_residual_fwd_kernelINS_13Kernel_traitsIf6__halfS2_S2_fjLj6144ELj1ELj1ELj8ELj16ENS_18Kernel_traits_baseILj6144EfS2_S2_S2_fjLj256EEEEELb0ELb0ELb1EEEvNS_9FwdParamsE,"a",@progbits
	.sectionflags	@""
	.align	4
.nv.constant0._ZN10layer_norm31ln_parallel_residual_fwd_kernelINS_13Kernel_traitsIf6__halfS2_S2_fjLj6144ELj1ELj1ELj8ELj16ENS_18Kernel_traits_baseILj6144EfS2_S2_S2_fjLj256EEEEELb0ELb0ELb1EEEvNS_9FwdParamsE:
	.zero		760


//--------------------- .nv.constant0._ZN10layer_norm31ln_parallel_residual_fwd_kernelINS_13Kernel_traitsIf6__halfS2_S2_fjLj6144ELj1ELj1ELj8ELj16ENS_18Kernel_traits_baseILj6144EfS2_S2_S2_fjLj256EEEEELb0ELb1ELb0EEEvNS_9FwdParamsE --------------------------
	.section	.nv.constant0._ZN10layer_norm31ln_parallel_residual_fwd_kernelINS_13Kernel_traitsIf6__halfS2_S2_fjLj6144ELj1ELj1ELj8ELj16ENS_18Kernel_traits_baseILj6144EfS2_S2_S2_fjLj256EEEEELb0ELb1ELb0EEEvNS_9FwdParamsE,"a",@progbits
	.sectionflags	@""
	.align	4
.nv.constant0._ZN10layer_norm31ln_parallel_residual_fwd_kernelINS_13Kernel_traitsIf6__halfS2_S2_fjLj6144ELj1ELj1ELj8ELj16ENS_18Kernel_traits_baseILj6144EfS2_S2_S2_fjLj256EEEEELb0ELb1ELb0EEEvNS_9FwdParamsE:
	.zero		760


//--------------------- .nv.constant0._ZN10layer_norm31ln_parallel_residual_fwd_kernelINS_13Kernel_traitsIf6__halfS2_S2_fjLj6144ELj1ELj1ELj8ELj16ENS_18Kernel_traits_baseILj6144EfS2_S2_S2_fjLj256EEEEELb0ELb1ELb1EEEvNS_9FwdParamsE --------------------------
	.section	.nv.constant0._ZN10layer_norm31ln_parallel_residual_fwd_kernelINS_13Kernel_traitsIf6__halfS2_S2_fjLj6144ELj1ELj1ELj8ELj16ENS_18Kernel_traits_baseILj6144EfS2_S2_S2_fjLj256EEEEELb0ELb1ELb1EEEvNS_9FwdParamsE,"a",@progbits
	.sectionflags	@""
	.align	4
.nv.constant0._ZN10layer_norm31ln_parallel_residual_fwd_kernelINS_13Kernel_traitsIf6__halfS2_S2_fjLj6144ELj1ELj1ELj8ELj16ENS_18Kernel_traits_baseILj6144EfS2_S2_S2_fjLj256EEEEELb0ELb1ELb1EEEvNS_9FwdParamsE:
	.zero		760


//--------------------- .nv.constant0._ZN10layer_norm31ln_parallel_residual_fwd_kernelINS_13Kernel_traitsIf6__halfS2_S2_fjLj6144ELj1ELj1ELj8ELj16ENS_18Kernel_traits_baseILj6144EfS2_S2_S2_fjLj256EEEEELb1ELb0ELb0EEEvNS_9FwdParamsE --------------------------
	.section	.nv.constant0._ZN10layer_norm31ln_parallel_residual_fwd_kernelINS_13Kernel_traitsIf6__halfS2_S2_fjLj6144ELj1ELj1ELj8ELj16ENS_18Kernel_traits_baseILj6144EfS2_S2_S2_fjLj256EEEEELb1ELb0ELb0EEEvNS_9FwdParamsE,"a",@progbits
	.sectionflags	@""
	.align	4
.nv.constant0._ZN10layer_norm31ln_parallel_residual_fwd_kernelINS_13Kernel_traitsIf6__halfS2_S2_fjLj6144ELj1ELj1ELj8ELj16ENS_18Kernel_traits_baseILj6144EfS2_S2_S2_fjLj256EEEEELb1ELb0ELb0EEEvNS_9FwdParamsE:
	.zero		760


//--------------------- .nv.constant0._ZN10layer_norm31ln_parallel_residual_fwd_kernelINS_13Kernel_traitsIf6__halfS2_S2_fjLj6144ELj1ELj1ELj8ELj16ENS_18Kernel_traits_baseILj6144EfS2_S2_S2_fjLj256EEEEELb1ELb0ELb1EEEvNS_9FwdParamsE --------------------------
	.section	.nv.constant0._ZN10layer_norm31ln_parallel_residual_fwd_kernelINS_13Kernel_traitsIf6__halfS2_S2_fjLj6144ELj1ELj1ELj8ELj16ENS_18Kernel_traits_baseILj6144EfS2_S2_S2_fjLj256EEEEELb1ELb0ELb1EEEvNS_9FwdParamsE,"a",@progbits
	.sectionflags	@""
	.align	4
.nv.constant0._ZN10layer_norm31ln_parallel_residual_fwd_kernelINS_13Kernel_traitsIf6__halfS2_S2_fjLj6144ELj1ELj1ELj8ELj16ENS_18Kernel_traits_baseILj6144EfS2_S2_S2_fjLj256EEEEELb1ELb0ELb1EEEvNS_9FwdParamsE:
	.zero		760


//--------------------- .nv.constant0._ZN10layer_norm31ln_parallel_residual_fwd_kernelINS_13Kernel_traitsIf6__halfS2_S2_fjLj6144ELj1ELj1ELj8ELj16ENS_18Kernel_traits_baseILj6144EfS2_S2_S2_fjLj256EEEEELb1ELb1ELb0EEEvNS_9FwdParamsE --------------------------
	.section	.nv.constant0._ZN10layer_norm31ln_parallel_residual_fwd_kernelINS_13Kernel_traitsIf6__halfS2_S2_fjLj6144ELj1ELj1ELj8ELj16ENS_18Kernel_traits_baseILj6144EfS2_S2_S2_fjLj256EEEEELb1ELb1ELb0EEEvNS_9FwdParamsE,"a",@progbits
	.sectionflags	@""
	.align	4
.nv.constant0._ZN10layer_norm31ln_parallel_residual_fwd_kernelINS_13Kernel_traitsIf6__halfS2_S2_fjLj6144ELj1ELj1ELj8ELj16ENS_18Kernel_traits_baseILj6144EfS2_S2_S2_fjLj256EEEEELb1ELb1ELb0EEEvNS_9FwdParamsE:
	.zero		760


//--------------------- .nv.constant0._ZN10layer_norm31ln_parallel_residual_fwd_kernelINS_13Kernel_traitsIf6__halfS2_S2_fjLj6144ELj1ELj1ELj8ELj16ENS_18Kernel_traits_baseILj6144EfS2_S2_S2_fjLj256EEEEELb1ELb1ELb1EEEvNS_9FwdParamsE --------------------------
	.section	.nv.constant0._ZN10layer_norm31ln_parallel_residual_fwd_kernelINS_13Kernel_traitsIf6__halfS2_S2_fjLj6144ELj1ELj1ELj8ELj16ENS_18Kernel_traits_baseILj6144EfS2_S2_S2_fjLj256EEEEELb1ELb1ELb1EEEvNS_9FwdParamsE,"a",@progbits
	.sectionflags	@""
	.align	4
.nv.constant0._ZN10layer_norm31ln_parallel_residual_fwd_kernelINS_13Kernel_traitsIf6__halfS2_S2_fjLj6144ELj1ELj1ELj8ELj16ENS_18Kernel_traits_baseILj6144EfS2_S2_S2_fjLj256EEEEELb1ELb1ELb1EEEvNS_9FwdParamsE:
	.zero		760


//--------------------- .nv.constant0._ZN10layer_norm31ln_parallel_residual_fwd_kernelINS_13Kernel_traitsI6__halfS2_fS2_fjLj6144ELj1ELj1ELj8ELj16ENS_18Kernel_traits_baseILj6144ES2_S2_fS2_fjLj256EEEEELb0ELb0ELb0EEEvNS_9FwdParamsE --------------------------
	.section	.nv.constant0._ZN10layer_norm31ln_parallel_residual_fwd_kernelINS_13Kernel_traitsI6__halfS2_fS2_fjLj6144ELj1ELj1ELj8ELj16ENS_18Kernel_traits_baseILj6144ES2_S2_fS2_fjLj256EEEEELb0ELb0ELb0EEEvNS_9FwdParamsE,"a",@progbits
	.sectionflags	@""
	.align	4
.nv.constant0._ZN10layer_norm31ln_parallel_residual_fwd_kernelINS_13Kernel_traitsI6__halfS2_fS2_fjLj6144ELj1ELj1ELj8ELj16ENS_18Kernel_traits_baseILj6144ES2_S2_fS2_fjLj256EEEEELb0ELb0ELb0EEEvNS_9FwdParamsE:
	.zero		760


//--------------------- .nv.constant0._ZN10layer_norm31ln_parallel_residual_fwd_kernelINS_13Kernel_traitsI6__halfS2_fS2_fjLj6144ELj1ELj1ELj8ELj16ENS_18Kernel_traits_baseILj6144ES2_S2_fS2_fjLj256EEEEELb0ELb0ELb1EEEvNS_9FwdParamsE --------------------------
	.section	.nv.constant0._ZN10layer_norm31ln_parallel_residual_fwd_kernelINS_13Kernel_traitsI6__halfS2_fS2_fjLj6144ELj1ELj1ELj8ELj16ENS_18Kernel_traits_baseILj6144ES2_S2_fS2_fjLj256EEEEELb0ELb0ELb1EEEvNS_9FwdParamsE,"a",@progbits
	.sectionflags	@""
	.align	4
.nv.constant0._ZN10layer_norm31ln_parallel_residual_fwd_kernelINS_13Kernel_traitsI6__halfS2_fS2_fjLj6144ELj1ELj1ELj8ELj16ENS_18Kernel_traits_baseILj6144ES2_S2_fS2_fjLj256EEEEELb0ELb0ELb1EEEvNS_9FwdParamsE:
	.zero		760


//--------------------- .nv.constant0._ZN10layer_norm31ln_parallel_residual_fwd_kernelINS_13Kernel_traitsI6__halfS2_fS2_fjLj6144ELj1ELj1ELj8ELj16ENS_18Kernel_traits_baseILj6144ES2_S2_fS2_fjLj256EEEEELb0ELb1ELb0EEEvNS_9FwdParamsE --------------------------
	.section	.nv.constant0._ZN10layer_norm31ln_parallel_residual_fwd_kernelINS_13Kernel_traitsI6__halfS2_fS2_fjLj6144ELj1ELj1ELj8ELj16ENS_18Kernel_traits_baseILj6144ES2_S2_fS2_fjLj256EEEEELb0ELb1ELb0EEEvNS_9FwdParamsE,"a",@progbits
	.sectionflags	@""
	.align	4
.nv.constant0._ZN10layer_norm31ln_parallel_residual_fwd_kernelINS_13Kernel_traitsI6__halfS2_fS2_fjLj6144ELj1ELj1ELj8ELj16ENS_18Kernel_traits_baseILj6144ES2_S2_fS2_fjLj256EEEEELb0ELb1ELb0EEEvNS_9FwdParamsE:
	.zero		760


//--------------------- .nv.constant0._ZN10layer_norm31ln_parallel_residual_fwd_kernelINS_13Kernel_traitsI6__halfS2_fS2_fjLj6144ELj1ELj1ELj8ELj16ENS_18Kernel_traits_baseILj6144ES2_S2_fS2_fjLj256EEEEELb0ELb1ELb1EEEvNS_9FwdParamsE --------------------------
	.section	.nv.constant0._ZN10layer_norm31ln_parallel_residual_fwd_kernelINS_13Kernel_traitsI6__halfS2_fS2_fjLj6144ELj1ELj1ELj8ELj16ENS_18Kernel_traits_baseILj6144ES2_S2_fS2_fjLj256EEEEELb0ELb1ELb1EEEvNS_9FwdParamsE,"a",@progbits
	.sectionflags	@""
	.align	4
.nv.constant0._ZN10layer_norm31ln_parallel_residual_fwd_kernelINS_13Kernel_traitsI6__halfS2_fS2_fjLj6144ELj1ELj1ELj8ELj16ENS_18Kernel_traits_baseILj6144ES2_S2_fS2_fjLj256EEEEELb0ELb1ELb1EEEvNS_9FwdParamsE:
	.zero		760


//--------------------- .nv.constant0._ZN10layer_norm31ln_parallel_residual_fwd_kernelINS_13Kernel_traitsI6__halfS2_fS2_fjLj6144ELj1ELj1ELj8ELj16ENS_18Kernel_traits_baseILj6144ES2_S2_fS2_fjLj256EEEEELb1ELb0ELb0EEEvNS_9FwdParamsE --------------------------
	.section	.nv.constant0._ZN10layer_norm31ln_parallel_residual_fwd_kernelINS_13Kernel_traitsI6__halfS2_fS2_fjLj6144ELj1ELj1ELj8ELj16ENS_18Kernel_traits_baseILj6144ES2_S2_fS2_fjLj256EEEEELb1ELb0ELb0EEEvNS_9FwdParamsE,"a",@progbits
	.sectionflags	@""
	.align	4
.nv.constant0._ZN10layer_norm31ln_parallel_residual_fwd_kernelINS_13Kernel_traitsI6__halfS2_fS2_fjLj6144ELj1ELj1ELj8ELj16ENS_18Kernel_traits_baseILj6144ES2_S2_fS2_fjLj256EEEEELb1ELb0ELb0EEEvNS_9FwdParamsE:
	.zero		760


//--------------------- .nv.constant0._ZN10layer_norm31ln_parallel_residual_fwd_kernelINS_13Kernel_traitsI6__halfS2_fS2_fjLj6144ELj1ELj1ELj8ELj16ENS_18Kernel_traits_baseILj6144ES2_S2_fS2_fjLj256EEEEELb1ELb0ELb1EEEvNS_9FwdParamsE --------------------------
	.section	.nv.constant0._ZN10layer_norm31ln_parallel_residual_fwd_kernelINS_13Kernel_traitsI6__halfS2_fS2_fjLj6144ELj1ELj1ELj8ELj16ENS_18Kernel_traits_baseILj6144ES2_S2_fS2_fjLj256EEEEELb1ELb0ELb1EEEvNS_9FwdParamsE,"a",@progbits
	.sectionflags	@""
	.align	4
.nv.constant0._ZN10layer_norm31ln_parallel_residual_fwd_kernelINS_13Kernel_traitsI6__halfS2_fS2_fjLj6144ELj1ELj1ELj8ELj16ENS_18Kernel_traits_baseILj6144ES2_S2_fS2_fjLj256EEEEELb1ELb0ELb1EEEvNS_9FwdParamsE:
	.zero		760


//--------------------- .nv.constant0._ZN10layer_norm31ln_parallel_residual_fwd_kernelINS_13Kernel_traitsI6__halfS2_fS2_fjLj6144ELj1ELj1ELj8ELj16ENS_18Kernel_traits_baseILj6144ES2_S2_fS2_fjLj256EEEEELb1ELb1ELb0EEEvNS_9FwdParamsE --------------------------
	.section	.nv.constant0._ZN10layer_norm31ln_parallel_residual_fwd_kernelINS_13Kernel_traitsI6__halfS2_fS2_fjLj6144ELj1ELj1ELj8ELj16ENS_18Kernel_traits_baseILj6144ES2_S2_fS2_fjLj256EEEEELb1ELb1ELb0EEEvNS_9FwdParamsE,"a",@progbits
	.sectionflags	@""
	.align	4
.nv.constant0._ZN10layer_norm31ln_parallel_residual_fwd_kernelINS_13Kernel_traitsI6__halfS2_fS2_fjLj6144ELj1ELj1ELj8ELj16ENS_18Kernel_traits_baseILj6144ES2_S2_fS2_fjLj256EEEEELb1ELb1ELb0EEEvNS_9FwdParamsE:
	.zero		760


//--------------------- .nv.constant0._ZN10layer_norm31ln_parallel_residual_fwd_kernelINS_13Kernel_traitsI6__halfS2_fS2_fjLj6144ELj1ELj1ELj8ELj16ENS_18Kernel_traits_baseILj6144ES2_S2_fS2_fjLj256EEEEELb1ELb1ELb1EEEvNS_9FwdParamsE --------------------------
	.section	.nv.constant0._ZN10layer_norm31ln_parallel_residual_fwd_kernelINS_13Kernel_traitsI6__halfS2_fS2_fjLj6144ELj1ELj1ELj8ELj16ENS_18Kernel_traits_baseILj6144ES2_S2_fS2_fjLj256EEEEELb1ELb1ELb1EEEvNS_9FwdParamsE,"a",@progbits
	.sectionflags	@""
	.align	4
.nv.constant0._ZN10layer_norm31ln_parallel_residual_fwd_kernelINS_13Kernel_traitsI6__halfS2_fS2_fjLj6144ELj1ELj1ELj8ELj16ENS_18Kernel_traits_baseILj6144ES2_S2_fS2_fjLj256EEEEELb1ELb1ELb1EEEvNS_9FwdParamsE:
	.zero		760


//--------------------- .nv.constant0._ZN10layer_norm31ln_parallel_residual_fwd_kernelINS_13Kernel_traitsIf6__halffS2_fjLj6144ELj1ELj1ELj8ELj16ENS_18Kernel_traits_baseILj6144EfS2_fS2_fjLj256EEEEELb0ELb0ELb0EEEvNS_9FwdParamsE --------------------------
	.section	.nv.constant0._ZN10layer_norm31ln_parallel_residual_fwd_kernelINS_13Kernel_traitsIf6__halffS2_fjLj6144ELj1ELj1ELj8ELj16ENS_18Kernel_traits_baseILj6144EfS2_fS2_fjLj256EEEEELb0ELb0ELb0EEEvNS_9FwdParamsE,"a",@progbits
	.sectionflags	@""
	.align	4
.nv.constant0._ZN10layer_norm31ln_parallel_residual_fwd_kernelINS_13Kernel_traitsIf6__halffS2_fjLj6144ELj1ELj1ELj8ELj16ENS_18Kernel_traits_baseILj6144EfS2_fS2_fjLj256EEEEELb0ELb0ELb0EEEvNS_9FwdParamsE:
	.zero		760


//--------------------- .nv.constant0._ZN10layer_norm31ln_parallel_residual_fwd_kernelINS_13Kernel_traitsIf6__halffS2_fjLj6144ELj1ELj1ELj8ELj16ENS_18Kernel_traits_baseILj6144EfS2_fS2_fjLj256EEEEELb0ELb0ELb1EEEvNS_9FwdParamsE --------------------------
	.section	.nv.constant0._ZN10layer_norm31ln_parallel_residual_fwd_kernelINS_13Kernel_traitsIf6__halffS2_fjLj6144ELj1ELj1ELj8ELj16ENS_18Kernel_traits_baseILj6144EfS2_fS2_fjLj256EEEEELb0ELb0ELb1EEEvNS_9FwdParamsE,"a",@progbits
	.sectionflags	@""
	.align	4
.nv.constant0._ZN10layer_norm31ln_parallel_residual_fwd_kernelINS_13Kernel_traitsIf6__halffS2_fjLj6144ELj1ELj1ELj8ELj16ENS_18Kernel_traits_baseILj6144EfS2_fS2_fjLj256EEEEELb0ELb0ELb1EEEvNS_9FwdParamsE:
	.zero		760


//--------------------- .nv.constant0._ZN10layer_norm31ln_parallel_residual_fwd_kernelINS_13Kernel_traitsIf6__halffS2_fjLj6144ELj1ELj1ELj8ELj16ENS_18Kernel_traits_baseILj6144EfS2_fS2_fjLj256EEEEELb0ELb1ELb0EEEvNS_9FwdParamsE --------------------------
	.section	.nv.constant0._ZN10layer_norm31ln_parallel_residual_fwd_kernelINS_13Kernel_traitsIf6__halffS2_fjLj6144ELj1ELj1ELj8ELj16ENS_18Kernel_traits_baseILj6144EfS2_fS2_fjLj256EEEEELb0ELb1ELb0EEEvNS_9FwdParamsE,"a",@progbits
	.sectionflags	@""
	.align	4
.nv.constant0._ZN10layer_norm31ln_parallel_residual_fwd_kernelINS_13Kernel_traitsIf6__halffS2_fjLj6144ELj1ELj1ELj8ELj16ENS_18Kernel_traits_baseILj6144EfS2_fS2_fjLj256EEEEELb0ELb1ELb0EEEvNS_9FwdParamsE:
	.zero		760


//--------------------- .nv.constant0._ZN10layer_norm31ln_parallel_residual_fwd_kernelINS_13Kernel_traitsIf6__halffS2_fjLj6144ELj1ELj1ELj8ELj16ENS_18Kernel_traits_baseILj6144EfS2_fS2_fjLj256EEEEELb0ELb1ELb1EEEvNS_9FwdParamsE --------------------------
	.section	.nv.constant0._ZN10layer_norm31ln_parallel_residual_fwd_kernelINS_13Kernel_traitsIf6__halffS2_fjLj6144ELj1ELj1ELj8ELj16ENS_18Kernel_traits_baseILj6144EfS2_fS2_fjLj256EEEEELb0ELb1ELb1EEEvNS_9FwdParamsE,"a",@progbits
	.sectionflags	@""
	.align	4
.nv.constant0._ZN10layer_norm31ln_parallel_residual_fwd_kernelINS_13Kernel_traitsIf6__halffS2_fjLj6144ELj1ELj1ELj8ELj16ENS_18Kernel_traits_baseILj6144EfS2_fS2_fjLj256EEEEELb0ELb1ELb1EEEvNS_9FwdParamsE:
	.zero		760


//--------------------- .nv.constant0._ZN10layer_norm31ln_parallel_residual_fwd_kernelINS_13Kernel_traitsIf6__halffS2_fjLj6144ELj1ELj1ELj8ELj16ENS_18Kernel_traits_baseILj6144EfS2_fS2_fjLj256EEEEELb1ELb0ELb0EEEvNS_9FwdParamsE --------------------------
	.section	.nv.constant0._ZN10layer_norm31ln_parallel_residual_fwd_kernelINS_13Kernel_traitsIf6__halffS2_fjLj6144ELj1ELj1ELj8ELj16ENS_18Kernel_traits_baseILj6144EfS2_fS2_fjLj256EEEEELb1ELb0ELb0EEEvNS_9FwdParamsE,"a",@progbits
	.sectionflags	@""
	.align	4
.nv.constant0._ZN10layer_norm31ln_parallel_residual_fwd_kernelINS_13Kernel_traitsIf6__halffS2_fjLj6144ELj1ELj1ELj8ELj16ENS_18Kernel_traits_baseILj6144EfS2_fS2_fjLj256EEEEELb1ELb0ELb0EEEvNS_9FwdParamsE:
	.zero		760


//--------------------- .nv.constant0._ZN10layer_norm31ln_parallel_residual_fwd_kernelINS_13Kernel_traitsIf6__halffS2_fjLj6144ELj1ELj1ELj8ELj16ENS_18Kernel_traits_baseILj6144EfS2_fS2_fjLj256EEEEELb1ELb0ELb1EEEvNS_9FwdParamsE --------------------------
	.section	.nv.constant0._ZN10layer_norm31ln_parallel_residual_fwd_kernelINS_13Kernel_traitsIf6__halffS2_fjLj6144ELj1ELj1ELj8ELj16ENS_18Kernel_traits_baseILj6144EfS2_fS2_fjLj256EEEEELb1ELb0ELb1EEEvNS_9FwdParamsE,"a",@progbits
	.sectionflags	@""
	.align	4
.nv.constant0._ZN10layer_norm31ln_parallel_residual_fwd_kernelINS_13Kernel_traitsIf6__halffS2_fjLj6144ELj1ELj1ELj8ELj16ENS_18Kernel_traits_baseILj6144EfS2_fS2_fjLj256EEEEELb1ELb0ELb1EEEvNS_9FwdParamsE:
	.zero		760


//--------------------- .nv.constant0._ZN10layer_norm31ln_parallel_residual_fwd_kernelINS_13Kernel_traitsIf6__halffS2_fjLj6144ELj1ELj1ELj8ELj16ENS_18Kernel_traits_baseILj6144EfS2_fS2_fjLj256EEEEELb1ELb1ELb0EEEvNS_9FwdParamsE --------------------------
	.section	.nv.constant0._ZN10layer_norm31ln_parallel_residual_fwd_kernelINS_13Kernel_traitsIf6__halffS2_fjLj6144ELj1ELj1ELj8ELj16ENS_18Kernel_traits_baseILj6144EfS2_fS2_fjLj256EEEEELb1ELb1ELb0EEEvNS_9FwdParamsE,"a",@progbits
	.sectionflags	@""
	.align	4
.nv.constant0._ZN10layer_norm31ln_parallel_residual_fwd_kernelINS_13Kernel_traitsIf6__halffS2_fjLj6144ELj1ELj1ELj8ELj16ENS_18Kernel_traits_baseILj6144EfS2_fS2_fjLj256EEEEELb1ELb1ELb0EEEvNS_9FwdParamsE:
	.zero		760


//--------------------- .nv.constant0._ZN10layer_norm31ln_parallel_residual_fwd_kernelINS_13Kernel_traitsIf6__halffS2_fjLj6144ELj1ELj1ELj8ELj16ENS_18Kernel_traits_baseILj6144EfS2_fS2_fjLj256EEEEELb1ELb1ELb1EEEvNS_9FwdParamsE --------------------------
	.section	.nv.constant0._ZN10layer_norm31ln_parallel_residual_fwd_kernelINS_13Kernel_traitsIf6__halffS2_fjLj6144ELj1ELj1ELj8ELj16ENS_18Kernel_traits_baseILj6144EfS2_fS2_fjLj256EEEEELb1ELb1ELb1EEEvNS_9FwdParamsE,"a",@progbits
	.sectionflags	@""
	.align	4
.nv.constant0._ZN10layer_norm31ln_parallel_residual_fwd_kernelINS_13Kernel_traitsIf6__halffS2_fjLj6144ELj1ELj1ELj8ELj16ENS_18Kernel_traits_baseILj6144EfS2_fS2_fjLj256EEEEELb1ELb1ELb1EEEvNS_9FwdParamsE:
	.zero		760


//--------------------- .nv.constant0._ZN10layer_norm31ln_parallel_residual_fwd_kernelINS_13Kernel_traitsI6__halfffffjLj6144ELj1ELj1ELj8ELj16ENS_18Kernel_traits_baseILj6144ES2_ffffjLj256EEEEELb0ELb0ELb0EEEvNS_9FwdParamsE --------------------------
	.section	.nv.constant0._ZN10layer_norm31ln_parallel_residual_fwd_kernelINS_13Kernel_traitsI6__halfffffjLj6144ELj1ELj1ELj8ELj16ENS_18Kernel_traits_baseILj6144ES2_ffffjLj256EEEEELb0ELb0ELb0EEEvNS_9FwdParamsE,"a",@progbits
	.sectionflags	@""
	.align	4
.nv.constant0._ZN10layer_norm31ln_parallel_residual_fwd_kernelINS_13Kernel_traitsI6__halfffffjLj6144ELj1ELj1ELj8ELj16ENS_18Kernel_traits_baseILj6144ES2_ffffjLj256EEEEELb0ELb0ELb0EEEvNS_9FwdParamsE:
	.zero		760


//--------------------- .nv.constant0._ZN10layer_norm31ln_parallel_residual_fwd_kernelINS_13Kernel_traitsI6__halfffffjLj6144ELj1ELj1ELj8ELj16ENS_18Kernel_traits_baseILj6144ES2_ffffjLj256EEEEELb0ELb0ELb1EEEvNS_9FwdParamsE --------------------------
	.section	.nv.constant0._ZN10layer_norm31ln_parallel_residual_fwd_kernelINS_13Kernel_traitsI6__halfffffjLj6144ELj1ELj1ELj8ELj16ENS_18Kernel_traits_baseILj6144ES2_ffffjLj256EEEEELb0ELb0ELb1EEEvNS_9FwdParamsE,"a",@progbits
	.sectionflags	@""
	.align	4
.nv.constant0._ZN10layer_norm31ln_parallel_residual_fwd_kernelINS_13Kernel_traitsI6__halfffffjLj6144ELj1ELj1ELj8ELj16ENS_18Kernel_traits_baseILj6144ES2_ffffjLj256EEEEELb0ELb0ELb1EEEvNS_9FwdParamsE:
	.zero		760


//--------------------- .nv.constant0._ZN10layer_norm31ln_parallel_residual_fwd_kernelINS_13Kernel_traitsI6__halfffffjLj6144ELj1ELj1ELj8ELj16ENS_18Kernel_traits_baseILj6144ES2_ffffjLj256EEEEELb0ELb1ELb0EEEvNS_9FwdParamsE --------------------------
	.section	.nv.constant0._ZN10layer_norm31ln_parallel_residual_fwd_kernelINS_13Kernel_traitsI6__halfffffjLj6144ELj1ELj1ELj8ELj16ENS_18Kernel_traits_baseILj6144ES2_ffffjLj256EEEEELb0ELb1ELb0EEEvNS_9FwdParamsE,"a",@progbits
	.sectionflags	@""
	.align	4
.nv.constant0._ZN10layer_norm31ln_parallel_residual_fwd_kernelINS_13Kernel_traitsI6__halfffffjLj6144ELj1ELj1ELj8ELj16ENS_18Kernel_traits_baseILj6144ES2_ffffjLj256EEEEELb0ELb1ELb0EEEvNS_9FwdParamsE:
	.zero		760


//--------------------- .nv.constant0._ZN10layer_norm31ln_parallel_residual_fwd_kernelINS_13Kernel_traitsI6__halfffffjLj6144ELj1ELj1ELj8ELj16ENS_18Kernel_traits_baseILj6144ES2_ffffjLj256EEEEELb0ELb1ELb1EEEvNS_9FwdParamsE --------------------------
	.section	.nv.constant0._ZN10layer_norm31ln_parallel_residual_fwd_kernelINS_13Kernel_traitsI6__halfffffjLj6144ELj1ELj1ELj8ELj16ENS_18Kernel_traits_baseILj6144ES2_ffffjLj256EEEEELb0ELb1ELb1EEEvNS_9FwdParamsE,"a",@progbits
	.sectionflags	@""
	.align	4
.nv.constant0._ZN10layer_norm31ln_parallel_residual_fwd_kernelINS_13Kernel_traitsI6__halfffffjLj6144ELj1ELj1ELj8ELj16ENS_18Kernel_traits_baseILj6144ES2_ffffjLj256EEEEELb0ELb1ELb1EEEvNS_9FwdParamsE:
	.zero		760


//--------------------- .nv.constant0._ZN10layer_norm31ln_parallel_residual_fwd_kernelINS_13Kernel_traitsI6__halfffffjLj6144ELj1ELj1ELj8ELj16ENS_18Kernel_traits_baseILj6144ES2_ffffjLj256EEEEELb1ELb0ELb0EEEvNS_9FwdParamsE --------------------------
	.section	.nv.constant0._ZN10layer_norm31ln_parallel_residual_fwd_kernelINS_13Kernel_traitsI6__halfffffjLj6144ELj1ELj1ELj8ELj16ENS_18Kernel_traits_baseILj6144ES2_ffffjLj256EEEEELb1ELb0ELb0EEEvNS_9FwdParamsE,"a",@progbits
	.sectionflags	@""
	.align	4
.nv.constant0._ZN10layer_norm31ln_parallel_residual_fwd_kernelINS_13Kernel_traitsI6__halfffffjLj6144ELj1ELj1ELj8ELj16ENS_18Kernel_traits_baseILj6144ES2_ffffjLj256EEEEELb1ELb0ELb0EEEvNS_9FwdParamsE:
	.zero		760


//--------------------- .nv.constant0._ZN10layer_norm31ln_parallel_residual_fwd_kernelINS_13Kernel_traitsI6__halfffffjLj6144ELj1ELj1ELj8ELj16ENS_18Kernel_traits_baseILj6144ES2_ffffjLj256EEEEELb1ELb0ELb1EEEvNS_9FwdParamsE --------------------------
	.section	.nv.constant0._ZN10layer_norm31ln_parallel_residual_fwd_kernelINS_13Kernel_traitsI6__halfffffjLj6144ELj1ELj1ELj8ELj16ENS_18Kernel_traits_baseILj6144ES2_ffffjLj256EEEEELb1ELb0ELb1EEEvNS_9FwdParamsE,"a",@progbits
	.sectionflags	@""
	.align	4
.nv.constant0._ZN10layer_norm31ln_parallel_residual_fwd_kernelINS_13Kernel_traitsI6__halfffffjLj6144ELj1ELj1ELj8ELj16ENS_18Kernel_traits_baseILj6144ES2_ffffjLj256EEEEELb1ELb0ELb1EEEvNS_9FwdParamsE:
	.zero		760


//--------------------- .nv.constant0._ZN10layer_norm31ln_parallel_residual_fwd_kernelINS_13Kernel_traitsI6__halfffffjLj6144ELj1ELj1ELj8ELj16ENS_18Kernel_traits_baseILj6144ES2_ffffjLj256EEEEELb1ELb1ELb0EEEvNS_9FwdParamsE --------------------------
	.section	.nv.constant0._ZN10layer_norm31ln_parallel_residual_fwd_kernelINS_13Kernel_traitsI6__halfffffjLj6144ELj1ELj1ELj8ELj16ENS_18Kernel_traits_baseILj6144ES2_ffffjLj256EEEEELb1ELb1ELb0EEEvNS_9FwdParamsE,"a",@progbits
	.sectionflags	@""
	.align	4
.nv.constant0._ZN10layer_norm31ln_parallel_residual_fwd_kernelINS_13Kernel_traitsI6__halfffffjLj6144ELj1ELj1ELj8ELj16ENS_18Kernel_traits_baseILj6144ES2_ffffjLj256EEEEELb1ELb1ELb0EEEvNS_9FwdParamsE:
	.zero		760


//--------------------- .nv.constant0._ZN10layer_norm31ln_parallel_residual_fwd_kernelINS_13Kernel_traitsI6__halfffffjLj6144ELj1ELj1ELj8ELj16ENS_18Kernel_traits_baseILj6144ES2_ffffjLj256EEEEELb1ELb1ELb1EEEvNS_9FwdParamsE --------------------------
	.section	.nv.constant0._ZN10layer_norm31ln_parallel_residual_fwd_kernelINS_13Kernel_traitsI6__halfffffjLj6144ELj1ELj1ELj8ELj16ENS_18Kernel_traits_baseILj6144ES2_ffffjLj256EEEEELb1ELb1ELb1EEEvNS_9FwdParamsE,"a",@progbits
	.sectionflags	@""
	.align	4
.nv.constant0._ZN10layer_norm31ln_parallel_residual_fwd_kernelINS_13Kernel_traitsI6__halfffffjLj6144ELj1ELj1ELj8ELj16ENS_18Kernel_traits_baseILj6144ES2_ffffjLj256EEEEELb1ELb1ELb1EEEvNS_9FwdParamsE:
	.zero		760


//--------------------- .nv.constant0._ZN10layer_norm31ln_parallel_residual_fwd_kernelINS_13Kernel_traitsIfffffjLj6144ELj1ELj1ELj8ELj16ENS_18Kernel_traits_baseILj6144EfffffjLj256EEEEELb0ELb0ELb0EEEvNS_9FwdParamsE --------------------------
	.section	.nv.constant0._ZN10layer_norm31ln_parallel_residual_fwd_kernelINS_13Kernel_traitsIfffffjLj6144ELj1ELj1ELj8ELj16ENS_18Kernel_traits_baseILj6144EfffffjLj256EEEEELb0ELb0ELb0EEEvNS_9FwdParamsE,"a",@progbits
	.sectionflags	@""
	.align	4
.nv.constant0._ZN10layer_norm31ln_parallel_residual_fwd_kernelINS_13Kernel_traitsIfffffjLj6144ELj1ELj1ELj8ELj16ENS_18Kernel_traits_baseILj6144EfffffjLj256EEEEELb0ELb0ELb0EEEvNS_9FwdParamsE:
	.zero		760


//--------------------- .nv.constant0._ZN10layer_norm31ln_parallel_residual_fwd_kernelINS_13Kernel_traitsIfffffjLj6144ELj1ELj1ELj8ELj16ENS_18Kernel_traits_baseILj6144EfffffjLj256EEEEELb0ELb0ELb1EEEvNS_9FwdParamsE --------------------------
	.section	.nv.constant0._ZN10layer_norm31ln_parallel_residual_fwd_kernelINS_13Kernel_traitsIfffffjLj6144ELj1ELj1ELj8ELj16ENS_18Kernel_traits_baseILj6144EfffffjLj256EEEEELb0ELb0ELb1EEEvNS_9FwdParamsE,"a",@progbits
	.sectionflags	@""
	.align	4
.nv.constant0._ZN10layer_norm31ln_parallel_residual_fwd_kernelINS_13Kernel_traitsIfffffjLj6144ELj1ELj1ELj8ELj16ENS_18Kernel_traits_baseILj6144EfffffjLj256EEEEELb0ELb0ELb1EEEvNS_9FwdParamsE:
	.zero		760


//--------------------- .nv.constant0._ZN10layer_norm31ln_parallel_residual_fwd_kernelINS_13Kernel_traitsIfffffjLj6144ELj1ELj1ELj8ELj16ENS_18Kernel_traits_baseILj6144EfffffjLj256EEEEELb0ELb1ELb0EEEvNS_9FwdParamsE --------------------------
	.section	.nv.constant0._ZN10layer_norm31ln_parallel_residual_fwd_kernelINS_13Kernel_traitsIfffffjLj6144ELj1ELj1ELj8ELj16ENS_18Kernel_traits_baseILj6144EfffffjLj256EEEEELb0ELb1ELb0EEEvNS_9FwdParamsE,"a",@progbits
	.sectionflags	@""
	.align	4
.nv.constant0._ZN10layer_norm31ln_parallel_residual_fwd_kernelINS_13Kernel_traitsIfffffjLj6144ELj1ELj1ELj8ELj16ENS_18Kernel_traits_baseILj6144EfffffjLj256EEEEELb0ELb1ELb0EEEvNS_9FwdParamsE:
	.zero		760


//--------------------- .nv.constant0._ZN10layer_norm31ln_parallel_residual_fwd_kernelINS_13Kernel_traitsIfffffjLj6144ELj1ELj1ELj8ELj16ENS_18Kernel_traits_baseILj6144EfffffjLj256EEEEELb0ELb1ELb1EEEvNS_9FwdParamsE --------------------------
	.section	.nv.constant0._ZN10layer_norm31ln_parallel_residual_fwd_kernelINS_13Kernel_traitsIfffffjLj6144ELj1ELj1ELj8ELj16ENS_18Kernel_traits_baseILj6144EfffffjLj256EEEEELb0ELb1ELb1EEEvNS_9FwdParamsE,"a",@progbits
	.sectionflags	@""
	.align	4
.nv.constant0._ZN10layer_norm31ln_parallel_residual_fwd_kernelINS_13Kernel_traitsIfffffjLj6144ELj1ELj1ELj8ELj16ENS_18Kernel_traits_baseILj6144EfffffjLj256EEEEELb0ELb1ELb1EEEvNS_9FwdParamsE:
	.zero		760


//--------------------- .nv.constant0._ZN10layer_norm31ln_parallel_residual_fwd_kernelINS_13Kernel_traitsIfffffjLj6144ELj1ELj1ELj8ELj16ENS_18Kernel_traits_baseILj6144EfffffjLj256EEEEELb1ELb0ELb0EEEvNS_9FwdParamsE --------------------------
	.section	.nv.constant0._ZN10layer_norm31ln_parallel_residual_fwd_kernelINS_13Kernel_traitsIfffffjLj6144ELj1ELj1ELj8ELj16ENS_18Kernel_traits_baseILj6144EfffffjLj256EEEEELb1ELb0ELb0EEEvNS_9FwdParamsE,"a",@progbits
	.sectionflags	@""
	.align	4
.nv.constant0._ZN10layer_norm31ln_parallel_residual_fwd_kernelINS_13Kernel_traitsIfffffjLj6144ELj1ELj1ELj8ELj16ENS_18Kernel_traits_baseILj6144EfffffjLj256EEEEELb1ELb0ELb0EEEvNS_9FwdParamsE:
	.zero		760


//--------------------- .nv.constant0._ZN10layer_norm31ln_parallel_residual_fwd_kernelINS_13Kernel_traitsIfffffjLj6144ELj1ELj1ELj8ELj16ENS_18Kernel_traits_baseILj6144EfffffjLj256EEEEELb1ELb0ELb1EEEvNS_9FwdParamsE --------------------------
	.section	.nv.constant0._ZN10layer_norm31ln_parallel_residual_fwd_kernelINS_13Kernel_traitsIfffffjLj6144ELj1ELj1ELj8ELj16ENS_18Kernel_traits_baseILj6144EfffffjLj256EEEEELb1ELb0ELb1EEEvNS_9FwdParamsE,"a",@progbits
	.sectionflags	@""
	.align	4
.nv.constant0._ZN10layer_norm31ln_parallel_residual_fwd_kernelINS_13Kernel_traitsIfffffjLj6144ELj1ELj1ELj8ELj16ENS_18Kernel_traits_baseILj6144EfffffjLj256EEEEELb1ELb0ELb1EEEvNS_9FwdParamsE:
	.zero		760


//--------------------- .nv.constant0._ZN10layer_norm31ln_parallel_residual_fwd_kernelINS_13Kernel_traitsIfffffjLj6144ELj1ELj1ELj8ELj16ENS_18Kernel_traits_baseILj6144EfffffjLj256EEEEELb1ELb1ELb0EEEvNS_9FwdParamsE --------------------------
	.section	.nv.constant0._ZN10layer_norm31ln_parallel_residual_fwd_kernelINS_13Kernel_traitsIfffffjLj6144ELj1ELj1ELj8ELj16ENS_18Kernel_traits_baseILj6144EfffffjLj256EEEEELb1ELb1ELb0EEEvNS_9FwdParamsE,"a",@progbits
	.sectionflags	@""
	.align	4
.nv.constant0._ZN10layer_norm31ln_parallel_residual_fwd_kernelINS_13Kernel_traitsIfffffjLj6144ELj1ELj1ELj8ELj16ENS_18Kernel_traits_baseILj6144EfffffjLj256EEEEELb1ELb1ELb0EEEvNS_9FwdParamsE:
	.zero		760


//--------------------- .nv.constant0._ZN10layer_norm31ln_parallel_residual_fwd_kernelINS_13Kernel_traitsIfffffjLj6144ELj1ELj1ELj8ELj16ENS_18Kernel_traits_baseILj6144EfffffjLj256EEEEELb1ELb1ELb1EEEvNS_9FwdParamsE --------------------------
	.section	.nv.constant0._ZN10layer_norm31ln_parallel_residual_fwd_kernelINS_13Kernel_traitsIfffffjLj6144ELj1ELj1ELj8ELj16ENS_18Kernel_traits_baseILj6144EfffffjLj256EEEEELb1ELb1ELb1EEEvNS_9FwdParamsE,"a",@progbits
	.sectionflags	@""
	.align	4
.nv.constant0._ZN10layer_norm31ln_parallel_residual_fwd_kernelINS_13Kernel_traitsIfffffjLj6144ELj1ELj1ELj8ELj16ENS_18Kernel_traits_baseILj6144EfffffjLj256EEEEELb1ELb1ELb1EEEvNS_9FwdParamsE:
	.zero		760


//--------------------- SYMBOLS --------------------------

	.type		.nv.reservedSmem.offset0,@object
	.size		.nv.reservedSmem.offset0,0x4
